	.target	sm_90a

	.elftype	@"ET_EXEC"


//--------------------- .note.nv.tkinfo           --------------------------
	.section	.note.nv.tkinfo,"",@"SHT_NOTE"
	.sectionflags	@"SHF_NOTE_NV_TKINFO"
	.tkinfo
        /*0018*/ 	.word	0x00000002
        /*0030*/ 	.string	""
        /*0030*/ 	.string	"ptxas"
        /*0030*/ 	.string	"Cuda compilation tools, release 13.0, V13.0.88"
        /*0030*/ 	.string	"Build cuda_13.0.r13.0/compiler.36424714_0"
        /*0030*/ 	.string	"-arch sm_90a -m 64 "



//--------------------- .note.nv.cuinfo           --------------------------
	.section	.note.nv.cuinfo,"",@"SHT_NOTE"
	.sectionflags	@"SHF_NOTE_NV_CUINFO"
        /*0018*/ 	.short	0x0002
        /*001a*/ 	.short	0x005a
        /*001c*/ 	.short	0x0082
	.zero		2


//--------------------- .nv.info                  --------------------------
	.section	.nv.info,"",@"SHT_CUDA_INFO"
	.align	4


	//----- nvinfo : EIATTR_REGCOUNT
	.align		4
        /*0000*/ 	.byte	0x04, 0x2f
        /*0002*/ 	.short	(.L_41 - .L_40)
	.align		4
.L_40:
        /*0004*/ 	.word	index@(_Z35group_norm_nhwc_fwd_one_pass_kernelI11Fp32IOFp16WLi512ELi120ELi480EEv26Group_norm_nhwc_fwd_params)
        /*0008*/ 	.word	0x00000040


	//----- nvinfo : EIATTR_FRAME_SIZE
	.align		4
.L_41:
        /*000c*/ 	.byte	0x04, 0x11
        /*000e*/ 	.short	(.L_43 - .L_42)
	.align		4
.L_42:
        /*0010*/ 	.word	index@(_Z35group_norm_nhwc_fwd_one_pass_kernelI11Fp32IOFp16WLi512ELi120ELi480EEv26Group_norm_nhwc_fwd_params)
        /*0014*/ 	.word	0x000005a0


	//----- nvinfo : EIATTR_REGCOUNT
	.align		4
.L_43:
        /*0018*/ 	.byte	0x04, 0x2f
        /*001a*/ 	.short	(.L_45 - .L_44)
	.align		4
.L_44:
        /*001c*/ 	.word	index@(_Z35group_norm_nhwc_fwd_one_pass_kernelI11Fp32IOFp16WLi256ELi120ELi480EEv26Group_norm_nhwc_fwd_params)
        /*0020*/ 	.word	0x00000080


	//----- nvinfo : EIATTR_FRAME_SIZE
	.align		4
.L_45:
        /*0024*/ 	.byte	0x04, 0x11
        /*0026*/ 	.short	(.L_47 - .L_46)
	.align		4
.L_46:
        /*0028*/ 	.word	index@(_Z35group_norm_nhwc_fwd_one_pass_kernelI11Fp32IOFp16WLi256ELi120ELi480EEv26Group_norm_nhwc_fwd_params)
        /*002c*/ 	.word	0x00000000


	//----- nvinfo : EIATTR_REGCOUNT
	.align		4
.L_47:
        /*0030*/ 	.byte	0x04, 0x2f
        /*0032*/ 	.short	(.L_49 - .L_48)
	.align		4
.L_48:
        /*0034*/ 	.word	index@(_Z35group_norm_nhwc_fwd_one_pass_kernelI11Fp32IOFp16WLi128ELi120ELi480EEv26Group_norm_nhwc_fwd_params)
        /*0038*/ 	.word	0x0000006c


	//----- nvinfo : EIATTR_FRAME_SIZE
	.align		4
.L_49:
        /*003c*/ 	.byte	0x04, 0x11
        /*003e*/ 	.short	(.L_51 - .L_50)
	.align		4
.L_50:
        /*0040*/ 	.word	index@(_Z35group_norm_nhwc_fwd_one_pass_kernelI11Fp32IOFp16WLi128ELi120ELi480EEv26Group_norm_nhwc_fwd_params)
        /*0044*/ 	.word	0x00000000


	//----- nvinfo : EIATTR_REGCOUNT
	.align		4
.L_51:
        /*0048*/ 	.byte	0x04, 0x2f
        /*004a*/ 	.short	(.L_53 - .L_52)
	.align		4
.L_52:
        /*004c*/ 	.word	index@(_Z35group_norm_nhwc_fwd_one_pass_kernelI11Fp32IOFp16WLi64ELi120ELi480EEv26Group_norm_nhwc_fwd_params)
        /*0050*/ 	.word	0x00000039


	//----- nvinfo : EIATTR_FRAME_SIZE
	.align		4
.L_53:
        /*0054*/ 	.byte	0x04, 0x11
        /*0056*/ 	.short	(.L_55 - .L_54)
	.align		4
.L_54:
        /*0058*/ 	.word	index@(_Z35group_norm_nhwc_fwd_one_pass_kernelI11Fp32IOFp16WLi64ELi120ELi480EEv26Group_norm_nhwc_fwd_params)
        /*005c*/ 	.word	0x00000000


	//----- nvinfo : EIATTR_REGCOUNT
	.align		4
.L_55:
        /*0060*/ 	.byte	0x04, 0x2f
        /*0062*/ 	.short	(.L_57 - .L_56)
	.align		4
.L_56:
        /*0064*/ 	.word	index@(_Z35group_norm_nhwc_fwd_one_pass_kernelI11Fp32IOBf16WLi512ELi120ELi480EEv26Group_norm_nhwc_fwd_params)
        /*0068*/ 	.word	0x00000040


	//----- nvinfo : EIATTR_FRAME_SIZE
	.align		4
.L_57:
        /*006c*/ 	.byte	0x04, 0x11
        /*006e*/ 	.short	(.L_59 - .L_58)
	.align		4
.L_58:
        /*0070*/ 	.word	index@(_Z35group_norm_nhwc_fwd_one_pass_kernelI11Fp32IOBf16WLi512ELi120ELi480EEv26Group_norm_nhwc_fwd_params)
        /*0074*/ 	.word	0x000005a0


	//----- nvinfo : EIATTR_REGCOUNT
	.align		4
.L_59:
        /*0078*/ 	.byte	0x04, 0x2f
        /*007a*/ 	.short	(.L_61 - .L_60)
	.align		4
.L_60:
        /*007c*/ 	.word	index@(_Z35group_norm_nhwc_fwd_one_pass_kernelI11Fp32IOBf16WLi256ELi120ELi480EEv26Group_norm_nhwc_fwd_params)
        /*0080*/ 	.word	0x00000080


	//----- nvinfo : EIATTR_FRAME_SIZE
	.align		4
.L_61:
        /*0084*/ 	.byte	0x04, 0x11
        /*0086*/ 	.short	(.L_63 - .L_62)
	.align		4
.L_62:
        /*0088*/ 	.word	index@(_Z35group_norm_nhwc_fwd_one_pass_kernelI11Fp32IOBf16WLi256ELi120ELi480EEv26Group_norm_nhwc_fwd_params)
        /*008c*/ 	.word	0x00000000


	//----- nvinfo : EIATTR_REGCOUNT
	.align		4
.L_63:
        /*0090*/ 	.byte	0x04, 0x2f
        /*0092*/ 	.short	(.L_65 - .L_64)
	.align		4
.L_64:
        /*0094*/ 	.word	index@(_Z35group_norm_nhwc_fwd_one_pass_kernelI11Fp32IOBf16WLi128ELi120ELi480EEv26Group_norm_nhwc_fwd_params)
        /*0098*/ 	.word	0x0000006c


	//----- nvinfo : EIATTR_FRAME_SIZE
	.align		4
.L_65:
        /*009c*/ 	.byte	0x04, 0x11
        /*009e*/ 	.short	(.L_67 - .L_66)
	.align		4
.L_66:
        /*00a0*/ 	.word	index@(_Z35group_norm_nhwc_fwd_one_pass_kernelI11Fp32IOBf16WLi128ELi120ELi480EEv26Group_norm_nhwc_fwd_params)
        /*00a4*/ 	.word	0x00000000


	//----- nvinfo : EIATTR_REGCOUNT
	.align		4
.L_67:
        /*00a8*/ 	.byte	0x04, 0x2f
        /*00aa*/ 	.short	(.L_69 - .L_68)
	.align		4
.L_68:
        /*00ac*/ 	.word	index@(_Z35group_norm_nhwc_fwd_one_pass_kernelI11Fp32IOBf16WLi64ELi120ELi480EEv26Group_norm_nhwc_fwd_params)
        /*00b0*/ 	.word	0x00000039


	//----- nvinfo : EIATTR_FRAME_SIZE
	.align		4
.L_69:
        /*00b4*/ 	.byte	0x04, 0x11
        /*00b6*/ 	.short	(.L_71 - .L_70)
	.align		4
.L_70:
        /*00b8*/ 	.word	index@(_Z35group_norm_nhwc_fwd_one_pass_kernelI11Fp32IOBf16WLi64ELi120ELi480EEv26Group_norm_nhwc_fwd_params)
        /*00bc*/ 	.word	0x00000000


	//----- nvinfo : EIATTR_REGCOUNT
	.align		4
.L_71:
        /*00c0*/ 	.byte	0x04, 0x2f
        /*00c2*/ 	.short	(.L_73 - .L_72)
	.align		4
.L_72:
        /*00c4*/ 	.word	index@(_Z35group_norm_nhwc_fwd_one_pass_kernelI11Fp32IOFp32WLi512ELi120ELi480EEv26Group_norm_nhwc_fwd_params)
        /*00c8*/ 	.word	0x00000040


	//----- nvinfo : EIATTR_FRAME_SIZE
	.align		4
.L_73:
        /*00cc*/ 	.byte	0x04, 0x11
        /*00ce*/ 	.short	(.L_75 - .L_74)
	.align		4
.L_74:
        /*00d0*/ 	.word	index@(_Z35group_norm_nhwc_fwd_one_pass_kernelI11Fp32IOFp32WLi512ELi120ELi480EEv26Group_norm_nhwc_fwd_params)
        /*00d4*/ 	.word	0x000005a0


	//----- nvinfo : EIATTR_REGCOUNT
	.align		4
.L_75:
        /*00d8*/ 	.byte	0x04, 0x2f
        /*00da*/ 	.short	(.L_77 - .L_76)
	.align		4
.L_76:
        /*00dc*/ 	.word	index@(_Z35group_norm_nhwc_fwd_one_pass_kernelI11Fp32IOFp32WLi256ELi120ELi480EEv26Group_norm_nhwc_fwd_params)
        /*00e0*/ 	.word	0x00000080


	//----- nvinfo : EIATTR_FRAME_SIZE
	.align		4
.L_77:
        /*00e4*/ 	.byte	0x04, 0x11
        /*00e6*/ 	.short	(.L_79 - .L_78)
	.align		4
.L_78:
        /*00e8*/ 	.word	index@(_Z35group_norm_nhwc_fwd_one_pass_kernelI11Fp32IOFp32WLi256ELi120ELi480EEv26Group_norm_nhwc_fwd_params)
        /*00ec*/ 	.word	0x00000000


	//----- nvinfo : EIATTR_REGCOUNT
	.align		4
.L_79:
        /*00f0*/ 	.byte	0x04, 0x2f
        /*00f2*/ 	.short	(.L_81 - .L_80)
	.align		4
.L_80:
        /*00f4*/ 	.word	index@(_Z35group_norm_nhwc_fwd_one_pass_kernelI11Fp32IOFp32WLi128ELi120ELi480EEv26Group_norm_nhwc_fwd_params)
        /*00f8*/ 	.word	0x0000007e


	//----- nvinfo : EIATTR_FRAME_SIZE
	.align		4
.L_81:
        /*00fc*/ 	.byte	0x04, 0x11
        /*00fe*/ 	.short	(.L_83 - .L_82)
	.align		4
.L_82:
        /*0100*/ 	.word	index@(_Z35group_norm_nhwc_fwd_one_pass_kernelI11Fp32IOFp32WLi128ELi120ELi480EEv26Group_norm_nhwc_fwd_params)
        /*0104*/ 	.word	0x00000000


	//----- nvinfo : EIATTR_REGCOUNT
	.align		4
.L_83:
        /*0108*/ 	.byte	0x04, 0x2f
        /*010a*/ 	.short	(.L_85 - .L_84)
	.align		4
.L_84:
        /*010c*/ 	.word	index@(_Z35group_norm_nhwc_fwd_one_pass_kernelI11Fp32IOFp32WLi64ELi120ELi480EEv26Group_norm_nhwc_fwd_params)
        /*0110*/ 	.word	0x0000003a


	//----- nvinfo : EIATTR_FRAME_SIZE
	.align		4
.L_85:
        /*0114*/ 	.byte	0x04, 0x11
        /*0116*/ 	.short	(.L_87 - .L_86)
	.align		4
.L_86:
        /*0118*/ 	.word	index@(_Z35group_norm_nhwc_fwd_one_pass_kernelI11Fp32IOFp32WLi64ELi120ELi480EEv26Group_norm_nhwc_fwd_params)
        /*011c*/ 	.word	0x00000000


	//----- nvinfo : EIATTR_REGCOUNT
	.align		4
.L_87:
        /*0120*/ 	.byte	0x04, 0x2f
        /*0122*/ 	.short	(.L_89 - .L_88)
	.align		4
.L_88:
        /*0124*/ 	.word	index@(_Z35group_norm_nhwc_fwd_one_pass_kernelI11Fp16IOFp16WLi512ELi120ELi480EEv26Group_norm_nhwc_fwd_params)
        /*0128*/ 	.word	0x00000080


	//----- nvinfo : EIATTR_FRAME_SIZE
	.align		4
.L_89:
        /*012c*/ 	.byte	0x04, 0x11
        /*012e*/ 	.short	(.L_91 - .L_90)
	.align		4
.L_90:
        /*0130*/ 	.word	index@(_Z35group_norm_nhwc_fwd_one_pass_kernelI11Fp16IOFp16WLi512ELi120ELi480EEv26Group_norm_nhwc_fwd_params)
        /*0134*/ 	.word	0x00000140


	//----- nvinfo : EIATTR_REGCOUNT
	.align		4
.L_91:
        /*0138*/ 	.byte	0x04, 0x2f
        /*013a*/ 	.short	(.L_93 - .L_92)
	.align		4
.L_92:
        /*013c*/ 	.word	index@(_Z35group_norm_nhwc_fwd_one_pass_kernelI11Fp16IOFp16WLi256ELi120ELi480EEv26Group_norm_nhwc_fwd_params)
        /*0140*/ 	.word	0x00000080


	//----- nvinfo : EIATTR_FRAME_SIZE
	.align		4
.L_93:
        /*0144*/ 	.byte	0x04, 0x11
        /*0146*/ 	.short	(.L_95 - .L_94)
	.align		4
.L_94:
        /*0148*/ 	.word	index@(_Z35group_norm_nhwc_fwd_one_pass_kernelI11Fp16IOFp16WLi256ELi120ELi480EEv26Group_norm_nhwc_fwd_params)
        /*014c*/ 	.word	0x00000000


	//----- nvinfo : EIATTR_REGCOUNT
	.align		4
.L_95:
        /*0150*/ 	.byte	0x04, 0x2f
        /*0152*/ 	.short	(.L_97 - .L_96)
	.align		4
.L_96:
        /*0154*/ 	.word	index@(_Z35group_norm_nhwc_fwd_one_pass_kernelI11Fp16IOFp16WLi128ELi120ELi480EEv26Group_norm_nhwc_fwd_params)
        /*0158*/ 	.word	0x00000040


	//----- nvinfo : EIATTR_FRAME_SIZE
	.align		4
.L_97:
        /*015c*/ 	.byte	0x04, 0x11
        /*015e*/ 	.short	(.L_99 - .L_98)
	.align		4
.L_98:
        /*0160*/ 	.word	index@(_Z35group_norm_nhwc_fwd_one_pass_kernelI11Fp16IOFp16WLi128ELi120ELi480EEv26Group_norm_nhwc_fwd_params)
        /*0164*/ 	.word	0x00000000


	//----- nvinfo : EIATTR_REGCOUNT
	.align		4
.L_99:
        /*0168*/ 	.byte	0x04, 0x2f
        /*016a*/ 	.short	(.L_101 - .L_100)
	.align		4
.L_100:
        /*016c*/ 	.word	index@(_Z35group_norm_nhwc_fwd_one_pass_kernelI11Fp16IOFp16WLi64ELi120ELi480EEv26Group_norm_nhwc_fwd_params)
        /*0170*/ 	.word	0x00000039


	//----- nvinfo : EIATTR_FRAME_SIZE
	.align		4
.L_101:
        /*0174*/ 	.byte	0x04, 0x11
        /*0176*/ 	.short	(.L_103 - .L_102)
	.align		4
.L_102:
        /*0178*/ 	.word	index@(_Z35group_norm_nhwc_fwd_one_pass_kernelI11Fp16IOFp16WLi64ELi120ELi480EEv26Group_norm_nhwc_fwd_params)
        /*017c*/ 	.word	0x00000000


	//----- nvinfo : EIATTR_REGCOUNT
	.align		4
.L_103:
        /*0180*/ 	.byte	0x04, 0x2f
        /*0182*/ 	.short	(.L_105 - .L_104)
	.align		4
.L_104:
        /*0184*/ 	.word	index@(_Z35group_norm_nhwc_fwd_one_pass_kernelI11Fp16IOBf16WLi512ELi120ELi480EEv26Group_norm_nhwc_fwd_params)
        /*0188*/ 	.word	0x00000080


	//----- nvinfo : EIATTR_FRAME_SIZE
	.align		4
.L_105:
        /*018c*/ 	.byte	0x04, 0x11
        /*018e*/ 	.short	(.L_107 - .L_106)
	.align		4
.L_106:
        /*0190*/ 	.word	index@(_Z35group_norm_nhwc_fwd_one_pass_kernelI11Fp16IOBf16WLi512ELi120ELi480EEv26Group_norm_nhwc_fwd_params)
        /*0194*/ 	.word	0x00000140


	//----- nvinfo : EIATTR_REGCOUNT
	.align		4
.L_107:
        /*0198*/ 	.byte	0x04, 0x2f
        /*019a*/ 	.short	(.L_109 - .L_108)
	.align		4
.L_108:
        /*019c*/ 	.word	index@(_Z35group_norm_nhwc_fwd_one_pass_kernelI11Fp16IOBf16WLi256ELi120ELi480EEv26Group_norm_nhwc_fwd_params)
        /*01a0*/ 	.word	0x00000080


	//----- nvinfo : EIATTR_FRAME_SIZE
	.align		4
.L_109:
        /*01a4*/ 	.byte	0x04, 0x11
        /*01a6*/ 	.short	(.L_111 - .L_110)
	.align		4
.L_110:
        /*01a8*/ 	.word	index@(_Z35group_norm_nhwc_fwd_one_pass_kernelI11Fp16IOBf16WLi256ELi120ELi480EEv26Group_norm_nhwc_fwd_params)
        /*01ac*/ 	.word	0x00000000


	//----- nvinfo : EIATTR_REGCOUNT
	.align		4
.L_111:
        /*01b0*/ 	.byte	0x04, 0x2f
        /*01b2*/ 	.short	(.L_113 - .L_112)
	.align		4
.L_112:
        /*01b4*/ 	.word	index@(_Z35group_norm_nhwc_fwd_one_pass_kernelI11Fp16IOBf16WLi128ELi120ELi480EEv26Group_norm_nhwc_fwd_params)
        /*01b8*/ 	.word	0x00000040


	//----- nvinfo : EIATTR_FRAME_SIZE
	.align		4
.L_113:
        /*01bc*/ 	.byte	0x04, 0x11
        /*01be*/ 	.short	(.L_115 - .L_114)
	.align		4
.L_114:
        /*01c0*/ 	.word	index@(_Z35group_norm_nhwc_fwd_one_pass_kernelI11Fp16IOBf16WLi128ELi120ELi480EEv26Group_norm_nhwc_fwd_params)
        /*01c4*/ 	.word	0x00000000


	//----- nvinfo : EIATTR_REGCOUNT
	.align		4
.L_115:
        /*01c8*/ 	.byte	0x04, 0x2f
        /*01ca*/ 	.short	(.L_117 - .L_116)
	.align		4
.L_116:
        /*01cc*/ 	.word	index@(_Z35group_norm_nhwc_fwd_one_pass_kernelI11Fp16IOBf16WLi64ELi120ELi480EEv26Group_norm_nhwc_fwd_params)
        /*01d0*/ 	.word	0x00000039


	//----- nvinfo : EIATTR_FRAME_SIZE
	.align		4
.L_117:
        /*01d4*/ 	.byte	0x04, 0x11
        /*01d6*/ 	.short	(.L_119 - .L_118)
	.align		4
.L_118:
        /*01d8*/ 	.word	index@(_Z35group_norm_nhwc_fwd_one_pass_kernelI11Fp16IOBf16WLi64ELi120ELi480EEv26Group_norm_nhwc_fwd_params)
        /*01dc*/ 	.word	0x00000000


	//----- nvinfo : EIATTR_REGCOUNT
	.align		4
.L_119:
        /*01e0*/ 	.byte	0x04, 0x2f
        /*01e2*/ 	.short	(.L_121 - .L_120)
	.align		4
.L_120:
        /*01e4*/ 	.word	index@(_Z35group_norm_nhwc_fwd_one_pass_kernelI11Fp16IOFp32WLi512ELi120ELi480EEv26Group_norm_nhwc_fwd_params)
        /*01e8*/ 	.word	0x00000080


	//----- nvinfo : EIATTR_FRAME_SIZE
	.align		4
.L_121:
        /*01ec*/ 	.byte	0x04, 0x11
        /*01ee*/ 	.short	(.L_123 - .L_122)
	.align		4
.L_122:
        /*01f0*/ 	.word	index@(_Z35group_norm_nhwc_fwd_one_pass_kernelI11Fp16IOFp32WLi512ELi120ELi480EEv26Group_norm_nhwc_fwd_params)
        /*01f4*/ 	.word	0x00000140


	//----- nvinfo : EIATTR_REGCOUNT
	.align		4
.L_123:
        /*01f8*/ 	.byte	0x04, 0x2f
        /*01fa*/ 	.short	(.L_125 - .L_124)
	.align		4
.L_124:
        /*01fc*/ 	.word	index@(_Z35group_norm_nhwc_fwd_one_pass_kernelI11Fp16IOFp32WLi256ELi120ELi480EEv26Group_norm_nhwc_fwd_params)
        /*0200*/ 	.word	0x00000080


	//----- nvinfo : EIATTR_FRAME_SIZE
	.align		4
.L_125:
        /*0204*/ 	.byte	0x04, 0x11
        /*0206*/ 	.short	(.L_127 - .L_126)
	.align		4
.L_126:
        /*0208*/ 	.word	index@(_Z35group_norm_nhwc_fwd_one_pass_kernelI11Fp16IOFp32WLi256ELi120ELi480EEv26Group_norm_nhwc_fwd_params)
        /*020c*/ 	.word	0x00000000


	//----- nvinfo : EIATTR_REGCOUNT
	.align		4
.L_127:
        /*0210*/ 	.byte	0x04, 0x2f
        /*0212*/ 	.short	(.L_129 - .L_128)
	.align		4
.L_128:
        /*0214*/ 	.word	index@(_Z35group_norm_nhwc_fwd_one_pass_kernelI11Fp16IOFp32WLi128ELi120ELi480EEv26Group_norm_nhwc_fwd_params)
        /*0218*/ 	.word	0x00000040


	//----- nvinfo : EIATTR_FRAME_SIZE
	.align		4
.L_129:
        /*021c*/ 	.byte	0x04, 0x11
        /*021e*/ 	.short	(.L_131 - .L_130)
	.align		4
.L_130:
        /*0220*/ 	.word	index@(_Z35group_norm_nhwc_fwd_one_pass_kernelI11Fp16IOFp32WLi128ELi120ELi480EEv26Group_norm_nhwc_fwd_params)
        /*0224*/ 	.word	0x00000000


	//----- nvinfo : EIATTR_REGCOUNT
	.align		4
.L_131:
        /*0228*/ 	.byte	0x04, 0x2f
        /*022a*/ 	.short	(.L_133 - .L_132)
	.align		4
.L_132:
        /*022c*/ 	.word	index@(_Z35group_norm_nhwc_fwd_one_pass_kernelI11Fp16IOFp32WLi64ELi120ELi480EEv26Group_norm_nhwc_fwd_params)
        /*0230*/ 	.word	0x00000039


	//----- nvinfo : EIATTR_FRAME_SIZE
	.align		4
.L_133:
        /*0234*/ 	.byte	0x04, 0x11
        /*0236*/ 	.short	(.L_135 - .L_134)
	.align		4
.L_134:
        /*0238*/ 	.word	index@(_Z35group_norm_nhwc_fwd_one_pass_kernelI11Fp16IOFp32WLi64ELi120ELi480EEv26Group_norm_nhwc_fwd_params)
        /*023c*/ 	.word	0x00000000


	//----- nvinfo : EIATTR_REGCOUNT
	.align		4
.L_135:
        /*0240*/ 	.byte	0x04, 0x2f
        /*0242*/ 	.short	(.L_137 - .L_136)
	.align		4
.L_136:
        /*0244*/ 	.word	index@(_Z35group_norm_nhwc_fwd_one_pass_kernelI11Bf16IOFp16WLi512ELi120ELi480EEv26Group_norm_nhwc_fwd_params)
        /*0248*/ 	.word	0x00000040


	//----- nvinfo : EIATTR_FRAME_SIZE
	.align		4
.L_137:
        /*024c*/ 	.byte	0x04, 0x11
        /*024e*/ 	.short	(.L_139 - .L_138)
	.align		4
.L_138:
        /*0250*/ 	.word	index@(_Z35group_norm_nhwc_fwd_one_pass_kernelI11Bf16IOFp16WLi512ELi120ELi480EEv26Group_norm_nhwc_fwd_params)
        /*0254*/ 	.word	0x000003d0


	//----- nvinfo : EIATTR_REGCOUNT
	.align		4
.L_139:
        /*0258*/ 	.byte	0x04, 0x2f
        /*025a*/ 	.short	(.L_141 - .L_140)
	.align		4
.L_140:
        /*025c*/ 	.word	index@(_Z35group_norm_nhwc_fwd_one_pass_kernelI11Bf16IOFp16WLi256ELi120ELi480EEv26Group_norm_nhwc_fwd_params)
        /*0260*/ 	.word	0x00000080


	//----- nvinfo : EIATTR_FRAME_SIZE
	.align		4
.L_141:
        /*0264*/ 	.byte	0x04, 0x11
        /*0266*/ 	.short	(.L_143 - .L_142)
	.align		4
.L_142:
        /*0268*/ 	.word	index@(_Z35group_norm_nhwc_fwd_one_pass_kernelI11Bf16IOFp16WLi256ELi120ELi480EEv26Group_norm_nhwc_fwd_params)
        /*026c*/ 	.word	0x00000000


	//----- nvinfo : EIATTR_REGCOUNT
	.align		4
.L_143:
        /*0270*/ 	.byte	0x04, 0x2f
        /*0272*/ 	.short	(.L_145 - .L_144)
	.align		4
.L_144:
        /*0274*/ 	.word	index@(_Z35group_norm_nhwc_fwd_one_pass_kernelI11Bf16IOFp16WLi128ELi120ELi480EEv26Group_norm_nhwc_fwd_params)
        /*0278*/ 	.word	0x0000007e


	//----- nvinfo : EIATTR_FRAME_SIZE
	.align		4
.L_145:
        /*027c*/ 	.byte	0x04, 0x11
        /*027e*/ 	.short	(.L_147 - .L_146)
	.align		4
.L_146:
        /*0280*/ 	.word	index@(_Z35group_norm_nhwc_fwd_one_pass_kernelI11Bf16IOFp16WLi128ELi120ELi480EEv26Group_norm_nhwc_fwd_params)
        /*0284*/ 	.word	0x00000000


	//----- nvinfo : EIATTR_REGCOUNT
	.align		4
.L_147:
        /*0288*/ 	.byte	0x04, 0x2f
        /*028a*/ 	.short	(.L_149 - .L_148)
	.align		4
.L_148:
        /*028c*/ 	.word	index@(_Z35group_norm_nhwc_fwd_one_pass_kernelI11Bf16IOFp16WLi64ELi120ELi480EEv26Group_norm_nhwc_fwd_params)
        /*0290*/ 	.word	0x00000038


	//----- nvinfo : EIATTR_FRAME_SIZE
	.align		4
.L_149:
        /*0294*/ 	.byte	0x04, 0x11
        /*0296*/ 	.short	(.L_151 - .L_150)
	.align		4
.L_150:
        /*0298*/ 	.word	index@(_Z35group_norm_nhwc_fwd_one_pass_kernelI11Bf16IOFp16WLi64ELi120ELi480EEv26Group_norm_nhwc_fwd_params)
        /*029c*/ 	.word	0x00000000


	//----- nvinfo : EIATTR_REGCOUNT
	.align		4
.L_151:
        /*02a0*/ 	.byte	0x04, 0x2f
        /*02a2*/ 	.short	(.L_153 - .L_152)
	.align		4
.L_152:
        /*02a4*/ 	.word	index@(_Z35group_norm_nhwc_fwd_one_pass_kernelI11Bf16IOBf16WLi512ELi120ELi480EEv26Group_norm_nhwc_fwd_params)
        /*02a8*/ 	.word	0x00000040


	//----- nvinfo : EIATTR_FRAME_SIZE
	.align		4
.L_153:
        /*02ac*/ 	.byte	0x04, 0x11
        /*02ae*/ 	.short	(.L_155 - .L_154)
	.align		4
.L_154:
        /*02b0*/ 	.word	index@(_Z35group_norm_nhwc_fwd_one_pass_kernelI11Bf16IOBf16WLi512ELi120ELi480EEv26Group_norm_nhwc_fwd_params)
        /*02b4*/ 	.word	0x000003d0


	//----- nvinfo : EIATTR_REGCOUNT
	.align		4
.L_155:
        /*02b8*/ 	.byte	0x04, 0x2f
        /*02ba*/ 	.short	(.L_157 - .L_156)
	.align		4
.L_156:
        /*02bc*/ 	.word	index@(_Z35group_norm_nhwc_fwd_one_pass_kernelI11Bf16IOBf16WLi256ELi120ELi480EEv26Group_norm_nhwc_fwd_params)
        /*02c0*/ 	.word	0x00000080


	//----- nvinfo : EIATTR_FRAME_SIZE
	.align		4
.L_157:
        /*02c4*/ 	.byte	0x04, 0x11
        /*02c6*/ 	.short	(.L_159 - .L_158)
	.align		4
.L_158:
        /*02c8*/ 	.word	index@(_Z35group_norm_nhwc_fwd_one_pass_kernelI11Bf16IOBf16WLi256ELi120ELi480EEv26Group_norm_nhwc_fwd_params)
        /*02cc*/ 	.word	0x00000000


	//----- nvinfo : EIATTR_REGCOUNT
	.align		4
.L_159:
        /*02d0*/ 	.byte	0x04, 0x2f
        /*02d2*/ 	.short	(.L_161 - .L_160)
	.align		4
.L_160:
        /*02d4*/ 	.word	index@(_Z35group_norm_nhwc_fwd_one_pass_kernelI11Bf16IOBf16WLi128ELi120ELi480EEv26Group_norm_nhwc_fwd_params)
        /*02d8*/ 	.word	0x0000007e


	//----- nvinfo : EIATTR_FRAME_SIZE
	.align		4
.L_161:
        /*02dc*/ 	.byte	0x04, 0x11
        /*02de*/ 	.short	(.L_163 - .L_162)
	.align		4
.L_162:
        /*02e0*/ 	.word	index@(_Z35group_norm_nhwc_fwd_one_pass_kernelI11Bf16IOBf16WLi128ELi120ELi480EEv26Group_norm_nhwc_fwd_params)
        /*02e4*/ 	.word	0x00000000


	//----- nvinfo : EIATTR_REGCOUNT
	.align		4
.L_163:
        /*02e8*/ 	.byte	0x04, 0x2f
        /*02ea*/ 	.short	(.L_165 - .L_164)
	.align		4
.L_164:
        /*02ec*/ 	.word	index@(_Z35group_norm_nhwc_fwd_one_pass_kernelI11Bf16IOBf16WLi64ELi120ELi480EEv26Group_norm_nhwc_fwd_params)
        /*02f0*/ 	.word	0x00000038


	//----- nvinfo : EIATTR_FRAME_SIZE
	.align		4
.L_165:
        /*02f4*/ 	.byte	0x04, 0x11
        /*02f6*/ 	.short	(.L_167 - .L_166)
	.align		4
.L_166:
        /*02f8*/ 	.word	index@(_Z35group_norm_nhwc_fwd_one_pass_kernelI11Bf16IOBf16WLi64ELi120ELi480EEv26Group_norm_nhwc_fwd_params)
        /*02fc*/ 	.word	0x00000000


	//----- nvinfo : EIATTR_REGCOUNT
	.align		4
.L_167:
        /*0300*/ 	.byte	0x04, 0x2f
        /*0302*/ 	.short	(.L_169 - .L_168)
	.align		4
.L_168:
        /*0304*/ 	.word	index@(_Z35group_norm_nhwc_fwd_one_pass_kernelI11Bf16IOFp32WLi512ELi120ELi480EEv26Group_norm_nhwc_fwd_params)
        /*0308*/ 	.word	0x00000040


	//----- nvinfo : EIATTR_FRAME_SIZE
	.align		4
.L_169:
        /*030c*/ 	.byte	0x04, 0x11
        /*030e*/ 	.short	(.L_171 - .L_170)
	.align		4
.L_170:
        /*0310*/ 	.word	index@(_Z35group_norm_nhwc_fwd_one_pass_kernelI11Bf16IOFp32WLi512ELi120ELi480EEv26Group_norm_nhwc_fwd_params)
        /*0314*/ 	.word	0x000003d0


	//----- nvinfo : EIATTR_REGCOUNT
	.align		4
.L_171:
        /*0318*/ 	.byte	0x04, 0x2f
        /*031a*/ 	.short	(.L_173 - .L_172)
	.align		4
.L_172:
        /*031c*/ 	.word	index@(_Z35group_norm_nhwc_fwd_one_pass_kernelI11Bf16IOFp32WLi256ELi120ELi480EEv26Group_norm_nhwc_fwd_params)
        /*0320*/ 	.word	0x00000080


	//----- nvinfo : EIATTR_FRAME_SIZE
	.align		4
.L_173:
        /*0324*/ 	.byte	0x04, 0x11
        /*0326*/ 	.short	(.L_175 - .L_174)
	.align		4
.L_174:
        /*0328*/ 	.word	index@(_Z35group_norm_nhwc_fwd_one_pass_kernelI11Bf16IOFp32WLi256ELi120ELi480EEv26Group_norm_nhwc_fwd_params)
        /*032c*/ 	.word	0x00000000


	//----- nvinfo : EIATTR_REGCOUNT
	.align		4
.L_175:
        /*0330*/ 	.byte	0x04, 0x2f
        /*0332*/ 	.short	(.L_177 - .L_176)
	.align		4
.L_176:
        /*0334*/ 	.word	index@(_Z35group_norm_nhwc_fwd_one_pass_kernelI11Bf16IOFp32WLi128ELi120ELi480EEv26Group_norm_nhwc_fwd_params)
        /*0338*/ 	.word	0x0000007e


	//----- nvinfo : EIATTR_FRAME_SIZE
	.align		4
.L_177:
        /*033c*/ 	.byte	0x04, 0x11
        /*033e*/ 	.short	(.L_179 - .L_178)
	.align		4
.L_178:
        /*0340*/ 	.word	index@(_Z35group_norm_nhwc_fwd_one_pass_kernelI11Bf16IOFp32WLi128ELi120ELi480EEv26Group_norm_nhwc_fwd_params)
        /*0344*/ 	.word	0x00000000


	//----- nvinfo : EIATTR_REGCOUNT
	.align		4
.L_179:
        /*0348*/ 	.byte	0x04, 0x2f
        /*034a*/ 	.short	(.L_181 - .L_180)
	.align		4
.L_180:
        /*034c*/ 	.word	index@(_Z35group_norm_nhwc_fwd_one_pass_kernelI11Bf16IOFp32WLi64ELi120ELi480EEv26Group_norm_nhwc_fwd_params)
        /*0350*/ 	.word	0x00000038


	//----- nvinfo : EIATTR_FRAME_SIZE
	.align		4
.L_181:
        /*0354*/ 	.byte	0x04, 0x11
        /*0356*/ 	.short	(.L_183 - .L_182)
	.align		4
.L_182:
        /*0358*/ 	.word	index@(_Z35group_norm_nhwc_fwd_one_pass_kernelI11Bf16IOFp32WLi64ELi120ELi480EEv26Group_norm_nhwc_fwd_params)
        /*035c*/ 	.word	0x00000000


	//----- nvinfo : EIATTR_REGCOUNT
	.align		4
.L_183:
        /*0360*/ 	.byte	0x04, 0x2f
        /*0362*/ 	.short	(.L_185 - .L_184)
	.align		4
.L_184:
        /*0364*/ 	.word	index@(_Z35group_norm_nhwc_bwd_one_pass_kernelI11Fp32IOFp16WLi512ELi120ELi480EEv26Group_norm_nhwc_bwd_params)
        /*0368*/ 	.word	0x00000040


	//----- nvinfo : EIATTR_FRAME_SIZE
	.align		4
.L_185:
        /*036c*/ 	.byte	0x04, 0x11
        /*036e*/ 	.short	(.L_187 - .L_186)
	.align		4
.L_186:
        /*0370*/ 	.word	index@(_Z35group_norm_nhwc_bwd_one_pass_kernelI11Fp32IOFp16WLi512ELi120ELi480EEv26Group_norm_nhwc_bwd_params)
        /*0374*/ 	.word	0x000008e0


	//----- nvinfo : EIATTR_REGCOUNT
	.align		4
.L_187:
        /*0378*/ 	.byte	0x04, 0x2f
        /*037a*/ 	.short	(.L_189 - .L_188)
	.align		4
.L_188:
        /*037c*/ 	.word	index@(_Z35group_norm_nhwc_bwd_one_pass_kernelI11Fp32IOFp16WLi256ELi120ELi480EEv26Group_norm_nhwc_bwd_params)
        /*0380*/ 	.word	0x00000080


	//----- nvinfo : EIATTR_FRAME_SIZE
	.align		4
.L_189:
        /*0384*/ 	.byte	0x04, 0x11
        /*0386*/ 	.short	(.L_191 - .L_190)
	.align		4
.L_190:
        /*0388*/ 	.word	index@(_Z35group_norm_nhwc_bwd_one_pass_kernelI11Fp32IOFp16WLi256ELi120ELi480EEv26Group_norm_nhwc_bwd_params)
        /*038c*/ 	.word	0x000000d0


	//----- nvinfo : EIATTR_REGCOUNT
	.align		4
.L_191:
        /*0390*/ 	.byte	0x04, 0x2f
        /*0392*/ 	.short	(.L_193 - .L_192)
	.align		4
.L_192:
        /*0394*/ 	.word	index@(_Z35group_norm_nhwc_bwd_one_pass_kernelI11Fp32IOFp16WLi128ELi120ELi480EEv26Group_norm_nhwc_bwd_params)
        /*0398*/ 	.word	0x00000080


	//----- nvinfo : EIATTR_FRAME_SIZE
	.align		4
.L_193:
        /*039c*/ 	.byte	0x04, 0x11
        /*039e*/ 	.short	(.L_195 - .L_194)
	.align		4
.L_194:
        /*03a0*/ 	.word	index@(_Z35group_norm_nhwc_bwd_one_pass_kernelI11Fp32IOFp16WLi128ELi120ELi480EEv26Group_norm_nhwc_bwd_params)
        /*03a4*/ 	.word	0x00000000


	//----- nvinfo : EIATTR_REGCOUNT
	.align		4
.L_195:
        /*03a8*/ 	.byte	0x04, 0x2f
        /*03aa*/ 	.short	(.L_197 - .L_196)
	.align		4
.L_196:
        /*03ac*/ 	.word	index@(_Z35group_norm_nhwc_bwd_one_pass_kernelI11Fp32IOFp16WLi64ELi120ELi480EEv26Group_norm_nhwc_bwd_params)
        /*03b0*/ 	.word	0x00000068


	//----- nvinfo : EIATTR_FRAME_SIZE
	.align		4
.L_197:
        /*03b4*/ 	.byte	0x04, 0x11
        /*03b6*/ 	.short	(.L_199 - .L_198)
	.align		4
.L_198:
        /*03b8*/ 	.word	index@(_Z35group_norm_nhwc_bwd_one_pass_kernelI11Fp32IOFp16WLi64ELi120ELi480EEv26Group_norm_nhwc_bwd_params)
        /*03bc*/ 	.word	0x00000000


	//----- nvinfo : EIATTR_REGCOUNT
	.align		4
.L_199:
        /*03c0*/ 	.byte	0x04, 0x2f
        /*03c2*/ 	.short	(.L_201 - .L_200)
	.align		4
.L_200:
        /*03c4*/ 	.word	index@(_Z35group_norm_nhwc_bwd_one_pass_kernelI11Fp32IOBf16WLi512ELi120ELi480EEv26Group_norm_nhwc_bwd_params)
        /*03c8*/ 	.word	0x00000040


	//----- nvinfo : EIATTR_FRAME_SIZE
	.align		4
.L_201:
        /*03cc*/ 	.byte	0x04, 0x11
        /*03ce*/ 	.short	(.L_203 - .L_202)
	.align		4
.L_202:
        /*03d0*/ 	.word	index@(_Z35group_norm_nhwc_bwd_one_pass_kernelI11Fp32IOBf16WLi512ELi120ELi480EEv26Group_norm_nhwc_bwd_params)
        /*03d4*/ 	.word	0x000008e0


	//----- nvinfo : EIATTR_REGCOUNT
	.align		4
.L_203:
        /*03d8*/ 	.byte	0x04, 0x2f
        /*03da*/ 	.short	(.L_205 - .L_204)
	.align		4
.L_204:
        /*03dc*/ 	.word	index@(_Z35group_norm_nhwc_bwd_one_pass_kernelI11Fp32IOBf16WLi256ELi120ELi480EEv26Group_norm_nhwc_bwd_params)
        /*03e0*/ 	.word	0x00000080


	//----- nvinfo : EIATTR_FRAME_SIZE
	.align		4
.L_205:
        /*03e4*/ 	.byte	0x04, 0x11
        /*03e6*/ 	.short	(.L_207 - .L_206)
	.align		4
.L_206:
        /*03e8*/ 	.word	index@(_Z35group_norm_nhwc_bwd_one_pass_kernelI11Fp32IOBf16WLi256ELi120ELi480EEv26Group_norm_nhwc_bwd_params)
        /*03ec*/ 	.word	0x000000d0


	//----- nvinfo : EIATTR_REGCOUNT
	.align		4
.L_207:
        /*03f0*/ 	.byte	0x04, 0x2f
        /*03f2*/ 	.short	(.L_209 - .L_208)
	.align		4
.L_208:
        /*03f4*/ 	.word	index@(_Z35group_norm_nhwc_bwd_one_pass_kernelI11Fp32IOBf16WLi128ELi120ELi480EEv26Group_norm_nhwc_bwd_params)
        /*03f8*/ 	.word	0x00000080


	//----- nvinfo : EIATTR_FRAME_SIZE
	.align		4
.L_209:
        /*03fc*/ 	.byte	0x04, 0x11
        /*03fe*/ 	.short	(.L_211 - .L_210)
	.align		4
.L_210:
        /*0400*/ 	.word	index@(_Z35group_norm_nhwc_bwd_one_pass_kernelI11Fp32IOBf16WLi128ELi120ELi480EEv26Group_norm_nhwc_bwd_params)
        /*0404*/ 	.word	0x00000000


	//----- nvinfo : EIATTR_REGCOUNT
	.align		4
.L_211:
        /*0408*/ 	.byte	0x04, 0x2f
        /*040a*/ 	.short	(.L_213 - .L_212)
	.align		4
.L_212:
        /*040c*/ 	.word	index@(_Z35group_norm_nhwc_bwd_one_pass_kernelI11Fp32IOBf16WLi64ELi120ELi480EEv26Group_norm_nhwc_bwd_params)
        /*0410*/ 	.word	0x00000068


	//----- nvinfo : EIATTR_FRAME_SIZE
	.align		4
.L_213:
        /*0414*/ 	.byte	0x04, 0x11
        /*0416*/ 	.short	(.L_215 - .L_214)
	.align		4
.L_214:
        /*0418*/ 	.word	index@(_Z35group_norm_nhwc_bwd_one_pass_kernelI11Fp32IOBf16WLi64ELi120ELi480EEv26Group_norm_nhwc_bwd_params)
        /*041c*/ 	.word	0x00000000


	//----- nvinfo : EIATTR_REGCOUNT
	.align		4
.L_215:
        /*0420*/ 	.byte	0x04, 0x2f
        /*0422*/ 	.short	(.L_217 - .L_216)
	.align		4
.L_216:
        /*0424*/ 	.word	index@(_Z35group_norm_nhwc_bwd_one_pass_kernelI11Fp32IOFp32WLi512ELi120ELi480EEv26Group_norm_nhwc_bwd_params)
        /*0428*/ 	.word	0x00000040


	//----- nvinfo : EIATTR_FRAME_SIZE
	.align		4
.L_217:
        /*042c*/ 	.byte	0x04, 0x11
        /*042e*/ 	.short	(.L_219 - .L_218)
	.align		4
.L_218:
        /*0430*/ 	.word	index@(_Z35group_norm_nhwc_bwd_one_pass_kernelI11Fp32IOFp32WLi512ELi120ELi480EEv26Group_norm_nhwc_bwd_params)
        /*0434*/ 	.word	0x00000900


	//----- nvinfo : EIATTR_REGCOUNT
	.align		4
.L_219:
        /*0438*/ 	.byte	0x04, 0x2f
        /*043a*/ 	.short	(.L_221 - .L_220)
	.align		4
.L_220:
        /*043c*/ 	.word	index@(_Z35group_norm_nhwc_bwd_one_pass_kernelI11Fp32IOFp32WLi256ELi120ELi480EEv26Group_norm_nhwc_bwd_params)
        /*0440*/ 	.word	0x00000080


	//----- nvinfo : EIATTR_FRAME_SIZE
	.align		4
.L_221:
        /*0444*/ 	.byte	0x04, 0x11
        /*0446*/ 	.short	(.L_223 - .L_222)
	.align		4
.L_222:
        /*0448*/ 	.word	index@(_Z35group_norm_nhwc_bwd_one_pass_kernelI11Fp32IOFp32WLi256ELi120ELi480EEv26Group_norm_nhwc_bwd_params)
        /*044c*/ 	.word	0x000000d0


	//----- nvinfo : EIATTR_REGCOUNT
	.align		4
.L_223:
        /*0450*/ 	.byte	0x04, 0x2f
        /*0452*/ 	.short	(.L_225 - .L_224)
	.align		4
.L_224:
        /*0454*/ 	.word	index@(_Z35group_norm_nhwc_bwd_one_pass_kernelI11Fp32IOFp32WLi128ELi120ELi480EEv26Group_norm_nhwc_bwd_params)
        /*0458*/ 	.word	0x00000080


	//----- nvinfo : EIATTR_FRAME_SIZE
	.align		4
.L_225:
        /*045c*/ 	.byte	0x04, 0x11
        /*045e*/ 	.short	(.L_227 - .L_226)
	.align		4
.L_226:
        /*0460*/ 	.word	index@(_Z35group_norm_nhwc_bwd_one_pass_kernelI11Fp32IOFp32WLi128ELi120ELi480EEv26Group_norm_nhwc_bwd_params)
        /*0464*/ 	.word	0x00000000


	//----- nvinfo : EIATTR_REGCOUNT
	.align		4
.L_227:
        /*0468*/ 	.byte	0x04, 0x2f
        /*046a*/ 	.short	(.L_229 - .L_228)
	.align		4
.L_228:
        /*046c*/ 	.word	index@(_Z35group_norm_nhwc_bwd_one_pass_kernelI11Fp32IOFp32WLi64ELi120ELi480EEv26Group_norm_nhwc_bwd_params)
        /*0470*/ 	.word	0x00000066


	//----- nvinfo : EIATTR_FRAME_SIZE
	.align		4
.L_229:
        /*0474*/ 	.byte	0x04, 0x11
        /*0476*/ 	.short	(.L_231 - .L_230)
	.align		4
.L_230:
        /*0478*/ 	.word	index@(_Z35group_norm_nhwc_bwd_one_pass_kernelI11Fp32IOFp32WLi64ELi120ELi480EEv26Group_norm_nhwc_bwd_params)
        /*047c*/ 	.word	0x00000000


	//----- nvinfo : EIATTR_REGCOUNT
	.align		4
.L_231:
        /*0480*/ 	.byte	0x04, 0x2f
        /*0482*/ 	.short	(.L_233 - .L_232)
	.align		4
.L_232:
        /*0484*/ 	.word	index@(_Z35group_norm_nhwc_bwd_one_pass_kernelI11Fp16IOFp16WLi512ELi120ELi480EEv26Group_norm_nhwc_bwd_params)
        /*0488*/ 	.word	0x00000080


	//----- nvinfo : EIATTR_FRAME_SIZE
	.align		4
.L_233:
        /*048c*/ 	.byte	0x04, 0x11
        /*048e*/ 	.short	(.L_235 - .L_234)
	.align		4
.L_234:
        /*0490*/ 	.word	index@(_Z35group_norm_nhwc_bwd_one_pass_kernelI11Fp16IOFp16WLi512ELi120ELi480EEv26Group_norm_nhwc_bwd_params)
        /*0494*/ 	.word	0x00000420


	//----- nvinfo : EIATTR_REGCOUNT
	.align		4
.L_235:
        /*0498*/ 	.byte	0x04, 0x2f
        /*049a*/ 	.short	(.L_237 - .L_236)
	.align		4
.L_236:
        /*049c*/ 	.word	index@(_Z35group_norm_nhwc_bwd_one_pass_kernelI11Fp16IOFp16WLi256ELi120ELi480EEv26Group_norm_nhwc_bwd_params)
        /*04a0*/ 	.word	0x00000080


	//----- nvinfo : EIATTR_FRAME_SIZE
	.align		4
.L_237:
        /*04a4*/ 	.byte	0x04, 0x11
        /*04a6*/ 	.short	(.L_239 - .L_238)
	.align		4
.L_238:
        /*04a8*/ 	.word	index@(_Z35group_norm_nhwc_bwd_one_pass_kernelI11Fp16IOFp16WLi256ELi120ELi480EEv26Group_norm_nhwc_bwd_params)
        /*04ac*/ 	.word	0x00000000


	//----- nvinfo : EIATTR_REGCOUNT
	.align		4
.L_239:
        /*04b0*/ 	.byte	0x04, 0x2f
        /*04b2*/ 	.short	(.L_241 - .L_240)
	.align		4
.L_240:
        /*04b4*/ 	.word	index@(_Z35group_norm_nhwc_bwd_one_pass_kernelI11Fp16IOFp16WLi128ELi120ELi480EEv26Group_norm_nhwc_bwd_params)
        /*04b8*/ 	.word	0x00000080


	//----- nvinfo : EIATTR_FRAME_SIZE
	.align		4
.L_241:
        /*04bc*/ 	.byte	0x04, 0x11
        /*04be*/ 	.short	(.L_243 - .L_242)
	.align		4
.L_242:
        /*04c0*/ 	.word	index@(_Z35group_norm_nhwc_bwd_one_pass_kernelI11Fp16IOFp16WLi128ELi120ELi480EEv26Group_norm_nhwc_bwd_params)
        /*04c4*/ 	.word	0x00000000


	//----- nvinfo : EIATTR_REGCOUNT
	.align		4
.L_243:
        /*04c8*/ 	.byte	0x04, 0x2f
        /*04ca*/ 	.short	(.L_245 - .L_244)
	.align		4
.L_244:
        /*04cc*/ 	.word	index@(_Z35group_norm_nhwc_bwd_one_pass_kernelI11Fp16IOFp16WLi64ELi120ELi480EEv26Group_norm_nhwc_bwd_params)
        /*04d0*/ 	.word	0x00000040


	//----- nvinfo : EIATTR_FRAME_SIZE
	.align		4
.L_245:
        /*04d4*/ 	.byte	0x04, 0x11
        /*04d6*/ 	.short	(.L_247 - .L_246)
	.align		4
.L_246:
        /*04d8*/ 	.word	index@(_Z35group_norm_nhwc_bwd_one_pass_kernelI11Fp16IOFp16WLi64ELi120ELi480EEv26Group_norm_nhwc_bwd_params)
        /*04dc*/ 	.word	0x00000000


	//----- nvinfo : EIATTR_REGCOUNT
	.align		4
.L_247:
        /*04e0*/ 	.byte	0x04, 0x2f
        /*04e2*/ 	.short	(.L_249 - .L_248)
	.align		4
.L_248:
        /*04e4*/ 	.word	index@(_Z35group_norm_nhwc_bwd_one_pass_kernelI11Fp16IOBf16WLi512ELi120ELi480EEv26Group_norm_nhwc_bwd_params)
        /*04e8*/ 	.word	0x00000080


	//----- nvinfo : EIATTR_FRAME_SIZE
	.align		4
.L_249:
        /*04ec*/ 	.byte	0x04, 0x11
        /*04ee*/ 	.short	(.L_251 - .L_250)
	.align		4
.L_250:
        /*04f0*/ 	.word	index@(_Z35group_norm_nhwc_bwd_one_pass_kernelI11Fp16IOBf16WLi512ELi120ELi480EEv26Group_norm_nhwc_bwd_params)
        /*04f4*/ 	.word	0x00000420


	//----- nvinfo : EIATTR_REGCOUNT
	.align		4
.L_251:
        /*04f8*/ 	.byte	0x04, 0x2f
        /*04fa*/ 	.short	(.L_253 - .L_252)
	.align		4
.L_252:
        /*04fc*/ 	.word	index@(_Z35group_norm_nhwc_bwd_one_pass_kernelI11Fp16IOBf16WLi256ELi120ELi480EEv26Group_norm_nhwc_bwd_params)
        /*0500*/ 	.word	0x00000080


	//----- nvinfo : EIATTR_FRAME_SIZE
	.align		4
.L_253:
        /*0504*/ 	.byte	0x04, 0x11
        /*0506*/ 	.short	(.L_255 - .L_254)
	.align		4
.L_254:
        /*0508*/ 	.word	index@(_Z35group_norm_nhwc_bwd_one_pass_kernelI11Fp16IOBf16WLi256ELi120ELi480EEv26Group_norm_nhwc_bwd_params)
        /*050c*/ 	.word	0x00000000


	//----- nvinfo : EIATTR_REGCOUNT
	.align		4
.L_255:
        /*0510*/ 	.byte	0x04, 0x2f
        /*0512*/ 	.short	(.L_257 - .L_256)
	.align		4
.L_256:
        /*0514*/ 	.word	index@(_Z35group_norm_nhwc_bwd_one_pass_kernelI11Fp16IOBf16WLi128ELi120ELi480EEv26Group_norm_nhwc_bwd_params)
        /*0518*/ 	.word	0x00000080


	//----- nvinfo : EIATTR_FRAME_SIZE
	.align		4
.L_257:
        /*051c*/ 	.byte	0x04, 0x11
        /*051e*/ 	.short	(.L_259 - .L_258)
	.align		4
.L_258:
        /*0520*/ 	.word	index@(_Z35group_norm_nhwc_bwd_one_pass_kernelI11Fp16IOBf16WLi128ELi120ELi480EEv26Group_norm_nhwc_bwd_params)
        /*0524*/ 	.word	0x00000000


	//----- nvinfo : EIATTR_REGCOUNT
	.align		4
.L_259:
        /*0528*/ 	.byte	0x04, 0x2f
        /*052a*/ 	.short	(.L_261 - .L_260)
	.align		4
.L_260:
        /*052c*/ 	.word	index@(_Z35group_norm_nhwc_bwd_one_pass_kernelI11Fp16IOBf16WLi64ELi120ELi480EEv26Group_norm_nhwc_bwd_params)
        /*0530*/ 	.word	0x00000040


	//----- nvinfo : EIATTR_FRAME_SIZE
	.align		4
.L_261:
        /*0534*/ 	.byte	0x04, 0x11
        /*0536*/ 	.short	(.L_263 - .L_262)
	.align		4
.L_262:
        /*0538*/ 	.word	index@(_Z35group_norm_nhwc_bwd_one_pass_kernelI11Fp16IOBf16WLi64ELi120ELi480EEv26Group_norm_nhwc_bwd_params)
        /*053c*/ 	.word	0x00000000


	//----- nvinfo : EIATTR_REGCOUNT
	.align		4
.L_263:
        /*0540*/ 	.byte	0x04, 0x2f
        /*0542*/ 	.short	(.L_265 - .L_264)
	.align		4
.L_264:
        /*0544*/ 	.word	index@(_Z35group_norm_nhwc_bwd_one_pass_kernelI11Fp16IOFp32WLi512ELi120ELi480EEv26Group_norm_nhwc_bwd_params)
        /*0548*/ 	.word	0x00000080


	//----- nvinfo : EIATTR_FRAME_SIZE
	.align		4
.L_265:
        /*054c*/ 	.byte	0x04, 0x11
        /*054e*/ 	.short	(.L_267 - .L_266)
	.align		4
.L_266:
        /*0550*/ 	.word	index@(_Z35group_norm_nhwc_bwd_one_pass_kernelI11Fp16IOFp32WLi512ELi120ELi480EEv26Group_norm_nhwc_bwd_params)
        /*0554*/ 	.word	0x00000420


	//----- nvinfo : EIATTR_REGCOUNT
	.align		4
.L_267:
        /*0558*/ 	.byte	0x04, 0x2f
        /*055a*/ 	.short	(.L_269 - .L_268)
	.align		4
.L_268:
        /*055c*/ 	.word	index@(_Z35group_norm_nhwc_bwd_one_pass_kernelI11Fp16IOFp32WLi256ELi120ELi480EEv26Group_norm_nhwc_bwd_params)
        /*0560*/ 	.word	0x00000080


	//----- nvinfo : EIATTR_FRAME_SIZE
	.align		4
.L_269:
        /*0564*/ 	.byte	0x04, 0x11
        /*0566*/ 	.short	(.L_271 - .L_270)
	.align		4
.L_270:
        /*0568*/ 	.word	index@(_Z35group_norm_nhwc_bwd_one_pass_kernelI11Fp16IOFp32WLi256ELi120ELi480EEv26Group_norm_nhwc_bwd_params)
        /*056c*/ 	.word	0x00000000


	//----- nvinfo : EIATTR_REGCOUNT
	.align		4
.L_271:
        /*0570*/ 	.byte	0x04, 0x2f
        /*0572*/ 	.short	(.L_273 - .L_272)
	.align		4
.L_272:
        /*0574*/ 	.word	index@(_Z35group_norm_nhwc_bwd_one_pass_kernelI11Fp16IOFp32WLi128ELi120ELi480EEv26Group_norm_nhwc_bwd_params)
        /*0578*/ 	.word	0x00000080


	//----- nvinfo : EIATTR_FRAME_SIZE
	.align		4
.L_273:
        /*057c*/ 	.byte	0x04, 0x11
        /*057e*/ 	.short	(.L_275 - .L_274)
	.align		4
.L_274:
        /*0580*/ 	.word	index@(_Z35group_norm_nhwc_bwd_one_pass_kernelI11Fp16IOFp32WLi128ELi120ELi480EEv26Group_norm_nhwc_bwd_params)
        /*0584*/ 	.word	0x00000000


	//----- nvinfo : EIATTR_REGCOUNT
	.align		4
.L_275:
        /*0588*/ 	.byte	0x04, 0x2f
        /*058a*/ 	.short	(.L_277 - .L_276)
	.align		4
.L_276:
        /*058c*/ 	.word	index@(_Z35group_norm_nhwc_bwd_one_pass_kernelI11Fp16IOFp32WLi64ELi120ELi480EEv26Group_norm_nhwc_bwd_params)
        /*0590*/ 	.word	0x00000040


	//----- nvinfo : EIATTR_FRAME_SIZE
	.align		4
.L_277:
        /*0594*/ 	.byte	0x04, 0x11
        /*0596*/ 	.short	(.L_279 - .L_278)
	.align		4
.L_278:
        /*0598*/ 	.word	index@(_Z35group_norm_nhwc_bwd_one_pass_kernelI11Fp16IOFp32WLi64ELi120ELi480EEv26Group_norm_nhwc_bwd_params)
        /*059c*/ 	.word	0x00000000


	//----- nvinfo : EIATTR_REGCOUNT
	.align		4
.L_279:
        /*05a0*/ 	.byte	0x04, 0x2f
        /*05a2*/ 	.short	(.L_281 - .L_280)
	.align		4
.L_280:
        /*05a4*/ 	.word	index@(_Z35group_norm_nhwc_bwd_one_pass_kernelI11Bf16IOFp16WLi512ELi120ELi480EEv26Group_norm_nhwc_bwd_params)
        /*05a8*/ 	.word	0x00000040


	//----- nvinfo : EIATTR_FRAME_SIZE
	.align		4
.L_281:
        /*05ac*/ 	.byte	0x04, 0x11
        /*05ae*/ 	.short	(.L_283 - .L_282)
	.align		4
.L_282:
        /*05b0*/ 	.word	index@(_Z35group_norm_nhwc_bwd_one_pass_kernelI11Bf16IOFp16WLi512ELi120ELi480EEv26Group_norm_nhwc_bwd_params)
        /*05b4*/ 	.word	0x00000950


	//----- nvinfo : EIATTR_REGCOUNT
	.align		4
.L_283:
        /*05b8*/ 	.byte	0x04, 0x2f
        /*05ba*/ 	.short	(.L_285 - .L_284)
	.align		4
.L_284:
        /*05bc*/ 	.word	index@(_Z35group_norm_nhwc_bwd_one_pass_kernelI11Bf16IOFp16WLi256ELi120ELi480EEv26Group_norm_nhwc_bwd_params)
        /*05c0*/ 	.word	0x00000080


	//----- nvinfo : EIATTR_FRAME_SIZE
	.align		4
.L_285:
        /*05c4*/ 	.byte	0x04, 0x11
        /*05c6*/ 	.short	(.L_287 - .L_286)
	.align		4
.L_286:
        /*05c8*/ 	.word	index@(_Z35group_norm_nhwc_bwd_one_pass_kernelI11Bf16IOFp16WLi256ELi120ELi480EEv26Group_norm_nhwc_bwd_params)
        /*05cc*/ 	.word	0x000000b0


	//----- nvinfo : EIATTR_REGCOUNT
	.align		4
.L_287:
        /*05d0*/ 	.byte	0x04, 0x2f
        /*05d2*/ 	.short	(.L_289 - .L_288)
	.align		4
.L_288:
        /*05d4*/ 	.word	index@(_Z35group_norm_nhwc_bwd_one_pass_kernelI11Bf16IOFp16WLi128ELi120ELi480EEv26Group_norm_nhwc_bwd_params)
        /*05d8*/ 	.word	0x00000080


	//----- nvinfo : EIATTR_FRAME_SIZE
	.align		4
.L_289:
        /*05dc*/ 	.byte	0x04, 0x11
        /*05de*/ 	.short	(.L_291 - .L_290)
	.align		4
.L_290:
        /*05e0*/ 	.word	index@(_Z35group_norm_nhwc_bwd_one_pass_kernelI11Bf16IOFp16WLi128ELi120ELi480EEv26Group_norm_nhwc_bwd_params)
        /*05e4*/ 	.word	0x00000000


	//----- nvinfo : EIATTR_REGCOUNT
	.align		4
.L_291:
        /*05e8*/ 	.byte	0x04, 0x2f
        /*05ea*/ 	.short	(.L_293 - .L_292)
	.align		4
.L_292:
        /*05ec*/ 	.word	index@(_Z35group_norm_nhwc_bwd_one_pass_kernelI11Bf16IOFp16WLi64ELi120ELi480EEv26Group_norm_nhwc_bwd_params)
        /*05f0*/ 	.word	0x00000062


	//----- nvinfo : EIATTR_FRAME_SIZE
	.align		4
.L_293:
        /*05f4*/ 	.byte	0x04, 0x11
        /*05f6*/ 	.short	(.L_295 - .L_294)
	.align		4
.L_294:
        /*05f8*/ 	.word	index@(_Z35group_norm_nhwc_bwd_one_pass_kernelI11Bf16IOFp16WLi64ELi120ELi480EEv26Group_norm_nhwc_bwd_params)
        /*05fc*/ 	.word	0x00000000


	//----- nvinfo : EIATTR_REGCOUNT
	.align		4
.L_295:
        /*0600*/ 	.byte	0x04, 0x2f
        /*0602*/ 	.short	(.L_297 - .L_296)
	.align		4
.L_296:
        /*0604*/ 	.word	index@(_Z35group_norm_nhwc_bwd_one_pass_kernelI11Bf16IOBf16WLi512ELi120ELi480EEv26Group_norm_nhwc_bwd_params)
        /*0608*/ 	.word	0x00000040


	//----- nvinfo : EIATTR_FRAME_SIZE
	.align		4
.L_297:
        /*060c*/ 	.byte	0x04, 0x11
        /*060e*/ 	.short	(.L_299 - .L_298)
	.align		4
.L_298:
        /*0610*/ 	.word	index@(_Z35group_norm_nhwc_bwd_one_pass_kernelI11Bf16IOBf16WLi512ELi120ELi480EEv26Group_norm_nhwc_bwd_params)
        /*0614*/ 	.word	0x00000950


	//----- nvinfo : EIATTR_REGCOUNT
	.align		4
.L_299:
        /*0618*/ 	.byte	0x04, 0x2f
        /*061a*/ 	.short	(.L_301 - .L_300)
	.align		4
.L_300:
        /*061c*/ 	.word	index@(_Z35group_norm_nhwc_bwd_one_pass_kernelI11Bf16IOBf16WLi256ELi120ELi480EEv26Group_norm_nhwc_bwd_params)
        /*0620*/ 	.word	0x00000080


	//----- nvinfo : EIATTR_FRAME_SIZE
	.align		4
.L_301:
        /*0624*/ 	.byte	0x04, 0x11
        /*0626*/ 	.short	(.L_303 - .L_302)
	.align		4
.L_302:
        /*0628*/ 	.word	index@(_Z35group_norm_nhwc_bwd_one_pass_kernelI11Bf16IOBf16WLi256ELi120ELi480EEv26Group_norm_nhwc_bwd_params)
        /*062c*/ 	.word	0x000000b0


	//----- nvinfo : EIATTR_REGCOUNT
	.align		4
.L_303:
        /*0630*/ 	.byte	0x04, 0x2f
        /*0632*/ 	.short	(.L_305 - .L_304)
	.align		4
.L_304:
        /*0634*/ 	.word	index@(_Z35group_norm_nhwc_bwd_one_pass_kernelI11Bf16IOBf16WLi128ELi120ELi480EEv26Group_norm_nhwc_bwd_params)
        /*0638*/ 	.word	0x00000080


	//----- nvinfo : EIATTR_FRAME_SIZE
	.align		4
.L_305:
        /*063c*/ 	.byte	0x04, 0x11
        /*063e*/ 	.short	(.L_307 - .L_306)
	.align		4
.L_306:
        /*0640*/ 	.word	index@(_Z35group_norm_nhwc_bwd_one_pass_kernelI11Bf16IOBf16WLi128ELi120ELi480EEv26Group_norm_nhwc_bwd_params)
        /*0644*/ 	.word	0x00000000


	//----- nvinfo : EIATTR_REGCOUNT
	.align		4
.L_307:
        /*0648*/ 	.byte	0x04, 0x2f
        /*064a*/ 	.short	(.L_309 - .L_308)
	.align		4
.L_308:
        /*064c*/ 	.word	index@(_Z35group_norm_nhwc_bwd_one_pass_kernelI11Bf16IOBf16WLi64ELi120ELi480EEv26Group_norm_nhwc_bwd_params)
        /*0650*/ 	.word	0x00000062


	//----- nvinfo : EIATTR_FRAME_SIZE
	.align		4
.L_309:
        /*0654*/ 	.byte	0x04, 0x11
        /*0656*/ 	.short	(.L_311 - .L_310)
	.align		4
.L_310:
        /*0658*/ 	.word	index@(_Z35group_norm_nhwc_bwd_one_pass_kernelI11Bf16IOBf16WLi64ELi120ELi480EEv26Group_norm_nhwc_bwd_params)
        /*065c*/ 	.word	0x00000000


	//----- nvinfo : EIATTR_REGCOUNT
	.align		4
.L_311:
        /*0660*/ 	.byte	0x04, 0x2f
        /*0662*/ 	.short	(.L_313 - .L_312)
	.align		4
.L_312:
        /*0664*/ 	.word	index@(_Z35group_norm_nhwc_bwd_one_pass_kernelI11Bf16IOFp32WLi512ELi120ELi480EEv26Group_norm_nhwc_bwd_params)
        /*0668*/ 	.word	0x00000040


	//----- nvinfo : EIATTR_FRAME_SIZE
	.align		4
.L_313:
        /*066c*/ 	.byte	0x04, 0x11
        /*066e*/ 	.short	(.L_315 - .L_314)
	.align		4
.L_314:
        /*0670*/ 	.word	index@(_Z35group_norm_nhwc_bwd_one_pass_kernelI11Bf16IOFp32WLi512ELi120ELi480EEv26Group_norm_nhwc_bwd_params)
        /*0674*/ 	.word	0x00000940


	//----- nvinfo : EIATTR_REGCOUNT
	.align		4
.L_315:
        /*0678*/ 	.byte	0x04, 0x2f
        /*067a*/ 	.short	(.L_317 - .L_316)
	.align		4
.L_316:
        /*067c*/ 	.word	index@(_Z35group_norm_nhwc_bwd_one_pass_kernelI11Bf16IOFp32WLi256ELi120ELi480EEv26Group_norm_nhwc_bwd_params)
        /*0680*/ 	.word	0x00000080


	//----- nvinfo : EIATTR_FRAME_SIZE
	.align		4
.L_317:
        /*0684*/ 	.byte	0x04, 0x11
        /*0686*/ 	.short	(.L_319 - .L_318)
	.align		4
.L_318:
        /*0688*/ 	.word	index@(_Z35group_norm_nhwc_bwd_one_pass_kernelI11Bf16IOFp32WLi256ELi120ELi480EEv26Group_norm_nhwc_bwd_params)
        /*068c*/ 	.word	0x000000b0


	//----- nvinfo : EIATTR_REGCOUNT
	.align		4
.L_319:
        /*0690*/ 	.byte	0x04, 0x2f
        /*0692*/ 	.short	(.L_321 - .L_320)
	.align		4
.L_320:
        /*0694*/ 	.word	index@(_Z35group_norm_nhwc_bwd_one_pass_kernelI11Bf16IOFp32WLi128ELi120ELi480EEv26Group_norm_nhwc_bwd_params)
        /*0698*/ 	.word	0x00000080


	//----- nvinfo : EIATTR_FRAME_SIZE
	.align		4
.L_321:
        /*069c*/ 	.byte	0x04, 0x11
        /*069e*/ 	.short	(.L_323 - .L_322)
	.align		4
.L_322:
        /*06a0*/ 	.word	index@(_Z35group_norm_nhwc_bwd_one_pass_kernelI11Bf16IOFp32WLi128ELi120ELi480EEv26Group_norm_nhwc_bwd_params)
        /*06a4*/ 	.word	0x00000000


	//----- nvinfo : EIATTR_REGCOUNT
	.align		4
.L_323:
        /*06a8*/ 	.byte	0x04, 0x2f
        /*06aa*/ 	.short	(.L_325 - .L_324)
	.align		4
.L_324:
        /*06ac*/ 	.word	index@(_Z35group_norm_nhwc_bwd_one_pass_kernelI11Bf16IOFp32WLi64ELi120ELi480EEv26Group_norm_nhwc_bwd_params)
        /*06b0*/ 	.word	0x00000063


	//----- nvinfo : EIATTR_FRAME_SIZE
	.align		4
.L_325:
        /*06b4*/ 	.byte	0x04, 0x11
        /*06b6*/ 	.short	(.L_327 - .L_326)
	.align		4
.L_326:
        /*06b8*/ 	.word	index@(_Z35group_norm_nhwc_bwd_one_pass_kernelI11Bf16IOFp32WLi64ELi120ELi480EEv26Group_norm_nhwc_bwd_params)
        /*06bc*/ 	.word	0x00000000


	//----- nvinfo : EIATTR_REGCOUNT
	.align		4
.L_327:
        /*06c0*/ 	.byte	0x04, 0x2f
        /*06c2*/ 	.short	(.L_329 - .L_328)
	.align		4
.L_328:
        /*06c4*/ 	.word	index@(_ZN3cub17CUB_300001_SM_9006detail11EmptyKernelIvEEvv)
        /*06c8*/ 	.word	0x00000004


	//----- nvinfo : EIATTR_FRAME_SIZE
	.align		4
.L_329:
        /*06cc*/ 	.byte	0x04, 0x11
        /*06ce*/ 	.short	(.L_331 - .L_330)
	.align		4
.L_330:
        /*06d0*/ 	.word	index@(_ZN3cub17CUB_300001_SM_9006detail11EmptyKernelIvEEvv)
        /*06d4*/ 	.word	0x00000000


	//----- nvinfo : EIATTR_MIN_STACK_SIZE
	.align		4
.L_331:
        /*06d8*/ 	.byte	0x04, 0x12
        /*06da*/ 	.short	(.L_333 - .L_332)
	.align		4
.L_332:
        /*06dc*/ 	.word	index@(_ZN3cub17CUB_300001_SM_9006detail11EmptyKernelIvEEvv)
        /*06e0*/ 	.word	0x00000000


	//----- nvinfo : EIATTR_MIN_STACK_SIZE
	.align		4
.L_333:
        /*06e4*/ 	.byte	0x04, 0x12
        /*06e6*/ 	.short	(.L_335 - .L_334)
	.align		4
.L_334:
        /*06e8*/ 	.word	index@(_Z35group_norm_nhwc_bwd_one_pass_kernelI11Bf16IOFp32WLi64ELi120ELi480EEv26Group_norm_nhwc_bwd_params)
        /*06ec*/ 	.word	0x00000000


	//----- nvinfo : EIATTR_MIN_STACK_SIZE
	.align		4
.L_335:
        /*06f0*/ 	.byte	0x04, 0x12
        /*06f2*/ 	.short	(.L_337 - .L_336)
	.align		4
.L_336:
        /*06f4*/ 	.word	index@(_Z35group_norm_nhwc_bwd_one_pass_kernelI11Bf16IOFp32WLi128ELi120ELi480EEv26Group_norm_nhwc_bwd_params)
        /*06f8*/ 	.word	0x00000000


	//----- nvinfo : EIATTR_MIN_STACK_SIZE
	.align		4
.L_337:
        /*06fc*/ 	.byte	0x04, 0x12
        /*06fe*/ 	.short	(.L_339 - .L_338)
	.align		4
.L_338:
        /*0700*/ 	.word	index@(_Z35group_norm_nhwc_bwd_one_pass_kernelI11Bf16IOFp32WLi256ELi120ELi480EEv26Group_norm_nhwc_bwd_params)
        /*0704*/ 	.word	0x000000b0


	//----- nvinfo : EIATTR_MIN_STACK_SIZE
	.align		4
.L_339:
        /*0708*/ 	.byte	0x04, 0x12
        /*070a*/ 	.short	(.L_341 - .L_340)
	.align		4
.L_340:
        /*070c*/ 	.word	index@(_Z35group_norm_nhwc_bwd_one_pass_kernelI11Bf16IOFp32WLi512ELi120ELi480EEv26Group_norm_nhwc_bwd_params)
        /*0710*/ 	.word	0x00000940


	//----- nvinfo : EIATTR_MIN_STACK_SIZE
	.align		4
.L_341:
        /*0714*/ 	.byte	0x04, 0x12
        /*0716*/ 	.short	(.L_343 - .L_342)
	.align		4
.L_342:
        /*0718*/ 	.word	index@(_Z35group_norm_nhwc_bwd_one_pass_kernelI11Bf16IOBf16WLi64ELi120ELi480EEv26Group_norm_nhwc_bwd_params)
        /*071c*/ 	.word	0x00000000


	//----- nvinfo : EIATTR_MIN_STACK_SIZE
	.align		4
.L_343:
        /*0720*/ 	.byte	0x04, 0x12
        /*0722*/ 	.short	(.L_345 - .L_344)
	.align		4
.L_344:
        /*0724*/ 	.word	index@(_Z35group_norm_nhwc_bwd_one_pass_kernelI11Bf16IOBf16WLi128ELi120ELi480EEv26Group_norm_nhwc_bwd_params)
        /*0728*/ 	.word	0x00000000


	//----- nvinfo : EIATTR_MIN_STACK_SIZE
	.align		4
.L_345:
        /*072c*/ 	.byte	0x04, 0x12
        /*072e*/ 	.short	(.L_347 - .L_346)
	.align		4
.L_346:
        /*0730*/ 	.word	index@(_Z35group_norm_nhwc_bwd_one_pass_kernelI11Bf16IOBf16WLi256ELi120ELi480EEv26Group_norm_nhwc_bwd_params)
        /*0734*/ 	.word	0x000000b0


	//----- nvinfo : EIATTR_MIN_STACK_SIZE
	.align		4
.L_347:
        /*0738*/ 	.byte	0x04, 0x12
        /*073a*/ 	.short	(.L_349 - .L_348)
	.align		4
.L_348:
        /*073c*/ 	.word	index@(_Z35group_norm_nhwc_bwd_one_pass_kernelI11Bf16IOBf16WLi512ELi120ELi480EEv26Group_norm_nhwc_bwd_params)
        /*0740*/ 	.word	0x00000950


	//----- nvinfo : EIATTR_MIN_STACK_SIZE
	.align		4
.L_349:
        /*0744*/ 	.byte	0x04, 0x12
        /*0746*/ 	.short	(.L_351 - .L_350)
	.align		4
.L_350:
        /*0748*/ 	.word	index@(_Z35group_norm_nhwc_bwd_one_pass_kernelI11Bf16IOFp16WLi64ELi120ELi480EEv26Group_norm_nhwc_bwd_params)
        /*074c*/ 	.word	0x00000000


	//----- nvinfo : EIATTR_MIN_STACK_SIZE
	.align		4
.L_351:
        /*0750*/ 	.byte	0x04, 0x12
        /*0752*/ 	.short	(.L_353 - .L_352)
	.align		4
.L_352:
        /*0754*/ 	.word	index@(_Z35group_norm_nhwc_bwd_one_pass_kernelI11Bf16IOFp16WLi128ELi120ELi480EEv26Group_norm_nhwc_bwd_params)
        /*0758*/ 	.word	0x00000000


	//----- nvinfo : EIATTR_MIN_STACK_SIZE
	.align		4
.L_353:
        /*075c*/ 	.byte	0x04, 0x12
        /*075e*/ 	.short	(.L_355 - .L_354)
	.align		4
.L_354:
        /*0760*/ 	.word	index@(_Z35group_norm_nhwc_bwd_one_pass_kernelI11Bf16IOFp16WLi256ELi120ELi480EEv26Group_norm_nhwc_bwd_params)
        /*0764*/ 	.word	0x000000b0


	//----- nvinfo : EIATTR_MIN_STACK_SIZE
	.align		4
.L_355:
        /*0768*/ 	.byte	0x04, 0x12
        /*076a*/ 	.short	(.L_357 - .L_356)
	.align		4
.L_356:
        /*076c*/ 	.word	index@(_Z35group_norm_nhwc_bwd_one_pass_kernelI11Bf16IOFp16WLi512ELi120ELi480EEv26Group_norm_nhwc_bwd_params)
        /*0770*/ 	.word	0x00000950


	//----- nvinfo : EIATTR_MIN_STACK_SIZE
	.align		4
.L_357:
        /*0774*/ 	.byte	0x04, 0x12
        /*0776*/ 	.short	(.L_359 - .L_358)
	.align		4
.L_358:
        /*0778*/ 	.word	index@(_Z35group_norm_nhwc_bwd_one_pass_kernelI11Fp16IOFp32WLi64ELi120ELi480EEv26Group_norm_nhwc_bwd_params)
        /*077c*/ 	.word	0x00000000


	//----- nvinfo : EIATTR_MIN_STACK_SIZE
	.align		4
.L_359:
        /*0780*/ 	.byte	0x04, 0x12
        /*0782*/ 	.short	(.L_361 - .L_360)
	.align		4
.L_360:
        /*0784*/ 	.word	index@(_Z35group_norm_nhwc_bwd_one_pass_kernelI11Fp16IOFp32WLi128ELi120ELi480EEv26Group_norm_nhwc_bwd_params)
        /*0788*/ 	.word	0x00000000


	//----- nvinfo : EIATTR_MIN_STACK_SIZE
	.align		4
.L_361:
        /*078c*/ 	.byte	0x04, 0x12
        /*078e*/ 	.short	(.L_363 - .L_362)
	.align		4
.L_362:
        /*0790*/ 	.word	index@(_Z35group_norm_nhwc_bwd_one_pass_kernelI11Fp16IOFp32WLi256ELi120ELi480EEv26Group_norm_nhwc_bwd_params)
        /*0794*/ 	.word	0x00000000


	//----- nvinfo : EIATTR_MIN_STACK_SIZE
	.align		4
.L_363:
        /*0798*/ 	.byte	0x04, 0x12
        /*079a*/ 	.short	(.L_365 - .L_364)
	.align		4
.L_364:
        /*079c*/ 	.word	index@(_Z35group_norm_nhwc_bwd_one_pass_kernelI11Fp16IOFp32WLi512ELi120ELi480EEv26Group_norm_nhwc_bwd_params)
        /*07a0*/ 	.word	0x00000420


	//----- nvinfo : EIATTR_MIN_STACK_SIZE
	.align		4
.L_365:
        /*07a4*/ 	.byte	0x04, 0x12
        /*07a6*/ 	.short	(.L_367 - .L_366)
	.align		4
.L_366:
        /*07a8*/ 	.word	index@(_Z35group_norm_nhwc_bwd_one_pass_kernelI11Fp16IOBf16WLi64ELi120ELi480EEv26Group_norm_nhwc_bwd_params)
        /*07ac*/ 	.word	0x00000000


	//----- nvinfo : EIATTR_MIN_STACK_SIZE
	.align		4
.L_367:
        /*07b0*/ 	.byte	0x04, 0x12
        /*07b2*/ 	.short	(.L_369 - .L_368)
	.align		4
.L_368:
        /*07b4*/ 	.word	index@(_Z35group_norm_nhwc_bwd_one_pass_kernelI11Fp16IOBf16WLi128ELi120ELi480EEv26Group_norm_nhwc_bwd_params)
        /*07b8*/ 	.word	0x00000000


	//----- nvinfo : EIATTR_MIN_STACK_SIZE
	.align		4
.L_369:
        /*07bc*/ 	.byte	0x04, 0x12
        /*07be*/ 	.short	(.L_371 - .L_370)
	.align		4
.L_370:
        /*07c0*/ 	.word	index@(_Z35group_norm_nhwc_bwd_one_pass_kernelI11Fp16IOBf16WLi256ELi120ELi480EEv26Group_norm_nhwc_bwd_params)
        /*07c4*/ 	.word	0x00000000


	//----- nvinfo : EIATTR_MIN_STACK_SIZE
	.align		4
.L_371:
        /*07c8*/ 	.byte	0x04, 0x12
        /*07ca*/ 	.short	(.L_373 - .L_372)
	.align		4
.L_372:
        /*07cc*/ 	.word	index@(_Z35group_norm_nhwc_bwd_one_pass_kernelI11Fp16IOBf16WLi512ELi120ELi480EEv26Group_norm_nhwc_bwd_params)
        /*07d0*/ 	.word	0x00000420


	//----- nvinfo : EIATTR_MIN_STACK_SIZE
	.align		4
.L_373:
        /*07d4*/ 	.byte	0x04, 0x12
        /*07d6*/ 	.short	(.L_375 - .L_374)
	.align		4
.L_374:
        /*07d8*/ 	.word	index@(_Z35group_norm_nhwc_bwd_one_pass_kernelI11Fp16IOFp16WLi64ELi120ELi480EEv26Group_norm_nhwc_bwd_params)
        /*07dc*/ 	.word	0x00000000


	//----- nvinfo : EIATTR_MIN_STACK_SIZE
	.align		4
.L_375:
        /*07e0*/ 	.byte	0x04, 0x12
        /*07e2*/ 	.short	(.L_377 - .L_376)
	.align		4
.L_376:
        /*07e4*/ 	.word	index@(_Z35group_norm_nhwc_bwd_one_pass_kernelI11Fp16IOFp16WLi128ELi120ELi480EEv26Group_norm_nhwc_bwd_params)
        /*07e8*/ 	.word	0x00000000


	//----- nvinfo : EIATTR_MIN_STACK_SIZE
	.align		4
.L_377:
        /*07ec*/ 	.byte	0x04, 0x12
        /*07ee*/ 	.short	(.L_379 - .L_378)
	.align		4
.L_378:
        /*07f0*/ 	.word	index@(_Z35group_norm_nhwc_bwd_one_pass_kernelI11Fp16IOFp16WLi256ELi120ELi480EEv26Group_norm_nhwc_bwd_params)
        /*07f4*/ 	.word	0x00000000


	//----- nvinfo : EIATTR_MIN_STACK_SIZE
	.align		4
.L_379:
        /*07f8*/ 	.byte	0x04, 0x12
        /*07fa*/ 	.short	(.L_381 - .L_380)
	.align		4
.L_380:
        /*07fc*/ 	.word	index@(_Z35group_norm_nhwc_bwd_one_pass_kernelI11Fp16IOFp16WLi512ELi120ELi480EEv26Group_norm_nhwc_bwd_params)
        /*0800*/ 	.word	0x00000420


	//----- nvinfo : EIATTR_MIN_STACK_SIZE
	.align		4
.L_381:
        /*0804*/ 	.byte	0x04, 0x12
        /*0806*/ 	.short	(.L_383 - .L_382)
	.align		4
.L_382:
        /*0808*/ 	.word	index@(_Z35group_norm_nhwc_bwd_one_pass_kernelI11Fp32IOFp32WLi64ELi120ELi480EEv26Group_norm_nhwc_bwd_params)
        /*080c*/ 	.word	0x00000000


	//----- nvinfo : EIATTR_MIN_STACK_SIZE
	.align		4
.L_383:
        /*0810*/ 	.byte	0x04, 0x12
        /*0812*/ 	.short	(.L_385 - .L_384)
	.align		4
.L_384:
        /*0814*/ 	.word	index@(_Z35group_norm_nhwc_bwd_one_pass_kernelI11Fp32IOFp32WLi128ELi120ELi480EEv26Group_norm_nhwc_bwd_params)
        /*0818*/ 	.word	0x00000000


	//----- nvinfo : EIATTR_MIN_STACK_SIZE
	.align		4
.L_385:
        /*081c*/ 	.byte	0x04, 0x12
        /*081e*/ 	.short	(.L_387 - .L_386)
	.align		4
.L_386:
        /*0820*/ 	.word	index@(_Z35group_norm_nhwc_bwd_one_pass_kernelI11Fp32IOFp32WLi256ELi120ELi480EEv26Group_norm_nhwc_bwd_params)
        /*0824*/ 	.word	0x000000d0


	//----- nvinfo : EIATTR_MIN_STACK_SIZE
	.align		4
.L_387:
        /*0828*/ 	.byte	0x04, 0x12
        /*082a*/ 	.short	(.L_389 - .L_388)
	.align		4
.L_388:
        /*082c*/ 	.word	index@(_Z35group_norm_nhwc_bwd_one_pass_kernelI11Fp32IOFp32WLi512ELi120ELi480EEv26Group_norm_nhwc_bwd_params)
        /*0830*/ 	.word	0x00000900


	//----- nvinfo : EIATTR_MIN_STACK_SIZE
	.align		4
.L_389:
        /*0834*/ 	.byte	0x04, 0x12
        /*0836*/ 	.short	(.L_391 - .L_390)
	.align		4
.L_390:
        /*0838*/ 	.word	index@(_Z35group_norm_nhwc_bwd_one_pass_kernelI11Fp32IOBf16WLi64ELi120ELi480EEv26Group_norm_nhwc_bwd_params)
        /*083c*/ 	.word	0x00000000


	//----- nvinfo : EIATTR_MIN_STACK_SIZE
	.align		4
.L_391:
        /*0840*/ 	.byte	0x04, 0x12
        /*0842*/ 	.short	(.L_393 - .L_392)
	.align		4
.L_392:
        /*0844*/ 	.word	index@(_Z35group_norm_nhwc_bwd_one_pass_kernelI11Fp32IOBf16WLi128ELi120ELi480EEv26Group_norm_nhwc_bwd_params)
        /*0848*/ 	.word	0x00000000


	//----- nvinfo : EIATTR_MIN_STACK_SIZE
	.align		4
.L_393:
        /*084c*/ 	.byte	0x04, 0x12
        /*084e*/ 	.short	(.L_395 - .L_394)
	.align		4
.L_394:
        /*0850*/ 	.word	index@(_Z35group_norm_nhwc_bwd_one_pass_kernelI11Fp32IOBf16WLi256ELi120ELi480EEv26Group_norm_nhwc_bwd_params)
        /*0854*/ 	.word	0x000000d0


	//----- nvinfo : EIATTR_MIN_STACK_SIZE
	.align		4
.L_395:
        /*0858*/ 	.byte	0x04, 0x12
        /*085a*/ 	.short	(.L_397 - .L_396)
	.align		4
.L_396:
        /*085c*/ 	.word	index@(_Z35group_norm_nhwc_bwd_one_pass_kernelI11Fp32IOBf16WLi512ELi120ELi480EEv26Group_norm_nhwc_bwd_params)
        /*0860*/ 	.word	0x000008e0


	//----- nvinfo : EIATTR_MIN_STACK_SIZE
	.align		4
.L_397:
        /*0864*/ 	.byte	0x04, 0x12
        /*0866*/ 	.short	(.L_399 - .L_398)
	.align		4
.L_398:
        /*0868*/ 	.word	index@(_Z35group_norm_nhwc_bwd_one_pass_kernelI11Fp32IOFp16WLi64ELi120ELi480EEv26Group_norm_nhwc_bwd_params)
        /*086c*/ 	.word	0x00000000


	//----- nvinfo : EIATTR_MIN_STACK_SIZE
	.align		4
.L_399:
        /*0870*/ 	.byte	0x04, 0x12
        /*0872*/ 	.short	(.L_401 - .L_400)
	.align		4
.L_400:
        /*0874*/ 	.word	index@(_Z35group_norm_nhwc_bwd_one_pass_kernelI11Fp32IOFp16WLi128ELi120ELi480EEv26Group_norm_nhwc_bwd_params)
        /*0878*/ 	.word	0x00000000


	//----- nvinfo : EIATTR_MIN_STACK_SIZE
	.align		4
.L_401:
        /*087c*/ 	.byte	0x04, 0x12
        /*087e*/ 	.short	(.L_403 - .L_402)
	.align		4
.L_402:
        /*0880*/ 	.word	index@(_Z35group_norm_nhwc_bwd_one_pass_kernelI11Fp32IOFp16WLi256ELi120ELi480EEv26Group_norm_nhwc_bwd_params)
        /*0884*/ 	.word	0x000000d0


	//----- nvinfo : EIATTR_MIN_STACK_SIZE
	.align		4
.L_403:
        /*0888*/ 	.byte	0x04, 0x12
        /*088a*/ 	.short	(.L_405 - .L_404)
	.align		4
.L_404:
        /*088c*/ 	.word	index@(_Z35group_norm_nhwc_bwd_one_pass_kernelI11Fp32IOFp16WLi512ELi120ELi480EEv26Group_norm_nhwc_bwd_params)
        /*0890*/ 	.word	0x000008e0


	//----- nvinfo : EIATTR_MIN_STACK_SIZE
	.align		4
.L_405:
        /*0894*/ 	.byte	0x04, 0x12
        /*0896*/ 	.short	(.L_407 - .L_406)
	.align		4
.L_406:
        /*0898*/ 	.word	index@(_Z35group_norm_nhwc_fwd_one_pass_kernelI11Bf16IOFp32WLi64ELi120ELi480EEv26Group_norm_nhwc_fwd_params)
        /*089c*/ 	.word	0x00000000


	//----- nvinfo : EIATTR_MIN_STACK_SIZE
	.align		4
.L_407:
        /*08a0*/ 	.byte	0x04, 0x12
        /*08a2*/ 	.short	(.L_409 - .L_408)
	.align		4
.L_408:
        /*08a4*/ 	.word	index@(_Z35group_norm_nhwc_fwd_one_pass_kernelI11Bf16IOFp32WLi128ELi120ELi480EEv26Group_norm_nhwc_fwd_params)
        /*08a8*/ 	.word	0x00000000


	//----- nvinfo : EIATTR_MIN_STACK_SIZE
	.align		4
.L_409:
        /*08ac*/ 	.byte	0x04, 0x12
        /*08ae*/ 	.short	(.L_411 - .L_410)
	.align		4
.L_410:
        /*08b0*/ 	.word	index@(_Z35group_norm_nhwc_fwd_one_pass_kernelI11Bf16IOFp32WLi256ELi120ELi480EEv26Group_norm_nhwc_fwd_params)
        /*08b4*/ 	.word	0x00000000


	//----- nvinfo : EIATTR_MIN_STACK_SIZE
	.align		4
.L_411:
        /*08b8*/ 	.byte	0x04, 0x12
        /*08ba*/ 	.short	(.L_413 - .L_412)
	.align		4
.L_412:
        /*08bc*/ 	.word	index@(_Z35group_norm_nhwc_fwd_one_pass_kernelI11Bf16IOFp32WLi512ELi120ELi480EEv26Group_norm_nhwc_fwd_params)
        /*08c0*/ 	.word	0x000003d0


	//----- nvinfo : EIATTR_MIN_STACK_SIZE
	.align		4
.L_413:
        /*08c4*/ 	.byte	0x04, 0x12
        /*08c6*/ 	.short	(.L_415 - .L_414)
	.align		4
.L_414:
        /*08c8*/ 	.word	index@(_Z35group_norm_nhwc_fwd_one_pass_kernelI11Bf16IOBf16WLi64ELi120ELi480EEv26Group_norm_nhwc_fwd_params)
        /*08cc*/ 	.word	0x00000000


	//----- nvinfo : EIATTR_MIN_STACK_SIZE
	.align		4
.L_415:
        /*08d0*/ 	.byte	0x04, 0x12
        /*08d2*/ 	.short	(.L_417 - .L_416)
	.align		4
.L_416:
        /*08d4*/ 	.word	index@(_Z35group_norm_nhwc_fwd_one_pass_kernelI11Bf16IOBf16WLi128ELi120ELi480EEv26Group_norm_nhwc_fwd_params)
        /*08d8*/ 	.word	0x00000000


	//----- nvinfo : EIATTR_MIN_STACK_SIZE
	.align		4
.L_417:
        /*08dc*/ 	.byte	0x04, 0x12
        /*08de*/ 	.short	(.L_419 - .L_418)
	.align		4
.L_418:
        /*08e0*/ 	.word	index@(_Z35group_norm_nhwc_fwd_one_pass_kernelI11Bf16IOBf16WLi256ELi120ELi480EEv26Group_norm_nhwc_fwd_params)
        /*08e4*/ 	.word	0x00000000


	//----- nvinfo : EIATTR_MIN_STACK_SIZE
	.align		4
.L_419:
        /*08e8*/ 	.byte	0x04, 0x12
        /*08ea*/ 	.short	(.L_421 - .L_420)
	.align		4
.L_420:
        /*08ec*/ 	.word	index@(_Z35group_norm_nhwc_fwd_one_pass_kernelI11Bf16IOBf16WLi512ELi120ELi480EEv26Group_norm_nhwc_fwd_params)
        /*08f0*/ 	.word	0x000003d0


	//----- nvinfo : EIATTR_MIN_STACK_SIZE
	.align		4
.L_421:
        /*08f4*/ 	.byte	0x04, 0x12
        /*08f6*/ 	.short	(.L_423 - .L_422)
	.align		4
.L_422:
        /*08f8*/ 	.word	index@(_Z35group_norm_nhwc_fwd_one_pass_kernelI11Bf16IOFp16WLi64ELi120ELi480EEv26Group_norm_nhwc_fwd_params)
        /*08fc*/ 	.word	0x00000000


	//----- nvinfo : EIATTR_MIN_STACK_SIZE
	.align		4
.L_423:
        /*0900*/ 	.byte	0x04, 0x12
        /*0902*/ 	.short	(.L_425 - .L_424)
	.align		4
.L_424:
        /*0904*/ 	.word	index@(_Z35group_norm_nhwc_fwd_one_pass_kernelI11Bf16IOFp16WLi128ELi120ELi480EEv26Group_norm_nhwc_fwd_params)
        /*0908*/ 	.word	0x00000000


	//----- nvinfo : EIATTR_MIN_STACK_SIZE
	.align		4
.L_425:
        /*090c*/ 	.byte	0x04, 0x12
        /*090e*/ 	.short	(.L_427 - .L_426)
	.align		4
.L_426:
        /*0910*/ 	.word	index@(_Z35group_norm_nhwc_fwd_one_pass_kernelI11Bf16IOFp16WLi256ELi120ELi480EEv26Group_norm_nhwc_fwd_params)
        /*0914*/ 	.word	0x00000000


	//----- nvinfo : EIATTR_MIN_STACK_SIZE
	.align		4
.L_427:
        /*0918*/ 	.byte	0x04, 0x12
        /*091a*/ 	.short	(.L_429 - .L_428)
	.align		4
.L_428:
        /*091c*/ 	.word	index@(_Z35group_norm_nhwc_fwd_one_pass_kernelI11Bf16IOFp16WLi512ELi120ELi480EEv26Group_norm_nhwc_fwd_params)
        /*0920*/ 	.word	0x000003d0


	//----- nvinfo : EIATTR_MIN_STACK_SIZE
	.align		4
.L_429:
        /*0924*/ 	.byte	0x04, 0x12
        /*0926*/ 	.short	(.L_431 - .L_430)
	.align		4
.L_430:
        /*0928*/ 	.word	index@(_Z35group_norm_nhwc_fwd_one_pass_kernelI11Fp16IOFp32WLi64ELi120ELi480EEv26Group_norm_nhwc_fwd_params)
        /*092c*/ 	.word	0x00000000


	//----- nvinfo : EIATTR_MIN_STACK_SIZE
	.align		4
.L_431:
        /*0930*/ 	.byte	0x04, 0x12
        /*0932*/ 	.short	(.L_433 - .L_432)
	.align		4
.L_432:
        /*0934*/ 	.word	index@(_Z35group_norm_nhwc_fwd_one_pass_kernelI11Fp16IOFp32WLi128ELi120ELi480EEv26Group_norm_nhwc_fwd_params)
        /*0938*/ 	.word	0x00000000


	//----- nvinfo : EIATTR_MIN_STACK_SIZE
	.align		4
.L_433:
        /*093c*/ 	.byte	0x04, 0x12
        /*093e*/ 	.short	(.L_435 - .L_434)
	.align		4
.L_434:
        /*0940*/ 	.word	index@(_Z35group_norm_nhwc_fwd_one_pass_kernelI11Fp16IOFp32WLi256ELi120ELi480EEv26Group_norm_nhwc_fwd_params)
        /*0944*/ 	.word	0x00000000


	//----- nvinfo : EIATTR_MIN_STACK_SIZE
	.align		4
.L_435:
        /*0948*/ 	.byte	0x04, 0x12
        /*094a*/ 	.short	(.L_437 - .L_436)
	.align		4
.L_436:
        /*094c*/ 	.word	index@(_Z35group_norm_nhwc_fwd_one_pass_kernelI11Fp16IOFp32WLi512ELi120ELi480EEv26Group_norm_nhwc_fwd_params)
        /*0950*/ 	.word	0x00000140


	//----- nvinfo : EIATTR_MIN_STACK_SIZE
	.align		4
.L_437:
        /*0954*/ 	.byte	0x04, 0x12
        /*0956*/ 	.short	(.L_439 - .L_438)
	.align		4
.L_438:
        /*0958*/ 	.word	index@(_Z35group_norm_nhwc_fwd_one_pass_kernelI11Fp16IOBf16WLi64ELi120ELi480EEv26Group_norm_nhwc_fwd_params)
        /*095c*/ 	.word	0x00000000


	//----- nvinfo : EIATTR_MIN_STACK_SIZE
	.align		4
.L_439:
        /*0960*/ 	.byte	0x04, 0x12
        /*0962*/ 	.short	(.L_441 - .L_440)
	.align		4
.L_440:
        /*0964*/ 	.word	index@(_Z35group_norm_nhwc_fwd_one_pass_kernelI11Fp16IOBf16WLi128ELi120ELi480EEv26Group_norm_nhwc_fwd_params)
        /*0968*/ 	.word	0x00000000


	//----- nvinfo : EIATTR_MIN_STACK_SIZE
	.align		4
.L_441:
        /*096c*/ 	.byte	0x04, 0x12
        /*096e*/ 	.short	(.L_443 - .L_442)
	.align		4
.L_442:
        /*0970*/ 	.word	index@(_Z35group_norm_nhwc_fwd_one_pass_kernelI11Fp16IOBf16WLi256ELi120ELi480EEv26Group_norm_nhwc_fwd_params)
        /*0974*/ 	.word	0x00000000


	//----- nvinfo : EIATTR_MIN_STACK_SIZE
	.align		4
.L_443:
        /*0978*/ 	.byte	0x04, 0x12
        /*097a*/ 	.short	(.L_445 - .L_444)
	.align		4
.L_444:
        /*097c*/ 	.word	index@(_Z35group_norm_nhwc_fwd_one_pass_kernelI11Fp16IOBf16WLi512ELi120ELi480EEv26Group_norm_nhwc_fwd_params)
        /*0980*/ 	.word	0x00000140


	//----- nvinfo : EIATTR_MIN_STACK_SIZE
	.align		4
.L_445:
        /*0984*/ 	.byte	0x04, 0x12
        /*0986*/ 	.short	(.L_447 - .L_446)
	.align		4
.L_446:
        /*0988*/ 	.word	index@(_Z35group_norm_nhwc_fwd_one_pass_kernelI11Fp16IOFp16WLi64ELi120ELi480EEv26Group_norm_nhwc_fwd_params)
        /*098c*/ 	.word	0x00000000


	//----- nvinfo : EIATTR_MIN_STACK_SIZE
	.align		4
.L_447:
        /*0990*/ 	.byte	0x04, 0x12
        /*0992*/ 	.short	(.L_449 - .L_448)
	.align		4
.L_448:
        /*0994*/ 	.word	index@(_Z35group_norm_nhwc_fwd_one_pass_kernelI11Fp16IOFp16WLi128ELi120ELi480EEv26Group_norm_nhwc_fwd_params)
        /*0998*/ 	.word	0x00000000


	//----- nvinfo : EIATTR_MIN_STACK_SIZE
	.align		4
.L_449:
        /*099c*/ 	.byte	0x04, 0x12
        /*099e*/ 	.short	(.L_451 - .L_450)
	.align		4
.L_450:
        /*09a0*/ 	.word	index@(_Z35group_norm_nhwc_fwd_one_pass_kernelI11Fp16IOFp16WLi256ELi120ELi480EEv26Group_norm_nhwc_fwd_params)
        /*09a4*/ 	.word	0x00000000


	//----- nvinfo : EIATTR_MIN_STACK_SIZE
	.align		4
.L_451:
        /*09a8*/ 	.byte	0x04, 0x12
        /*09aa*/ 	.short	(.L_453 - .L_452)
	.align		4
.L_452:
        /*09ac*/ 	.word	index@(_Z35group_norm_nhwc_fwd_one_pass_kernelI11Fp16IOFp16WLi512ELi120ELi480EEv26Group_norm_nhwc_fwd_params)
        /*09b0*/ 	.word	0x00000140


	//----- nvinfo : EIATTR_MIN_STACK_SIZE
	.align		4
.L_453:
        /*09b4*/ 	.byte	0x04, 0x12
        /*09b6*/ 	.short	(.L_455 - .L_454)
	.align		4
.L_454:
        /*09b8*/ 	.word	index@(_Z35group_norm_nhwc_fwd_one_pass_kernelI11Fp32IOFp32WLi64ELi120ELi480EEv26Group_norm_nhwc_fwd_params)
        /*09bc*/ 	.word	0x00000000


	//----- nvinfo : EIATTR_MIN_STACK_SIZE
	.align		4
.L_455:
        /*09c0*/ 	.byte	0x04, 0x12
        /*09c2*/ 	.short	(.L_457 - .L_456)
	.align		4
.L_456:
        /*09c4*/ 	.word	index@(_Z35group_norm_nhwc_fwd_one_pass_kernelI11Fp32IOFp32WLi128ELi120ELi480EEv26Group_norm_nhwc_fwd_params)
        /*09c8*/ 	.word	0x00000000


	//----- nvinfo : EIATTR_MIN_STACK_SIZE
	.align		4
.L_457:
        /*09cc*/ 	.byte	0x04, 0x12
        /*09ce*/ 	.short	(.L_459 - .L_458)
	.align		4
.L_458:
        /*09d0*/ 	.word	index@(_Z35group_norm_nhwc_fwd_one_pass_kernelI11Fp32IOFp32WLi256ELi120ELi480EEv26Group_norm_nhwc_fwd_params)
        /*09d4*/ 	.word	0x00000000


	//----- nvinfo : EIATTR_MIN_STACK_SIZE
	.align		4
.L_459:
        /*09d8*/ 	.byte	0x04, 0x12
        /*09da*/ 	.short	(.L_461 - .L_460)
	.align		4
.L_460:
        /*09dc*/ 	.word	index@(_Z35group_norm_nhwc_fwd_one_pass_kernelI11Fp32IOFp32WLi512ELi120ELi480EEv26Group_norm_nhwc_fwd_params)
        /*09e0*/ 	.word	0x000005a0


	//----- nvinfo : EIATTR_MIN_STACK_SIZE
	.align		4
.L_461:
        /*09e4*/ 	.byte	0x04, 0x12
        /*09e6*/ 	.short	(.L_463 - .L_462)
	.align		4
.L_462:
        /*09e8*/ 	.word	index@(_Z35group_norm_nhwc_fwd_one_pass_kernelI11Fp32IOBf16WLi64ELi120ELi480EEv26Group_norm_nhwc_fwd_params)
        /*09ec*/ 	.word	0x00000000


	//----- nvinfo : EIATTR_MIN_STACK_SIZE
	.align		4
.L_463:
        /*09f0*/ 	.byte	0x04, 0x12
        /*09f2*/ 	.short	(.L_465 - .L_464)
	.align		4
.L_464:
        /*09f4*/ 	.word	index@(_Z35group_norm_nhwc_fwd_one_pass_kernelI11Fp32IOBf16WLi128ELi120ELi480EEv26Group_norm_nhwc_fwd_params)
        /*09f8*/ 	.word	0x00000000


	//----- nvinfo : EIATTR_MIN_STACK_SIZE
	.align		4
.L_465:
        /*09fc*/ 	.byte	0x04, 0x12
        /*09fe*/ 	.short	(.L_467 - .L_466)
	.align		4
.L_466:
        /*0a00*/ 	.word	index@(_Z35group_norm_nhwc_fwd_one_pass_kernelI11Fp32IOBf16WLi256ELi120ELi480EEv26Group_norm_nhwc_fwd_params)
        /*0a04*/ 	.word	0x00000000


	//----- nvinfo : EIATTR_MIN_STACK_SIZE
	.align		4
.L_467:
        /*0a08*/ 	.byte	0x04, 0x12
        /*0a0a*/ 	.short	(.L_469 - .L_468)
	.align		4
.L_468:
        /*0a0c*/ 	.word	index@(_Z35group_norm_nhwc_fwd_one_pass_kernelI11Fp32IOBf16WLi512ELi120ELi480EEv26Group_norm_nhwc_fwd_params)
        /*0a10*/ 	.word	0x000005a0


	//----- nvinfo : EIATTR_MIN_STACK_SIZE
	.align		4
.L_469:
        /*0a14*/ 	.byte	0x04, 0x12
        /*0a16*/ 	.short	(.L_471 - .L_470)
	.align		4
.L_470:
        /*0a18*/ 	.word	index@(_Z35group_norm_nhwc_fwd_one_pass_kernelI11Fp32IOFp16WLi64ELi120ELi480EEv26Group_norm_nhwc_fwd_params)
        /*0a1c*/ 	.word	0x00000000


	//----- nvinfo : EIATTR_MIN_STACK_SIZE
	.align		4
.L_471:
        /*0a20*/ 	.byte	0x04, 0x12
        /*0a22*/ 	.short	(.L_473 - .L_472)
	.align		4
.L_472:
        /*0a24*/ 	.word	index@(_Z35group_norm_nhwc_fwd_one_pass_kernelI11Fp32IOFp16WLi128ELi120ELi480EEv26Group_norm_nhwc_fwd_params)
        /*0a28*/ 	.word	0x00000000


	//----- nvinfo : EIATTR_MIN_STACK_SIZE
	.align		4
.L_473:
        /*0a2c*/ 	.byte	0x04, 0x12
        /*0a2e*/ 	.short	(.L_475 - .L_474)
	.align		4
.L_474:
        /*0a30*/ 	.word	index@(_Z35group_norm_nhwc_fwd_one_pass_kernelI11Fp32IOFp16WLi256ELi120ELi480EEv26Group_norm_nhwc_fwd_params)
        /*0a34*/ 	.word	0x00000000


	//----- nvinfo : EIATTR_MIN_STACK_SIZE
	.align		4
.L_475:
        /*0a38*/ 	.byte	0x04, 0x12
        /*0a3a*/ 	.short	(.L_477 - .L_476)
	.align		4
.L_476:
        /*0a3c*/ 	.word	index@(_Z35group_norm_nhwc_fwd_one_pass_kernelI11Fp32IOFp16WLi512ELi120ELi480EEv26Group_norm_nhwc_fwd_params)
        /*0a40*/ 	.word	0x000005a0
.L_477:


//--------------------- .nv.compat                --------------------------
	.section	.nv.compat,"",@"SHT_CUDA_COMPAT_INFO"
	.align	4
        /*0000*/ 	.byte	0x02, 0x09, 0x01, 0x00, 0x02, 0x02, 0x01, 0x00, 0x02, 0x05, 0x05, 0x00, 0x03, 0x07, 0x01, 0x01
        /*0010*/ 	.byte	0x02, 0x03, 0x00, 0x00, 0x02, 0x06, 0x01, 0x00, 0x04, 0x0b, 0x08, 0x00, 0x00, 0x00, 0x00, 0x00
        /*0020*/ 	.byte	0x00, 0x00, 0x00, 0x00


//--------------------- .nv.info._ZN3cub17CUB_300001_SM_9006detail11EmptyKernelIvEEvv --------------------------
	.section	.nv.info._ZN3cub17CUB_300001_SM_9006detail11EmptyKernelIvEEvv,"",@"SHT_CUDA_INFO"
	.sectionflags	@""
	.align	4


	//----- nvinfo : EIATTR_CUDA_API_VERSION
	.align		4
        /*0000*/ 	.byte	0x04, 0x37
        /*0002*/ 	.short	(.L_479 - .L_478)
.L_478:
        /*0004*/ 	.word	0x00000082


	//----- nvinfo : EIATTR_SPARSE_MMA_MASK
	.align		4
.L_479:
        /*0008*/ 	.byte	0x03, 0x50
        /*000a*/ 	.short	0x0000


	//----- nvinfo : EIATTR_MAXREG_COUNT
	.align		4
        /*000c*/ 	.byte	0x03, 0x1b
        /*000e*/ 	.short	0x00ff


	//----- nvinfo : EIATTR_MERCURY_ISA_VERSION
	.align		4
        /*0010*/ 	.byte	0x03, 0x5f
        /*0012*/ 	.short	0x0101


	//----- nvinfo : EIATTR_EXIT_INSTR_OFFSETS
	.align		4
        /*0014*/ 	.byte	0x04, 0x1c
        /*0016*/ 	.short	(.L_481 - .L_480)


	//   ....[0]....
.L_480:
        /*0018*/ 	.word	0x00000010


	//----- nvinfo : EIATTR_SW_WAR
	.align		4
.L_481:
        /*001c*/ 	.byte	0x04, 0x36
        /*001e*/ 	.short	(.L_483 - .L_482)
.L_482:
        /*0020*/ 	.word	0x00000008
.L_483:


//--------------------- .nv.info._Z35group_norm_nhwc_bwd_one_pass_kernelI11Bf16IOFp32WLi64ELi120ELi480EEv26Group_norm_nhwc_bwd_params --------------------------
	.section	.nv.info._Z35group_norm_nhwc_bwd_one_pass_kernelI11Bf16IOFp32WLi64ELi120ELi480EEv26Group_norm_nhwc_bwd_params,"",@"SHT_CUDA_INFO"
	.sectionflags	@""
	.align	4


	//----- nvinfo : EIATTR_CUDA_API_VERSION
	.align		4
        /*0000*/ 	.byte	0x04, 0x37
        /*0002*/ 	.short	(.L_485 - .L_484)
.L_484:
        /*0004*/ 	.word	0x00000082


	//----- nvinfo : EIATTR_KPARAM_INFO
	.align		4
.L_485:
        /*0008*/ 	.byte	0x04, 0x17
        /*000a*/ 	.short	(.L_487 - .L_486)
.L_486:
        /*000c*/ 	.word	0x00000000
        /*0010*/ 	.short	0x0000
        /*0012*/ 	.short	0x0000
        /*0014*/ 	.byte	0x00, 0xf0, 0xe1, 0x02


	//----- nvinfo : EIATTR_SPARSE_MMA_MASK
	.align		4
.L_487:
        /*0018*/ 	.byte	0x03, 0x50
        /*001a*/ 	.short	0x0000


	//----- nvinfo : EIATTR_MAXREG_COUNT
	.align		4
        /*001c*/ 	.byte	0x03, 0x1b
        /*001e*/ 	.short	0x0080


	//----- nvinfo : EIATTR_NUM_BARRIERS
	.align		4
        /*0020*/ 	.byte	0x02, 0x4c
        /*0022*/ 	.byte	0x01
	.zero		1


	//----- nvinfo : EIATTR_MERCURY_ISA_VERSION
	.align		4
        /*0024*/ 	.byte	0x03, 0x5f
        /*0026*/ 	.short	0x0101


	//----- nvinfo : EIATTR_INT_WARP_WIDE_INSTR_OFFSETS
	.align		4
        /*0028*/ 	.byte	0x04, 0x31
        /*002a*/ 	.short	(.L_489 - .L_488)


	//   ....[0]....
.L_488:
        /*002c*/ 	.word	0x000030d0


	//   ....[1]....
        /*0030*/ 	.word	0x00005d40


	//----- nvinfo : EIATTR_COOP_GROUP_MASK_REGIDS
	.align		4
.L_489:
        /*0034*/ 	.byte	0x04, 0x29
        /*0036*/ 	.short	(.L_491 - .L_490)


	//   ....[0]....
.L_490:
        /*0038*/ 	.word	0xffffffff


	//   ....[1]....
        /*003c*/ 	.word	0xffffffff


	//   ....[2]....
        /*0040*/ 	.word	0xffffffff


	//   ....[3]....
        /*0044*/ 	.word	0xffffffff


	//   ....[4]....
        /*0048*/ 	.word	0xffffffff


	//   ....[5]....
        /*004c*/ 	.word	0xffffffff


	//   ....[6]....
        /*0050*/ 	.word	0xffffffff


	//   ....[7]....
        /*0054*/ 	.word	0xffffffff


	//   ....[8]....
        /*0058*/ 	.word	0xffffffff


	//   ....[9]....
        /*005c*/ 	.word	0xffffffff


	//----- nvinfo : EIATTR_COOP_GROUP_INSTR_OFFSETS
	.align		4
.L_491:
        /*0060*/ 	.byte	0x04, 0x28
        /*0062*/ 	.short	(.L_493 - .L_492)


	//   ....[0]....
.L_492:
        /*0064*/ 	.word	0x00002490


	//   ....[1]....
        /*0068*/ 	.word	0x000024a0


	//   ....[2]....
        /*006c*/ 	.word	0x000024f0


	//   ....[3]....
        /*0070*/ 	.word	0x00002510


	//   ....[4]....
        /*0074*/ 	.word	0x00002540


	//   ....[5]....
        /*0078*/ 	.word	0x00002560


	//   ....[6]....
        /*007c*/ 	.word	0x00002590


	//   ....[7]....
        /*0080*/ 	.word	0x000025b0


	//   ....[8]....
        /*0084*/ 	.word	0x000025e0


	//   ....[9]....
        /*0088*/ 	.word	0x00002600


	//----- nvinfo : EIATTR_EXIT_INSTR_OFFSETS
	.align		4
.L_493:
        /*008c*/ 	.byte	0x04, 0x1c
        /*008e*/ 	.short	(.L_495 - .L_494)


	//   ....[0]....
.L_494:
        /*0090*/ 	.word	0x00005e30


	//   ....[1]....
        /*0094*/ 	.word	0x00005f70


	//   ....[2]....
        /*0098*/ 	.word	0x000061c0


	//----- nvinfo : EIATTR_MAX_THREADS
	.align		4
.L_495:
        /*009c*/ 	.byte	0x04, 0x05
        /*009e*/ 	.short	(.L_497 - .L_496)
.L_496:
        /*00a0*/ 	.word	0x000001e0
        /*00a4*/ 	.word	0x00000001
        /*00a8*/ 	.word	0x00000001


	//----- nvinfo : EIATTR_CRS_STACK_SIZE
	.align		4
.L_497:
        /*00ac*/ 	.byte	0x04, 0x1e
        /*00ae*/ 	.short	(.L_499 - .L_498)
.L_498:
        /*00b0*/ 	.word	0x00000000


	//----- nvinfo : EIATTR_CBANK_PARAM_SIZE
	.align		4
.L_499:
        /*00b4*/ 	.byte	0x03, 0x19
        /*00b6*/ 	.short	0x00b8


	//----- nvinfo : EIATTR_PARAM_CBANK
	.align		4
        /*00b8*/ 	.byte	0x04, 0x0a
        /*00ba*/ 	.short	(.L_501 - .L_500)
	.align		4
.L_500:
        /*00bc*/ 	.word	index@(.nv.constant0._Z35group_norm_nhwc_bwd_one_pass_kernelI11Bf16IOFp32WLi64ELi120ELi480EEv26Group_norm_nhwc_bwd_params)
        /*00c0*/ 	.short	0x0210
        /*00c2*/ 	.short	0x00b8


	//----- nvinfo : EIATTR_SW_WAR
	.align		4
.L_501:
        /*00c4*/ 	.byte	0x04, 0x36
        /*00c6*/ 	.short	(.L_503 - .L_502)
.L_502:
        /*00c8*/ 	.word	0x00000008
.L_503:


//--------------------- .nv.info._Z35group_norm_nhwc_bwd_one_pass_kernelI11Bf16IOFp32WLi128ELi120ELi480EEv26Group_norm_nhwc_bwd_params --------------------------
	.section	.nv.info._Z35group_norm_nhwc_bwd_one_pass_kernelI11Bf16IOFp32WLi128ELi120ELi480EEv26Group_norm_nhwc_bwd_params,"",@"SHT_CUDA_INFO"
	.sectionflags	@""
	.align	4


	//----- nvinfo : EIATTR_CUDA_API_VERSION
	.align		4
        /*0000*/ 	.byte	0x04, 0x37
        /*0002*/ 	.short	(.L_505 - .L_504)
.L_504:
        /*0004*/ 	.word	0x00000082


	//----- nvinfo : EIATTR_KPARAM_INFO
	.align		4
.L_505:
        /*0008*/ 	.byte	0x04, 0x17
        /*000a*/ 	.short	(.L_507 - .L_506)
.L_506:
        /*000c*/ 	.word	0x00000000
        /*0010*/ 	.short	0x0000
        /*0012*/ 	.short	0x0000
        /*0014*/ 	.byte	0x00, 0xf0, 0xe1, 0x02


	//----- nvinfo : EIATTR_SPARSE_MMA_MASK
	.align		4
.L_507:
        /*0018*/ 	.byte	0x03, 0x50
        /*001a*/ 	.short	0x0000


	//----- nvinfo : EIATTR_MAXREG_COUNT
	.align		4
        /*001c*/ 	.byte	0x03, 0x1b
        /*001e*/ 	.short	0x0080


	//----- nvinfo : EIATTR_NUM_BARRIERS
	.align		4
        /*0020*/ 	.byte	0x02, 0x4c
        /*0022*/ 	.byte	0x01
	.zero		1


	//----- nvinfo : EIATTR_MERCURY_ISA_VERSION
	.align		4
        /*0024*/ 	.byte	0x03, 0x5f
        /*0026*/ 	.short	0x0101


	//----- nvinfo : EIATTR_INT_WARP_WIDE_INSTR_OFFSETS
	.align		4
        /*0028*/ 	.byte	0x04, 0x31
        /*002a*/ 	.short	(.L_509 - .L_508)


	//   ....[0]....
.L_508:
        /*002c*/ 	.word	0x00005420


	//   ....[1]....
        /*0030*/ 	.word	0x00009bb0


	//----- nvinfo : EIATTR_COOP_GROUP_MASK_REGIDS
	.align		4
.L_509:
        /*0034*/ 	.byte	0x04, 0x29
        /*0036*/ 	.short	(.L_511 - .L_510)


	//   ....[0]....
.L_510:
        /*0038*/ 	.word	0xffffffff


	//   ....[1]....
        /*003c*/ 	.word	0xffffffff


	//   ....[2]....
        /*0040*/ 	.word	0xffffffff


	//   ....[3]....
        /*0044*/ 	.word	0xffffffff


	//   ....[4]....
        /*0048*/ 	.word	0xffffffff


	//   ....[5]....
        /*004c*/ 	.word	0xffffffff


	//   ....[6]....
        /*0050*/ 	.word	0xffffffff


	//   ....[7]....
        /*0054*/ 	.word	0xffffffff


	//   ....[8]....
        /*0058*/ 	.word	0xffffffff


	//   ....[9]....
        /*005c*/ 	.word	0xffffffff


	//----- nvinfo : EIATTR_COOP_GROUP_INSTR_OFFSETS
	.align		4
.L_511:
        /*0060*/ 	.byte	0x04, 0x28
        /*0062*/ 	.short	(.L_513 - .L_512)


	//   ....[0]....
.L_512:
        /*0064*/ 	.word	0x00004640


	//   ....[1]....
        /*0068*/ 	.word	0x00004680


	//   ....[2]....
        /*006c*/ 	.word	0x00004810


	//   ....[3]....
        /*0070*/ 	.word	0x00004850


	//   ....[4]....
        /*0074*/ 	.word	0x000049e0


	//   ....[5]....
        /*0078*/ 	.word	0x00004a10


	//   ....[6]....
        /*007c*/ 	.word	0x00004a50


	//   ....[7]....
        /*0080*/ 	.word	0x00004a70


	//   ....[8]....
        /*0084*/ 	.word	0x00004aa0


	//   ....[9]....
        /*0088*/ 	.word	0x00004ac0


	//----- nvinfo : EIATTR_EXIT_INSTR_OFFSETS
	.align		4
.L_513:
        /*008c*/ 	.byte	0x04, 0x1c
        /*008e*/ 	.short	(.L_515 - .L_514)


	//   ....[0]....
.L_514:
        /*0090*/ 	.word	0x00009c40


	//   ....[1]....
        /*0094*/ 	.word	0x00009d80


	//   ....[2]....
        /*0098*/ 	.word	0x00009fc0


	//----- nvinfo : EIATTR_MAX_THREADS
	.align		4
.L_515:
        /*009c*/ 	.byte	0x04, 0x05
        /*009e*/ 	.short	(.L_517 - .L_516)
.L_516:
        /*00a0*/ 	.word	0x000001e0
        /*00a4*/ 	.word	0x00000001
        /*00a8*/ 	.word	0x00000001


	//----- nvinfo : EIATTR_CRS_STACK_SIZE
	.align		4
.L_517:
        /*00ac*/ 	.byte	0x04, 0x1e
        /*00ae*/ 	.short	(.L_519 - .L_518)
.L_518:
        /*00b0*/ 	.word	0x00000000


	//----- nvinfo : EIATTR_CBANK_PARAM_SIZE
	.align		4
.L_519:
        /*00b4*/ 	.byte	0x03, 0x19
        /*00b6*/ 	.short	0x00b8


	//----- nvinfo : EIATTR_PARAM_CBANK
	.align		4
        /*00b8*/ 	.byte	0x04, 0x0a
        /*00ba*/ 	.short	(.L_521 - .L_520)
	.align		4
.L_520:
        /*00bc*/ 	.word	index@(.nv.constant0._Z35group_norm_nhwc_bwd_one_pass_kernelI11Bf16IOFp32WLi128ELi120ELi480EEv26Group_norm_nhwc_bwd_params)
        /*00c0*/ 	.short	0x0210
        /*00c2*/ 	.short	0x00b8


	//----- nvinfo : EIATTR_SW_WAR
	.align		4
.L_521:
        /*00c4*/ 	.byte	0x04, 0x36
        /*00c6*/ 	.short	(.L_523 - .L_522)
.L_522:
        /*00c8*/ 	.word	0x00000008
.L_523:


//--------------------- .nv.info._Z35group_norm_nhwc_bwd_one_pass_kernelI11Bf16IOFp32WLi256ELi120ELi480EEv26Group_norm_nhwc_bwd_params --------------------------
	.section	.nv.info._Z35group_norm_nhwc_bwd_one_pass_kernelI11Bf16IOFp32WLi256ELi120ELi480EEv26Group_norm_nhwc_bwd_params,"",@"SHT_CUDA_INFO"
	.sectionflags	@""
	.align	4


	//----- nvinfo : EIATTR_CUDA_API_VERSION
	.align		4
        /*0000*/ 	.byte	0x04, 0x37
        /*0002*/ 	.short	(.L_525 - .L_524)
.L_524:
        /*0004*/ 	.word	0x00000082


	//----- nvinfo : EIATTR_KPARAM_INFO
	.align		4
.L_525:
        /*0008*/ 	.byte	0x04, 0x17
        /*000a*/ 	.short	(.L_527 - .L_526)
.L_526:
        /*000c*/ 	.word	0x00000000
        /*0010*/ 	.short	0x0000
        /*0012*/ 	.short	0x0000
        /*0014*/ 	.byte	0x00, 0xf0, 0xe1, 0x02


	//----- nvinfo : EIATTR_SPARSE_MMA_MASK
	.align		4
.L_527:
        /*0018*/ 	.byte	0x03, 0x50
        /*001a*/ 	.short	0x0000


	//----- nvinfo : EIATTR_MAXREG_COUNT
	.align		4
        /*001c*/ 	.byte	0x03, 0x1b
        /*001e*/ 	.short	0x0080


	//----- nvinfo : EIATTR_NUM_BARRIERS
	.align		4
        /*0020*/ 	.byte	0x02, 0x4c
        /*0022*/ 	.byte	0x01
	.zero		1


	//----- nvinfo : EIATTR_ANNOTATIONS
	.align		4
        /*0024*/ 	.byte	0x04, 0x55
        /*0026*/ 	.short	(.L_529 - .L_528)


	//   ....[0]....
.L_528:
        /*0028*/ 	.word	0x00000001
        /*002c*/ 	.byte	0x30, 0x0b, 0x00, 0x00, 0x01, 0x00, 0x00, 0x00, 0x90, 0x2f, 0x00, 0x00, 0x01, 0x00, 0x00, 0x00
        /* <DEDUP_REMOVED lines=67> */
        /*046c*/ 	.byte	0x10, 0x25, 0x01, 0x00, 0x01, 0x00, 0x00, 0x00, 0xb0, 0x28, 0x01, 0x00


	//----- nvinfo : EIATTR_MERCURY_ISA_VERSION
	.align		4
.L_529:
        /*0478*/ 	.byte	0x03, 0x5f
        /*047a*/ 	.short	0x0101


	//----- nvinfo : EIATTR_INT_WARP_WIDE_INSTR_OFFSETS
	.align		4
        /*047c*/ 	.byte	0x04, 0x31
        /*047e*/ 	.short	(.L_531 - .L_530)


	//   ....[0]....
.L_530:
        /*0480*/ 	.word	0x0000a520


	//   ....[1]....
        /*0484*/ 	.word	0x0000a870


	//   ....[2]....
        /*0488*/ 	.word	0x0000a910


	//   ....[3]....
        /*048c*/ 	.word	0x0000a9b0


	//   ....[4]....
        /*0490*/ 	.word	0x0000aa50


	//   ....[5]....
        /*0494*/ 	.word	0x0000aaf0


	//   ....[6]....
        /*0498*/ 	.word	0x0000ab90


	//   ....[7]....
        /*049c*/ 	.word	0x0000ac30


	//   ....[8]....
        /*04a0*/ 	.word	0x0000acd0


	//   ....[9]....
        /*04a4*/ 	.word	0x0000ad70


	//   ....[10]....
        /*04a8*/ 	.word	0x0000ae10


	//   ....[11]....
        /*04ac*/ 	.word	0x0000aeb0


	//   ....[12]....
        /*04b0*/ 	.word	0x0000af50


	//   ....[13]....
        /*04b4*/ 	.word	0x0000aff0


	//   ....[14]....
        /*04b8*/ 	.word	0x0000b090


	//   ....[15]....
        /*04bc*/ 	.word	0x0000b130


	//   ....[16]....
        /*04c0*/ 	.word	0x0000b1d0


	//   ....[17]....
        /*04c4*/ 	.word	0x0000b2f0


	//   ....[18]....
        /*04c8*/ 	.word	0x0000b390


	//   ....[19]....
        /*04cc*/ 	.word	0x0000b430


	//   ....[20]....
        /*04d0*/ 	.word	0x0000b4d0


	//   ....[21]....
        /*04d4*/ 	.word	0x0000b570


	//   ....[22]....
        /*04d8*/ 	.word	0x0000b610


	//   ....[23]....
        /*04dc*/ 	.word	0x0000b6b0


	//   ....[24]....
        /*04e0*/ 	.word	0x0000b750


	//   ....[25]....
        /*04e4*/ 	.word	0x0000b880


	//   ....[26]....
        /*04e8*/ 	.word	0x0000b920


	//   ....[27]....
        /*04ec*/ 	.word	0x0000b9c0


	//   ....[28]....
        /*04f0*/ 	.word	0x0000ba60


	//   ....[29]....
        /*04f4*/ 	.word	0x0000bc70


	//   ....[30]....
        /*04f8*/ 	.word	0x0000bd30


	//   ....[31]....
        /*04fc*/ 	.word	0x00012d40


	//----- nvinfo : EIATTR_COOP_GROUP_MASK_REGIDS
	.align		4
.L_531:
        /*0500*/ 	.byte	0x04, 0x29
        /*0502*/ 	.short	(.L_533 - .L_532)


	//   ....[0]....
.L_532:
        /*0504*/ 	.word	0xffffffff


	//   ....[1]....
        /*0508*/ 	.word	0xffffffff


	//   ....[2]....
        /*050c*/ 	.word	0xffffffff


	//   ....[3]....
        /*0510*/ 	.word	0xffffffff


	//   ....[4]....
        /*0514*/ 	.word	0xffffffff


	//   ....[5]....
        /*0518*/ 	.word	0xffffffff


	//   ....[6]....
        /*051c*/ 	.word	0xffffffff


	//   ....[7]....
        /*0520*/ 	.word	0xffffffff


	//   ....[8]....
        /*0524*/ 	.word	0xffffffff


	//   ....[9]....
        /*0528*/ 	.word	0xffffffff


	//----- nvinfo : EIATTR_COOP_GROUP_INSTR_OFFSETS
	.align		4
.L_533:
        /*052c*/ 	.byte	0x04, 0x28
        /*052e*/ 	.short	(.L_535 - .L_534)


	//   ....[0]....
.L_534:
        /*0530*/ 	.word	0x00008ed0


	//   ....[1]....
        /*0534*/ 	.word	0x00008ee0


	//   ....[2]....
        /*0538*/ 	.word	0x00008f20


	//   ....[3]....
        /*053c*/ 	.word	0x00008f30


	//   ....[4]....
        /*0540*/ 	.word	0x00008f70


	//   ....[5]....
        /*0544*/ 	.word	0x00008f80


	//   ....[6]....
        /*0548*/ 	.word	0x00008fc0


	//   ....[7]....
        /*054c*/ 	.word	0x00008fd0


	//   ....[8]....
        /*0550*/ 	.word	0x00009010


	//   ....[9]....
        /*0554*/ 	.word	0x00009020


	//----- nvinfo : EIATTR_EXIT_INSTR_OFFSETS
	.align		4
.L_535:
        /*0558*/ 	.byte	0x04, 0x1c
        /*055a*/ 	.short	(.L_537 - .L_536)


	//   ....[0]....
.L_536:
        /*055c*/ 	.word	0x00012e30


	//   ....[1]....
        /*0560*/ 	.word	0x00012f70


	//   ....[2]....
        /*0564*/ 	.word	0x000131b0


	//----- nvinfo : EIATTR_MAX_THREADS
	.align		4
.L_537:
        /*0568*/ 	.byte	0x04, 0x05
        /*056a*/ 	.short	(.L_539 - .L_538)
.L_538:
        /*056c*/ 	.word	0x000001e0
        /*0570*/ 	.word	0x00000001
        /*0574*/ 	.word	0x00000001


	//----- nvinfo : EIATTR_CRS_STACK_SIZE
	.align		4
.L_539:
        /*0578*/ 	.byte	0x04, 0x1e
        /*057a*/ 	.short	(.L_541 - .L_540)
.L_540:
        /*057c*/ 	.word	0x00000000


	//----- nvinfo : EIATTR_CBANK_PARAM_SIZE
	.align		4
.L_541:
        /*0580*/ 	.byte	0x03, 0x19
        /*0582*/ 	.short	0x00b8


	//----- nvinfo : EIATTR_PARAM_CBANK
	.align		4
        /*0584*/ 	.byte	0x04, 0x0a
        /*0586*/ 	.short	(.L_543 - .L_542)
	.align		4
.L_542:
        /*0588*/ 	.word	index@(.nv.constant0._Z35group_norm_nhwc_bwd_one_pass_kernelI11Bf16IOFp32WLi256ELi120ELi480EEv26Group_norm_nhwc_bwd_params)
        /*058c*/ 	.short	0x0210
        /*058e*/ 	.short	0x00b8


	//----- nvinfo : EIATTR_SW_WAR
	.align		4
.L_543:
        /*0590*/ 	.byte	0x04, 0x36
        /*0592*/ 	.short	(.L_545 - .L_544)
.L_544:
        /*0594*/ 	.word	0x00000008
.L_545:


//--------------------- .nv.info._Z35group_norm_nhwc_bwd_one_pass_kernelI11Bf16IOFp32WLi512ELi120ELi480EEv26Group_norm_nhwc_bwd_params --------------------------
	.section	.nv.info._Z35group_norm_nhwc_bwd_one_pass_kernelI11Bf16IOFp32WLi512ELi120ELi480EEv26Group_norm_nhwc_bwd_params,"",@"SHT_CUDA_INFO"
	.sectionflags	@""
	.align	4


	//----- nvinfo : EIATTR_CUDA_API_VERSION
	.align		4
        /*0000*/ 	.byte	0x04, 0x37
        /*0002*/ 	.short	(.L_547 - .L_546)
.L_546:
        /*0004*/ 	.word	0x00000082


	//----- nvinfo : EIATTR_KPARAM_INFO
	.align		4
.L_547:
        /*0008*/ 	.byte	0x04, 0x17
        /*000a*/ 	.short	(.L_549 - .L_548)
.L_548:
        /*000c*/ 	.word	0x00000000
        /*0010*/ 	.short	0x0000
        /*0012*/ 	.short	0x0000
        /*0014*/ 	.byte	0x00, 0xf0, 0xe1, 0x02


	//----- nvinfo : EIATTR_SPARSE_MMA_MASK
	.align		4
.L_549:
        /*0018*/ 	.byte	0x03, 0x50
        /*001a*/ 	.short	0x0000


	//----- nvinfo : EIATTR_MAXREG_COUNT
	.align		4
        /*001c*/ 	.byte	0x03, 0x1b
        /*001e*/ 	.short	0x0080


	//----- nvinfo : EIATTR_NUM_BARRIERS
	.align		4
        /*0020*/ 	.byte	0x02, 0x4c
        /*0022*/ 	.byte	0x01
	.zero		1


	//----- nvinfo : EIATTR_ANNOTATIONS
	.align		4
        /*0024*/ 	.byte	0x04, 0x55
        /*0026*/ 	.short	(.L_551 - .L_550)


	//   ....[0]....
.L_550:
        /* <DEDUP_REMOVED lines=650> */


	//----- nvinfo : EIATTR_MERCURY_ISA_VERSION
	.align		4
.L_551:
        /*28b8*/ 	.byte	0x03, 0x5f
        /*28ba*/ 	.short	0x0101


	//----- nvinfo : EIATTR_INT_WARP_WIDE_INSTR_OFFSETS
	.align		4
        /*28bc*/ 	.byte	0x04, 0x31
        /*28be*/ 	.short	(.L_553 - .L_552)


	//   ....[0]....
.L_552:
        /*28c0*/ 	.word	0x00018ec0


	//   ....[1]....
        /*28c4*/ 	.word	0x0001aa00


	//----- nvinfo : EIATTR_COOP_GROUP_MASK_REGIDS
	.align		4
.L_553:
        /*28c8*/ 	.byte	0x04, 0x29
        /*28ca*/ 	.short	(.L_555 - .L_554)


	//   ....[0]....
.L_554:
        /*28cc*/ 	.word	0xffffffff


	//   ....[1]....
        /*28d0*/ 	.word	0xffffffff


	//   ....[2]....
        /*28d4*/ 	.word	0xffffffff


	//   ....[3]....
        /*28d8*/ 	.word	0xffffffff


	//   ....[4]....
        /*28dc*/ 	.word	0xffffffff


	//   ....[5]....
        /*28e0*/ 	.word	0xffffffff


	//   ....[6]....
        /*28e4*/ 	.word	0xffffffff


	//   ....[7]....
        /*28e8*/ 	.word	0xffffffff


	//   ....[8]....
        /*28ec*/ 	.word	0xffffffff


	//   ....[9]....
        /*28f0*/ 	.word	0xffffffff


	//----- nvinfo : EIATTR_COOP_GROUP_INSTR_OFFSETS
	.align		4
.L_555:
        /*28f4*/ 	.byte	0x04, 0x28
        /*28f6*/ 	.short	(.L_557 - .L_556)


	//   ....[0]....
.L_556:
        /*28f8*/ 	.word	0x00017af0


	//   ....[1]....
        /*28fc*/ 	.word	0x00017bb0


	//   ....[2]....
        /*2900*/ 	.word	0x00017ef0


	//   ....[3]....
        /*2904*/ 	.word	0x000180d0


	//   ....[4]....
        /*2908*/ 	.word	0x00018220


	//   ....[5]....
        /*290c*/ 	.word	0x00018250


	//   ....[6]....
        /*2910*/ 	.word	0x000182b0


	//   ....[7]....
        /*2914*/ 	.word	0x00018320


	//   ....[8]....
        /*2918*/ 	.word	0x000185c0


	//   ....[9]....
        /*291c*/ 	.word	0x000185d0


	//----- nvinfo : EIATTR_EXIT_INSTR_OFFSETS
	.align		4
.L_557:
        /*2920*/ 	.byte	0x04, 0x1c
        /*2922*/ 	.short	(.L_559 - .L_558)


	//   ....[0]....
.L_558:
        /*2924*/ 	.word	0x0001aa90


	//   ....[1]....
        /*2928*/ 	.word	0x0001abe0


	//   ....[2]....
        /*292c*/ 	.word	0x0001ae60


	//----- nvinfo : EIATTR_MAX_THREADS
	.align		4
.L_559:
        /*2930*/ 	.byte	0x04, 0x05
        /*2932*/ 	.short	(.L_561 - .L_560)
.L_560:
        /*2934*/ 	.word	0x000001e0
        /*2938*/ 	.word	0x00000001
        /*293c*/ 	.word	0x00000001


	//----- nvinfo : EIATTR_CRS_STACK_SIZE
	.align		4
.L_561:
        /*2940*/ 	.byte	0x04, 0x1e
        /*2942*/ 	.short	(.L_563 - .L_562)
.L_562:
        /*2944*/ 	.word	0x00000000


	//----- nvinfo : EIATTR_CBANK_PARAM_SIZE
	.align		4
.L_563:
        /*2948*/ 	.byte	0x03, 0x19
        /*294a*/ 	.short	0x00b8


	//----- nvinfo : EIATTR_PARAM_CBANK
	.align		4
        /*294c*/ 	.byte	0x04, 0x0a
        /*294e*/ 	.short	(.L_565 - .L_564)
	.align		4
.L_564:
        /*2950*/ 	.word	index@(.nv.constant0._Z35group_norm_nhwc_bwd_one_pass_kernelI11Bf16IOFp32WLi512ELi120ELi480EEv26Group_norm_nhwc_bwd_params)
        /*2954*/ 	.short	0x0210
        /*2956*/ 	.short	0x00b8


	//----- nvinfo : EIATTR_SW_WAR
	.align		4
.L_565:
        /*2958*/ 	.byte	0x04, 0x36
        /*295a*/ 	.short	(.L_567 - .L_566)
.L_566:
        /*295c*/ 	.word	0x00000008
.L_567:


//--------------------- .nv.info._Z35group_norm_nhwc_bwd_one_pass_kernelI11Bf16IOBf16WLi64ELi120ELi480EEv26Group_norm_nhwc_bwd_params --------------------------
	.section	.nv.info._Z35group_norm_nhwc_bwd_one_pass_kernelI11Bf16IOBf16WLi64ELi120ELi480EEv26Group_norm_nhwc_bwd_params,"",@"SHT_CUDA_INFO"
	.sectionflags	@""
	.align	4


	//----- nvinfo : EIATTR_CUDA_API_VERSION
	.align		4
        /*0000*/ 	.byte	0x04, 0x37
        /*0002*/ 	.short	(.L_569 - .L_568)
.L_568:
        /*0004*/ 	.word	0x00000082


	//----- nvinfo : EIATTR_KPARAM_INFO
	.align		4
.L_569:
        /*0008*/ 	.byte	0x04, 0x17
        /*000a*/ 	.short	(.L_571 - .L_570)
.L_570:
        /*000c*/ 	.word	0x00000000
        /*0010*/ 	.short	0x0000
        /*0012*/ 	.short	0x0000
        /*0014*/ 	.byte	0x00, 0xf0, 0xe1, 0x02


	//----- nvinfo : EIATTR_SPARSE_MMA_MASK
	.align		4
.L_571:
        /*0018*/ 	.byte	0x03, 0x50
        /*001a*/ 	.short	0x0000


	//----- nvinfo : EIATTR_MAXREG_COUNT
	.align		4
        /*001c*/ 	.byte	0x03, 0x1b
        /*001e*/ 	.short	0x0080


	//----- nvinfo : EIATTR_NUM_BARRIERS
	.align		4
        /*0020*/ 	.byte	0x02, 0x4c
        /*0022*/ 	.byte	0x01
	.zero		1


	//----- nvinfo : EIATTR_MERCURY_ISA_VERSION
	.align		4
        /*0024*/ 	.byte	0x03, 0x5f
        /*0026*/ 	.short	0x0101


	//----- nvinfo : EIATTR_INT_WARP_WIDE_INSTR_OFFSETS
	.align		4
        /*0028*/ 	.byte	0x04, 0x31
        /*002a*/ 	.short	(.L_573 - .L_572)


	//   ....[0]....
.L_572:
        /*002c*/ 	.word	0x00003120


	//   ....[1]....
        /*0030*/ 	.word	0x00005d90


	//----- nvinfo : EIATTR_COOP_GROUP_MASK_REGIDS
	.align		4
.L_573:
        /*0034*/ 	.byte	0x04, 0x29
        /*0036*/ 	.short	(.L_575 - .L_574)


	//   ....[0]....
.L_574:
        /*0038*/ 	.word	0xffffffff


	//   ....[1]....
        /*003c*/ 	.word	0xffffffff


	//   ....[2]....
        /*0040*/ 	.word	0xffffffff


	//   ....[3]....
        /*0044*/ 	.word	0xffffffff


	//   ....[4]....
        /*0048*/ 	.word	0xffffffff


	//   ....[5]....
        /*004c*/ 	.word	0xffffffff


	//   ....[6]....
        /*0050*/ 	.word	0xffffffff


	//   ....[7]....
        /*0054*/ 	.word	0xffffffff


	//   ....[8]....
        /*0058*/ 	.word	0xffffffff


	//   ....[9]....
        /*005c*/ 	.word	0xffffffff


	//----- nvinfo : EIATTR_COOP_GROUP_INSTR_OFFSETS
	.align		4
.L_575:
        /*0060*/ 	.byte	0x04, 0x28
        /*0062*/ 	.short	(.L_577 - .L_576)


	//   ....[0]....
.L_576:
        /*0064*/ 	.word	0x000024f0


	//   ....[1]....
        /*0068*/ 	.word	0x00002500


	//   ....[2]....
        /*006c*/ 	.word	0x00002550


	//   ....[3]....
        /*0070*/ 	.word	0x00002570


	//   ....[4]....
        /*0074*/ 	.word	0x000025a0


	//   ....[5]....
        /*0078*/ 	.word	0x000025c0


	//   ....[6]....
        /*007c*/ 	.word	0x000025f0


	//   ....[7]....
        /*0080*/ 	.word	0x00002610


	//   ....[8]....
        /*0084*/ 	.word	0x00002640


	//   ....[9]....
        /*0088*/ 	.word	0x00002660


	//----- nvinfo : EIATTR_EXIT_INSTR_OFFSETS
	.align		4
.L_577:
        /*008c*/ 	.byte	0x04, 0x1c
        /*008e*/ 	.short	(.L_579 - .L_578)


	//   ....[0]....
.L_578:
        /*0090*/ 	.word	0x00005e80


	//   ....[1]....
        /*0094*/ 	.word	0x00005fc0


	//   ....[2]....
        /*0098*/ 	.word	0x00006230


	//----- nvinfo : EIATTR_MAX_THREADS
	.align		4
.L_579:
        /*009c*/ 	.byte	0x04, 0x05
        /*009e*/ 	.short	(.L_581 - .L_580)
.L_580:
        /*00a0*/ 	.word	0x000001e0
        /*00a4*/ 	.word	0x00000001
        /*00a8*/ 	.word	0x00000001


	//----- nvinfo : EIATTR_CRS_STACK_SIZE
	.align		4
.L_581:
        /*00ac*/ 	.byte	0x04, 0x1e
        /*00ae*/ 	.short	(.L_583 - .L_582)
.L_582:
        /*00b0*/ 	.word	0x00000000


	//----- nvinfo : EIATTR_CBANK_PARAM_SIZE
	.align		4
.L_583:
        /*00b4*/ 	.byte	0x03, 0x19
        /*00b6*/ 	.short	0x00b8


	//----- nvinfo : EIATTR_PARAM_CBANK
	.align		4
        /*00b8*/ 	.byte	0x04, 0x0a
        /*00ba*/ 	.short	(.L_585 - .L_584)
	.align		4
.L_584:
        /*00bc*/ 	.word	index@(.nv.constant0._Z35group_norm_nhwc_bwd_one_pass_kernelI11Bf16IOBf16WLi64ELi120ELi480EEv26Group_norm_nhwc_bwd_params)
        /*00c0*/ 	.short	0x0210
        /*00c2*/ 	.short	0x00b8


	//----- nvinfo : EIATTR_SW_WAR
	.align		4
.L_585:
        /*00c4*/ 	.byte	0x04, 0x36
        /*00c6*/ 	.short	(.L_587 - .L_586)
.L_586:
        /*00c8*/ 	.word	0x00000008
.L_587:


//--------------------- .nv.info._Z35group_norm_nhwc_bwd_one_pass_kernelI11Bf16IOBf16WLi128ELi120ELi480EEv26Group_norm_nhwc_bwd_params --------------------------
	.section	.nv.info._Z35group_norm_nhwc_bwd_one_pass_kernelI11Bf16IOBf16WLi128ELi120ELi480EEv26Group_norm_nhwc_bwd_params,"",@"SHT_CUDA_INFO"
	.sectionflags	@""
	.align	4


	//----- nvinfo : EIATTR_CUDA_API_VERSION
	.align		4
        /*0000*/ 	.byte	0x04, 0x37
        /*0002*/ 	.short	(.L_589 - .L_588)
.L_588:
        /*0004*/ 	.word	0x00000082


	//----- nvinfo : EIATTR_KPARAM_INFO
	.align		4
.L_589:
        /*0008*/ 	.byte	0x04, 0x17
        /*000a*/ 	.short	(.L_591 - .L_590)
.L_590:
        /*000c*/ 	.word	0x00000000
        /*0010*/ 	.short	0x0000
        /*0012*/ 	.short	0x0000
        /*0014*/ 	.byte	0x00, 0xf0, 0xe1, 0x02


	//----- nvinfo : EIATTR_SPARSE_MMA_MASK
	.align		4
.L_591:
        /*0018*/ 	.byte	0x03, 0x50
        /*001a*/ 	.short	0x0000


	//----- nvinfo : EIATTR_MAXREG_COUNT
	.align		4
        /*001c*/ 	.byte	0x03, 0x1b
        /*001e*/ 	.short	0x0080


	//----- nvinfo : EIATTR_NUM_BARRIERS
	.align		4
        /*0020*/ 	.byte	0x02, 0x4c
        /*0022*/ 	.byte	0x01
	.zero		1


	//----- nvinfo : EIATTR_MERCURY_ISA_VERSION
	.align		4
        /*0024*/ 	.byte	0x03, 0x5f
        /*0026*/ 	.short	0x0101


	//----- nvinfo : EIATTR_INT_WARP_WIDE_INSTR_OFFSETS
	.align		4
        /*0028*/ 	.byte	0x04, 0x31
        /*002a*/ 	.short	(.L_593 - .L_592)


	//   ....[0]....
.L_592:
        /*002c*/ 	.word	0x00005470


	//   ....[1]....
        /*0030*/ 	.word	0x00009c00


	//----- nvinfo : EIATTR_COOP_GROUP_MASK_REGIDS
	.align		4
.L_593:
        /*0034*/ 	.byte	0x04, 0x29
        /*0036*/ 	.short	(.L_595 - .L_594)


	//   ....[0]....
.L_594:
        /*0038*/ 	.word	0xffffffff


	//   ....[1]....
        /*003c*/ 	.word	0xffffffff


	//   ....[2]....
        /*0040*/ 	.word	0xffffffff


	//   ....[3]....
        /*0044*/ 	.word	0xffffffff


	//   ....[4]....
        /*0048*/ 	.word	0xffffffff


	//   ....[5]....
        /*004c*/ 	.word	0xffffffff


	//   ....[6]....
        /*0050*/ 	.word	0xffffffff


	//   ....[7]....
        /*0054*/ 	.word	0xffffffff


	//   ....[8]....
        /*0058*/ 	.word	0xffffffff


	//   ....[9]....
        /*005c*/ 	.word	0xffffffff


	//----- nvinfo : EIATTR_COOP_GROUP_INSTR_OFFSETS
	.align		4
.L_595:
        /*0060*/ 	.byte	0x04, 0x28
        /*0062*/ 	.short	(.L_597 - .L_596)


	//   ....[0]....
.L_596:
        /*0064*/ 	.word	0x00004690


	//   ....[1]....
        /*0068*/ 	.word	0x000046d0


	//   ....[2]....
        /*006c*/ 	.word	0x00004860


	//   ....[3]....
        /*0070*/ 	.word	0x000048a0


	//   ....[4]....
        /*0074*/ 	.word	0x00004a30


	//   ....[5]....
        /*0078*/ 	.word	0x00004a60


	//   ....[6]....
        /*007c*/ 	.word	0x00004aa0


	//   ....[7]....
        /*0080*/ 	.word	0x00004ac0


	//   ....[8]....
        /*0084*/ 	.word	0x00004af0


	//   ....[9]....
        /*0088*/ 	.word	0x00004b10


	//----- nvinfo : EIATTR_EXIT_INSTR_OFFSETS
	.align		4
.L_597:
        /*008c*/ 	.byte	0x04, 0x1c
        /*008e*/ 	.short	(.L_599 - .L_598)


	//   ....[0]....
.L_598:
        /*0090*/ 	.word	0x00009c90


	//   ....[1]....
        /*0094*/ 	.word	0x00009dd0


	//   ....[2]....
        /*0098*/ 	.word	0x0000a030


	//----- nvinfo : EIATTR_MAX_THREADS
	.align		4
.L_599:
        /*009c*/ 	.byte	0x04, 0x05
        /*009e*/ 	.short	(.L_601 - .L_600)
.L_600:
        /*00a0*/ 	.word	0x000001e0
        /*00a4*/ 	.word	0x00000001
        /*00a8*/ 	.word	0x00000001


	//----- nvinfo : EIATTR_CRS_STACK_SIZE
	.align		4
.L_601:
        /*00ac*/ 	.byte	0x04, 0x1e
        /*00ae*/ 	.short	(.L_603 - .L_602)
.L_602:
        /*00b0*/ 	.word	0x00000000


	//----- nvinfo : EIATTR_CBANK_PARAM_SIZE
	.align		4
.L_603:
        /*00b4*/ 	.byte	0x03, 0x19
        /*00b6*/ 	.short	0x00b8


	//----- nvinfo : EIATTR_PARAM_CBANK
	.align		4
        /*00b8*/ 	.byte	0x04, 0x0a
        /*00ba*/ 	.short	(.L_605 - .L_604)
	.align		4
.L_604:
        /*00bc*/ 	.word	index@(.nv.constant0._Z35group_norm_nhwc_bwd_one_pass_kernelI11Bf16IOBf16WLi128ELi120ELi480EEv26Group_norm_nhwc_bwd_params)
        /*00c0*/ 	.short	0x0210
        /*00c2*/ 	.short	0x00b8


	//----- nvinfo : EIATTR_SW_WAR
	.align		4
.L_605:
        /*00c4*/ 	.byte	0x04, 0x36
        /*00c6*/ 	.short	(.L_607 - .L_606)
.L_606:
        /*00c8*/ 	.word	0x00000008
.L_607:


//--------------------- .nv.info._Z35group_norm_nhwc_bwd_one_pass_kernelI11Bf16IOBf16WLi256ELi120ELi480EEv26Group_norm_nhwc_bwd_params --------------------------
	.section	.nv.info._Z35group_norm_nhwc_bwd_one_pass_kernelI11Bf16IOBf16WLi256ELi120ELi480EEv26Group_norm_nhwc_bwd_params,"",@"SHT_CUDA_INFO"
	.sectionflags	@""
	.align	4


	//----- nvinfo : EIATTR_CUDA_API_VERSION
	.align		4
        /*0000*/ 	.byte	0x04, 0x37
        /*0002*/ 	.short	(.L_609 - .L_608)
.L_608:
        /*0004*/ 	.word	0x00000082


	//----- nvinfo : EIATTR_KPARAM_INFO
	.align		4
.L_609:
        /*0008*/ 	.byte	0x04, 0x17
        /*000a*/ 	.short	(.L_611 - .L_610)
.L_610:
        /*000c*/ 	.word	0x00000000
        /*0010*/ 	.short	0x0000
        /*0012*/ 	.short	0x0000
        /*0014*/ 	.byte	0x00, 0xf0, 0xe1, 0x02


	//----- nvinfo : EIATTR_SPARSE_MMA_MASK
	.align		4
.L_611:
        /*0018*/ 	.byte	0x03, 0x50
        /*001a*/ 	.short	0x0000


	//----- nvinfo : EIATTR_MAXREG_COUNT
	.align		4
        /*001c*/ 	.byte	0x03, 0x1b
        /*001e*/ 	.short	0x0080


	//----- nvinfo : EIATTR_NUM_BARRIERS
	.align		4
        /*0020*/ 	.byte	0x02, 0x4c
        /*0022*/ 	.byte	0x01
	.zero		1


	//----- nvinfo : EIATTR_ANNOTATIONS
	.align		4
        /*0024*/ 	.byte	0x04, 0x55
        /*0026*/ 	.short	(.L_613 - .L_612)


	//   ....[0]....
.L_612:
        /* <DEDUP_REMOVED lines=68> */
        /*045c*/ 	.byte	0xd0, 0x28, 0x01, 0x00


	//----- nvinfo : EIATTR_MERCURY_ISA_VERSION
	.align		4
.L_613:
        /*0460*/ 	.byte	0x03, 0x5f
        /*0462*/ 	.short	0x0101


	//----- nvinfo : EIATTR_INT_WARP_WIDE_INSTR_OFFSETS
	.align		4
        /*0464*/ 	.byte	0x04, 0x31
        /*0466*/ 	.short	(.L_615 - .L_614)


	//   ....[0]....
.L_614:
        /*0468*/ 	.word	0x0000a540


	//   ....[1]....
        /*046c*/ 	.word	0x0000a8a0


	//   ....[2]....
        /*0470*/ 	.word	0x0000a940


	//   ....[3]....
        /*0474*/ 	.word	0x0000a9e0


	//   ....[4]....
        /*0478*/ 	.word	0x0000aa80


	//   ....[5]....
        /*047c*/ 	.word	0x0000ab20


	//   ....[6]....
        /*0480*/ 	.word	0x0000abc0


	//   ....[7]....
        /*0484*/ 	.word	0x0000ac60


	//   ....[8]....
        /*0488*/ 	.word	0x0000ad00


	//   ....[9]....
        /*048c*/ 	.word	0x0000ada0


	//   ....[10]....
        /*0490*/ 	.word	0x0000ae40


	//   ....[11]....
        /*0494*/ 	.word	0x0000aee0


	//   ....[12]....
        /*0498*/ 	.word	0x0000af80


	//   ....[13]....
        /*049c*/ 	.word	0x0000b020


	//   ....[14]....
        /*04a0*/ 	.word	0x0000b0c0


	//   ....[15]....
        /*04a4*/ 	.word	0x0000b160


	//   ....[16]....
        /*04a8*/ 	.word	0x0000b200


	//   ....[17]....
        /*04ac*/ 	.word	0x0000b320


	//   ....[18]....
        /*04b0*/ 	.word	0x0000b3c0


	//   ....[19]....
        /*04b4*/ 	.word	0x0000b460


	//   ....[20]....
        /*04b8*/ 	.word	0x0000b500


	//   ....[21]....
        /*04bc*/ 	.word	0x0000b5a0


	//   ....[22]....
        /*04c0*/ 	.word	0x0000b640


	//   ....[23]....
        /*04c4*/ 	.word	0x0000b6e0


	//   ....[24]....
        /*04c8*/ 	.word	0x0000b780


	//   ....[25]....
        /*04cc*/ 	.word	0x0000b8b0


	//   ....[26]....
        /*04d0*/ 	.word	0x0000b950


	//   ....[27]....
        /*04d4*/ 	.word	0x0000b9f0


	//   ....[28]....
        /*04d8*/ 	.word	0x0000ba90


	//   ....[29]....
        /*04dc*/ 	.word	0x0000bca0


	//   ....[30]....
        /*04e0*/ 	.word	0x0000bd60


	//   ....[31]....
        /*04e4*/ 	.word	0x00012d60


	//----- nvinfo : EIATTR_COOP_GROUP_MASK_REGIDS
	.align		4
.L_615:
        /*04e8*/ 	.byte	0x04, 0x29
        /*04ea*/ 	.short	(.L_617 - .L_616)


	//   ....[0]....
.L_616:
        /*04ec*/ 	.word	0xffffffff


	//   ....[1]....
        /*04f0*/ 	.word	0xffffffff


	//   ....[2]....
        /*04f4*/ 	.word	0xffffffff


	//   ....[3]....
        /*04f8*/ 	.word	0xffffffff


	//   ....[4]....
        /*04fc*/ 	.word	0xffffffff


	//   ....[5]....
        /*0500*/ 	.word	0xffffffff


	//   ....[6]....
        /*0504*/ 	.word	0xffffffff


	//   ....[7]....
        /*0508*/ 	.word	0xffffffff


	//   ....[8]....
        /*050c*/ 	.word	0xffffffff


	//   ....[9]....
        /*0510*/ 	.word	0xffffffff


	//----- nvinfo : EIATTR_COOP_GROUP_INSTR_OFFSETS
	.align		4
.L_617:
        /*0514*/ 	.byte	0x04, 0x28
        /*0516*/ 	.short	(.L_619 - .L_618)


	//   ....[0]....
.L_618:
        /*0518*/ 	.word	0x00008f50


	//   ....[1]....
        /*051c*/ 	.word	0x00008f60


	//   ....[2]....
        /*0520*/ 	.word	0x00008fa0


	//   ....[3]....
        /*0524*/ 	.word	0x00008fb0


	//   ....[4]....
        /*0528*/ 	.word	0x00008ff0


	//   ....[5]....
        /*052c*/ 	.word	0x00009000


	//   ....[6]....
        /*0530*/ 	.word	0x00009040


	//   ....[7]....
        /*0534*/ 	.word	0x00009050


	//   ....[8]....
        /*0538*/ 	.word	0x00009090


	//   ....[9]....
        /*053c*/ 	.word	0x000090a0


	//----- nvinfo : EIATTR_EXIT_INSTR_OFFSETS
	.align		4
.L_619:
        /*0540*/ 	.byte	0x04, 0x1c
        /*0542*/ 	.short	(.L_621 - .L_620)


	//   ....[0]....
.L_620:
        /*0544*/ 	.word	0x00012e50


	//   ....[1]....
        /*0548*/ 	.word	0x00012f90


	//   ....[2]....
        /*054c*/ 	.word	0x000131f0


	//----- nvinfo : EIATTR_MAX_THREADS
	.align		4
.L_621:
        /*0550*/ 	.byte	0x04, 0x05
        /*0552*/ 	.short	(.L_623 - .L_622)
.L_622:
        /*0554*/ 	.word	0x000001e0
        /*0558*/ 	.word	0x00000001
        /*055c*/ 	.word	0x00000001


	//----- nvinfo : EIATTR_CRS_STACK_SIZE
	.align		4
.L_623:
        /*0560*/ 	.byte	0x04, 0x1e
        /*0562*/ 	.short	(.L_625 - .L_624)
.L_624:
        /*0564*/ 	.word	0x00000000


	//----- nvinfo : EIATTR_CBANK_PARAM_SIZE
	.align		4
.L_625:
        /*0568*/ 	.byte	0x03, 0x19
        /*056a*/ 	.short	0x00b8


	//----- nvinfo : EIATTR_PARAM_CBANK
	.align		4
        /*056c*/ 	.byte	0x04, 0x0a
        /*056e*/ 	.short	(.L_627 - .L_626)
	.align		4
.L_626:
        /*0570*/ 	.word	index@(.nv.constant0._Z35group_norm_nhwc_bwd_one_pass_kernelI11Bf16IOBf16WLi256ELi120ELi480EEv26Group_norm_nhwc_bwd_params)
        /*0574*/ 	.short	0x0210
        /*0576*/ 	.short	0x00b8


	//----- nvinfo : EIATTR_SW_WAR
	.align		4
.L_627:
        /*0578*/ 	.byte	0x04, 0x36
        /*057a*/ 	.short	(.L_629 - .L_628)
.L_628:
        /*057c*/ 	.word	0x00000008
.L_629:


//--------------------- .nv.info._Z35group_norm_nhwc_bwd_one_pass_kernelI11Bf16IOBf16WLi512ELi120ELi480EEv26Group_norm_nhwc_bwd_params --------------------------
	.section	.nv.info._Z35group_norm_nhwc_bwd_one_pass_kernelI11Bf16IOBf16WLi512ELi120ELi480EEv26Group_norm_nhwc_bwd_params,"",@"SHT_CUDA_INFO"
	.sectionflags	@""
	.align	4


	//----- nvinfo : EIATTR_CUDA_API_VERSION
	.align		4
        /*0000*/ 	.byte	0x04, 0x37
        /*0002*/ 	.short	(.L_631 - .L_630)
.L_630:
        /*0004*/ 	.word	0x00000082


	//----- nvinfo : EIATTR_KPARAM_INFO
	.align		4
.L_631:
        /*0008*/ 	.byte	0x04, 0x17
        /*000a*/ 	.short	(.L_633 - .L_632)
.L_632:
        /*000c*/ 	.word	0x00000000
        /*0010*/ 	.short	0x0000
        /*0012*/ 	.short	0x0000
        /*0014*/ 	.byte	0x00, 0xf0, 0xe1, 0x02


	//----- nvinfo : EIATTR_SPARSE_MMA_MASK
	.align		4
.L_633:
        /*0018*/ 	.byte	0x03, 0x50
        /*001a*/ 	.short	0x0000


	//----- nvinfo : EIATTR_MAXREG_COUNT
	.align		4
        /*001c*/ 	.byte	0x03, 0x1b
        /*001e*/ 	.short	0x0080


	//----- nvinfo : EIATTR_NUM_BARRIERS
	.align		4
        /*0020*/ 	.byte	0x02, 0x4c
        /*0022*/ 	.byte	0x01
	.zero		1


	//----- nvinfo : EIATTR_ANNOTATIONS
	.align		4
        /*0024*/ 	.byte	0x04, 0x55
        /*0026*/ 	.short	(.L_635 - .L_634)


	//   ....[0]....
.L_634:
        /* <DEDUP_REMOVED lines=661> */


	//----- nvinfo : EIATTR_MERCURY_ISA_VERSION
	.align		4
.L_635:
        /*2968*/ 	.byte	0x03, 0x5f
        /*296a*/ 	.short	0x0101


	//----- nvinfo : EIATTR_INT_WARP_WIDE_INSTR_OFFSETS
	.align		4
        /*296c*/ 	.byte	0x04, 0x31
        /*296e*/ 	.short	(.L_637 - .L_636)


	//   ....[0]....
.L_636:
        /*2970*/ 	.word	0x000190a0


	//   ....[1]....
        /*2974*/ 	.word	0x0001abe0


	//----- nvinfo : EIATTR_COOP_GROUP_MASK_REGIDS
	.align		4
.L_637:
        /*2978*/ 	.byte	0x04, 0x29
        /*297a*/ 	.short	(.L_639 - .L_638)


	//   ....[0]....
.L_638:
        /*297c*/ 	.word	0xffffffff


	//   ....[1]....
        /*2980*/ 	.word	0xffffffff


	//   ....[2]....
        /*2984*/ 	.word	0xffffffff


	//   ....[3]....
        /*2988*/ 	.word	0xffffffff


	//   ....[4]....
        /*298c*/ 	.word	0xffffffff


	//   ....[5]....
        /*2990*/ 	.word	0xffffffff


	//   ....[6]....
        /*2994*/ 	.word	0xffffffff


	//   ....[7]....
        /*2998*/ 	.word	0xffffffff


	//   ....[8]....
        /*299c*/ 	.word	0xffffffff


	//   ....[9]....
        /*29a0*/ 	.word	0xffffffff


	//----- nvinfo : EIATTR_COOP_GROUP_INSTR_OFFSETS
	.align		4
.L_639:
        /*29a4*/ 	.byte	0x04, 0x28
        /*29a6*/ 	.short	(.L_641 - .L_640)


	//   ....[0]....
.L_640:
        /*29a8*/ 	.word	0x00017df0


	//   ....[1]....
        /*29ac*/ 	.word	0x00017e00


	//   ....[2]....
        /*29b0*/ 	.word	0x00017e90


	//   ....[3]....
        /*29b4*/ 	.word	0x00017ee0


	//   ....[4]....
        /*29b8*/ 	.word	0x000185b0


	//   ....[5]....
        /*29bc*/ 	.word	0x000185c0


	//   ....[6]....
        /*29c0*/ 	.word	0x00018760


	//   ....[7]....
        /*29c4*/ 	.word	0x00018770


	//   ....[8]....
        /*29c8*/ 	.word	0x000187b0


	//   ....[9]....
        /*29cc*/ 	.word	0x000187c0


	//----- nvinfo : EIATTR_EXIT_INSTR_OFFSETS
	.align		4
.L_641:
        /*29d0*/ 	.byte	0x04, 0x1c
        /*29d2*/ 	.short	(.L_643 - .L_642)


	//   ....[0]....
.L_642:
        /*29d4*/ 	.word	0x0001ac70


	//   ....[1]....
        /*29d8*/ 	.word	0x0001adc0


	//   ....[2]....
        /*29dc*/ 	.word	0x0001b060


	//----- nvinfo : EIATTR_MAX_THREADS
	.align		4
.L_643:
        /*29e0*/ 	.byte	0x04, 0x05
        /*29e2*/ 	.short	(.L_645 - .L_644)
.L_644:
        /*29e4*/ 	.word	0x000001e0
        /*29e8*/ 	.word	0x00000001
        /*29ec*/ 	.word	0x00000001


	//----- nvinfo : EIATTR_CRS_STACK_SIZE
	.align		4
.L_645:
        /*29f0*/ 	.byte	0x04, 0x1e
        /*29f2*/ 	.short	(.L_647 - .L_646)
.L_646:
        /*29f4*/ 	.word	0x00000000


	//----- nvinfo : EIATTR_CBANK_PARAM_SIZE
	.align		4
.L_647:
        /*29f8*/ 	.byte	0x03, 0x19
        /*29fa*/ 	.short	0x00b8


	//----- nvinfo : EIATTR_PARAM_CBANK
	.align		4
        /*29fc*/ 	.byte	0x04, 0x0a
        /*29fe*/ 	.short	(.L_649 - .L_648)
	.align		4
.L_648:
        /*2a00*/ 	.word	index@(.nv.constant0._Z35group_norm_nhwc_bwd_one_pass_kernelI11Bf16IOBf16WLi512ELi120ELi480EEv26Group_norm_nhwc_bwd_params)
        /*2a04*/ 	.short	0x0210
        /*2a06*/ 	.short	0x00b8


	//----- nvinfo : EIATTR_SW_WAR
	.align		4
.L_649:
        /*2a08*/ 	.byte	0x04, 0x36
        /*2a0a*/ 	.short	(.L_651 - .L_650)
.L_650:
        /*2a0c*/ 	.word	0x00000008
.L_651:


//--------------------- .nv.info._Z35group_norm_nhwc_bwd_one_pass_kernelI11Bf16IOFp16WLi64ELi120ELi480EEv26Group_norm_nhwc_bwd_params --------------------------
	.section	.nv.info._Z35group_norm_nhwc_bwd_one_pass_kernelI11Bf16IOFp16WLi64ELi120ELi480EEv26Group_norm_nhwc_bwd_params,"",@"SHT_CUDA_INFO"
	.sectionflags	@""
	.align	4


	//----- nvinfo : EIATTR_CUDA_API_VERSION
	.align		4
        /*0000*/ 	.byte	0x04, 0x37
        /*0002*/ 	.short	(.L_653 - .L_652)
.L_652:
        /*0004*/ 	.word	0x00000082


	//----- nvinfo : EIATTR_KPARAM_INFO
	.align		4
.L_653:
        /*0008*/ 	.byte	0x04, 0x17
        /*000a*/ 	.short	(.L_655 - .L_654)
.L_654:
        /*000c*/ 	.word	0x00000000
        /*0010*/ 	.short	0x0000
        /*0012*/ 	.short	0x0000
        /*0014*/ 	.byte	0x00, 0xf0, 0xe1, 0x02


	//----- nvinfo : EIATTR_SPARSE_MMA_MASK
	.align		4
.L_655:
        /*0018*/ 	.byte	0x03, 0x50
        /*001a*/ 	.short	0x0000


	//----- nvinfo : EIATTR_MAXREG_COUNT
	.align		4
        /*001c*/ 	.byte	0x03, 0x1b
        /*001e*/ 	.short	0x0080


	//----- nvinfo : EIATTR_NUM_BARRIERS
	.align		4
        /*0020*/ 	.byte	0x02, 0x4c
        /*0022*/ 	.byte	0x01
	.zero		1


	//----- nvinfo : EIATTR_MERCURY_ISA_VERSION
	.align		4
        /*0024*/ 	.byte	0x03, 0x5f
        /*0026*/ 	.short	0x0101


	//----- nvinfo : EIATTR_INT_WARP_WIDE_INSTR_OFFSETS
	.align		4
        /*0028*/ 	.byte	0x04, 0x31
        /*002a*/ 	.short	(.L_657 - .L_656)


	//   ....[0]....
.L_656:
        /*002c*/ 	.word	0x00003120


	//   ....[1]....
        /*0030*/ 	.word	0x00005d90


	//----- nvinfo : EIATTR_COOP_GROUP_MASK_REGIDS
	.align		4
.L_657:
        /*0034*/ 	.byte	0x04, 0x29
        /*0036*/ 	.short	(.L_659 - .L_658)


	//   ....[0]....
.L_658:
        /*0038*/ 	.word	0xffffffff


	//   ....[1]....
        /*003c*/ 	.word	0xffffffff


	//   ....[2]....
        /*0040*/ 	.word	0xffffffff


	//   ....[3]....
        /*0044*/ 	.word	0xffffffff


	//   ....[4]....
        /*0048*/ 	.word	0xffffffff


	//   ....[5]....
        /*004c*/ 	.word	0xffffffff


	//   ....[6]....
        /*0050*/ 	.word	0xffffffff


	//   ....[7]....
        /*0054*/ 	.word	0xffffffff


	//   ....[8]....
        /*0058*/ 	.word	0xffffffff


	//   ....[9]....
        /*005c*/ 	.word	0xffffffff


	//----- nvinfo : EIATTR_COOP_GROUP_INSTR_OFFSETS
	.align		4
.L_659:
        /*0060*/ 	.byte	0x04, 0x28
        /*0062*/ 	.short	(.L_661 - .L_660)


	//   ....[0]....
.L_660:
        /*0064*/ 	.word	0x000024f0


	//   ....[1]....
        /*0068*/ 	.word	0x00002500


	//   ....[2]....
        /*006c*/ 	.word	0x00002550


	//   ....[3]....
        /*0070*/ 	.word	0x00002570


	//   ....[4]....
        /*0074*/ 	.word	0x000025a0


	//   ....[5]....
        /*0078*/ 	.word	0x000025c0


	//   ....[6]....
        /*007c*/ 	.word	0x000025f0


	//   ....[7]....
        /*0080*/ 	.word	0x00002610


	//   ....[8]....
        /*0084*/ 	.word	0x00002640


	//   ....[9]....
        /*0088*/ 	.word	0x00002660


	//----- nvinfo : EIATTR_EXIT_INSTR_OFFSETS
	.align		4
.L_661:
        /*008c*/ 	.byte	0x04, 0x1c
        /*008e*/ 	.short	(.L_663 - .L_662)


	//   ....[0]....
.L_662:
        /*0090*/ 	.word	0x00005e80


	//   ....[1]....
        /*0094*/ 	.word	0x00005fc0


	//   ....[2]....
        /*0098*/ 	.word	0x00006230


	//----- nvinfo : EIATTR_MAX_THREADS
	.align		4
.L_663:
        /*009c*/ 	.byte	0x04, 0x05
        /*009e*/ 	.short	(.L_665 - .L_664)
.L_664:
        /*00a0*/ 	.word	0x000001e0
        /*00a4*/ 	.word	0x00000001
        /*00a8*/ 	.word	0x00000001


	//----- nvinfo : EIATTR_CRS_STACK_SIZE
	.align		4
.L_665:
        /*00ac*/ 	.byte	0x04, 0x1e
        /*00ae*/ 	.short	(.L_667 - .L_666)
.L_666:
        /*00b0*/ 	.word	0x00000000


	//----- nvinfo : EIATTR_CBANK_PARAM_SIZE
	.align		4
.L_667:
        /*00b4*/ 	.byte	0x03, 0x19
        /*00b6*/ 	.short	0x00b8


	//----- nvinfo : EIATTR_PARAM_CBANK
	.align		4
        /*00b8*/ 	.byte	0x04, 0x0a
        /*00ba*/ 	.short	(.L_669 - .L_668)
	.align		4
.L_668:
        /*00bc*/ 	.word	index@(.nv.constant0._Z35group_norm_nhwc_bwd_one_pass_kernelI11Bf16IOFp16WLi64ELi120ELi480EEv26Group_norm_nhwc_bwd_params)
        /*00c0*/ 	.short	0x0210
        /*00c2*/ 	.short	0x00b8


	//----- nvinfo : EIATTR_SW_WAR
	.align		4
.L_669:
        /*00c4*/ 	.byte	0x04, 0x36
        /*00c6*/ 	.short	(.L_671 - .L_670)
.L_670:
        /*00c8*/ 	.word	0x00000008
.L_671:


//--------------------- .nv.info._Z35group_norm_nhwc_bwd_one_pass_kernelI11Bf16IOFp16WLi128ELi120ELi480EEv26Group_norm_nhwc_bwd_params --------------------------
	.section	.nv.info._Z35group_norm_nhwc_bwd_one_pass_kernelI11Bf16IOFp16WLi128ELi120ELi480EEv26Group_norm_nhwc_bwd_params,"",@"SHT_CUDA_INFO"
	.sectionflags	@""
	.align	4


	//----- nvinfo : EIATTR_CUDA_API_VERSION
	.align		4
        /*0000*/ 	.byte	0x04, 0x37
        /*0002*/ 	.short	(.L_673 - .L_672)
.L_672:
        /*0004*/ 	.word	0x00000082


	//----- nvinfo : EIATTR_KPARAM_INFO
	.align		4
.L_673:
        /*0008*/ 	.byte	0x04, 0x17
        /*000a*/ 	.short	(.L_675 - .L_674)
.L_674:
        /*000c*/ 	.word	0x00000000
        /*0010*/ 	.short	0x0000
        /*0012*/ 	.short	0x0000
        /*0014*/ 	.byte	0x00, 0xf0, 0xe1, 0x02


	//----- nvinfo : EIATTR_SPARSE_MMA_MASK
	.align		4
.L_675:
        /*0018*/ 	.byte	0x03, 0x50
        /*001a*/ 	.short	0x0000


	//----- nvinfo : EIATTR_MAXREG_COUNT
	.align		4
        /*001c*/ 	.byte	0x03, 0x1b
        /*001e*/ 	.short	0x0080


	//----- nvinfo : EIATTR_NUM_BARRIERS
	.align		4
        /*0020*/ 	.byte	0x02, 0x4c
        /*0022*/ 	.byte	0x01
	.zero		1


	//----- nvinfo : EIATTR_MERCURY_ISA_VERSION
	.align		4
        /*0024*/ 	.byte	0x03, 0x5f
        /*0026*/ 	.short	0x0101


	//----- nvinfo : EIATTR_INT_WARP_WIDE_INSTR_OFFSETS
	.align		4
        /*0028*/ 	.byte	0x04, 0x31
        /*002a*/ 	.short	(.L_677 - .L_676)


	//   ....[0]....
.L_676:
        /*002c*/ 	.word	0x00005470


	//   ....[1]....
        /*0030*/ 	.word	0x00009c00


	//----- nvinfo : EIATTR_COOP_GROUP_MASK_REGIDS
	.align		4
.L_677:
        /*0034*/ 	.byte	0x04, 0x29
        /*0036*/ 	.short	(.L_679 - .L_678)


	//   ....[0]....
.L_678:
        /*0038*/ 	.word	0xffffffff


	//   ....[1]....
        /*003c*/ 	.word	0xffffffff


	//   ....[2]....
        /*0040*/ 	.word	0xffffffff


	//   ....[3]....
        /*0044*/ 	.word	0xffffffff


	//   ....[4]....
        /*0048*/ 	.word	0xffffffff


	//   ....[5]....
        /*004c*/ 	.word	0xffffffff


	//   ....[6]....
        /*0050*/ 	.word	0xffffffff


	//   ....[7]....
        /*0054*/ 	.word	0xffffffff


	//   ....[8]....
        /*0058*/ 	.word	0xffffffff


	//   ....[9]....
        /*005c*/ 	.word	0xffffffff


	//----- nvinfo : EIATTR_COOP_GROUP_INSTR_OFFSETS
	.align		4
.L_679:
        /*0060*/ 	.byte	0x04, 0x28
        /*0062*/ 	.short	(.L_681 - .L_680)


	//   ....[0]....
.L_680:
        /*0064*/ 	.word	0x00004690


	//   ....[1]....
        /*0068*/ 	.word	0x000046d0


	//   ....[2]....
        /*006c*/ 	.word	0x00004860


	//   ....[3]....
        /*0070*/ 	.word	0x000048a0


	//   ....[4]....
        /*0074*/ 	.word	0x00004a30


	//   ....[5]....
        /*0078*/ 	.word	0x00004a60


	//   ....[6]....
        /*007c*/ 	.word	0x00004aa0


	//   ....[7]....
        /*0080*/ 	.word	0x00004ac0


	//   ....[8]....
        /*0084*/ 	.word	0x00004af0


	//   ....[9]....
        /*0088*/ 	.word	0x00004b10


	//----- nvinfo : EIATTR_EXIT_INSTR_OFFSETS
	.align		4
.L_681:
        /*008c*/ 	.byte	0x04, 0x1c
        /*008e*/ 	.short	(.L_683 - .L_682)


	//   ....[0]....
.L_682:
        /*0090*/ 	.word	0x00009c90


	//   ....[1]....
        /*0094*/ 	.word	0x00009dd0


	//   ....[2]....
        /*0098*/ 	.word	0x0000a030


	//----- nvinfo : EIATTR_MAX_THREADS
	.align		4
.L_683:
        /*009c*/ 	.byte	0x04, 0x05
        /*009e*/ 	.short	(.L_685 - .L_684)
.L_684:
        /*00a0*/ 	.word	0x000001e0
        /*00a4*/ 	.word	0x00000001
        /*00a8*/ 	.word	0x00000001


	//----- nvinfo : EIATTR_CRS_STACK_SIZE
	.align		4
.L_685:
        /*00ac*/ 	.byte	0x04, 0x1e
        /*00ae*/ 	.short	(.L_687 - .L_686)
.L_686:
        /*00b0*/ 	.word	0x00000000


	//----- nvinfo : EIATTR_CBANK_PARAM_SIZE
	.align		4
.L_687:
        /*00b4*/ 	.byte	0x03, 0x19
        /*00b6*/ 	.short	0x00b8


	//----- nvinfo : EIATTR_PARAM_CBANK
	.align		4
        /*00b8*/ 	.byte	0x04, 0x0a
        /*00ba*/ 	.short	(.L_689 - .L_688)
	.align		4
.L_688:
        /*00bc*/ 	.word	index@(.nv.constant0._Z35group_norm_nhwc_bwd_one_pass_kernelI11Bf16IOFp16WLi128ELi120ELi480EEv26Group_norm_nhwc_bwd_params)
        /*00c0*/ 	.short	0x0210
        /*00c2*/ 	.short	0x00b8


	//----- nvinfo : EIATTR_SW_WAR
	.align		4
.L_689:
        /*00c4*/ 	.byte	0x04, 0x36
        /*00c6*/ 	.short	(.L_691 - .L_690)
.L_690:
        /*00c8*/ 	.word	0x00000008
.L_691:


//--------------------- .nv.info._Z35group_norm_nhwc_bwd_one_pass_kernelI11Bf16IOFp16WLi256ELi120ELi480EEv26Group_norm_nhwc_bwd_params --------------------------
	.section	.nv.info._Z35group_norm_nhwc_bwd_one_pass_kernelI11Bf16IOFp16WLi256ELi120ELi480EEv26Group_norm_nhwc_bwd_params,"",@"SHT_CUDA_INFO"
	.sectionflags	@""
	.align	4


	//----- nvinfo : EIATTR_CUDA_API_VERSION
	.align		4
        /*0000*/ 	.byte	0x04, 0x37
        /*0002*/ 	.short	(.L_693 - .L_692)
.L_692:
        /*0004*/ 	.word	0x00000082


	//----- nvinfo : EIATTR_KPARAM_INFO
	.align		4
.L_693:
        /*0008*/ 	.byte	0x04, 0x17
        /*000a*/ 	.short	(.L_695 - .L_694)
.L_694:
        /*000c*/ 	.word	0x00000000
        /*0010*/ 	.short	0x0000
        /*0012*/ 	.short	0x0000
        /*0014*/ 	.byte	0x00, 0xf0, 0xe1, 0x02


	//----- nvinfo : EIATTR_SPARSE_MMA_MASK
	.align		4
.L_695:
        /*0018*/ 	.byte	0x03, 0x50
        /*001a*/ 	.short	0x0000


	//----- nvinfo : EIATTR_MAXREG_COUNT
	.align		4
        /*001c*/ 	.byte	0x03, 0x1b
        /*001e*/ 	.short	0x0080


	//----- nvinfo : EIATTR_NUM_BARRIERS
	.align		4
        /*0020*/ 	.byte	0x02, 0x4c
        /*0022*/ 	.byte	0x01
	.zero		1


	//----- nvinfo : EIATTR_ANNOTATIONS
	.align		4
        /*0024*/ 	.byte	0x04, 0x55
        /*0026*/ 	.short	(.L_697 - .L_696)


	//   ....[0]....
.L_696:
        /* <DEDUP_REMOVED lines=69> */


	//----- nvinfo : EIATTR_MERCURY_ISA_VERSION
	.align		4
.L_697:
        /*0460*/ 	.byte	0x03, 0x5f
        /*0462*/ 	.short	0x0101


	//----- nvinfo : EIATTR_INT_WARP_WIDE_INSTR_OFFSETS
	.align		4
        /*0464*/ 	.byte	0x04, 0x31
        /*0466*/ 	.short	(.L_699 - .L_698)


	//   ....[0]....
.L_698:
        /*0468*/ 	.word	0x0000a540


	//   ....[1]....
        /*046c*/ 	.word	0x0000a8a0


	//   ....[2]....
        /*0470*/ 	.word	0x0000a940


	//   ....[3]....
        /*0474*/ 	.word	0x0000a9e0


	//   ....[4]....
        /*0478*/ 	.word	0x0000aa80


	//   ....[5]....
        /*047c*/ 	.word	0x0000ab20


	//   ....[6]....
        /*0480*/ 	.word	0x0000abc0


	//   ....[7]....
        /*0484*/ 	.word	0x0000ac60


	//   ....[8]....
        /*0488*/ 	.word	0x0000ad00


	//   ....[9]....
        /*048c*/ 	.word	0x0000ada0


	//   ....[10]....
        /*0490*/ 	.word	0x0000ae40


	//   ....[11]....
        /*0494*/ 	.word	0x0000aee0


	//   ....[12]....
        /*0498*/ 	.word	0x0000af80


	//   ....[13]....
        /*049c*/ 	.word	0x0000b020


	//   ....[14]....
        /*04a0*/ 	.word	0x0000b0c0


	//   ....[15]....
        /*04a4*/ 	.word	0x0000b160


	//   ....[16]....
        /*04a8*/ 	.word	0x0000b200


	//   ....[17]....
        /*04ac*/ 	.word	0x0000b320


	//   ....[18]....
        /*04b0*/ 	.word	0x0000b3c0


	//   ....[19]....
        /*04b4*/ 	.word	0x0000b460


	//   ....[20]....
        /*04b8*/ 	.word	0x0000b500


	//   ....[21]....
        /*04bc*/ 	.word	0x0000b5a0


	//   ....[22]....
        /*04c0*/ 	.word	0x0000b640


	//   ....[23]....
        /*04c4*/ 	.word	0x0000b6e0


	//   ....[24]....
        /*04c8*/ 	.word	0x0000b780


	//   ....[25]....
        /*04cc*/ 	.word	0x0000b8b0


	//   ....[26]....
        /*04d0*/ 	.word	0x0000b950


	//   ....[27]....
        /*04d4*/ 	.word	0x0000b9f0


	//   ....[28]....
        /*04d8*/ 	.word	0x0000ba90


	//   ....[29]....
        /*04dc*/ 	.word	0x0000bca0


	//   ....[30]....
        /*04e0*/ 	.word	0x0000bd60


	//   ....[31]....
        /*04e4*/ 	.word	0x00012d60


	//----- nvinfo : EIATTR_COOP_GROUP_MASK_REGIDS
	.align		4
.L_699:
        /*04e8*/ 	.byte	0x04, 0x29
        /*04ea*/ 	.short	(.L_701 - .L_700)


	//   ....[0]....
.L_700:
        /*04ec*/ 	.word	0xffffffff


	//   ....[1]....
        /*04f0*/ 	.word	0xffffffff


	//   ....[2]....
        /*04f4*/ 	.word	0xffffffff


	//   ....[3]....
        /*04f8*/ 	.word	0xffffffff


	//   ....[4]....
        /*04fc*/ 	.word	0xffffffff


	//   ....[5]....
        /*0500*/ 	.word	0xffffffff


	//   ....[6]....
        /*0504*/ 	.word	0xffffffff


	//   ....[7]....
        /*0508*/ 	.word	0xffffffff


	//   ....[8]....
        /*050c*/ 	.word	0xffffffff


	//   ....[9]....
        /*0510*/ 	.word	0xffffffff


	//----- nvinfo : EIATTR_COOP_GROUP_INSTR_OFFSETS
	.align		4
.L_701:
        /*0514*/ 	.byte	0x04, 0x28
        /*0516*/ 	.short	(.L_703 - .L_702)


	//   ....[0]....
.L_702:
        /*0518*/ 	.word	0x00008f50


	//   ....[1]....
        /*051c*/ 	.word	0x00008f60


	//   ....[2]....
        /*0520*/ 	.word	0x00008fa0


	//   ....[3]....
        /*0524*/ 	.word	0x00008fb0


	//   ....[4]....
        /*0528*/ 	.word	0x00008ff0


	//   ....[5]....
        /*052c*/ 	.word	0x00009000


	//   ....[6]....
        /*0530*/ 	.word	0x00009040


	//   ....[7]....
        /*0534*/ 	.word	0x00009050


	//   ....[8]....
        /*0538*/ 	.word	0x00009090


	//   ....[9]....
        /*053c*/ 	.word	0x000090a0


	//----- nvinfo : EIATTR_EXIT_INSTR_OFFSETS
	.align		4
.L_703:
        /*0540*/ 	.byte	0x04, 0x1c
        /*0542*/ 	.short	(.L_705 - .L_704)


	//   ....[0]....
.L_704:
        /*0544*/ 	.word	0x00012e50


	//   ....[1]....
        /*0548*/ 	.word	0x00012f90


	//   ....[2]....
        /*054c*/ 	.word	0x000131f0


	//----- nvinfo : EIATTR_MAX_THREADS
	.align		4
.L_705:
        /*0550*/ 	.byte	0x04, 0x05
        /*0552*/ 	.short	(.L_707 - .L_706)
.L_706:
        /*0554*/ 	.word	0x000001e0
        /*0558*/ 	.word	0x00000001
        /*055c*/ 	.word	0x00000001


	//----- nvinfo : EIATTR_CRS_STACK_SIZE
	.align		4
.L_707:
        /*0560*/ 	.byte	0x04, 0x1e
        /*0562*/ 	.short	(.L_709 - .L_708)
.L_708:
        /*0564*/ 	.word	0x00000000


	//----- nvinfo : EIATTR_CBANK_PARAM_SIZE
	.align		4
.L_709:
        /*0568*/ 	.byte	0x03, 0x19
        /*056a*/ 	.short	0x00b8


	//----- nvinfo : EIATTR_PARAM_CBANK
	.align		4
        /*056c*/ 	.byte	0x04, 0x0a
        /*056e*/ 	.short	(.L_711 - .L_710)
	.align		4
.L_710:
        /*0570*/ 	.word	index@(.nv.constant0._Z35group_norm_nhwc_bwd_one_pass_kernelI11Bf16IOFp16WLi256ELi120ELi480EEv26Group_norm_nhwc_bwd_params)
        /*0574*/ 	.short	0x0210
        /*0576*/ 	.short	0x00b8


	//----- nvinfo : EIATTR_SW_WAR
	.align		4
.L_711:
        /*0578*/ 	.byte	0x04, 0x36
        /*057a*/ 	.short	(.L_713 - .L_712)
.L_712:
        /*057c*/ 	.word	0x00000008
.L_713:


//--------------------- .nv.info._Z35group_norm_nhwc_bwd_one_pass_kernelI11Bf16IOFp16WLi512ELi120ELi480EEv26Group_norm_nhwc_bwd_params --------------------------
	.section	.nv.info._Z35group_norm_nhwc_bwd_one_pass_kernelI11Bf16IOFp16WLi512ELi120ELi480EEv26Group_norm_nhwc_bwd_params,"",@"SHT_CUDA_INFO"
	.sectionflags	@""
	.align	4


	//----- nvinfo : EIATTR_CUDA_API_VERSION
	.align		4
        /*0000*/ 	.byte	0x04, 0x37
        /*0002*/ 	.short	(.L_715 - .L_714)
.L_714:
        /*0004*/ 	.word	0x00000082


	//----- nvinfo : EIATTR_KPARAM_INFO
	.align		4
.L_715:
        /*0008*/ 	.byte	0x04, 0x17
        /*000a*/ 	.short	(.L_717 - .L_716)
.L_716:
        /*000c*/ 	.word	0x00000000
        /*0010*/ 	.short	0x0000
        /*0012*/ 	.short	0x0000
        /*0014*/ 	.byte	0x00, 0xf0, 0xe1, 0x02


	//----- nvinfo : EIATTR_SPARSE_MMA_MASK
	.align		4
.L_717:
        /*0018*/ 	.byte	0x03, 0x50
        /*001a*/ 	.short	0x0000


	//----- nvinfo : EIATTR_MAXREG_COUNT
	.align		4
        /*001c*/ 	.byte	0x03, 0x1b
        /*001e*/ 	.short	0x0080


	//----- nvinfo : EIATTR_NUM_BARRIERS
	.align		4
        /*0020*/ 	.byte	0x02, 0x4c
        /*0022*/ 	.byte	0x01
	.zero		1


	//----- nvinfo : EIATTR_ANNOTATIONS
	.align		4
        /*0024*/ 	.byte	0x04, 0x55
        /*0026*/ 	.short	(.L_719 - .L_718)


	//   ....[0]....
.L_718:
        /* <DEDUP_REMOVED lines=661> */


	//----- nvinfo : EIATTR_MERCURY_ISA_VERSION
	.align		4
.L_719:
        /*2968*/ 	.byte	0x03, 0x5f
        /*296a*/ 	.short	0x0101


	//----- nvinfo : EIATTR_INT_WARP_WIDE_INSTR_OFFSETS
	.align		4
        /*296c*/ 	.byte	0x04, 0x31
        /*296e*/ 	.short	(.L_721 - .L_720)


	//   ....[0]....
.L_720:
        /*2970*/ 	.word	0x000190a0


	//   ....[1]....
        /*2974*/ 	.word	0x0001abe0


	//----- nvinfo : EIATTR_COOP_GROUP_MASK_REGIDS
	.align		4
.L_721:
        /*2978*/ 	.byte	0x04, 0x29
        /*297a*/ 	.short	(.L_723 - .L_722)


	//   ....[0]....
.L_722:
        /*297c*/ 	.word	0xffffffff


	//   ....[1]....
        /*2980*/ 	.word	0xffffffff


	//   ....[2]....
        /*2984*/ 	.word	0xffffffff


	//   ....[3]....
        /*2988*/ 	.word	0xffffffff


	//   ....[4]....
        /*298c*/ 	.word	0xffffffff


	//   ....[5]....
        /*2990*/ 	.word	0xffffffff


	//   ....[6]....
        /*2994*/ 	.word	0xffffffff


	//   ....[7]....
        /*2998*/ 	.word	0xffffffff


	//   ....[8]....
        /*299c*/ 	.word	0xffffffff


	//   ....[9]....
        /*29a0*/ 	.word	0xffffffff


	//----- nvinfo : EIATTR_COOP_GROUP_INSTR_OFFSETS
	.align		4
.L_723:
        /*29a4*/ 	.byte	0x04, 0x28
        /*29a6*/ 	.short	(.L_725 - .L_724)


	//   ....[0]....
.L_724:
        /*29a8*/ 	.word	0x00017df0


	//   ....[1]....
        /*29ac*/ 	.word	0x00017e00


	//   ....[2]....
        /*29b0*/ 	.word	0x00017e90


	//   ....[3]....
        /*29b4*/ 	.word	0x00017ee0


	//   ....[4]....
        /*29b8*/ 	.word	0x000185b0


	//   ....[5]....
        /*29bc*/ 	.word	0x000185c0


	//   ....[6]....
        /*29c0*/ 	.word	0x00018760


	//   ....[7]....
        /*29c4*/ 	.word	0x00018770


	//   ....[8]....
        /*29c8*/ 	.word	0x000187b0


	//   ....[9]....
        /*29cc*/ 	.word	0x000187c0


	//----- nvinfo : EIATTR_EXIT_INSTR_OFFSETS
	.align		4
.L_725:
        /*29d0*/ 	.byte	0x04, 0x1c
        /*29d2*/ 	.short	(.L_727 - .L_726)


	//   ....[0]....
.L_726:
        /*29d4*/ 	.word	0x0001ac70


	//   ....[1]....
        /*29d8*/ 	.word	0x0001adc0


	//   ....[2]....
        /*29dc*/ 	.word	0x0001b060


	//----- nvinfo : EIATTR_MAX_THREADS
	.align		4
.L_727:
        /*29e0*/ 	.byte	0x04, 0x05
        /*29e2*/ 	.short	(.L_729 - .L_728)
.L_728:
        /*29e4*/ 	.word	0x000001e0
        /*29e8*/ 	.word	0x00000001
        /*29ec*/ 	.word	0x00000001


	//----- nvinfo : EIATTR_CRS_STACK_SIZE
	.align		4
.L_729:
        /*29f0*/ 	.byte	0x04, 0x1e
        /*29f2*/ 	.short	(.L_731 - .L_730)
.L_730:
        /*29f4*/ 	.word	0x00000000


	//----- nvinfo : EIATTR_CBANK_PARAM_SIZE
	.align		4
.L_731:
        /*29f8*/ 	.byte	0x03, 0x19
        /*29fa*/ 	.short	0x00b8


	//----- nvinfo : EIATTR_PARAM_CBANK
	.align		4
        /*29fc*/ 	.byte	0x04, 0x0a
        /*29fe*/ 	.short	(.L_733 - .L_732)
	.align		4
.L_732:
        /*2a00*/ 	.word	index@(.nv.constant0._Z35group_norm_nhwc_bwd_one_pass_kernelI11Bf16IOFp16WLi512ELi120ELi480EEv26Group_norm_nhwc_bwd_params)
        /*2a04*/ 	.short	0x0210
        /*2a06*/ 	.short	0x00b8


	//----- nvinfo : EIATTR_SW_WAR
	.align		4
.L_733:
        /*2a08*/ 	.byte	0x04, 0x36
        /*2a0a*/ 	.short	(.L_735 - .L_734)
.L_734:
        /*2a0c*/ 	.word	0x00000008
.L_735:


//--------------------- .nv.info._Z35group_norm_nhwc_bwd_one_pass_kernelI11Fp16IOFp32WLi64ELi120ELi480EEv26Group_norm_nhwc_bwd_params --------------------------
	.section	.nv.info._Z35group_norm_nhwc_bwd_one_pass_kernelI11Fp16IOFp32WLi64ELi120ELi480EEv26Group_norm_nhwc_bwd_params,"",@"SHT_CUDA_INFO"
	.sectionflags	@""
	.align	4


	//----- nvinfo : EIATTR_CUDA_API_VERSION
	.align		4
        /*0000*/ 	.byte	0x04, 0x37
        /*0002*/ 	.short	(.L_737 - .L_736)
.L_736:
        /*0004*/ 	.word	0x00000082


	//----- nvinfo : EIATTR_KPARAM_INFO
	.align		4
.L_737:
        /*0008*/ 	.byte	0x04, 0x17
        /*000a*/ 	.short	(.L_739 - .L_738)
.L_738:
        /*000c*/ 	.word	0x00000000
        /*0010*/ 	.short	0x0000
        /*0012*/ 	.short	0x0000
        /*0014*/ 	.byte	0x00, 0xf0, 0xe1, 0x02


	//----- nvinfo : EIATTR_SPARSE_MMA_MASK
	.align		4
.L_739:
        /*0018*/ 	.byte	0x03, 0x50
        /*001a*/ 	.short	0x0000


	//----- nvinfo : EIATTR_MAXREG_COUNT
	.align		4
        /*001c*/ 	.byte	0x03, 0x1b
        /*001e*/ 	.short	0x0080


	//----- nvinfo : EIATTR_NUM_BARRIERS
	.align		4
        /*0020*/ 	.byte	0x02, 0x4c
        /*0022*/ 	.byte	0x01
	.zero		1


	//----- nvinfo : EIATTR_MERCURY_ISA_VERSION
	.align		4
        /*0024*/ 	.byte	0x03, 0x5f
        /*0026*/ 	.short	0x0101


	//----- nvinfo : EIATTR_INT_WARP_WIDE_INSTR_OFFSETS
	.align		4
        /*0028*/ 	.byte	0x04, 0x31
        /*002a*/ 	.short	(.L_741 - .L_740)


	//   ....[0]....
.L_740:
        /*002c*/ 	.word	0x00002fa0


	//   ....[1]....
        /*0030*/ 	.word	0x00005ce0


	//----- nvinfo : EIATTR_COOP_GROUP_MASK_REGIDS
	.align		4
.L_741:
        /*0034*/ 	.byte	0x04, 0x29
        /*0036*/ 	.short	(.L_743 - .L_742)


	//   ....[0]....
.L_742:
        /*0038*/ 	.word	0xffffffff


	//   ....[1]....
        /*003c*/ 	.word	0xffffffff


	//   ....[2]....
        /*0040*/ 	.word	0xffffffff


	//   ....[3]....
        /*0044*/ 	.word	0xffffffff


	//   ....[4]....
        /*0048*/ 	.word	0xffffffff


	//   ....[5]....
        /*004c*/ 	.word	0xffffffff


	//   ....[6]....
        /*0050*/ 	.word	0xffffffff


	//   ....[7]....
        /*0054*/ 	.word	0xffffffff


	//   ....[8]....
        /*0058*/ 	.word	0xffffffff


	//   ....[9]....
        /*005c*/ 	.word	0xffffffff


	//----- nvinfo : EIATTR_COOP_GROUP_INSTR_OFFSETS
	.align		4
.L_743:
        /*0060*/ 	.byte	0x04, 0x28
        /*0062*/ 	.short	(.L_745 - .L_744)


	//   ....[0]....
.L_744:
        /*0064*/ 	.word	0x000025f0


	//   ....[1]....
        /*0068*/ 	.word	0x00002630


	//   ....[2]....
        /*006c*/ 	.word	0x000026c0


	//   ....[3]....
        /*0070*/ 	.word	0x000026e0


	//   ....[4]....
        /*0074*/ 	.word	0x00002710


	//   ....[5]....
        /*0078*/ 	.word	0x00002730


	//   ....[6]....
        /*007c*/ 	.word	0x00002760


	//   ....[7]....
        /*0080*/ 	.word	0x00002780


	//   ....[8]....
        /*0084*/ 	.word	0x000027b0


	//   ....[9]....
        /*0088*/ 	.word	0x000027d0


	//----- nvinfo : EIATTR_EXIT_INSTR_OFFSETS
	.align		4
.L_745:
        /*008c*/ 	.byte	0x04, 0x1c
        /*008e*/ 	.short	(.L_747 - .L_746)


	//   ....[0]....
.L_746:
        /*0090*/ 	.word	0x00005dd0


	//   ....[1]....
        /*0094*/ 	.word	0x00005f10


	//   ....[2]....
        /*0098*/ 	.word	0x00006150


	//----- nvinfo : EIATTR_MAX_THREADS
	.align		4
.L_747:
        /*009c*/ 	.byte	0x04, 0x05
        /*009e*/ 	.short	(.L_749 - .L_748)
.L_748:
        /*00a0*/ 	.word	0x000001e0
        /*00a4*/ 	.word	0x00000001
        /*00a8*/ 	.word	0x00000001


	//----- nvinfo : EIATTR_CRS_STACK_SIZE
	.align		4
.L_749:
        /*00ac*/ 	.byte	0x04, 0x1e
        /*00ae*/ 	.short	(.L_751 - .L_750)
.L_750:
        /*00b0*/ 	.word	0x00000000


	//----- nvinfo : EIATTR_CBANK_PARAM_SIZE
	.align		4
.L_751:
        /*00b4*/ 	.byte	0x03, 0x19
        /*00b6*/ 	.short	0x00b8


	//----- nvinfo : EIATTR_PARAM_CBANK
	.align		4
        /*00b8*/ 	.byte	0x04, 0x0a
        /*00ba*/ 	.short	(.L_753 - .L_752)
	.align		4
.L_752:
        /*00bc*/ 	.word	index@(.nv.constant0._Z35group_norm_nhwc_bwd_one_pass_kernelI11Fp16IOFp32WLi64ELi120ELi480EEv26Group_norm_nhwc_bwd_params)
        /*00c0*/ 	.short	0x0210
        /*00c2*/ 	.short	0x00b8


	//----- nvinfo : EIATTR_SW_WAR
	.align		4
.L_753:
        /*00c4*/ 	.byte	0x04, 0x36
        /*00c6*/ 	.short	(.L_755 - .L_754)
.L_754:
        /*00c8*/ 	.word	0x00000008
.L_755:


//--------------------- .nv.info._Z35group_norm_nhwc_bwd_one_pass_kernelI11Fp16IOFp32WLi128ELi120ELi480EEv26Group_norm_nhwc_bwd_params --------------------------
	.section	.nv.info._Z35group_norm_nhwc_bwd_one_pass_kernelI11Fp16IOFp32WLi128ELi120ELi480EEv26Group_norm_nhwc_bwd_params,"",@"SHT_CUDA_INFO"
	.sectionflags	@""
	.align	4


	//----- nvinfo : EIATTR_CUDA_API_VERSION
	.align		4
        /*0000*/ 	.byte	0x04, 0x37
        /*0002*/ 	.short	(.L_757 - .L_756)
.L_756:
        /*0004*/ 	.word	0x00000082


	//----- nvinfo : EIATTR_KPARAM_INFO
	.align		4
.L_757:
        /*0008*/ 	.byte	0x04, 0x17
        /*000a*/ 	.short	(.L_759 - .L_758)
.L_758:
        /*000c*/ 	.word	0x00000000
        /*0010*/ 	.short	0x0000
        /*0012*/ 	.short	0x0000
        /*0014*/ 	.byte	0x00, 0xf0, 0xe1, 0x02


	//----- nvinfo : EIATTR_SPARSE_MMA_MASK
	.align		4
.L_759:
        /*0018*/ 	.byte	0x03, 0x50
        /*001a*/ 	.short	0x0000


	//----- nvinfo : EIATTR_MAXREG_COUNT
	.align		4
        /*001c*/ 	.byte	0x03, 0x1b
        /*001e*/ 	.short	0x0080


	//----- nvinfo : EIATTR_NUM_BARRIERS
	.align		4
        /*0020*/ 	.byte	0x02, 0x4c
        /*0022*/ 	.byte	0x01
	.zero		1


	//----- nvinfo : EIATTR_MERCURY_ISA_VERSION
	.align		4
        /*0024*/ 	.byte	0x03, 0x5f
        /*0026*/ 	.short	0x0101


	//----- nvinfo : EIATTR_INT_WARP_WIDE_INSTR_OFFSETS
	.align		4
        /*0028*/ 	.byte	0x04, 0x31
        /*002a*/ 	.short	(.L_761 - .L_760)


	//   ....[0]....
.L_760:
        /*002c*/ 	.word	0x00004f60


	//   ....[1]....
        /*0030*/ 	.word	0x00009580


	//----- nvinfo : EIATTR_COOP_GROUP_MASK_REGIDS
	.align		4
.L_761:
        /*0034*/ 	.byte	0x04, 0x29
        /*0036*/ 	.short	(.L_763 - .L_762)


	//   ....[0]....
.L_762:
        /*0038*/ 	.word	0xffffffff


	//   ....[1]....
        /*003c*/ 	.word	0xffffffff


	//   ....[2]....
        /*0040*/ 	.word	0xffffffff


	//   ....[3]....
        /*0044*/ 	.word	0xffffffff


	//   ....[4]....
        /*0048*/ 	.word	0xffffffff


	//   ....[5]....
        /*004c*/ 	.word	0xffffffff


	//   ....[6]....
        /*0050*/ 	.word	0xffffffff


	//   ....[7]....
        /*0054*/ 	.word	0xffffffff


	//   ....[8]....
        /*0058*/ 	.word	0xffffffff


	//   ....[9]....
        /*005c*/ 	.word	0xffffffff


	//----- nvinfo : EIATTR_COOP_GROUP_INSTR_OFFSETS
	.align		4
.L_763:
        /*0060*/ 	.byte	0x04, 0x28
        /*0062*/ 	.short	(.L_765 - .L_764)


	//   ....[0]....
.L_764:
        /*0064*/ 	.word	0x00004500


	//   ....[1]....
        /*0068*/ 	.word	0x00004540


	//   ....[2]....
        /*006c*/ 	.word	0x000046d0


	//   ....[3]....
        /*0070*/ 	.word	0x00004710


	//   ....[4]....
        /*0074*/ 	.word	0x00004760


	//   ....[5]....
        /*0078*/ 	.word	0x00004780


	//   ....[6]....
        /*007c*/ 	.word	0x000047b0


	//   ....[7]....
        /*0080*/ 	.word	0x000047d0


	//   ....[8]....
        /*0084*/ 	.word	0x00004800


	//   ....[9]....
        /*0088*/ 	.word	0x00004820


	//----- nvinfo : EIATTR_EXIT_INSTR_OFFSETS
	.align		4
.L_765:
        /*008c*/ 	.byte	0x04, 0x1c
        /*008e*/ 	.short	(.L_767 - .L_766)


	//   ....[0]....
.L_766:
        /*0090*/ 	.word	0x00009610


	//   ....[1]....
        /*0094*/ 	.word	0x00009750


	//   ....[2]....
        /*0098*/ 	.word	0x00009990


	//----- nvinfo : EIATTR_MAX_THREADS
	.align		4
.L_767:
        /*009c*/ 	.byte	0x04, 0x05
        /*009e*/ 	.short	(.L_769 - .L_768)
.L_768:
        /*00a0*/ 	.word	0x000001e0
        /*00a4*/ 	.word	0x00000001
        /*00a8*/ 	.word	0x00000001


	//----- nvinfo : EIATTR_CRS_STACK_SIZE
	.align		4
.L_769:
        /*00ac*/ 	.byte	0x04, 0x1e
        /*00ae*/ 	.short	(.L_771 - .L_770)
.L_770:
        /*00b0*/ 	.word	0x00000000


	//----- nvinfo : EIATTR_CBANK_PARAM_SIZE
	.align		4
.L_771:
        /*00b4*/ 	.byte	0x03, 0x19
        /*00b6*/ 	.short	0x00b8


	//----- nvinfo : EIATTR_PARAM_CBANK
	.align		4
        /*00b8*/ 	.byte	0x04, 0x0a
        /*00ba*/ 	.short	(.L_773 - .L_772)
	.align		4
.L_772:
        /*00bc*/ 	.word	index@(.nv.constant0._Z35group_norm_nhwc_bwd_one_pass_kernelI11Fp16IOFp32WLi128ELi120ELi480EEv26Group_norm_nhwc_bwd_params)
        /*00c0*/ 	.short	0x0210
        /*00c2*/ 	.short	0x00b8


	//----- nvinfo : EIATTR_SW_WAR
	.align		4
.L_773:
        /*00c4*/ 	.byte	0x04, 0x36
        /*00c6*/ 	.short	(.L_775 - .L_774)
.L_774:
        /*00c8*/ 	.word	0x00000008
.L_775:


//--------------------- .nv.info._Z35group_norm_nhwc_bwd_one_pass_kernelI11Fp16IOFp32WLi256ELi120ELi480EEv26Group_norm_nhwc_bwd_params --------------------------
	.section	.nv.info._Z35group_norm_nhwc_bwd_one_pass_kernelI11Fp16IOFp32WLi256ELi120ELi480EEv26Group_norm_nhwc_bwd_params,"",@"SHT_CUDA_INFO"
	.sectionflags	@""
	.align	4


	//----- nvinfo : EIATTR_CUDA_API_VERSION
	.align		4
        /*0000*/ 	.byte	0x04, 0x37
        /*0002*/ 	.short	(.L_777 - .L_776)
.L_776:
        /*0004*/ 	.word	0x00000082


	//----- nvinfo : EIATTR_KPARAM_INFO
	.align		4
.L_777:
        /*0008*/ 	.byte	0x04, 0x17
        /*000a*/ 	.short	(.L_779 - .L_778)
.L_778:
        /*000c*/ 	.word	0x00000000
        /*0010*/ 	.short	0x0000
        /*0012*/ 	.short	0x0000
        /*0014*/ 	.byte	0x00, 0xf0, 0xe1, 0x02


	//----- nvinfo : EIATTR_SPARSE_MMA_MASK
	.align		4
.L_779:
        /*0018*/ 	.byte	0x03, 0x50
        /*001a*/ 	.short	0x0000


	//----- nvinfo : EIATTR_MAXREG_COUNT
	.align		4
        /*001c*/ 	.byte	0x03, 0x1b
        /*001e*/ 	.short	0x0080


	//----- nvinfo : EIATTR_NUM_BARRIERS
	.align		4
        /*0020*/ 	.byte	0x02, 0x4c
        /*0022*/ 	.byte	0x01
	.zero		1


	//----- nvinfo : EIATTR_MERCURY_ISA_VERSION
	.align		4
        /*0024*/ 	.byte	0x03, 0x5f
        /*0026*/ 	.short	0x0101


	//----- nvinfo : EIATTR_INT_WARP_WIDE_INSTR_OFFSETS
	.align		4
        /*0028*/ 	.byte	0x04, 0x31
        /*002a*/ 	.short	(.L_781 - .L_780)


	//   ....[0]....
.L_780:
        /*002c*/ 	.word	0x00009240


	//   ....[1]....
        /*0030*/ 	.word	0x00009590


	//   ....[2]....
        /*0034*/ 	.word	0x00009630


	//   ....[3]....
        /*0038*/ 	.word	0x000096d0


	//   ....[4]....
        /*003c*/ 	.word	0x00009770


	//   ....[5]....
        /*0040*/ 	.word	0x00009810


	//   ....[6]....
        /*0044*/ 	.word	0x000098b0


	//   ....[7]....
        /*0048*/ 	.word	0x00009950


	//   ....[8]....
        /*004c*/ 	.word	0x000099f0


	//   ....[9]....
        /*0050*/ 	.word	0x00009a90


	//   ....[10]....
        /*0054*/ 	.word	0x00009b30


	//   ....[11]....
        /*0058*/ 	.word	0x00009bd0


	//   ....[12]....
        /*005c*/ 	.word	0x00009c70


	//   ....[13]....
        /*0060*/ 	.word	0x00009d10


	//   ....[14]....
        /*0064*/ 	.word	0x00009db0


	//   ....[15]....
        /*0068*/ 	.word	0x00009e50


	//   ....[16]....
        /*006c*/ 	.word	0x00009ef0


	//   ....[17]....
        /*0070*/ 	.word	0x00009ff0


	//   ....[18]....
        /*0074*/ 	.word	0x0000a090


	//   ....[19]....
        /*0078*/ 	.word	0x0000a130


	//   ....[20]....
        /*007c*/ 	.word	0x0000a1d0


	//   ....[21]....
        /*0080*/ 	.word	0x0000a270


	//   ....[22]....
        /*0084*/ 	.word	0x0000a310


	//   ....[23]....
        /*0088*/ 	.word	0x0000a3b0


	//   ....[24]....
        /*008c*/ 	.word	0x0000a450


	//   ....[25]....
        /*0090*/ 	.word	0x0000a580


	//   ....[26]....
        /*0094*/ 	.word	0x0000a620


	//   ....[27]....
        /*0098*/ 	.word	0x0000a6c0


	//   ....[28]....
        /*009c*/ 	.word	0x0000a760


	//   ....[29]....
        /*00a0*/ 	.word	0x0000a960


	//   ....[30]....
        /*00a4*/ 	.word	0x0000aa20


	//   ....[31]....
        /*00a8*/ 	.word	0x00011400


	//----- nvinfo : EIATTR_COOP_GROUP_MASK_REGIDS
	.align		4
.L_781:
        /*00ac*/ 	.byte	0x04, 0x29
        /*00ae*/ 	.short	(.L_783 - .L_782)


	//   ....[0]....
.L_782:
        /*00b0*/ 	.word	0xffffffff


	//   ....[1]....
        /*00b4*/ 	.word	0xffffffff


	//   ....[2]....
        /*00b8*/ 	.word	0xffffffff


	//   ....[3]....
        /*00bc*/ 	.word	0xffffffff


	//   ....[4]....
        /*00c0*/ 	.word	0xffffffff


	//   ....[5]....
        /*00c4*/ 	.word	0xffffffff


	//   ....[6]....
        /*00c8*/ 	.word	0xffffffff


	//   ....[7]....
        /*00cc*/ 	.word	0xffffffff


	//   ....[8]....
        /*00d0*/ 	.word	0xffffffff


	//   ....[9]....
        /*00d4*/ 	.word	0xffffffff


	//----- nvinfo : EIATTR_COOP_GROUP_INSTR_OFFSETS
	.align		4
.L_783:
        /*00d8*/ 	.byte	0x04, 0x28
        /*00da*/ 	.short	(.L_785 - .L_784)


	//   ....[0]....
.L_784:
        /*00dc*/ 	.word	0x00008830


	//   ....[1]....
        /*00e0*/ 	.word	0x00008870


	//   ....[2]....
        /*00e4*/ 	.word	0x00008900


	//   ....[3]....
        /*00e8*/ 	.word	0x00008920


	//   ....[4]....
        /*00ec*/ 	.word	0x00008950


	//   ....[5]....
        /*00f0*/ 	.word	0x00008970


	//   ....[6]....
        /*00f4*/ 	.word	0x000089a0


	//   ....[7]....
        /*00f8*/ 	.word	0x000089c0


	//   ....[8]....
        /*00fc*/ 	.word	0x000089f0


	//   ....[9]....
        /*0100*/ 	.word	0x00008a10


	//----- nvinfo : EIATTR_EXIT_INSTR_OFFSETS
	.align		4
.L_785:
        /*0104*/ 	.byte	0x04, 0x1c
        /*0106*/ 	.short	(.L_787 - .L_786)


	//   ....[0]....
.L_786:
        /*0108*/ 	.word	0x000114f0


	//   ....[1]....
        /*010c*/ 	.word	0x00011630


	//   ....[2]....
        /*0110*/ 	.word	0x00011880


	//----- nvinfo : EIATTR_MAX_THREADS
	.align		4
.L_787:
        /*0114*/ 	.byte	0x04, 0x05
        /*0116*/ 	.short	(.L_789 - .L_788)
.L_788:
        /*0118*/ 	.word	0x000001e0
        /*011c*/ 	.word	0x00000001
        /*0120*/ 	.word	0x00000001


	//----- nvinfo : EIATTR_CRS_STACK_SIZE
	.align		4
.L_789:
        /*0124*/ 	.byte	0x04, 0x1e
        /*0126*/ 	.short	(.L_791 - .L_790)
.L_790:
        /*0128*/ 	.word	0x00000000


	//----- nvinfo : EIATTR_CBANK_PARAM_SIZE
	.align		4
.L_791:
        /*012c*/ 	.byte	0x03, 0x19
        /*012e*/ 	.short	0x00b8


	//----- nvinfo : EIATTR_PARAM_CBANK
	.align		4
        /*0130*/ 	.byte	0x04, 0x0a
        /*0132*/ 	.short	(.L_793 - .L_792)
	.align		4
.L_792:
        /*0134*/ 	.word	index@(.nv.constant0._Z35group_norm_nhwc_bwd_one_pass_kernelI11Fp16IOFp32WLi256ELi120ELi480EEv26Group_norm_nhwc_bwd_params)
        /*0138*/ 	.short	0x0210
        /*013a*/ 	.short	0x00b8


	//----- nvinfo : EIATTR_SW_WAR
	.align		4
.L_793:
        /*013c*/ 	.byte	0x04, 0x36
        /*013e*/ 	.short	(.L_795 - .L_794)
.L_794:
        /*0140*/ 	.word	0x00000008
.L_795:


//--------------------- .nv.info._Z35group_norm_nhwc_bwd_one_pass_kernelI11Fp16IOFp32WLi512ELi120ELi480EEv26Group_norm_nhwc_bwd_params --------------------------
	.section	.nv.info._Z35group_norm_nhwc_bwd_one_pass_kernelI11Fp16IOFp32WLi512ELi120ELi480EEv26Group_norm_nhwc_bwd_params,"",@"SHT_CUDA_INFO"
	.sectionflags	@""
	.align	4


	//----- nvinfo : EIATTR_CUDA_API_VERSION
	.align		4
        /*0000*/ 	.byte	0x04, 0x37
        /*0002*/ 	.short	(.L_797 - .L_796)
.L_796:
        /*0004*/ 	.word	0x00000082


	//----- nvinfo : EIATTR_KPARAM_INFO
	.align		4
.L_797:
        /*0008*/ 	.byte	0x04, 0x17
        /*000a*/ 	.short	(.L_799 - .L_798)
.L_798:
        /*000c*/ 	.word	0x00000000
        /*0010*/ 	.short	0x0000
        /*0012*/ 	.short	0x0000
        /*0014*/ 	.byte	0x00, 0xf0, 0xe1, 0x02


	//----- nvinfo : EIATTR_SPARSE_MMA_MASK
	.align		4
.L_799:
        /*0018*/ 	.byte	0x03, 0x50
        /*001a*/ 	.short	0x0000


	//----- nvinfo : EIATTR_MAXREG_COUNT
	.align		4
        /*001c*/ 	.byte	0x03, 0x1b
        /*001e*/ 	.short	0x0080


	//----- nvinfo : EIATTR_NUM_BARRIERS
	.align		4
        /*0020*/ 	.byte	0x02, 0x4c
        /*0022*/ 	.byte	0x01
	.zero		1


	//----- nvinfo : EIATTR_ANNOTATIONS
	.align		4
        /*0024*/ 	.byte	0x04, 0x55
        /*0026*/ 	.short	(.L_801 - .L_800)


	//   ....[0]....
.L_800:
        /* <DEDUP_REMOVED lines=261> */


	//----- nvinfo : EIATTR_MERCURY_ISA_VERSION
	.align		4
.L_801:
        /*1068*/ 	.byte	0x03, 0x5f
        /*106a*/ 	.short	0x0101


	//----- nvinfo : EIATTR_INT_WARP_WIDE_INSTR_OFFSETS
	.align		4
        /*106c*/ 	.byte	0x04, 0x31
        /*106e*/ 	.short	(.L_803 - .L_802)


	//   ....[0]....
.L_802:
        /*1070*/ 	.word	0x00016b30


	//   ....[1]....
        /*1074*/ 	.word	0x00018630


	//----- nvinfo : EIATTR_COOP_GROUP_MASK_REGIDS
	.align		4
.L_803:
        /*1078*/ 	.byte	0x04, 0x29
        /*107a*/ 	.short	(.L_805 - .L_804)


	//   ....[0]....
.L_804:
        /*107c*/ 	.word	0xffffffff


	//   ....[1]....
        /*1080*/ 	.word	0xffffffff


	//   ....[2]....
        /*1084*/ 	.word	0xffffffff


	//   ....[3]....
        /*1088*/ 	.word	0xffffffff


	//   ....[4]....
        /*108c*/ 	.word	0xffffffff


	//   ....[5]....
        /*1090*/ 	.word	0xffffffff


	//   ....[6]....
        /*1094*/ 	.word	0xffffffff


	//   ....[7]....
        /*1098*/ 	.word	0xffffffff


	//   ....[8]....
        /*109c*/ 	.word	0xffffffff


	//   ....[9]....
        /*10a0*/ 	.word	0xffffffff


	//----- nvinfo : EIATTR_COOP_GROUP_INSTR_OFFSETS
	.align		4
.L_805:
        /*10a4*/ 	.byte	0x04, 0x28
        /*10a6*/ 	.short	(.L_807 - .L_806)


	//   ....[0]....
.L_806:
        /*10a8*/ 	.word	0x00015950


	//   ....[1]....
        /*10ac*/ 	.word	0x00015960


	//   ....[2]....
        /*10b0*/ 	.word	0x00015b20


	//   ....[3]....
        /*10b4*/ 	.word	0x00015b40


	//   ....[4]....
        /*10b8*/ 	.word	0x00015c40


	//   ....[5]....
        /*10bc*/ 	.word	0x00015c70


	//   ....[6]....
        /*10c0*/ 	.word	0x00015e40


	//   ....[7]....
        /*10c4*/ 	.word	0x00015e80


	//   ....[8]....
        /*10c8*/ 	.word	0x00016030


	//   ....[9]....
        /*10cc*/ 	.word	0x00016070


	//----- nvinfo : EIATTR_EXIT_INSTR_OFFSETS
	.align		4
.L_807:
        /*10d0*/ 	.byte	0x04, 0x1c
        /*10d2*/ 	.short	(.L_809 - .L_808)


	//   ....[0]....
.L_808:
        /*10d4*/ 	.word	0x000186c0


	//   ....[1]....
        /*10d8*/ 	.word	0x00018810


	//   ....[2]....
        /*10dc*/ 	.word	0x00018a90


	//----- nvinfo : EIATTR_MAX_THREADS
	.align		4
.L_809:
        /*10e0*/ 	.byte	0x04, 0x05
        /*10e2*/ 	.short	(.L_811 - .L_810)
.L_810:
        /*10e4*/ 	.word	0x000001e0
        /*10e8*/ 	.word	0x00000001
        /*10ec*/ 	.word	0x00000001


	//----- nvinfo : EIATTR_CRS_STACK_SIZE
	.align		4
.L_811:
        /*10f0*/ 	.byte	0x04, 0x1e
        /*10f2*/ 	.short	(.L_813 - .L_812)
.L_812:
        /*10f4*/ 	.word	0x00000000


	//----- nvinfo : EIATTR_CBANK_PARAM_SIZE
	.align		4
.L_813:
        /*10f8*/ 	.byte	0x03, 0x19
        /*10fa*/ 	.short	0x00b8


	//----- nvinfo : EIATTR_PARAM_CBANK
	.align		4
        /*10fc*/ 	.byte	0x04, 0x0a
        /*10fe*/ 	.short	(.L_815 - .L_814)
	.align		4
.L_814:
        /*1100*/ 	.word	index@(.nv.constant0._Z35group_norm_nhwc_bwd_one_pass_kernelI11Fp16IOFp32WLi512ELi120ELi480EEv26Group_norm_nhwc_bwd_params)
        /*1104*/ 	.short	0x0210
        /*1106*/ 	.short	0x00b8


	//----- nvinfo : EIATTR_SW_WAR
	.align		4
.L_815:
        /*1108*/ 	.byte	0x04, 0x36
        /*110a*/ 	.short	(.L_817 - .L_816)
.L_816:
        /*110c*/ 	.word	0x00000008
.L_817:


//--------------------- .nv.info._Z35group_norm_nhwc_bwd_one_pass_kernelI11Fp16IOBf16WLi64ELi120ELi480EEv26Group_norm_nhwc_bwd_params --------------------------
	.section	.nv.info._Z35group_norm_nhwc_bwd_one_pass_kernelI11Fp16IOBf16WLi64ELi120ELi480EEv26Group_norm_nhwc_bwd_params,"",@"SHT_CUDA_INFO"
	.sectionflags	@""
	.align	4


	//----- nvinfo : EIATTR_CUDA_API_VERSION
	.align		4
        /*0000*/ 	.byte	0x04, 0x37
        /*0002*/ 	.short	(.L_819 - .L_818)
.L_818:
        /*0004*/ 	.word	0x00000082


	//----- nvinfo : EIATTR_KPARAM_INFO
	.align		4
.L_819:
        /*0008*/ 	.byte	0x04, 0x17
        /*000a*/ 	.short	(.L_821 - .L_820)
.L_820:
        /*000c*/ 	.word	0x00000000
        /*0010*/ 	.short	0x0000
        /*0012*/ 	.short	0x0000
        /*0014*/ 	.byte	0x00, 0xf0, 0xe1, 0x02


	//----- nvinfo : EIATTR_SPARSE_MMA_MASK
	.align		4
.L_821:
        /*0018*/ 	.byte	0x03, 0x50
        /*001a*/ 	.short	0x0000


	//----- nvinfo : EIATTR_MAXREG_COUNT
	.align		4
        /*001c*/ 	.byte	0x03, 0x1b
        /*001e*/ 	.short	0x0080


	//----- nvinfo : EIATTR_NUM_BARRIERS
	.align		4
        /*0020*/ 	.byte	0x02, 0x4c
        /*0022*/ 	.byte	0x01
	.zero		1


	//----- nvinfo : EIATTR_MERCURY_ISA_VERSION
	.align		4
        /*0024*/ 	.byte	0x03, 0x5f
        /*0026*/ 	.short	0x0101


	//----- nvinfo : EIATTR_INT_WARP_WIDE_INSTR_OFFSETS
	.align		4
        /*0028*/ 	.byte	0x04, 0x31
        /*002a*/ 	.short	(.L_823 - .L_822)


	//   ....[0]....
.L_822:
        /*002c*/ 	.word	0x00002ff0


	//   ....[1]....
        /*0030*/ 	.word	0x00005d30


	//----- nvinfo : EIATTR_COOP_GROUP_MASK_REGIDS
	.align		4
.L_823:
        /*0034*/ 	.byte	0x04, 0x29
        /*0036*/ 	.short	(.L_825 - .L_824)


	//   ....[0]....
.L_824:
        /*0038*/ 	.word	0xffffffff


	//   ....[1]....
        /*003c*/ 	.word	0xffffffff


	//   ....[2]....
        /*0040*/ 	.word	0xffffffff


	//   ....[3]....
        /*0044*/ 	.word	0xffffffff


	//   ....[4]....
        /*0048*/ 	.word	0xffffffff


	//   ....[5]....
        /*004c*/ 	.word	0xffffffff


	//   ....[6]....
        /*0050*/ 	.word	0xffffffff


	//   ....[7]....
        /*0054*/ 	.word	0xffffffff


	//   ....[8]....
        /*0058*/ 	.word	0xffffffff


	//   ....[9]....
        /*005c*/ 	.word	0xffffffff


	//----- nvinfo : EIATTR_COOP_GROUP_INSTR_OFFSETS
	.align		4
.L_825:
        /*0060*/ 	.byte	0x04, 0x28
        /*0062*/ 	.short	(.L_827 - .L_826)


	//   ....[0]....
.L_826:
        /*0064*/ 	.word	0x00002670


	//   ....[1]....
        /*0068*/ 	.word	0x000026b0


	//   ....[2]....
        /*006c*/ 	.word	0x00002730


	//   ....[3]....
        /*0070*/ 	.word	0x00002750


	//   ....[4]....
        /*0074*/ 	.word	0x00002780


	//   ....[5]....
        /*0078*/ 	.word	0x000027a0


	//   ....[6]....
        /*007c*/ 	.word	0x000027d0


	//   ....[7]....
        /*0080*/ 	.word	0x000027f0


	//   ....[8]....
        /*0084*/ 	.word	0x00002820


	//   ....[9]....
        /*0088*/ 	.word	0x00002840


	//----- nvinfo : EIATTR_EXIT_INSTR_OFFSETS
	.align		4
.L_827:
        /*008c*/ 	.byte	0x04, 0x1c
        /*008e*/ 	.short	(.L_829 - .L_828)


	//   ....[0]....
.L_828:
        /*0090*/ 	.word	0x00005e20


	//   ....[1]....
        /*0094*/ 	.word	0x00005f60


	//   ....[2]....
        /*0098*/ 	.word	0x000061c0


	//----- nvinfo : EIATTR_MAX_THREADS
	.align		4
.L_829:
        /*009c*/ 	.byte	0x04, 0x05
        /*009e*/ 	.short	(.L_831 - .L_830)
.L_830:
        /*00a0*/ 	.word	0x000001e0
        /*00a4*/ 	.word	0x00000001
        /*00a8*/ 	.word	0x00000001


	//----- nvinfo : EIATTR_CRS_STACK_SIZE
	.align		4
.L_831:
        /*00ac*/ 	.byte	0x04, 0x1e
        /*00ae*/ 	.short	(.L_833 - .L_832)
.L_832:
        /*00b0*/ 	.word	0x00000000


	//----- nvinfo : EIATTR_CBANK_PARAM_SIZE
	.align		4
.L_833:
        /*00b4*/ 	.byte	0x03, 0x19
        /*00b6*/ 	.short	0x00b8


	//----- nvinfo : EIATTR_PARAM_CBANK
	.align		4
        /*00b8*/ 	.byte	0x04, 0x0a
        /*00ba*/ 	.short	(.L_835 - .L_834)
	.align		4
.L_834:
        /*00bc*/ 	.word	index@(.nv.constant0._Z35group_norm_nhwc_bwd_one_pass_kernelI11Fp16IOBf16WLi64ELi120ELi480EEv26Group_norm_nhwc_bwd_params)
        /*00c0*/ 	.short	0x0210
        /*00c2*/ 	.short	0x00b8


	//----- nvinfo : EIATTR_SW_WAR
	.align		4
.L_835:
        /*00c4*/ 	.byte	0x04, 0x36
        /*00c6*/ 	.short	(.L_837 - .L_836)
.L_836:
        /*00c8*/ 	.word	0x00000008
.L_837:


//--------------------- .nv.info._Z35group_norm_nhwc_bwd_one_pass_kernelI11Fp16IOBf16WLi128ELi120ELi480EEv26Group_norm_nhwc_bwd_params --------------------------
	.section	.nv.info._Z35group_norm_nhwc_bwd_one_pass_kernelI11Fp16IOBf16WLi128ELi120ELi480EEv26Group_norm_nhwc_bwd_params,"",@"SHT_CUDA_INFO"
	.sectionflags	@""
	.align	4


	//----- nvinfo : EIATTR_CUDA_API_VERSION
	.align		4
        /*0000*/ 	.byte	0x04, 0x37
        /*0002*/ 	.short	(.L_839 - .L_838)
.L_838:
        /*0004*/ 	.word	0x00000082


	//----- nvinfo : EIATTR_KPARAM_INFO
	.align		4
.L_839:
        /*0008*/ 	.byte	0x04, 0x17
        /*000a*/ 	.short	(.L_841 - .L_840)
.L_840:
        /*000c*/ 	.word	0x00000000
        /*0010*/ 	.short	0x0000
        /*0012*/ 	.short	0x0000
        /*0014*/ 	.byte	0x00, 0xf0, 0xe1, 0x02


	//----- nvinfo : EIATTR_SPARSE_MMA_MASK
	.align		4
.L_841:
        /*0018*/ 	.byte	0x03, 0x50
        /*001a*/ 	.short	0x0000


	//----- nvinfo : EIATTR_MAXREG_COUNT
	.align		4
        /*001c*/ 	.byte	0x03, 0x1b
        /*001e*/ 	.short	0x0080


	//----- nvinfo : EIATTR_NUM_BARRIERS
	.align		4
        /*0020*/ 	.byte	0x02, 0x4c
        /*0022*/ 	.byte	0x01
	.zero		1


	//----- nvinfo : EIATTR_MERCURY_ISA_VERSION
	.align		4
        /*0024*/ 	.byte	0x03, 0x5f
        /*0026*/ 	.short	0x0101


	//----- nvinfo : EIATTR_INT_WARP_WIDE_INSTR_OFFSETS
	.align		4
        /*0028*/ 	.byte	0x04, 0x31
        /*002a*/ 	.short	(.L_843 - .L_842)


	//   ....[0]....
.L_842:
        /*002c*/ 	.word	0x00004fc0


	//   ....[1]....
        /*0030*/ 	.word	0x000095e0


	//----- nvinfo : EIATTR_COOP_GROUP_MASK_REGIDS
	.align		4
.L_843:
        /*0034*/ 	.byte	0x04, 0x29
        /*0036*/ 	.short	(.L_845 - .L_844)


	//   ....[0]....
.L_844:
        /*0038*/ 	.word	0xffffffff


	//   ....[1]....
        /*003c*/ 	.word	0xffffffff


	//   ....[2]....
        /*0040*/ 	.word	0xffffffff


	//   ....[3]....
        /*0044*/ 	.word	0xffffffff


	//   ....[4]....
        /*0048*/ 	.word	0xffffffff


	//   ....[5]....
        /*004c*/ 	.word	0xffffffff


	//   ....[6]....
        /*0050*/ 	.word	0xffffffff


	//   ....[7]....
        /*0054*/ 	.word	0xffffffff


	//   ....[8]....
        /*0058*/ 	.word	0xffffffff


	//   ....[9]....
        /*005c*/ 	.word	0xffffffff


	//----- nvinfo : EIATTR_COOP_GROUP_INSTR_OFFSETS
	.align		4
.L_845:
        /*0060*/ 	.byte	0x04, 0x28
        /*0062*/ 	.short	(.L_847 - .L_846)


	//   ....[0]....
.L_846:
        /*0064*/ 	.word	0x00004560


	//   ....[1]....
        /*0068*/ 	.word	0x000045a0


	//   ....[2]....
        /*006c*/ 	.word	0x00004730


	//   ....[3]....
        /*0070*/ 	.word	0x00004770


	//   ....[4]....
        /*0074*/ 	.word	0x000047c0


	//   ....[5]....
        /*0078*/ 	.word	0x000047e0


	//   ....[6]....
        /*007c*/ 	.word	0x00004810


	//   ....[7]....
        /*0080*/ 	.word	0x00004830


	//   ....[8]....
        /*0084*/ 	.word	0x00004860


	//   ....[9]....
        /*0088*/ 	.word	0x00004880


	//----- nvinfo : EIATTR_EXIT_INSTR_OFFSETS
	.align		4
.L_847:
        /*008c*/ 	.byte	0x04, 0x1c
        /*008e*/ 	.short	(.L_849 - .L_848)


	//   ....[0]....
.L_848:
        /*0090*/ 	.word	0x00009670


	//   ....[1]....
        /*0094*/ 	.word	0x000097b0


	//   ....[2]....
        /*0098*/ 	.word	0x00009a10


	//----- nvinfo : EIATTR_MAX_THREADS
	.align		4
.L_849:
        /*009c*/ 	.byte	0x04, 0x05
        /*009e*/ 	.short	(.L_851 - .L_850)
.L_850:
        /*00a0*/ 	.word	0x000001e0
        /*00a4*/ 	.word	0x00000001
        /*00a8*/ 	.word	0x00000001


	//----- nvinfo : EIATTR_CRS_STACK_SIZE
	.align		4
.L_851:
        /*00ac*/ 	.byte	0x04, 0x1e
        /*00ae*/ 	.short	(.L_853 - .L_852)
.L_852:
        /*00b0*/ 	.word	0x00000000


	//----- nvinfo : EIATTR_CBANK_PARAM_SIZE
	.align		4
.L_853:
        /*00b4*/ 	.byte	0x03, 0x19
        /*00b6*/ 	.short	0x00b8


	//----- nvinfo : EIATTR_PARAM_CBANK
	.align		4
        /*00b8*/ 	.byte	0x04, 0x0a
        /*00ba*/ 	.short	(.L_855 - .L_854)
	.align		4
.L_854:
        /*00bc*/ 	.word	index@(.nv.constant0._Z35group_norm_nhwc_bwd_one_pass_kernelI11Fp16IOBf16WLi128ELi120ELi480EEv26Group_norm_nhwc_bwd_params)
        /*00c0*/ 	.short	0x0210
        /*00c2*/ 	.short	0x00b8


	//----- nvinfo : EIATTR_SW_WAR
	.align		4
.L_855:
        /*00c4*/ 	.byte	0x04, 0x36
        /*00c6*/ 	.short	(.L_857 - .L_856)
.L_856:
        /*00c8*/ 	.word	0x00000008
.L_857:


//--------------------- .nv.info._Z35group_norm_nhwc_bwd_one_pass_kernelI11Fp16IOBf16WLi256ELi120ELi480EEv26Group_norm_nhwc_bwd_params --------------------------
	.section	.nv.info._Z35group_norm_nhwc_bwd_one_pass_kernelI11Fp16IOBf16WLi256ELi120ELi480EEv26Group_norm_nhwc_bwd_params,"",@"SHT_CUDA_INFO"
	.sectionflags	@""
	.align	4


	//----- nvinfo : EIATTR_CUDA_API_VERSION
	.align		4
        /*0000*/ 	.byte	0x04, 0x37
        /*0002*/ 	.short	(.L_859 - .L_858)
.L_858:
        /*0004*/ 	.word	0x00000082


	//----- nvinfo : EIATTR_KPARAM_INFO
	.align		4
.L_859:
        /*0008*/ 	.byte	0x04, 0x17
        /*000a*/ 	.short	(.L_861 - .L_860)
.L_860:
        /*000c*/ 	.word	0x00000000
        /*0010*/ 	.short	0x0000
        /*0012*/ 	.short	0x0000
        /*0014*/ 	.byte	0x00, 0xf0, 0xe1, 0x02


	//----- nvinfo : EIATTR_SPARSE_MMA_MASK
	.align		4
.L_861:
        /*0018*/ 	.byte	0x03, 0x50
        /*001a*/ 	.short	0x0000


	//----- nvinfo : EIATTR_MAXREG_COUNT
	.align		4
        /*001c*/ 	.byte	0x03, 0x1b
        /*001e*/ 	.short	0x0080


	//----- nvinfo : EIATTR_NUM_BARRIERS
	.align		4
        /*0020*/ 	.byte	0x02, 0x4c
        /*0022*/ 	.byte	0x01
	.zero		1


	//----- nvinfo : EIATTR_MERCURY_ISA_VERSION
	.align		4
        /*0024*/ 	.byte	0x03, 0x5f
        /*0026*/ 	.short	0x0101


	//----- nvinfo : EIATTR_INT_WARP_WIDE_INSTR_OFFSETS
	.align		4
        /*0028*/ 	.byte	0x04, 0x31
        /*002a*/ 	.short	(.L_863 - .L_862)


	//   ....[0]....
.L_862:
        /*002c*/ 	.word	0x000092a0


	//   ....[1]....
        /*0030*/ 	.word	0x000095f0


	//   ....[2]....
        /*0034*/ 	.word	0x00009690


	//   ....[3]....
        /*0038*/ 	.word	0x00009730


	//   ....[4]....
        /*003c*/ 	.word	0x000097d0


	//   ....[5]....
        /*0040*/ 	.word	0x00009870


	//   ....[6]....
        /*0044*/ 	.word	0x00009910


	//   ....[7]....
        /*0048*/ 	.word	0x000099b0


	//   ....[8]....
        /*004c*/ 	.word	0x00009a50


	//   ....[9]....
        /*0050*/ 	.word	0x00009af0


	//   ....[10]....
        /*0054*/ 	.word	0x00009b90


	//   ....[11]....
        /*0058*/ 	.word	0x00009c30


	//   ....[12]....
        /*005c*/ 	.word	0x00009cd0


	//   ....[13]....
        /*0060*/ 	.word	0x00009d70


	//   ....[14]....
        /*0064*/ 	.word	0x00009e10


	//   ....[15]....
        /*0068*/ 	.word	0x00009eb0


	//   ....[16]....
        /*006c*/ 	.word	0x00009f50


	//   ....[17]....
        /*0070*/ 	.word	0x0000a050


	//   ....[18]....
        /*0074*/ 	.word	0x0000a0f0


	//   ....[19]....
        /*0078*/ 	.word	0x0000a190


	//   ....[20]....
        /*007c*/ 	.word	0x0000a230


	//   ....[21]....
        /*0080*/ 	.word	0x0000a2d0


	//   ....[22]....
        /*0084*/ 	.word	0x0000a370


	//   ....[23]....
        /*0088*/ 	.word	0x0000a410


	//   ....[24]....
        /*008c*/ 	.word	0x0000a4b0


	//   ....[25]....
        /*0090*/ 	.word	0x0000a5e0


	//   ....[26]....
        /*0094*/ 	.word	0x0000a680


	//   ....[27]....
        /*0098*/ 	.word	0x0000a720


	//   ....[28]....
        /*009c*/ 	.word	0x0000a7c0


	//   ....[29]....
        /*00a0*/ 	.word	0x0000a9c0


	//   ....[30]....
        /*00a4*/ 	.word	0x0000aa80


	//   ....[31]....
        /*00a8*/ 	.word	0x00011460


	//----- nvinfo : EIATTR_COOP_GROUP_MASK_REGIDS
	.align		4
.L_863:
        /*00ac*/ 	.byte	0x04, 0x29
        /*00ae*/ 	.short	(.L_865 - .L_864)


	//   ....[0]....
.L_864:
        /*00b0*/ 	.word	0xffffffff


	//   ....[1]....
        /*00b4*/ 	.word	0xffffffff


	//   ....[2]....
        /*00b8*/ 	.word	0xffffffff


	//   ....[3]....
        /*00bc*/ 	.word	0xffffffff


	//   ....[4]....
        /*00c0*/ 	.word	0xffffffff


	//   ....[5]....
        /*00c4*/ 	.word	0xffffffff


	//   ....[6]....
        /*00c8*/ 	.word	0xffffffff


	//   ....[7]....
        /*00cc*/ 	.word	0xffffffff


	//   ....[8]....
        /*00d0*/ 	.word	0xffffffff


	//   ....[9]....
        /*00d4*/ 	.word	0xffffffff


	//----- nvinfo : EIATTR_COOP_GROUP_INSTR_OFFSETS
	.align		4
.L_865:
        /*00d8*/ 	.byte	0x04, 0x28
        /*00da*/ 	.short	(.L_867 - .L_866)


	//   ....[0]....
.L_866:
        /*00dc*/ 	.word	0x00008890


	//   ....[1]....
        /*00e0*/ 	.word	0x000088d0


	//   ....[2]....
        /*00e4*/ 	.word	0x00008960


	//   ....[3]....
        /*00e8*/ 	.word	0x00008980


	//   ....[4]....
        /*00ec*/ 	.word	0x000089b0


	//   ....[5]....
        /*00f0*/ 	.word	0x000089d0


	//   ....[6]....
        /*00f4*/ 	.word	0x00008a00


	//   ....[7]....
        /*00f8*/ 	.word	0x00008a20


	//   ....[8]....
        /*00fc*/ 	.word	0x00008a50


	//   ....[9]....
        /*0100*/ 	.word	0x00008a70


	//----- nvinfo : EIATTR_EXIT_INSTR_OFFSETS
	.align		4
.L_867:
        /*0104*/ 	.byte	0x04, 0x1c
        /*0106*/ 	.short	(.L_869 - .L_868)


	//   ....[0]....
.L_868:
        /*0108*/ 	.word	0x00011550


	//   ....[1]....
        /*010c*/ 	.word	0x00011690


	//   ....[2]....
        /*0110*/ 	.word	0x00011900


	//----- nvinfo : EIATTR_MAX_THREADS
	.align		4
.L_869:
        /*0114*/ 	.byte	0x04, 0x05
        /*0116*/ 	.short	(.L_871 - .L_870)
.L_870:
        /*0118*/ 	.word	0x000001e0
        /*011c*/ 	.word	0x00000001
        /*0120*/ 	.word	0x00000001


	//----- nvinfo : EIATTR_CRS_STACK_SIZE
	.align		4
.L_871:
        /*0124*/ 	.byte	0x04, 0x1e
        /*0126*/ 	.short	(.L_873 - .L_872)
.L_872:
        /*0128*/ 	.word	0x00000000


	//----- nvinfo : EIATTR_CBANK_PARAM_SIZE
	.align		4
.L_873:
        /*012c*/ 	.byte	0x03, 0x19
        /*012e*/ 	.short	0x00b8


	//----- nvinfo : EIATTR_PARAM_CBANK
	.align		4
        /*0130*/ 	.byte	0x04, 0x0a
        /*0132*/ 	.short	(.L_875 - .L_874)
	.align		4
.L_874:
        /*0134*/ 	.word	index@(.nv.constant0._Z35group_norm_nhwc_bwd_one_pass_kernelI11Fp16IOBf16WLi256ELi120ELi480EEv26Group_norm_nhwc_bwd_params)
        /*0138*/ 	.short	0x0210
        /*013a*/ 	.short	0x00b8


	//----- nvinfo : EIATTR_SW_WAR
	.align		4
.L_875:
        /*013c*/ 	.byte	0x04, 0x36
        /*013e*/ 	.short	(.L_877 - .L_876)
.L_876:
        /*0140*/ 	.word	0x00000008
.L_877:


//--------------------- .nv.info._Z35group_norm_nhwc_bwd_one_pass_kernelI11Fp16IOBf16WLi512ELi120ELi480EEv26Group_norm_nhwc_bwd_params --------------------------
	.section	.nv.info._Z35group_norm_nhwc_bwd_one_pass_kernelI11Fp16IOBf16WLi512ELi120ELi480EEv26Group_norm_nhwc_bwd_params,"",@"SHT_CUDA_INFO"
	.sectionflags	@""
	.align	4


	//----- nvinfo : EIATTR_CUDA_API_VERSION
	.align		4
        /*0000*/ 	.byte	0x04, 0x37
        /*0002*/ 	.short	(.L_879 - .L_878)
.L_878:
        /*0004*/ 	.word	0x00000082


	//----- nvinfo : EIATTR_KPARAM_INFO
	.align		4
.L_879:
        /*0008*/ 	.byte	0x04, 0x17
        /*000a*/ 	.short	(.L_881 - .L_880)
.L_880:
        /*000c*/ 	.word	0x00000000
        /*0010*/ 	.short	0x0000
        /*0012*/ 	.short	0x0000
        /*0014*/ 	.byte	0x00, 0xf0, 0xe1, 0x02


	//----- nvinfo : EIATTR_SPARSE_MMA_MASK
	.align		4
.L_881:
        /*0018*/ 	.byte	0x03, 0x50
        /*001a*/ 	.short	0x0000


	//----- nvinfo : EIATTR_MAXREG_COUNT
	.align		4
        /*001c*/ 	.byte	0x03, 0x1b
        /*001e*/ 	.short	0x0080


	//----- nvinfo : EIATTR_NUM_BARRIERS
	.align		4
        /*0020*/ 	.byte	0x02, 0x4c
        /*0022*/ 	.byte	0x01
	.zero		1


	//----- nvinfo : EIATTR_ANNOTATIONS
	.align		4
        /*0024*/ 	.byte	0x04, 0x55
        /*0026*/ 	.short	(.L_883 - .L_882)


	//   ....[0]....
.L_882:
        /* <DEDUP_REMOVED lines=262> */


	//----- nvinfo : EIATTR_MERCURY_ISA_VERSION
	.align		4
.L_883:
        /*1078*/ 	.byte	0x03, 0x5f
        /*107a*/ 	.short	0x0101


	//----- nvinfo : EIATTR_INT_WARP_WIDE_INSTR_OFFSETS
	.align		4
        /*107c*/ 	.byte	0x04, 0x31
        /*107e*/ 	.short	(.L_885 - .L_884)


	//   ....[0]....
.L_884:
        /*1080*/ 	.word	0x00016c30


	//   ....[1]....
        /*1084*/ 	.word	0x00018730


	//----- nvinfo : EIATTR_COOP_GROUP_MASK_REGIDS
	.align		4
.L_885:
        /*1088*/ 	.byte	0x04, 0x29
        /*108a*/ 	.short	(.L_887 - .L_886)


	//   ....[0]....
.L_886:
        /*108c*/ 	.word	0xffffffff


	//   ....[1]....
        /*1090*/ 	.word	0xffffffff


	//   ....[2]....
        /*1094*/ 	.word	0xffffffff


	//   ....[3]....
        /*1098*/ 	.word	0xffffffff


	//   ....[4]....
        /*109c*/ 	.word	0xffffffff


	//   ....[5]....
        /*10a0*/ 	.word	0xffffffff


	//   ....[6]....
        /*10a4*/ 	.word	0xffffffff


	//   ....[7]....
        /*10a8*/ 	.word	0xffffffff


	//   ....[8]....
        /*10ac*/ 	.word	0xffffffff


	//   ....[9]....
        /*10b0*/ 	.word	0xffffffff


	//----- nvinfo : EIATTR_COOP_GROUP_INSTR_OFFSETS
	.align		4
.L_887:
        /*10b4*/ 	.byte	0x04, 0x28
        /*10b6*/ 	.short	(.L_889 - .L_888)


	//   ....[0]....
.L_888:
        /*10b8*/ 	.word	0x00015a30


	//   ....[1]....
        /*10bc*/ 	.word	0x00015a40


	//   ....[2]....
        /*10c0*/ 	.word	0x00015c30


	//   ....[3]....
        /*10c4*/ 	.word	0x00015c40


	//   ....[4]....
        /*10c8*/ 	.word	0x00015d20


	//   ....[5]....
        /*10cc*/ 	.word	0x00015d50


	//   ....[6]....
        /*10d0*/ 	.word	0x00015f30


	//   ....[7]....
        /*10d4*/ 	.word	0x00015f60


	//   ....[8]....
        /*10d8*/ 	.word	0x00016120


	//   ....[9]....
        /*10dc*/ 	.word	0x00016150


	//----- nvinfo : EIATTR_EXIT_INSTR_OFFSETS
	.align		4
.L_889:
        /*10e0*/ 	.byte	0x04, 0x1c
        /*10e2*/ 	.short	(.L_891 - .L_890)


	//   ....[0]....
.L_890:
        /*10e4*/ 	.word	0x000187c0


	//   ....[1]....
        /*10e8*/ 	.word	0x00018910


	//   ....[2]....
        /*10ec*/ 	.word	0x00018bb0


	//----- nvinfo : EIATTR_MAX_THREADS
	.align		4
.L_891:
        /*10f0*/ 	.byte	0x04, 0x05
        /*10f2*/ 	.short	(.L_893 - .L_892)
.L_892:
        /*10f4*/ 	.word	0x000001e0
        /*10f8*/ 	.word	0x00000001
        /*10fc*/ 	.word	0x00000001


	//----- nvinfo : EIATTR_CRS_STACK_SIZE
	.align		4
.L_893:
        /*1100*/ 	.byte	0x04, 0x1e
        /*1102*/ 	.short	(.L_895 - .L_894)
.L_894:
        /*1104*/ 	.word	0x00000000


	//----- nvinfo : EIATTR_CBANK_PARAM_SIZE
	.align		4
.L_895:
        /*1108*/ 	.byte	0x03, 0x19
        /*110a*/ 	.short	0x00b8


	//----- nvinfo : EIATTR_PARAM_CBANK
	.align		4
        /*110c*/ 	.byte	0x04, 0x0a
        /*110e*/ 	.short	(.L_897 - .L_896)
	.align		4
.L_896:
        /*1110*/ 	.word	index@(.nv.constant0._Z35group_norm_nhwc_bwd_one_pass_kernelI11Fp16IOBf16WLi512ELi120ELi480EEv26Group_norm_nhwc_bwd_params)
        /*1114*/ 	.short	0x0210
        /*1116*/ 	.short	0x00b8


	//----- nvinfo : EIATTR_SW_WAR
	.align		4
.L_897:
        /*1118*/ 	.byte	0x04, 0x36
        /*111a*/ 	.short	(.L_899 - .L_898)
.L_898:
        /*111c*/ 	.word	0x00000008
.L_899:


//--------------------- .nv.info._Z35group_norm_nhwc_bwd_one_pass_kernelI11Fp16IOFp16WLi64ELi120ELi480EEv26Group_norm_nhwc_bwd_params --------------------------
	.section	.nv.info._Z35group_norm_nhwc_bwd_one_pass_kernelI11Fp16IOFp16WLi64ELi120ELi480EEv26Group_norm_nhwc_bwd_params,"",@"SHT_CUDA_INFO"
	.sectionflags	@""
	.align	4


	//----- nvinfo : EIATTR_CUDA_API_VERSION
	.align		4
        /*0000*/ 	.byte	0x04, 0x37
        /*0002*/ 	.short	(.L_901 - .L_900)
.L_900:
        /*0004*/ 	.word	0x00000082


	//----- nvinfo : EIATTR_KPARAM_INFO
	.align		4
.L_901:
        /*0008*/ 	.byte	0x04, 0x17
        /*000a*/ 	.short	(.L_903 - .L_902)
.L_902:
        /*000c*/ 	.word	0x00000000
        /*0010*/ 	.short	0x0000
        /*0012*/ 	.short	0x0000
        /*0014*/ 	.byte	0x00, 0xf0, 0xe1, 0x02


	//----- nvinfo : EIATTR_SPARSE_MMA_MASK
	.align		4
.L_903:
        /*0018*/ 	.byte	0x03, 0x50
        /*001a*/ 	.short	0x0000


	//----- nvinfo : EIATTR_MAXREG_COUNT
	.align		4
        /*001c*/ 	.byte	0x03, 0x1b
        /*001e*/ 	.short	0x0080


	//----- nvinfo : EIATTR_NUM_BARRIERS
	.align		4
        /*0020*/ 	.byte	0x02, 0x4c
        /*0022*/ 	.byte	0x01
	.zero		1


	//----- nvinfo : EIATTR_MERCURY_ISA_VERSION
	.align		4
        /*0024*/ 	.byte	0x03, 0x5f
        /*0026*/ 	.short	0x0101


	//----- nvinfo : EIATTR_INT_WARP_WIDE_INSTR_OFFSETS
	.align		4
        /*0028*/ 	.byte	0x04, 0x31
        /*002a*/ 	.short	(.L_905 - .L_904)


	//   ....[0]....
.L_904:
        /*002c*/ 	.word	0x00002ff0


	//   ....[1]....
        /*0030*/ 	.word	0x00005d30


	//----- nvinfo : EIATTR_COOP_GROUP_MASK_REGIDS
	.align		4
.L_905:
        /*0034*/ 	.byte	0x04, 0x29
        /*0036*/ 	.short	(.L_907 - .L_906)


	//   ....[0]....
.L_906:
        /*0038*/ 	.word	0xffffffff


	//   ....[1]....
        /*003c*/ 	.word	0xffffffff


	//   ....[2]....
        /*0040*/ 	.word	0xffffffff


	//   ....[3]....
        /*0044*/ 	.word	0xffffffff


	//   ....[4]....
        /*0048*/ 	.word	0xffffffff


	//   ....[5]....
        /*004c*/ 	.word	0xffffffff


	//   ....[6]....
        /*0050*/ 	.word	0xffffffff


	//   ....[7]....
        /*0054*/ 	.word	0xffffffff


	//   ....[8]....
        /*0058*/ 	.word	0xffffffff


	//   ....[9]....
        /*005c*/ 	.word	0xffffffff


	//----- nvinfo : EIATTR_COOP_GROUP_INSTR_OFFSETS
	.align		4
.L_907:
        /*0060*/ 	.byte	0x04, 0x28
        /*0062*/ 	.short	(.L_909 - .L_908)


	//   ....[0]....
.L_908:
        /*0064*/ 	.word	0x00002670


	//   ....[1]....
        /*0068*/ 	.word	0x000026b0


	//   ....[2]....
        /*006c*/ 	.word	0x00002730


	//   ....[3]....
        /*0070*/ 	.word	0x00002750


	//   ....[4]....
        /*0074*/ 	.word	0x00002780


	//   ....[5]....
        /*0078*/ 	.word	0x000027a0


	//   ....[6]....
        /*007c*/ 	.word	0x000027d0


	//   ....[7]....
        /*0080*/ 	.word	0x000027f0


	//   ....[8]....
        /*0084*/ 	.word	0x00002820


	//   ....[9]....
        /*0088*/ 	.word	0x00002840


	//----- nvinfo : EIATTR_EXIT_INSTR_OFFSETS
	.align		4
.L_909:
        /*008c*/ 	.byte	0x04, 0x1c
        /*008e*/ 	.short	(.L_911 - .L_910)


	//   ....[0]....
.L_910:
        /*0090*/ 	.word	0x00005e20


	//   ....[1]....
        /*0094*/ 	.word	0x00005f60


	//   ....[2]....
        /*0098*/ 	.word	0x000061c0


	//----- nvinfo : EIATTR_MAX_THREADS
	.align		4
.L_911:
        /*009c*/ 	.byte	0x04, 0x05
        /*009e*/ 	.short	(.L_913 - .L_912)
.L_912:
        /*00a0*/ 	.word	0x000001e0
        /*00a4*/ 	.word	0x00000001
        /*00a8*/ 	.word	0x00000001


	//----- nvinfo : EIATTR_CRS_STACK_SIZE
	.align		4
.L_913:
        /*00ac*/ 	.byte	0x04, 0x1e
        /*00ae*/ 	.short	(.L_915 - .L_914)
.L_914:
        /*00b0*/ 	.word	0x00000000


	//----- nvinfo : EIATTR_CBANK_PARAM_SIZE
	.align		4
.L_915:
        /*00b4*/ 	.byte	0x03, 0x19
        /*00b6*/ 	.short	0x00b8


	//----- nvinfo : EIATTR_PARAM_CBANK
	.align		4
        /*00b8*/ 	.byte	0x04, 0x0a
        /*00ba*/ 	.short	(.L_917 - .L_916)
	.align		4
.L_916:
        /*00bc*/ 	.word	index@(.nv.constant0._Z35group_norm_nhwc_bwd_one_pass_kernelI11Fp16IOFp16WLi64ELi120ELi480EEv26Group_norm_nhwc_bwd_params)
        /*00c0*/ 	.short	0x0210
        /*00c2*/ 	.short	0x00b8


	//----- nvinfo : EIATTR_SW_WAR
	.align		4
.L_917:
        /*00c4*/ 	.byte	0x04, 0x36
        /*00c6*/ 	.short	(.L_919 - .L_918)
.L_918:
        /*00c8*/ 	.word	0x00000008
.L_919:


//--------------------- .nv.info._Z35group_norm_nhwc_bwd_one_pass_kernelI11Fp16IOFp16WLi128ELi120ELi480EEv26Group_norm_nhwc_bwd_params --------------------------
	.section	.nv.info._Z35group_norm_nhwc_bwd_one_pass_kernelI11Fp16IOFp16WLi128ELi120ELi480EEv26Group_norm_nhwc_bwd_params,"",@"SHT_CUDA_INFO"
	.sectionflags	@""
	.align	4


	//----- nvinfo : EIATTR_CUDA_API_VERSION
	.align		4
        /*0000*/ 	.byte	0x04, 0x37
        /*0002*/ 	.short	(.L_921 - .L_920)
.L_920:
        /*0004*/ 	.word	0x00000082


	//----- nvinfo : EIATTR_KPARAM_INFO
	.align		4
.L_921:
        /*0008*/ 	.byte	0x04, 0x17
        /*000a*/ 	.short	(.L_923 - .L_922)
.L_922:
        /*000c*/ 	.word	0x00000000
        /*0010*/ 	.short	0x0000
        /*0012*/ 	.short	0x0000
        /*0014*/ 	.byte	0x00, 0xf0, 0xe1, 0x02


	//----- nvinfo : EIATTR_SPARSE_MMA_MASK
	.align		4
.L_923:
        /*0018*/ 	.byte	0x03, 0x50
        /*001a*/ 	.short	0x0000


	//----- nvinfo : EIATTR_MAXREG_COUNT
	.align		4
        /*001c*/ 	.byte	0x03, 0x1b
        /*001e*/ 	.short	0x0080


	//----- nvinfo : EIATTR_NUM_BARRIERS
	.align		4
        /*0020*/ 	.byte	0x02, 0x4c
        /*0022*/ 	.byte	0x01
	.zero		1


	//----- nvinfo : EIATTR_MERCURY_ISA_VERSION
	.align		4
        /*0024*/ 	.byte	0x03, 0x5f
        /*0026*/ 	.short	0x0101


	//----- nvinfo : EIATTR_INT_WARP_WIDE_INSTR_OFFSETS
	.align		4
        /*0028*/ 	.byte	0x04, 0x31
        /*002a*/ 	.short	(.L_925 - .L_924)


	//   ....[0]....
.L_924:
        /*002c*/ 	.word	0x00004fc0


	//   ....[1]....
        /*0030*/ 	.word	0x000095e0


	//----- nvinfo : EIATTR_COOP_GROUP_MASK_REGIDS
	.align		4
.L_925:
        /*0034*/ 	.byte	0x04, 0x29
        /*0036*/ 	.short	(.L_927 - .L_926)


	//   ....[0]....
.L_926:
        /*0038*/ 	.word	0xffffffff


	//   ....[1]....
        /*003c*/ 	.word	0xffffffff


	//   ....[2]....
        /*0040*/ 	.word	0xffffffff


	//   ....[3]....
        /*0044*/ 	.word	0xffffffff


	//   ....[4]....
        /*0048*/ 	.word	0xffffffff


	//   ....[5]....
        /*004c*/ 	.word	0xffffffff


	//   ....[6]....
        /*0050*/ 	.word	0xffffffff


	//   ....[7]....
        /*0054*/ 	.word	0xffffffff


	//   ....[8]....
        /*0058*/ 	.word	0xffffffff


	//   ....[9]....
        /*005c*/ 	.word	0xffffffff


	//----- nvinfo : EIATTR_COOP_GROUP_INSTR_OFFSETS
	.align		4
.L_927:
        /*0060*/ 	.byte	0x04, 0x28
        /*0062*/ 	.short	(.L_929 - .L_928)


	//   ....[0]....
.L_928:
        /*0064*/ 	.word	0x00004560


	//   ....[1]....
        /*0068*/ 	.word	0x000045a0


	//   ....[2]....
        /*006c*/ 	.word	0x00004730


	//   ....[3]....
        /*0070*/ 	.word	0x00004770


	//   ....[4]....
        /*0074*/ 	.word	0x000047c0


	//   ....[5]....
        /*0078*/ 	.word	0x000047e0


	//   ....[6]....
        /*007c*/ 	.word	0x00004810


	//   ....[7]....
        /*0080*/ 	.word	0x00004830


	//   ....[8]....
        /*0084*/ 	.word	0x00004860


	//   ....[9]....
        /*0088*/ 	.word	0x00004880


	//----- nvinfo : EIATTR_EXIT_INSTR_OFFSETS
	.align		4
.L_929:
        /*008c*/ 	.byte	0x04, 0x1c
        /*008e*/ 	.short	(.L_931 - .L_930)


	//   ....[0]....
.L_930:
        /*0090*/ 	.word	0x00009670


	//   ....[1]....
        /*0094*/ 	.word	0x000097b0


	//   ....[2]....
        /*0098*/ 	.word	0x00009a10


	//----- nvinfo : EIATTR_MAX_THREADS
	.align		4
.L_931:
        /*009c*/ 	.byte	0x04, 0x05
        /*009e*/ 	.short	(.L_933 - .L_932)
.L_932:
        /*00a0*/ 	.word	0x000001e0
        /*00a4*/ 	.word	0x00000001
        /*00a8*/ 	.word	0x00000001


	//----- nvinfo : EIATTR_CRS_STACK_SIZE
	.align		4
.L_933:
        /*00ac*/ 	.byte	0x04, 0x1e
        /*00ae*/ 	.short	(.L_935 - .L_934)
.L_934:
        /*00b0*/ 	.word	0x00000000


	//----- nvinfo : EIATTR_CBANK_PARAM_SIZE
	.align		4
.L_935:
        /*00b4*/ 	.byte	0x03, 0x19
        /*00b6*/ 	.short	0x00b8


	//----- nvinfo : EIATTR_PARAM_CBANK
	.align		4
        /*00b8*/ 	.byte	0x04, 0x0a
        /*00ba*/ 	.short	(.L_937 - .L_936)
	.align		4
.L_936:
        /*00bc*/ 	.word	index@(.nv.constant0._Z35group_norm_nhwc_bwd_one_pass_kernelI11Fp16IOFp16WLi128ELi120ELi480EEv26Group_norm_nhwc_bwd_params)
        /*00c0*/ 	.short	0x0210
        /*00c2*/ 	.short	0x00b8


	//----- nvinfo : EIATTR_SW_WAR
	.align		4
.L_937:
        /*00c4*/ 	.byte	0x04, 0x36
        /*00c6*/ 	.short	(.L_939 - .L_938)
.L_938:
        /*00c8*/ 	.word	0x00000008
.L_939:


//--------------------- .nv.info._Z35group_norm_nhwc_bwd_one_pass_kernelI11Fp16IOFp16WLi256ELi120ELi480EEv26Group_norm_nhwc_bwd_params --------------------------
	.section	.nv.info._Z35group_norm_nhwc_bwd_one_pass_kernelI11Fp16IOFp16WLi256ELi120ELi480EEv26Group_norm_nhwc_bwd_params,"",@"SHT_CUDA_INFO"
	.sectionflags	@""
	.align	4


	//----- nvinfo : EIATTR_CUDA_API_VERSION
	.align		4
        /*0000*/ 	.byte	0x04, 0x37
        /*0002*/ 	.short	(.L_941 - .L_940)
.L_940:
        /*0004*/ 	.word	0x00000082


	//----- nvinfo : EIATTR_KPARAM_INFO
	.align		4
.L_941:
        /*0008*/ 	.byte	0x04, 0x17
        /*000a*/ 	.short	(.L_943 - .L_942)
.L_942:
        /*000c*/ 	.word	0x00000000
        /*0010*/ 	.short	0x0000
        /*0012*/ 	.short	0x0000
        /*0014*/ 	.byte	0x00, 0xf0, 0xe1, 0x02


	//----- nvinfo : EIATTR_SPARSE_MMA_MASK
	.align		4
.L_943:
        /*0018*/ 	.byte	0x03, 0x50
        /*001a*/ 	.short	0x0000


	//----- nvinfo : EIATTR_MAXREG_COUNT
	.align		4
        /*001c*/ 	.byte	0x03, 0x1b
        /*001e*/ 	.short	0x0080


	//----- nvinfo : EIATTR_NUM_BARRIERS
	.align		4
        /*0020*/ 	.byte	0x02, 0x4c
        /*0022*/ 	.byte	0x01
	.zero		1


	//----- nvinfo : EIATTR_MERCURY_ISA_VERSION
	.align		4
        /*0024*/ 	.byte	0x03, 0x5f
        /*0026*/ 	.short	0x0101


	//----- nvinfo : EIATTR_INT_WARP_WIDE_INSTR_OFFSETS
	.align		4
        /*0028*/ 	.byte	0x04, 0x31
        /*002a*/ 	.short	(.L_945 - .L_944)


	//   ....[0]....
.L_944:
        /*002c*/ 	.word	0x000092a0


	//   ....[1]....
        /*0030*/ 	.word	0x000095f0


	//   ....[2]....
        /*0034*/ 	.word	0x00009690


	//   ....[3]....
        /*0038*/ 	.word	0x00009730


	//   ....[4]....
        /*003c*/ 	.word	0x000097d0


	//   ....[5]....
        /*0040*/ 	.word	0x00009870


	//   ....[6]....
        /*0044*/ 	.word	0x00009910


	//   ....[7]....
        /*0048*/ 	.word	0x000099b0


	//   ....[8]....
        /*004c*/ 	.word	0x00009a50


	//   ....[9]....
        /*0050*/ 	.word	0x00009af0


	//   ....[10]....
        /*0054*/ 	.word	0x00009b90


	//   ....[11]....
        /*0058*/ 	.word	0x00009c30


	//   ....[12]....
        /*005c*/ 	.word	0x00009cd0


	//   ....[13]....
        /*0060*/ 	.word	0x00009d70


	//   ....[14]....
        /*0064*/ 	.word	0x00009e10


	//   ....[15]....
        /*0068*/ 	.word	0x00009eb0


	//   ....[16]....
        /*006c*/ 	.word	0x00009f50


	//   ....[17]....
        /*0070*/ 	.word	0x0000a050


	//   ....[18]....
        /*0074*/ 	.word	0x0000a0f0


	//   ....[19]....
        /*0078*/ 	.word	0x0000a190


	//   ....[20]....
        /*007c*/ 	.word	0x0000a230


	//   ....[21]....
        /*0080*/ 	.word	0x0000a2d0


	//   ....[22]....
        /*0084*/ 	.word	0x0000a370


	//   ....[23]....
        /*0088*/ 	.word	0x0000a410


	//   ....[24]....
        /*008c*/ 	.word	0x0000a4b0


	//   ....[25]....
        /*0090*/ 	.word	0x0000a5e0


	//   ....[26]....
        /*0094*/ 	.word	0x0000a680


	//   ....[27]....
        /*0098*/ 	.word	0x0000a720


	//   ....[28]....
        /*009c*/ 	.word	0x0000a7c0


	//   ....[29]....
        /*00a0*/ 	.word	0x0000a9c0


	//   ....[30]....
        /*00a4*/ 	.word	0x0000aa80


	//   ....[31]....
        /*00a8*/ 	.word	0x00011460


	//----- nvinfo : EIATTR_COOP_GROUP_MASK_REGIDS
	.align		4
.L_945:
        /*00ac*/ 	.byte	0x04, 0x29
        /*00ae*/ 	.short	(.L_947 - .L_946)


	//   ....[0]....
.L_946:
        /*00b0*/ 	.word	0xffffffff


	//   ....[1]....
        /*00b4*/ 	.word	0xffffffff


	//   ....[2]....
        /*00b8*/ 	.word	0xffffffff


	//   ....[3]....
        /*00bc*/ 	.word	0xffffffff


	//   ....[4]....
        /*00c0*/ 	.word	0xffffffff


	//   ....[5]....
        /*00c4*/ 	.word	0xffffffff


	//   ....[6]....
        /*00c8*/ 	.word	0xffffffff


	//   ....[7]....
        /*00cc*/ 	.word	0xffffffff


	//   ....[8]....
        /*00d0*/ 	.word	0xffffffff


	//   ....[9]....
        /*00d4*/ 	.word	0xffffffff


	//----- nvinfo : EIATTR_COOP_GROUP_INSTR_OFFSETS
	.align		4
.L_947:
        /*00d8*/ 	.byte	0x04, 0x28
        /*00da*/ 	.short	(.L_949 - .L_948)


	//   ....[0]....
.L_948:
        /*00dc*/ 	.word	0x00008890


	//   ....[1]....
        /*00e0*/ 	.word	0x000088d0


	//   ....[2]....
        /*00e4*/ 	.word	0x00008960


	//   ....[3]....
        /*00e8*/ 	.word	0x00008980


	//   ....[4]....
        /*00ec*/ 	.word	0x000089b0


	//   ....[5]....
        /*00f0*/ 	.word	0x000089d0


	//   ....[6]....
        /*00f4*/ 	.word	0x00008a00


	//   ....[7]....
        /*00f8*/ 	.word	0x00008a20


	//   ....[8]....
        /*00fc*/ 	.word	0x00008a50


	//   ....[9]....
        /*0100*/ 	.word	0x00008a70


	//----- nvinfo : EIATTR_EXIT_INSTR_OFFSETS
	.align		4
.L_949:
        /*0104*/ 	.byte	0x04, 0x1c
        /*0106*/ 	.short	(.L_951 - .L_950)


	//   ....[0]....
.L_950:
        /*0108*/ 	.word	0x00011550


	//   ....[1]....
        /*010c*/ 	.word	0x00011690


	//   ....[2]....
        /*0110*/ 	.word	0x00011900


	//----- nvinfo : EIATTR_MAX_THREADS
	.align		4
.L_951:
        /*0114*/ 	.byte	0x04, 0x05
        /*0116*/ 	.short	(.L_953 - .L_952)
.L_952:
        /*0118*/ 	.word	0x000001e0
        /*011c*/ 	.word	0x00000001
        /*0120*/ 	.word	0x00000001


	//----- nvinfo : EIATTR_CRS_STACK_SIZE
	.align		4
.L_953:
        /*0124*/ 	.byte	0x04, 0x1e
        /*0126*/ 	.short	(.L_955 - .L_954)
.L_954:
        /*0128*/ 	.word	0x00000000


	//----- nvinfo : EIATTR_CBANK_PARAM_SIZE
	.align		4
.L_955:
        /*012c*/ 	.byte	0x03, 0x19
        /*012e*/ 	.short	0x00b8


	//----- nvinfo : EIATTR_PARAM_CBANK
	.align		4
        /*0130*/ 	.byte	0x04, 0x0a
        /*0132*/ 	.short	(.L_957 - .L_956)
	.align		4
.L_956:
        /*0134*/ 	.word	index@(.nv.constant0._Z35group_norm_nhwc_bwd_one_pass_kernelI11Fp16IOFp16WLi256ELi120ELi480EEv26Group_norm_nhwc_bwd_params)
        /*0138*/ 	.short	0x0210
        /*013a*/ 	.short	0x00b8


	//----- nvinfo : EIATTR_SW_WAR
	.align		4
.L_957:
        /*013c*/ 	.byte	0x04, 0x36
        /*013e*/ 	.short	(.L_959 - .L_958)
.L_958:
        /*0140*/ 	.word	0x00000008
.L_959:


//--------------------- .nv.info._Z35group_norm_nhwc_bwd_one_pass_kernelI11Fp16IOFp16WLi512ELi120ELi480EEv26Group_norm_nhwc_bwd_params --------------------------
	.section	.nv.info._Z35group_norm_nhwc_bwd_one_pass_kernelI11Fp16IOFp16WLi512ELi120ELi480EEv26Group_norm_nhwc_bwd_params,"",@"SHT_CUDA_INFO"
	.sectionflags	@""
	.align	4


	//----- nvinfo : EIATTR_CUDA_API_VERSION
	.align		4
        /*0000*/ 	.byte	0x04, 0x37
        /*0002*/ 	.short	(.L_961 - .L_960)
.L_960:
        /*0004*/ 	.word	0x00000082


	//----- nvinfo : EIATTR_KPARAM_INFO
	.align		4
.L_961:
        /*0008*/ 	.byte	0x04, 0x17
        /*000a*/ 	.short	(.L_963 - .L_962)
.L_962:
        /*000c*/ 	.word	0x00000000
        /*0010*/ 	.short	0x0000
        /*0012*/ 	.short	0x0000
        /*0014*/ 	.byte	0x00, 0xf0, 0xe1, 0x02


	//----- nvinfo : EIATTR_SPARSE_MMA_MASK
	.align		4
.L_963:
        /*0018*/ 	.byte	0x03, 0x50
        /*001a*/ 	.short	0x0000


	//----- nvinfo : EIATTR_MAXREG_COUNT
	.align		4
        /*001c*/ 	.byte	0x03, 0x1b
        /*001e*/ 	.short	0x0080


	//----- nvinfo : EIATTR_NUM_BARRIERS
	.align		4
        /*0020*/ 	.byte	0x02, 0x4c
        /*0022*/ 	.byte	0x01
	.zero		1


	//----- nvinfo : EIATTR_ANNOTATIONS
	.align		4
        /*0024*/ 	.byte	0x04, 0x55
        /*0026*/ 	.short	(.L_965 - .L_964)


	//   ....[0]....
.L_964:
        /* <DEDUP_REMOVED lines=262> */


	//----- nvinfo : EIATTR_MERCURY_ISA_VERSION
	.align		4
.L_965:
        /*1078*/ 	.byte	0x03, 0x5f
        /*107a*/ 	.short	0x0101


	//----- nvinfo : EIATTR_INT_WARP_WIDE_INSTR_OFFSETS
	.align		4
        /*107c*/ 	.byte	0x04, 0x31
        /*107e*/ 	.short	(.L_967 - .L_966)


	//   ....[0]....
.L_966:
        /*1080*/ 	.word	0x00016c30


	//   ....[1]....
        /*1084*/ 	.word	0x00018730


	//----- nvinfo : EIATTR_COOP_GROUP_MASK_REGIDS
	.align		4
.L_967:
        /*1088*/ 	.byte	0x04, 0x29
        /*108a*/ 	.short	(.L_969 - .L_968)


	//   ....[0]....
.L_968:
        /*108c*/ 	.word	0xffffffff


	//   ....[1]....
        /*1090*/ 	.word	0xffffffff


	//   ....[2]....
        /*1094*/ 	.word	0xffffffff


	//   ....[3]....
        /*1098*/ 	.word	0xffffffff


	//   ....[4]....
        /*109c*/ 	.word	0xffffffff


	//   ....[5]....
        /*10a0*/ 	.word	0xffffffff


	//   ....[6]....
        /*10a4*/ 	.word	0xffffffff


	//   ....[7]....
        /*10a8*/ 	.word	0xffffffff


	//   ....[8]....
        /*10ac*/ 	.word	0xffffffff


	//   ....[9]....
        /*10b0*/ 	.word	0xffffffff


	//----- nvinfo : EIATTR_COOP_GROUP_INSTR_OFFSETS
	.align		4
.L_969:
        /*10b4*/ 	.byte	0x04, 0x28
        /*10b6*/ 	.short	(.L_971 - .L_970)


	//   ....[0]....
.L_970:
        /*10b8*/ 	.word	0x00015a30


	//   ....[1]....
        /*10bc*/ 	.word	0x00015a40


	//   ....[2]....
        /*10c0*/ 	.word	0x00015c30


	//   ....[3]....
        /*10c4*/ 	.word	0x00015c40


	//   ....[4]....
        /*10c8*/ 	.word	0x00015d20


	//   ....[5]....
        /*10cc*/ 	.word	0x00015d50


	//   ....[6]....
        /*10d0*/ 	.word	0x00015f30


	//   ....[7]....
        /*10d4*/ 	.word	0x00015f60


	//   ....[8]....
        /*10d8*/ 	.word	0x00016120


	//   ....[9]....
        /*10dc*/ 	.word	0x00016150


	//----- nvinfo : EIATTR_EXIT_INSTR_OFFSETS
	.align		4
.L_971:
        /*10e0*/ 	.byte	0x04, 0x1c
        /*10e2*/ 	.short	(.L_973 - .L_972)


	//   ....[0]....
.L_972:
        /*10e4*/ 	.word	0x000187c0


	//   ....[1]....
        /*10e8*/ 	.word	0x00018910


	//   ....[2]....
        /*10ec*/ 	.word	0x00018bb0


	//----- nvinfo : EIATTR_MAX_THREADS
	.align		4
.L_973:
        /*10f0*/ 	.byte	0x04, 0x05
        /*10f2*/ 	.short	(.L_975 - .L_974)
.L_974:
        /*10f4*/ 	.word	0x000001e0
        /*10f8*/ 	.word	0x00000001
        /*10fc*/ 	.word	0x00000001


	//----- nvinfo : EIATTR_CRS_STACK_SIZE
	.align		4
.L_975:
        /*1100*/ 	.byte	0x04, 0x1e
        /*1102*/ 	.short	(.L_977 - .L_976)
.L_976:
        /*1104*/ 	.word	0x00000000


	//----- nvinfo : EIATTR_CBANK_PARAM_SIZE
	.align		4
.L_977:
        /*1108*/ 	.byte	0x03, 0x19
        /*110a*/ 	.short	0x00b8


	//----- nvinfo : EIATTR_PARAM_CBANK
	.align		4
        /*110c*/ 	.byte	0x04, 0x0a
        /*110e*/ 	.short	(.L_979 - .L_978)
	.align		4
.L_978:
        /*1110*/ 	.word	index@(.nv.constant0._Z35group_norm_nhwc_bwd_one_pass_kernelI11Fp16IOFp16WLi512ELi120ELi480EEv26Group_norm_nhwc_bwd_params)
        /*1114*/ 	.short	0x0210
        /*1116*/ 	.short	0x00b8


	//----- nvinfo : EIATTR_SW_WAR
	.align		4
.L_979:
        /*1118*/ 	.byte	0x04, 0x36
        /*111a*/ 	.short	(.L_981 - .L_980)
.L_980:
        /*111c*/ 	.word	0x00000008
.L_981:


//--------------------- .nv.info._Z35group_norm_nhwc_bwd_one_pass_kernelI11Fp32IOFp32WLi64ELi120ELi480EEv26Group_norm_nhwc_bwd_params --------------------------
	.section	.nv.info._Z35group_norm_nhwc_bwd_one_pass_kernelI11Fp32IOFp32WLi64ELi120ELi480EEv26Group_norm_nhwc_bwd_params,"",@"SHT_CUDA_INFO"
	.sectionflags	@""
	.align	4


	//----- nvinfo : EIATTR_CUDA_API_VERSION
	.align		4
        /*0000*/ 	.byte	0x04, 0x37
        /*0002*/ 	.short	(.L_983 - .L_982)
.L_982:
        /*0004*/ 	.word	0x00000082


	//----- nvinfo : EIATTR_KPARAM_INFO
	.align		4
.L_983:
        /*0008*/ 	.byte	0x04, 0x17
        /*000a*/ 	.short	(.L_985 - .L_984)
.L_984:
        /*000c*/ 	.word	0x00000000
        /*0010*/ 	.short	0x0000
        /*0012*/ 	.short	0x0000
        /*0014*/ 	.byte	0x00, 0xf0, 0xe1, 0x02


	//----- nvinfo : EIATTR_SPARSE_MMA_MASK
	.align		4
.L_985:
        /*0018*/ 	.byte	0x03, 0x50
        /*001a*/ 	.short	0x0000


	//----- nvinfo : EIATTR_MAXREG_COUNT
	.align		4
        /*001c*/ 	.byte	0x03, 0x1b
        /*001e*/ 	.short	0x0080


	//----- nvinfo : EIATTR_NUM_BARRIERS
	.align		4
        /*0020*/ 	.byte	0x02, 0x4c
        /*0022*/ 	.byte	0x01
	.zero		1


	//----- nvinfo : EIATTR_MERCURY_ISA_VERSION
	.align		4
        /*0024*/ 	.byte	0x03, 0x5f
        /*0026*/ 	.short	0x0101


	//----- nvinfo : EIATTR_INT_WARP_WIDE_INSTR_OFFSETS
	.align		4
        /*0028*/ 	.byte	0x04, 0x31
        /*002a*/ 	.short	(.L_987 - .L_986)


	//   ....[0]....
.L_986:
        /*002c*/ 	.word	0x00002db0


	//   ....[1]....
        /*0030*/ 	.word	0x00005550


	//----- nvinfo : EIATTR_COOP_GROUP_MASK_REGIDS
	.align		4
.L_987:
        /*0034*/ 	.byte	0x04, 0x29
        /*0036*/ 	.short	(.L_989 - .L_988)


	//   ....[0]....
.L_988:
        /*0038*/ 	.word	0xffffffff


	//   ....[1]....
        /*003c*/ 	.word	0xffffffff


	//   ....[2]....
        /*0040*/ 	.word	0xffffffff


	//   ....[3]....
        /*0044*/ 	.word	0xffffffff


	//   ....[4]....
        /*0048*/ 	.word	0xffffffff


	//   ....[5]....
        /*004c*/ 	.word	0xffffffff


	//   ....[6]....
        /*0050*/ 	.word	0xffffffff


	//   ....[7]....
        /*0054*/ 	.word	0xffffffff


	//   ....[8]....
        /*0058*/ 	.word	0xffffffff


	//   ....[9]....
        /*005c*/ 	.word	0xffffffff


	//----- nvinfo : EIATTR_COOP_GROUP_INSTR_OFFSETS
	.align		4
.L_989:
        /*0060*/ 	.byte	0x04, 0x28
        /*0062*/ 	.short	(.L_991 - .L_990)


	//   ....[0]....
.L_990:
        /*0064*/ 	.word	0x000022c0


	//   ....[1]....
        /*0068*/ 	.word	0x00002300


	//   ....[2]....
        /*006c*/ 	.word	0x00002490


	//   ....[3]....
        /*0070*/ 	.word	0x000024d0


	//   ....[4]....
        /*0074*/ 	.word	0x00002560


	//   ....[5]....
        /*0078*/ 	.word	0x00002580


	//   ....[6]....
        /*007c*/ 	.word	0x000025b0


	//   ....[7]....
        /*0080*/ 	.word	0x000025d0


	//   ....[8]....
        /*0084*/ 	.word	0x00002600


	//   ....[9]....
        /*0088*/ 	.word	0x00002630


	//----- nvinfo : EIATTR_EXIT_INSTR_OFFSETS
	.align		4
.L_991:
        /*008c*/ 	.byte	0x04, 0x1c
        /*008e*/ 	.short	(.L_993 - .L_992)


	//   ....[0]....
.L_992:
        /*0090*/ 	.word	0x00005640


	//   ....[1]....
        /*0094*/ 	.word	0x00005780


	//   ....[2]....
        /*0098*/ 	.word	0x000059c0


	//----- nvinfo : EIATTR_MAX_THREADS
	.align		4
.L_993:
        /*009c*/ 	.byte	0x04, 0x05
        /*009e*/ 	.short	(.L_995 - .L_994)
.L_994:
        /*00a0*/ 	.word	0x000001e0
        /*00a4*/ 	.word	0x00000001
        /*00a8*/ 	.word	0x00000001


	//----- nvinfo : EIATTR_CRS_STACK_SIZE
	.align		4
.L_995:
        /*00ac*/ 	.byte	0x04, 0x1e
        /*00ae*/ 	.short	(.L_997 - .L_996)
.L_996:
        /*00b0*/ 	.word	0x00000000


	//----- nvinfo : EIATTR_CBANK_PARAM_SIZE
	.align		4
.L_997:
        /*00b4*/ 	.byte	0x03, 0x19
        /*00b6*/ 	.short	0x00b8


	//----- nvinfo : EIATTR_PARAM_CBANK
	.align		4
        /*00b8*/ 	.byte	0x04, 0x0a
        /*00ba*/ 	.short	(.L_999 - .L_998)
	.align		4
.L_998:
        /*00bc*/ 	.word	index@(.nv.constant0._Z35group_norm_nhwc_bwd_one_pass_kernelI11Fp32IOFp32WLi64ELi120ELi480EEv26Group_norm_nhwc_bwd_params)
        /*00c0*/ 	.short	0x0210
        /*00c2*/ 	.short	0x00b8


	//----- nvinfo : EIATTR_SW_WAR
	.align		4
.L_999:
        /*00c4*/ 	.byte	0x04, 0x36
        /*00c6*/ 	.short	(.L_1001 - .L_1000)
.L_1000:
        /*00c8*/ 	.word	0x00000008
.L_1001:


//--------------------- .nv.info._Z35group_norm_nhwc_bwd_one_pass_kernelI11Fp32IOFp32WLi128ELi120ELi480EEv26Group_norm_nhwc_bwd_params --------------------------
	.section	.nv.info._Z35group_norm_nhwc_bwd_one_pass_kernelI11Fp32IOFp32WLi128ELi120ELi480EEv26Group_norm_nhwc_bwd_params,"",@"SHT_CUDA_INFO"
	.sectionflags	@""
	.align	4


	//----- nvinfo : EIATTR_CUDA_API_VERSION
	.align		4
        /*0000*/ 	.byte	0x04, 0x37
        /*0002*/ 	.short	(.L_1003 - .L_1002)
.L_1002:
        /*0004*/ 	.word	0x00000082


	//----- nvinfo : EIATTR_KPARAM_INFO
	.align		4
.L_1003:
        /*0008*/ 	.byte	0x04, 0x17
        /*000a*/ 	.short	(.L_1005 - .L_1004)
.L_1004:
        /*000c*/ 	.word	0x00000000
        /*0010*/ 	.short	0x0000
        /*0012*/ 	.short	0x0000
        /*0014*/ 	.byte	0x00, 0xf0, 0xe1, 0x02


	//----- nvinfo : EIATTR_SPARSE_MMA_MASK
	.align		4
.L_1005:
        /*0018*/ 	.byte	0x03, 0x50
        /*001a*/ 	.short	0x0000


	//----- nvinfo : EIATTR_MAXREG_COUNT
	.align		4
        /*001c*/ 	.byte	0x03, 0x1b
        /*001e*/ 	.short	0x0080


	//----- nvinfo : EIATTR_NUM_BARRIERS
	.align		4
        /*0020*/ 	.byte	0x02, 0x4c
        /*0022*/ 	.byte	0x01
	.zero		1


	//----- nvinfo : EIATTR_MERCURY_ISA_VERSION
	.align		4
        /*0024*/ 	.byte	0x03, 0x5f
        /*0026*/ 	.short	0x0101


	//----- nvinfo : EIATTR_INT_WARP_WIDE_INSTR_OFFSETS
	.align		4
        /*0028*/ 	.byte	0x04, 0x31
        /*002a*/ 	.short	(.L_1007 - .L_1006)


	//   ....[0]....
.L_1006:
        /*002c*/ 	.word	0x00004f30


	//   ....[1]....
        /*0030*/ 	.word	0x00008db0


	//----- nvinfo : EIATTR_COOP_GROUP_MASK_REGIDS
	.align		4
.L_1007:
        /*0034*/ 	.byte	0x04, 0x29
        /*0036*/ 	.short	(.L_1009 - .L_1008)


	//   ....[0]....
.L_1008:
        /*0038*/ 	.word	0xffffffff


	//   ....[1]....
        /*003c*/ 	.word	0xffffffff


	//   ....[2]....
        /*0040*/ 	.word	0xffffffff


	//   ....[3]....
        /*0044*/ 	.word	0xffffffff


	//   ....[4]....
        /*0048*/ 	.word	0xffffffff


	//   ....[5]....
        /*004c*/ 	.word	0xffffffff


	//   ....[6]....
        /*0050*/ 	.word	0xffffffff


	//   ....[7]....
        /*0054*/ 	.word	0xffffffff


	//   ....[8]....
        /*0058*/ 	.word	0xffffffff


	//   ....[9]....
        /*005c*/ 	.word	0xffffffff


	//----- nvinfo : EIATTR_COOP_GROUP_INSTR_OFFSETS
	.align		4
.L_1009:
        /*0060*/ 	.byte	0x04, 0x28
        /*0062*/ 	.short	(.L_1011 - .L_1010)


	//   ....[0]....
.L_1010:
        /*0064*/ 	.word	0x00004440


	//   ....[1]....
        /*0068*/ 	.word	0x00004480


	//   ....[2]....
        /*006c*/ 	.word	0x00004540


	//   ....[3]....
        /*0070*/ 	.word	0x00004560


	//   ....[4]....
        /*0074*/ 	.word	0x00004590


	//   ....[5]....
        /*0078*/ 	.word	0x000045b0


	//   ....[6]....
        /*007c*/ 	.word	0x000045e0


	//   ....[7]....
        /*0080*/ 	.word	0x00004600


	//   ....[8]....
        /*0084*/ 	.word	0x00004630


	//   ....[9]....
        /*0088*/ 	.word	0x00004650


	//----- nvinfo : EIATTR_EXIT_INSTR_OFFSETS
	.align		4
.L_1011:
        /*008c*/ 	.byte	0x04, 0x1c
        /*008e*/ 	.short	(.L_1013 - .L_1012)


	//   ....[0]....
.L_1012:
        /*0090*/ 	.word	0x00008e40


	//   ....[1]....
        /*0094*/ 	.word	0x00008f80


	//   ....[2]....
        /*0098*/ 	.word	0x000091c0


	//----- nvinfo : EIATTR_MAX_THREADS
	.align		4
.L_1013:
        /*009c*/ 	.byte	0x04, 0x05
        /*009e*/ 	.short	(.L_1015 - .L_1014)
.L_1014:
        /*00a0*/ 	.word	0x000001e0
        /*00a4*/ 	.word	0x00000001
        /*00a8*/ 	.word	0x00000001


	//----- nvinfo : EIATTR_CRS_STACK_SIZE
	.align		4
.L_1015:
        /*00ac*/ 	.byte	0x04, 0x1e
        /*00ae*/ 	.short	(.L_1017 - .L_1016)
.L_1016:
        /*00b0*/ 	.word	0x00000000


	//----- nvinfo : EIATTR_CBANK_PARAM_SIZE
	.align		4
.L_1017:
        /*00b4*/ 	.byte	0x03, 0x19
        /*00b6*/ 	.short	0x00b8


	//----- nvinfo : EIATTR_PARAM_CBANK
	.align		4
        /*00b8*/ 	.byte	0x04, 0x0a
        /*00ba*/ 	.short	(.L_1019 - .L_1018)
	.align		4
.L_1018:
        /*00bc*/ 	.word	index@(.nv.constant0._Z35group_norm_nhwc_bwd_one_pass_kernelI11Fp32IOFp32WLi128ELi120ELi480EEv26Group_norm_nhwc_bwd_params)
        /*00c0*/ 	.short	0x0210
        /*00c2*/ 	.short	0x00b8


	//----- nvinfo : EIATTR_SW_WAR
	.align		4
.L_1019:
        /*00c4*/ 	.byte	0x04, 0x36
        /*00c6*/ 	.short	(.L_1021 - .L_1020)
.L_1020:
        /*00c8*/ 	.word	0x00000008
.L_1021:


//--------------------- .nv.info._Z35group_norm_nhwc_bwd_one_pass_kernelI11Fp32IOFp32WLi256ELi120ELi480EEv26Group_norm_nhwc_bwd_params --------------------------
	.section	.nv.info._Z35group_norm_nhwc_bwd_one_pass_kernelI11Fp32IOFp32WLi256ELi120ELi480EEv26Group_norm_nhwc_bwd_params,"",@"SHT_CUDA_INFO"
	.sectionflags	@""
	.align	4


	//----- nvinfo : EIATTR_CUDA_API_VERSION
	.align		4
        /*0000*/ 	.byte	0x04, 0x37
        /*0002*/ 	.short	(.L_1023 - .L_1022)
.L_1022:
        /*0004*/ 	.word	0x00000082


	//----- nvinfo : EIATTR_KPARAM_INFO
	.align		4
.L_1023:
        /*0008*/ 	.byte	0x04, 0x17
        /*000a*/ 	.short	(.L_1025 - .L_1024)
.L_1024:
        /*000c*/ 	.word	0x00000000
        /*0010*/ 	.short	0x0000
        /*0012*/ 	.short	0x0000
        /*0014*/ 	.byte	0x00, 0xf0, 0xe1, 0x02


	//----- nvinfo : EIATTR_SPARSE_MMA_MASK
	.align		4
.L_1025:
        /*0018*/ 	.byte	0x03, 0x50
        /*001a*/ 	.short	0x0000


	//----- nvinfo : EIATTR_MAXREG_COUNT
	.align		4
        /*001c*/ 	.byte	0x03, 0x1b
        /*001e*/ 	.short	0x0080


	//----- nvinfo : EIATTR_NUM_BARRIERS
	.align		4
        /*0020*/ 	.byte	0x02, 0x4c
        /*0022*/ 	.byte	0x01
	.zero		1


	//----- nvinfo : EIATTR_ANNOTATIONS
	.align		4
        /*0024*/ 	.byte	0x04, 0x55
        /*0026*/ 	.short	(.L_1027 - .L_1026)


	//   ....[0]....
.L_1026:
        /* <DEDUP_REMOVED lines=137> */


	//----- nvinfo : EIATTR_MERCURY_ISA_VERSION
	.align		4
.L_1027:
        /*08a0*/ 	.byte	0x03, 0x5f
        /*08a2*/ 	.short	0x0101


	//----- nvinfo : EIATTR_INT_WARP_WIDE_INSTR_OFFSETS
	.align		4
        /*08a4*/ 	.byte	0x04, 0x31
        /*08a6*/ 	.short	(.L_1029 - .L_1028)


	//   ....[0]....
.L_1028:
        /*08a8*/ 	.word	0x00009710


	//   ....[1]....
        /*08ac*/ 	.word	0x000099f0


	//   ....[2]....
        /*08b0*/ 	.word	0x00009aa0


	//   ....[3]....
        /*08b4*/ 	.word	0x00009ab0


	//   ....[4]....
        /*08b8*/ 	.word	0x00009b70


	//   ....[5]....
        /*08bc*/ 	.word	0x00009c50


	//   ....[6]....
        /*08c0*/ 	.word	0x00009d10


	//   ....[7]....
        /*08c4*/ 	.word	0x00009d30


	//   ....[8]....
        /*08c8*/ 	.word	0x00009e30


	//   ....[9]....
        /*08cc*/ 	.word	0x00009ef0


	//   ....[10]....
        /*08d0*/ 	.word	0x00009f10


	//   ....[11]....
        /*08d4*/ 	.word	0x0000a010


	//   ....[12]....
        /*08d8*/ 	.word	0x0000a0d0


	//   ....[13]....
        /*08dc*/ 	.word	0x0000a0e0


	//   ....[14]....
        /*08e0*/ 	.word	0x0000a1f0


	//   ....[15]....
        /*08e4*/ 	.word	0x0000a2b0


	//   ....[16]....
        /*08e8*/ 	.word	0x0000a2c0


	//   ....[17]....
        /*08ec*/ 	.word	0x0000a470


	//   ....[18]....
        /*08f0*/ 	.word	0x0000a530


	//   ....[19]....
        /*08f4*/ 	.word	0x0000a540


	//   ....[20]....
        /*08f8*/ 	.word	0x0000a550


	//   ....[21]....
        /*08fc*/ 	.word	0x0000a6c0


	//   ....[22]....
        /*0900*/ 	.word	0x0000a770


	//   ....[23]....
        /*0904*/ 	.word	0x0000a790


	//   ....[24]....
        /*0908*/ 	.word	0x0000a7c0


	//   ....[25]....
        /*090c*/ 	.word	0x0000a9d0


	//   ....[26]....
        /*0910*/ 	.word	0x0000aa90


	//   ....[27]....
        /*0914*/ 	.word	0x0000aaf0


	//   ....[28]....
        /*0918*/ 	.word	0x0000ab20


	//   ....[29]....
        /*091c*/ 	.word	0x0000add0


	//   ....[30]....
        /*0920*/ 	.word	0x0000ae50


	//   ....[31]....
        /*0924*/ 	.word	0x000110b0


	//----- nvinfo : EIATTR_COOP_GROUP_MASK_REGIDS
	.align		4
.L_1029:
        /*0928*/ 	.byte	0x04, 0x29
        /*092a*/ 	.short	(.L_1031 - .L_1030)


	//   ....[0]....
.L_1030:
        /*092c*/ 	.word	0xffffffff


	//   ....[1]....
        /*0930*/ 	.word	0xffffffff


	//   ....[2]....
        /*0934*/ 	.word	0xffffffff


	//   ....[3]....
        /*0938*/ 	.word	0xffffffff


	//   ....[4]....
        /*093c*/ 	.word	0xffffffff


	//   ....[5]....
        /*0940*/ 	.word	0xffffffff


	//   ....[6]....
        /*0944*/ 	.word	0xffffffff


	//   ....[7]....
        /*0948*/ 	.word	0xffffffff


	//   ....[8]....
        /*094c*/ 	.word	0xffffffff


	//   ....[9]....
        /*0950*/ 	.word	0xffffffff


	//----- nvinfo : EIATTR_COOP_GROUP_INSTR_OFFSETS
	.align		4
.L_1031:
        /*0954*/ 	.byte	0x04, 0x28
        /*0956*/ 	.short	(.L_1033 - .L_1032)


	//   ....[0]....
.L_1032:
        /*0958*/ 	.word	0x00008be0


	//   ....[1]....
        /*095c*/ 	.word	0x00008bf0


	//   ....[2]....
        /*0960*/ 	.word	0x00008c40


	//   ....[3]....
        /*0964*/ 	.word	0x00008c50


	//   ....[4]....
        /*0968*/ 	.word	0x00008c80


	//   ....[5]....
        /*096c*/ 	.word	0x00008ca0


	//   ....[6]....
        /*0970*/ 	.word	0x00008ce0


	//   ....[7]....
        /*0974*/ 	.word	0x00008d10


	//   ....[8]....
        /*0978*/ 	.word	0x00008dc0


	//   ....[9]....
        /*097c*/ 	.word	0x00008eb0


	//----- nvinfo : EIATTR_EXIT_INSTR_OFFSETS
	.align		4
.L_1033:
        /*0980*/ 	.byte	0x04, 0x1c
        /*0982*/ 	.short	(.L_1035 - .L_1034)


	//   ....[0]....
.L_1034:
        /*0984*/ 	.word	0x000111a0


	//   ....[1]....
        /*0988*/ 	.word	0x000112e0


	//   ....[2]....
        /*098c*/ 	.word	0x00011530


	//----- nvinfo : EIATTR_MAX_THREADS
	.align		4
.L_1035:
        /*0990*/ 	.byte	0x04, 0x05
        /*0992*/ 	.short	(.L_1037 - .L_1036)
.L_1036:
        /*0994*/ 	.word	0x000001e0
        /*0998*/ 	.word	0x00000001
        /*099c*/ 	.word	0x00000001


	//----- nvinfo : EIATTR_CRS_STACK_SIZE
	.align		4
.L_1037:
        /*09a0*/ 	.byte	0x04, 0x1e
        /*09a2*/ 	.short	(.L_1039 - .L_1038)
.L_1038:
        /*09a4*/ 	.word	0x00000000


	//----- nvinfo : EIATTR_CBANK_PARAM_SIZE
	.align		4
.L_1039:
        /*09a8*/ 	.byte	0x03, 0x19
        /*09aa*/ 	.short	0x00b8


	//----- nvinfo : EIATTR_PARAM_CBANK
	.align		4
        /*09ac*/ 	.byte	0x04, 0x0a
        /*09ae*/ 	.short	(.L_1041 - .L_1040)
	.align		4
.L_1040:
        /*09b0*/ 	.word	index@(.nv.constant0._Z35group_norm_nhwc_bwd_one_pass_kernelI11Fp32IOFp32WLi256ELi120ELi480EEv26Group_norm_nhwc_bwd_params)
        /*09b4*/ 	.short	0x0210
        /*09b6*/ 	.short	0x00b8


	//----- nvinfo : EIATTR_SW_WAR
	.align		4
.L_1041:
        /*09b8*/ 	.byte	0x04, 0x36
        /*09ba*/ 	.short	(.L_1043 - .L_1042)
.L_1042:
        /*09bc*/ 	.word	0x00000008
.L_1043:


//--------------------- .nv.info._Z35group_norm_nhwc_bwd_one_pass_kernelI11Fp32IOFp32WLi512ELi120ELi480EEv26Group_norm_nhwc_bwd_params --------------------------
	.section	.nv.info._Z35group_norm_nhwc_bwd_one_pass_kernelI11Fp32IOFp32WLi512ELi120ELi480EEv26Group_norm_nhwc_bwd_params,"",@"SHT_CUDA_INFO"
	.sectionflags	@""
	.align	4


	//----- nvinfo : EIATTR_CUDA_API_VERSION
	.align		4
        /*0000*/ 	.byte	0x04, 0x37
        /*0002*/ 	.short	(.L_1045 - .L_1044)
.L_1044:
        /*0004*/ 	.word	0x00000082


	//----- nvinfo : EIATTR_KPARAM_INFO
	.align		4
.L_1045:
        /*0008*/ 	.byte	0x04, 0x17
        /*000a*/ 	.short	(.L_1047 - .L_1046)
.L_1046:
        /*000c*/ 	.word	0x00000000
        /*0010*/ 	.short	0x0000
        /*0012*/ 	.short	0x0000
        /*0014*/ 	.byte	0x00, 0xf0, 0xe1, 0x02


	//----- nvinfo : EIATTR_SPARSE_MMA_MASK
	.align		4
.L_1047:
        /*0018*/ 	.byte	0x03, 0x50
        /*001a*/ 	.short	0x0000


	//----- nvinfo : EIATTR_MAXREG_COUNT
	.align		4
        /*001c*/ 	.byte	0x03, 0x1b
        /*001e*/ 	.short	0x0080


	//----- nvinfo : EIATTR_NUM_BARRIERS
	.align		4
        /*0020*/ 	.byte	0x02, 0x4c
        /*0022*/ 	.byte	0x01
	.zero		1


	//----- nvinfo : EIATTR_ANNOTATIONS
	.align		4
        /*0024*/ 	.byte	0x04, 0x55
        /*0026*/ 	.short	(.L_1049 - .L_1048)


	//   ....[0]....
.L_1048:
        /* <DEDUP_REMOVED lines=515> */


	//----- nvinfo : EIATTR_MERCURY_ISA_VERSION
	.align		4
.L_1049:
        /*2040*/ 	.byte	0x03, 0x5f
        /*2042*/ 	.short	0x0101


	//----- nvinfo : EIATTR_INT_WARP_WIDE_INSTR_OFFSETS
	.align		4
        /*2044*/ 	.byte	0x04, 0x31
        /*2046*/ 	.short	(.L_1051 - .L_1050)


	//   ....[0]....
.L_1050:
        /*2048*/ 	.word	0x00016d50


	//   ....[1]....
        /*204c*/ 	.word	0x000187d0


	//----- nvinfo : EIATTR_COOP_GROUP_MASK_REGIDS
	.align		4
.L_1051:
        /*2050*/ 	.byte	0x04, 0x29
        /*2052*/ 	.short	(.L_1053 - .L_1052)


	//   ....[0]....
.L_1052:
        /*2054*/ 	.word	0xffffffff


	//   ....[1]....
        /*2058*/ 	.word	0xffffffff


	//   ....[2]....
        /*205c*/ 	.word	0xffffffff


	//   ....[3]....
        /*2060*/ 	.word	0xffffffff


	//   ....[4]....
        /*2064*/ 	.word	0xffffffff


	//   ....[5]....
        /*2068*/ 	.word	0xffffffff


	//   ....[6]....
        /*206c*/ 	.word	0xffffffff


	//   ....[7]....
        /*2070*/ 	.word	0xffffffff


	//   ....[8]....
        /*2074*/ 	.word	0xffffffff


	//   ....[9]....
        /*2078*/ 	.word	0xffffffff


	//----- nvinfo : EIATTR_COOP_GROUP_INSTR_OFFSETS
	.align		4
.L_1053:
        /*207c*/ 	.byte	0x04, 0x28
        /*207e*/ 	.short	(.L_1055 - .L_1054)


	//   ....[0]....
.L_1054:
        /*2080*/ 	.word	0x000157f0


	//   ....[1]....
        /*2084*/ 	.word	0x000158c0


	//   ....[2]....
        /*2088*/ 	.word	0x00015c70


	//   ....[3]....
        /*208c*/ 	.word	0x00015c80


	//   ....[4]....
        /*2090*/ 	.word	0x00016040


	//   ....[5]....
        /*2094*/ 	.word	0x00016050


	//   ....[6]....
        /*2098*/ 	.word	0x000161b0


	//   ....[7]....
        /*209c*/ 	.word	0x000161c0


	//   ....[8]....
        /*20a0*/ 	.word	0x000162a0


	//   ....[9]....
        /*20a4*/ 	.word	0x000162d0


	//----- nvinfo : EIATTR_EXIT_INSTR_OFFSETS
	.align		4
.L_1055:
        /*20a8*/ 	.byte	0x04, 0x1c
        /*20aa*/ 	.short	(.L_1057 - .L_1056)


	//   ....[0]....
.L_1056:
        /*20ac*/ 	.word	0x00018860


	//   ....[1]....
        /*20b0*/ 	.word	0x000189b0


	//   ....[2]....
        /*20b4*/ 	.word	0x00018c30


	//----- nvinfo : EIATTR_MAX_THREADS
	.align		4
.L_1057:
        /*20b8*/ 	.byte	0x04, 0x05
        /*20ba*/ 	.short	(.L_1059 - .L_1058)
.L_1058:
        /*20bc*/ 	.word	0x000001e0
        /*20c0*/ 	.word	0x00000001
        /*20c4*/ 	.word	0x00000001


	//----- nvinfo : EIATTR_CRS_STACK_SIZE
	.align		4
.L_1059:
        /*20c8*/ 	.byte	0x04, 0x1e
        /*20ca*/ 	.short	(.L_1061 - .L_1060)
.L_1060:
        /*20cc*/ 	.word	0x00000000


	//----- nvinfo : EIATTR_CBANK_PARAM_SIZE
	.align		4
.L_1061:
        /*20d0*/ 	.byte	0x03, 0x19
        /*20d2*/ 	.short	0x00b8


	//----- nvinfo : EIATTR_PARAM_CBANK
	.align		4
        /*20d4*/ 	.byte	0x04, 0x0a
        /*20d6*/ 	.short	(.L_1063 - .L_1062)
	.align		4
.L_1062:
        /*20d8*/ 	.word	index@(.nv.constant0._Z35group_norm_nhwc_bwd_one_pass_kernelI11Fp32IOFp32WLi512ELi120ELi480EEv26Group_norm_nhwc_bwd_params)
        /*20dc*/ 	.short	0x0210
        /*20de*/ 	.short	0x00b8


	//----- nvinfo : EIATTR_SW_WAR
	.align		4
.L_1063:
        /*20e0*/ 	.byte	0x04, 0x36
        /*20e2*/ 	.short	(.L_1065 - .L_1064)
.L_1064:
        /*20e4*/ 	.word	0x00000008
.L_1065:


//--------------------- .nv.info._Z35group_norm_nhwc_bwd_one_pass_kernelI11Fp32IOBf16WLi64ELi120ELi480EEv26Group_norm_nhwc_bwd_params --------------------------
	.section	.nv.info._Z35group_norm_nhwc_bwd_one_pass_kernelI11Fp32IOBf16WLi64ELi120ELi480EEv26Group_norm_nhwc_bwd_params,"",@"SHT_CUDA_INFO"
	.sectionflags	@""
	.align	4


	//----- nvinfo : EIATTR_CUDA_API_VERSION
	.align		4
        /*0000*/ 	.byte	0x04, 0x37
        /*0002*/ 	.short	(.L_1067 - .L_1066)
.L_1066:
        /*0004*/ 	.word	0x00000082


	//----- nvinfo : EIATTR_KPARAM_INFO
	.align		4
.L_1067:
        /*0008*/ 	.byte	0x04, 0x17
        /*000a*/ 	.short	(.L_1069 - .L_1068)
.L_1068:
        /*000c*/ 	.word	0x00000000
        /*0010*/ 	.short	0x0000
        /*0012*/ 	.short	0x0000
        /*0014*/ 	.byte	0x00, 0xf0, 0xe1, 0x02


	//----- nvinfo : EIATTR_SPARSE_MMA_MASK
	.align		4
.L_1069:
        /*0018*/ 	.byte	0x03, 0x50
        /*001a*/ 	.short	0x0000


	//----- nvinfo : EIATTR_MAXREG_COUNT
	.align		4
        /*001c*/ 	.byte	0x03, 0x1b
        /*001e*/ 	.short	0x0080


	//----- nvinfo : EIATTR_NUM_BARRIERS
	.align		4
        /*0020*/ 	.byte	0x02, 0x4c
        /*0022*/ 	.byte	0x01
	.zero		1


	//----- nvinfo : EIATTR_MERCURY_ISA_VERSION
	.align		4
        /*0024*/ 	.byte	0x03, 0x5f
        /*0026*/ 	.short	0x0101


	//----- nvinfo : EIATTR_INT_WARP_WIDE_INSTR_OFFSETS
	.align		4
        /*0028*/ 	.byte	0x04, 0x31
        /*002a*/ 	.short	(.L_1071 - .L_1070)


	//   ....[0]....
.L_1070:
        /*002c*/ 	.word	0x00002e30


	//   ....[1]....
        /*0030*/ 	.word	0x000055d0


	//----- nvinfo : EIATTR_COOP_GROUP_MASK_REGIDS
	.align		4
.L_1071:
        /*0034*/ 	.byte	0x04, 0x29
        /*0036*/ 	.short	(.L_1073 - .L_1072)


	//   ....[0]....
.L_1072:
        /*0038*/ 	.word	0xffffffff


	//   ....[1]....
        /*003c*/ 	.word	0xffffffff


	//   ....[2]....
        /*0040*/ 	.word	0xffffffff


	//   ....[3]....
        /*0044*/ 	.word	0xffffffff


	//   ....[4]....
        /*0048*/ 	.word	0xffffffff


	//   ....[5]....
        /*004c*/ 	.word	0xffffffff


	//   ....[6]....
        /*0050*/ 	.word	0xffffffff


	//   ....[7]....
        /*0054*/ 	.word	0xffffffff


	//   ....[8]....
        /*0058*/ 	.word	0xffffffff


	//   ....[9]....
        /*005c*/ 	.word	0xffffffff


	//----- nvinfo : EIATTR_COOP_GROUP_INSTR_OFFSETS
	.align		4
.L_1073:
        /*0060*/ 	.byte	0x04, 0x28
        /*0062*/ 	.short	(.L_1075 - .L_1074)


	//   ....[0]....
.L_1074:
        /*0064*/ 	.word	0x00002360


	//   ....[1]....
        /*0068*/ 	.word	0x000023a0


	//   ....[2]....
        /*006c*/ 	.word	0x00002530


	//   ....[3]....
        /*0070*/ 	.word	0x00002570


	//   ....[4]....
        /*0074*/ 	.word	0x000025e0


	//   ....[5]....
        /*0078*/ 	.word	0x00002600


	//   ....[6]....
        /*007c*/ 	.word	0x00002630


	//   ....[7]....
        /*0080*/ 	.word	0x00002650


	//   ....[8]....
        /*0084*/ 	.word	0x00002680


	//   ....[9]....
        /*0088*/ 	.word	0x000026a0


	//----- nvinfo : EIATTR_EXIT_INSTR_OFFSETS
	.align		4
.L_1075:
        /*008c*/ 	.byte	0x04, 0x1c
        /*008e*/ 	.short	(.L_1077 - .L_1076)


	//   ....[0]....
.L_1076:
        /*0090*/ 	.word	0x000056c0


	//   ....[1]....
        /*0094*/ 	.word	0x00005800


	//   ....[2]....
        /*0098*/ 	.word	0x00005a60


	//----- nvinfo : EIATTR_MAX_THREADS
	.align		4
.L_1077:
        /*009c*/ 	.byte	0x04, 0x05
        /*009e*/ 	.short	(.L_1079 - .L_1078)
.L_1078:
        /*00a0*/ 	.word	0x000001e0
        /*00a4*/ 	.word	0x00000001
        /*00a8*/ 	.word	0x00000001


	//----- nvinfo : EIATTR_CRS_STACK_SIZE
	.align		4
.L_1079:
        /*00ac*/ 	.byte	0x04, 0x1e
        /*00ae*/ 	.short	(.L_1081 - .L_1080)
.L_1080:
        /*00b0*/ 	.word	0x00000000


	//----- nvinfo : EIATTR_CBANK_PARAM_SIZE
	.align		4
.L_1081:
        /*00b4*/ 	.byte	0x03, 0x19
        /*00b6*/ 	.short	0x00b8


	//----- nvinfo : EIATTR_PARAM_CBANK
	.align		4
        /*00b8*/ 	.byte	0x04, 0x0a
        /*00ba*/ 	.short	(.L_1083 - .L_1082)
	.align		4
.L_1082:
        /*00bc*/ 	.word	index@(.nv.constant0._Z35group_norm_nhwc_bwd_one_pass_kernelI11Fp32IOBf16WLi64ELi120ELi480EEv26Group_norm_nhwc_bwd_params)
        /*00c0*/ 	.short	0x0210
        /*00c2*/ 	.short	0x00b8


	//----- nvinfo : EIATTR_SW_WAR
	.align		4
.L_1083:
        /*00c4*/ 	.byte	0x04, 0x36
        /*00c6*/ 	.short	(.L_1085 - .L_1084)
.L_1084:
        /*00c8*/ 	.word	0x00000008
.L_1085:


//--------------------- .nv.info._Z35group_norm_nhwc_bwd_one_pass_kernelI11Fp32IOBf16WLi128ELi120ELi480EEv26Group_norm_nhwc_bwd_params --------------------------
	.section	.nv.info._Z35group_norm_nhwc_bwd_one_pass_kernelI11Fp32IOBf16WLi128ELi120ELi480EEv26Group_norm_nhwc_bwd_params,"",@"SHT_CUDA_INFO"
	.sectionflags	@""
	.align	4


	//----- nvinfo : EIATTR_CUDA_API_VERSION
	.align		4
        /*0000*/ 	.byte	0x04, 0x37
        /*0002*/ 	.short	(.L_1087 - .L_1086)
.L_1086:
        /*0004*/ 	.word	0x00000082


	//----- nvinfo : EIATTR_KPARAM_INFO
	.align		4
.L_1087:
        /*0008*/ 	.byte	0x04, 0x17
        /*000a*/ 	.short	(.L_1089 - .L_1088)
.L_1088:
        /*000c*/ 	.word	0x00000000
        /*0010*/ 	.short	0x0000
        /*0012*/ 	.short	0x0000
        /*0014*/ 	.byte	0x00, 0xf0, 0xe1, 0x02


	//----- nvinfo : EIATTR_SPARSE_MMA_MASK
	.align		4
.L_1089:
        /*0018*/ 	.byte	0x03, 0x50
        /*001a*/ 	.short	0x0000


	//----- nvinfo : EIATTR_MAXREG_COUNT
	.align		4
        /*001c*/ 	.byte	0x03, 0x1b
        /*001e*/ 	.short	0x0080


	//----- nvinfo : EIATTR_NUM_BARRIERS
	.align		4
        /*0020*/ 	.byte	0x02, 0x4c
        /*0022*/ 	.byte	0x01
	.zero		1


	//----- nvinfo : EIATTR_MERCURY_ISA_VERSION
	.align		4
        /*0024*/ 	.byte	0x03, 0x5f
        /*0026*/ 	.short	0x0101


	//----- nvinfo : EIATTR_INT_WARP_WIDE_INSTR_OFFSETS
	.align		4
        /*0028*/ 	.byte	0x04, 0x31
        /*002a*/ 	.short	(.L_1091 - .L_1090)


	//   ....[0]....
.L_1090:
        /*002c*/ 	.word	0x00004f80


	//   ....[1]....
        /*0030*/ 	.word	0x00008e00


	//----- nvinfo : EIATTR_COOP_GROUP_MASK_REGIDS
	.align		4
.L_1091:
        /*0034*/ 	.byte	0x04, 0x29
        /*0036*/ 	.short	(.L_1093 - .L_1092)


	//   ....[0]....
.L_1092:
        /*0038*/ 	.word	0xffffffff


	//   ....[1]....
        /*003c*/ 	.word	0xffffffff


	//   ....[2]....
        /*0040*/ 	.word	0xffffffff


	//   ....[3]....
        /*0044*/ 	.word	0xffffffff


	//   ....[4]....
        /*0048*/ 	.word	0xffffffff


	//   ....[5]....
        /*004c*/ 	.word	0xffffffff


	//   ....[6]....
        /*0050*/ 	.word	0xffffffff


	//   ....[7]....
        /*0054*/ 	.word	0xffffffff


	//   ....[8]....
        /*0058*/ 	.word	0xffffffff


	//   ....[9]....
        /*005c*/ 	.word	0xffffffff


	//----- nvinfo : EIATTR_COOP_GROUP_INSTR_OFFSETS
	.align		4
.L_1093:
        /*0060*/ 	.byte	0x04, 0x28
        /*0062*/ 	.short	(.L_1095 - .L_1094)


	//   ....[0]....
.L_1094:
        /*0064*/ 	.word	0x00004470


	//   ....[1]....
        /*0068*/ 	.word	0x000044b0


	//   ....[2]....
        /*006c*/ 	.word	0x00004640


	//   ....[3]....
        /*0070*/ 	.word	0x00004680


	//   ....[4]....
        /*0074*/ 	.word	0x00004700


	//   ....[5]....
        /*0078*/ 	.word	0x00004720


	//   ....[6]....
        /*007c*/ 	.word	0x00004750


	//   ....[7]....
        /*0080*/ 	.word	0x00004770


	//   ....[8]....
        /*0084*/ 	.word	0x000047a0


	//   ....[9]....
        /*0088*/ 	.word	0x000047c0


	//----- nvinfo : EIATTR_EXIT_INSTR_OFFSETS
	.align		4
.L_1095:
        /*008c*/ 	.byte	0x04, 0x1c
        /*008e*/ 	.short	(.L_1097 - .L_1096)


	//   ....[0]....
.L_1096:
        /*0090*/ 	.word	0x00008e90


	//   ....[1]....
        /*0094*/ 	.word	0x00008fd0


	//   ....[2]....
        /*0098*/ 	.word	0x00009230


	//----- nvinfo : EIATTR_MAX_THREADS
	.align		4
.L_1097:
        /*009c*/ 	.byte	0x04, 0x05
        /*009e*/ 	.short	(.L_1099 - .L_1098)
.L_1098:
        /*00a0*/ 	.word	0x000001e0
        /*00a4*/ 	.word	0x00000001
        /*00a8*/ 	.word	0x00000001


	//----- nvinfo : EIATTR_CRS_STACK_SIZE
	.align		4
.L_1099:
        /*00ac*/ 	.byte	0x04, 0x1e
        /*00ae*/ 	.short	(.L_1101 - .L_1100)
.L_1100:
        /*00b0*/ 	.word	0x00000000


	//----- nvinfo : EIATTR_CBANK_PARAM_SIZE
	.align		4
.L_1101:
        /*00b4*/ 	.byte	0x03, 0x19
        /*00b6*/ 	.short	0x00b8


	//----- nvinfo : EIATTR_PARAM_CBANK
	.align		4
        /*00b8*/ 	.byte	0x04, 0x0a
        /*00ba*/ 	.short	(.L_1103 - .L_1102)
	.align		4
.L_1102:
        /*00bc*/ 	.word	index@(.nv.constant0._Z35group_norm_nhwc_bwd_one_pass_kernelI11Fp32IOBf16WLi128ELi120ELi480EEv26Group_norm_nhwc_bwd_params)
        /*00c0*/ 	.short	0x0210
        /*00c2*/ 	.short	0x00b8


	//----- nvinfo : EIATTR_SW_WAR
	.align		4
.L_1103:
        /*00c4*/ 	.byte	0x04, 0x36
        /*00c6*/ 	.short	(.L_1105 - .L_1104)
.L_1104:
        /*00c8*/ 	.word	0x00000008
.L_1105:


//--------------------- .nv.info._Z35group_norm_nhwc_bwd_one_pass_kernelI11Fp32IOBf16WLi256ELi120ELi480EEv26Group_norm_nhwc_bwd_params --------------------------
	.section	.nv.info._Z35group_norm_nhwc_bwd_one_pass_kernelI11Fp32IOBf16WLi256ELi120ELi480EEv26Group_norm_nhwc_bwd_params,"",@"SHT_CUDA_INFO"
	.sectionflags	@""
	.align	4


	//----- nvinfo : EIATTR_CUDA_API_VERSION
	.align		4
        /*0000*/ 	.byte	0x04, 0x37
        /*0002*/ 	.short	(.L_1107 - .L_1106)
.L_1106:
        /*0004*/ 	.word	0x00000082


	//----- nvinfo : EIATTR_KPARAM_INFO
	.align		4
.L_1107:
        /*0008*/ 	.byte	0x04, 0x17
        /*000a*/ 	.short	(.L_1109 - .L_1108)
.L_1108:
        /*000c*/ 	.word	0x00000000
        /*0010*/ 	.short	0x0000
        /*0012*/ 	.short	0x0000
        /*0014*/ 	.byte	0x00, 0xf0, 0xe1, 0x02


	//----- nvinfo : EIATTR_SPARSE_MMA_MASK
	.align		4
.L_1109:
        /*0018*/ 	.byte	0x03, 0x50
        /*001a*/ 	.short	0x0000


	//----- nvinfo : EIATTR_MAXREG_COUNT
	.align		4
        /*001c*/ 	.byte	0x03, 0x1b
        /*001e*/ 	.short	0x0080


	//----- nvinfo : EIATTR_NUM_BARRIERS
	.align		4
        /*0020*/ 	.byte	0x02, 0x4c
        /*0022*/ 	.byte	0x01
	.zero		1


	//----- nvinfo : EIATTR_ANNOTATIONS
	.align		4
        /*0024*/ 	.byte	0x04, 0x55
        /*0026*/ 	.short	(.L_1111 - .L_1110)


	//   ....[0]....
.L_1110:
        /* <DEDUP_REMOVED lines=137> */


	//----- nvinfo : EIATTR_MERCURY_ISA_VERSION
	.align		4
.L_1111:
        /*08a8*/ 	.byte	0x03, 0x5f
        /*08aa*/ 	.short	0x0101


	//----- nvinfo : EIATTR_INT_WARP_WIDE_INSTR_OFFSETS
	.align		4
        /*08ac*/ 	.byte	0x04, 0x31
        /*08ae*/ 	.short	(.L_1113 - .L_1112)


	//   ....[0]....
.L_1112:
        /*08b0*/ 	.word	0x00009790


	//   ....[1]....
        /*08b4*/ 	.word	0x00009a70


	//   ....[2]....
        /*08b8*/ 	.word	0x00009b20


	//   ....[3]....
        /*08bc*/ 	.word	0x00009b30


	//   ....[4]....
        /*08c0*/ 	.word	0x00009bf0


	//   ....[5]....
        /*08c4*/ 	.word	0x00009cd0


	//   ....[6]....
        /*08c8*/ 	.word	0x00009d90


	//   ....[7]....
        /*08cc*/ 	.word	0x00009db0


	//   ....[8]....
        /*08d0*/ 	.word	0x00009eb0


	//   ....[9]....
        /*08d4*/ 	.word	0x00009f70


	//   ....[10]....
        /*08d8*/ 	.word	0x00009f90


	//   ....[11]....
        /*08dc*/ 	.word	0x0000a090


	//   ....[12]....
        /*08e0*/ 	.word	0x0000a150


	//   ....[13]....
        /*08e4*/ 	.word	0x0000a160


	//   ....[14]....
        /*08e8*/ 	.word	0x0000a270


	//   ....[15]....
        /*08ec*/ 	.word	0x0000a320


	//   ....[16]....
        /*08f0*/ 	.word	0x0000a340


	//   ....[17]....
        /*08f4*/ 	.word	0x0000a4f0


	//   ....[18]....
        /*08f8*/ 	.word	0x0000a5b0


	//   ....[19]....
        /*08fc*/ 	.word	0x0000a5c0


	//   ....[20]....
        /*0900*/ 	.word	0x0000a5d0


	//   ....[21]....
        /*0904*/ 	.word	0x0000a740


	//   ....[22]....
        /*0908*/ 	.word	0x0000a7f0


	//   ....[23]....
        /*090c*/ 	.word	0x0000a810


	//   ....[24]....
        /*0910*/ 	.word	0x0000a840


	//   ....[25]....
        /*0914*/ 	.word	0x0000aa50


	//   ....[26]....
        /*0918*/ 	.word	0x0000ab10


	//   ....[27]....
        /*091c*/ 	.word	0x0000ab70


	//   ....[28]....
        /*0920*/ 	.word	0x0000aba0


	//   ....[29]....
        /*0924*/ 	.word	0x0000ae50


	//   ....[30]....
        /*0928*/ 	.word	0x0000aef0


	//   ....[31]....
        /*092c*/ 	.word	0x00011130


	//----- nvinfo : EIATTR_COOP_GROUP_MASK_REGIDS
	.align		4
.L_1113:
        /*0930*/ 	.byte	0x04, 0x29
        /*0932*/ 	.short	(.L_1115 - .L_1114)


	//   ....[0]....
.L_1114:
        /*0934*/ 	.word	0xffffffff


	//   ....[1]....
        /*0938*/ 	.word	0xffffffff


	//   ....[2]....
        /*093c*/ 	.word	0xffffffff


	//   ....[3]....
        /*0940*/ 	.word	0xffffffff


	//   ....[4]....
        /*0944*/ 	.word	0xffffffff


	//   ....[5]....
        /*0948*/ 	.word	0xffffffff


	//   ....[6]....
        /*094c*/ 	.word	0xffffffff


	//   ....[7]....
        /*0950*/ 	.word	0xffffffff


	//   ....[8]....
        /*0954*/ 	.word	0xffffffff


	//   ....[9]....
        /*0958*/ 	.word	0xffffffff


	//----- nvinfo : EIATTR_COOP_GROUP_INSTR_OFFSETS
	.align		4
.L_1115:
        /*095c*/ 	.byte	0x04, 0x28
        /*095e*/ 	.short	(.L_1117 - .L_1116)


	//   ....[0]....
.L_1116:
        /*0960*/ 	.word	0x00008c60


	//   ....[1]....
        /*0964*/ 	.word	0x00008c70


	//   ....[2]....
        /*0968*/ 	.word	0x00008cc0


	//   ....[3]....
        /*096c*/ 	.word	0x00008cd0


	//   ....[4]....
        /*0970*/ 	.word	0x00008d00


	//   ....[5]....
        /*0974*/ 	.word	0x00008d20


	//   ....[6]....
        /*0978*/ 	.word	0x00008d60


	//   ....[7]....
        /*097c*/ 	.word	0x00008d90


	//   ....[8]....
        /*0980*/ 	.word	0x00008e40


	//   ....[9]....
        /*0984*/ 	.word	0x00008f20


	//----- nvinfo : EIATTR_EXIT_INSTR_OFFSETS
	.align		4
.L_1117:
        /*0988*/ 	.byte	0x04, 0x1c
        /*098a*/ 	.short	(.L_1119 - .L_1118)


	//   ....[0]....
.L_1118:
        /*098c*/ 	.word	0x00011220


	//   ....[1]....
        /*0990*/ 	.word	0x00011360


	//   ....[2]....
        /*0994*/ 	.word	0x000115d0


	//----- nvinfo : EIATTR_MAX_THREADS
	.align		4
.L_1119:
        /*0998*/ 	.byte	0x04, 0x05
        /*099a*/ 	.short	(.L_1121 - .L_1120)
.L_1120:
        /*099c*/ 	.word	0x000001e0
        /*09a0*/ 	.word	0x00000001
        /*09a4*/ 	.word	0x00000001


	//----- nvinfo : EIATTR_CRS_STACK_SIZE
	.align		4
.L_1121:
        /*09a8*/ 	.byte	0x04, 0x1e
        /*09aa*/ 	.short	(.L_1123 - .L_1122)
.L_1122:
        /*09ac*/ 	.word	0x00000000


	//----- nvinfo : EIATTR_CBANK_PARAM_SIZE
	.align		4
.L_1123:
        /*09b0*/ 	.byte	0x03, 0x19
        /*09b2*/ 	.short	0x00b8


	//----- nvinfo : EIATTR_PARAM_CBANK
	.align		4
        /*09b4*/ 	.byte	0x04, 0x0a
        /*09b6*/ 	.short	(.L_1125 - .L_1124)
	.align		4
.L_1124:
        /*09b8*/ 	.word	index@(.nv.constant0._Z35group_norm_nhwc_bwd_one_pass_kernelI11Fp32IOBf16WLi256ELi120ELi480EEv26Group_norm_nhwc_bwd_params)
        /*09bc*/ 	.short	0x0210
        /*09be*/ 	.short	0x00b8


	//----- nvinfo : EIATTR_SW_WAR
	.align		4
.L_1125:
        /*09c0*/ 	.byte	0x04, 0x36
        /*09c2*/ 	.short	(.L_1127 - .L_1126)
.L_1126:
        /*09c4*/ 	.word	0x00000008
.L_1127:


//--------------------- .nv.info._Z35group_norm_nhwc_bwd_one_pass_kernelI11Fp32IOBf16WLi512ELi120ELi480EEv26Group_norm_nhwc_bwd_params --------------------------
	.section	.nv.info._Z35group_norm_nhwc_bwd_one_pass_kernelI11Fp32IOBf16WLi512ELi120ELi480EEv26Group_norm_nhwc_bwd_params,"",@"SHT_CUDA_INFO"
	.sectionflags	@""
	.align	4


	//----- nvinfo : EIATTR_CUDA_API_VERSION
	.align		4
        /*0000*/ 	.byte	0x04, 0x37
        /*0002*/ 	.short	(.L_1129 - .L_1128)
.L_1128:
        /*0004*/ 	.word	0x00000082


	//----- nvinfo : EIATTR_KPARAM_INFO
	.align		4
.L_1129:
        /*0008*/ 	.byte	0x04, 0x17
        /*000a*/ 	.short	(.L_1131 - .L_1130)
.L_1130:
        /*000c*/ 	.word	0x00000000
        /*0010*/ 	.short	0x0000
        /*0012*/ 	.short	0x0000
        /*0014*/ 	.byte	0x00, 0xf0, 0xe1, 0x02


	//----- nvinfo : EIATTR_SPARSE_MMA_MASK
	.align		4
.L_1131:
        /*0018*/ 	.byte	0x03, 0x50
        /*001a*/ 	.short	0x0000


	//----- nvinfo : EIATTR_MAXREG_COUNT
	.align		4
        /*001c*/ 	.byte	0x03, 0x1b
        /*001e*/ 	.short	0x0080


	//----- nvinfo : EIATTR_NUM_BARRIERS
	.align		4
        /*0020*/ 	.byte	0x02, 0x4c
        /*0022*/ 	.byte	0x01
	.zero		1


	//----- nvinfo : EIATTR_ANNOTATIONS
	.align		4
        /*0024*/ 	.byte	0x04, 0x55
        /*0026*/ 	.short	(.L_1133 - .L_1132)


	//   ....[0]....
.L_1132:
        /* <DEDUP_REMOVED lines=519> */


	//----- nvinfo : EIATTR_MERCURY_ISA_VERSION
	.align		4
.L_1133:
        /*2080*/ 	.byte	0x03, 0x5f
        /*2082*/ 	.short	0x0101


	//----- nvinfo : EIATTR_INT_WARP_WIDE_INSTR_OFFSETS
	.align		4
        /*2084*/ 	.byte	0x04, 0x31
        /*2086*/ 	.short	(.L_1135 - .L_1134)


	//   ....[0]....
.L_1134:
        /*2088*/ 	.word	0x00016c00


	//   ....[1]....
        /*208c*/ 	.word	0x00018660


	//----- nvinfo : EIATTR_COOP_GROUP_MASK_REGIDS
	.align		4
.L_1135:
        /*2090*/ 	.byte	0x04, 0x29
        /*2092*/ 	.short	(.L_1137 - .L_1136)


	//   ....[0]....
.L_1136:
        /*2094*/ 	.word	0xffffffff


	//   ....[1]....
        /*2098*/ 	.word	0xffffffff


	//   ....[2]....
        /*209c*/ 	.word	0xffffffff


	//   ....[3]....
        /*20a0*/ 	.word	0xffffffff


	//   ....[4]....
        /*20a4*/ 	.word	0xffffffff


	//   ....[5]....
        /*20a8*/ 	.word	0xffffffff


	//   ....[6]....
        /*20ac*/ 	.word	0xffffffff


	//   ....[7]....
        /*20b0*/ 	.word	0xffffffff


	//   ....[8]....
        /*20b4*/ 	.word	0xffffffff


	//   ....[9]....
        /*20b8*/ 	.word	0xffffffff


	//----- nvinfo : EIATTR_COOP_GROUP_INSTR_OFFSETS
	.align		4
.L_1137:
        /*20bc*/ 	.byte	0x04, 0x28
        /*20be*/ 	.short	(.L_1139 - .L_1138)


	//   ....[0]....
.L_1138:
        /*20c0*/ 	.word	0x00015730


	//   ....[1]....
        /*20c4*/ 	.word	0x00015740


	//   ....[2]....
        /*20c8*/ 	.word	0x00015980


	//   ....[3]....
        /*20cc*/ 	.word	0x00015990


	//   ....[4]....
        /*20d0*/ 	.word	0x00015bd0


	//   ....[5]....
        /*20d4*/ 	.word	0x00015d20


	//   ....[6]....
        /*20d8*/ 	.word	0x00016090


	//   ....[7]....
        /*20dc*/ 	.word	0x000160c0


	//   ....[8]....
        /*20e0*/ 	.word	0x00016170


	//   ....[9]....
        /*20e4*/ 	.word	0x00016350


	//----- nvinfo : EIATTR_EXIT_INSTR_OFFSETS
	.align		4
.L_1139:
        /*20e8*/ 	.byte	0x04, 0x1c
        /*20ea*/ 	.short	(.L_1141 - .L_1140)


	//   ....[0]....
.L_1140:
        /*20ec*/ 	.word	0x000186f0


	//   ....[1]....
        /*20f0*/ 	.word	0x00018840


	//   ....[2]....
        /*20f4*/ 	.word	0x00018ae0


	//----- nvinfo : EIATTR_MAX_THREADS
	.align		4
.L_1141:
        /*20f8*/ 	.byte	0x04, 0x05
        /*20fa*/ 	.short	(.L_1143 - .L_1142)
.L_1142:
        /*20fc*/ 	.word	0x000001e0
        /*2100*/ 	.word	0x00000001
        /*2104*/ 	.word	0x00000001


	//----- nvinfo : EIATTR_CRS_STACK_SIZE
	.align		4
.L_1143:
        /*2108*/ 	.byte	0x04, 0x1e
        /*210a*/ 	.short	(.L_1145 - .L_1144)
.L_1144:
        /*210c*/ 	.word	0x00000000


	//----- nvinfo : EIATTR_CBANK_PARAM_SIZE
	.align		4
.L_1145:
        /*2110*/ 	.byte	0x03, 0x19
        /*2112*/ 	.short	0x00b8


	//----- nvinfo : EIATTR_PARAM_CBANK
	.align		4
        /*2114*/ 	.byte	0x04, 0x0a
        /*2116*/ 	.short	(.L_1147 - .L_1146)
	.align		4
.L_1146:
        /*2118*/ 	.word	index@(.nv.constant0._Z35group_norm_nhwc_bwd_one_pass_kernelI11Fp32IOBf16WLi512ELi120ELi480EEv26Group_norm_nhwc_bwd_params)
        /*211c*/ 	.short	0x0210
        /*211e*/ 	.short	0x00b8


	//----- nvinfo : EIATTR_SW_WAR
	.align		4
.L_1147:
        /*2120*/ 	.byte	0x04, 0x36
        /*2122*/ 	.short	(.L_1149 - .L_1148)
.L_1148:
        /*2124*/ 	.word	0x00000008
.L_1149:


//--------------------- .nv.info._Z35group_norm_nhwc_bwd_one_pass_kernelI11Fp32IOFp16WLi64ELi120ELi480EEv26Group_norm_nhwc_bwd_params --------------------------
	.section	.nv.info._Z35group_norm_nhwc_bwd_one_pass_kernelI11Fp32IOFp16WLi64ELi120ELi480EEv26Group_norm_nhwc_bwd_params,"",@"SHT_CUDA_INFO"
	.sectionflags	@""
	.align	4


	//----- nvinfo : EIATTR_CUDA_API_VERSION
	.align		4
        /*0000*/ 	.byte	0x04, 0x37
        /*0002*/ 	.short	(.L_1151 - .L_1150)
.L_1150:
        /*0004*/ 	.word	0x00000082


	//----- nvinfo : EIATTR_KPARAM_INFO
	.align		4
.L_1151:
        /*0008*/ 	.byte	0x04, 0x17
        /*000a*/ 	.short	(.L_1153 - .L_1152)
.L_1152:
        /*000c*/ 	.word	0x00000000
        /*0010*/ 	.short	0x0000
        /*0012*/ 	.short	0x0000
        /*0014*/ 	.byte	0x00, 0xf0, 0xe1, 0x02


	//----- nvinfo : EIATTR_SPARSE_MMA_MASK
	.align		4
.L_1153:
        /*0018*/ 	.byte	0x03, 0x50
        /*001a*/ 	.short	0x0000


	//----- nvinfo : EIATTR_MAXREG_COUNT
	.align		4
        /*001c*/ 	.byte	0x03, 0x1b
        /*001e*/ 	.short	0x0080


	//----- nvinfo : EIATTR_NUM_BARRIERS
	.align		4
        /*0020*/ 	.byte	0x02, 0x4c
        /*0022*/ 	.byte	0x01
	.zero		1


	//----- nvinfo : EIATTR_MERCURY_ISA_VERSION
	.align		4
        /*0024*/ 	.byte	0x03, 0x5f
        /*0026*/ 	.short	0x0101


	//----- nvinfo : EIATTR_INT_WARP_WIDE_INSTR_OFFSETS
	.align		4
        /*0028*/ 	.byte	0x04, 0x31
        /*002a*/ 	.short	(.L_1155 - .L_1154)


	//   ....[0]....
.L_1154:
        /*002c*/ 	.word	0x00002e30


	//   ....[1]....
        /*0030*/ 	.word	0x000055d0


	//----- nvinfo : EIATTR_COOP_GROUP_MASK_REGIDS
	.align		4
.L_1155:
        /*0034*/ 	.byte	0x04, 0x29
        /*0036*/ 	.short	(.L_1157 - .L_1156)


	//   ....[0]....
.L_1156:
        /*0038*/ 	.word	0xffffffff


	//   ....[1]....
        /*003c*/ 	.word	0xffffffff


	//   ....[2]....
        /*0040*/ 	.word	0xffffffff


	//   ....[3]....
        /*0044*/ 	.word	0xffffffff


	//   ....[4]....
        /*0048*/ 	.word	0xffffffff


	//   ....[5]....
        /*004c*/ 	.word	0xffffffff


	//   ....[6]....
        /*0050*/ 	.word	0xffffffff


	//   ....[7]....
        /*0054*/ 	.word	0xffffffff


	//   ....[8]....
        /*0058*/ 	.word	0xffffffff


	//   ....[9]....
        /*005c*/ 	.word	0xffffffff


	//----- nvinfo : EIATTR_COOP_GROUP_INSTR_OFFSETS
	.align		4
.L_1157:
        /*0060*/ 	.byte	0x04, 0x28
        /*0062*/ 	.short	(.L_1159 - .L_1158)


	//   ....[0]....
.L_1158:
        /*0064*/ 	.word	0x00002360


	//   ....[1]....
        /*0068*/ 	.word	0x000023a0


	//   ....[2]....
        /*006c*/ 	.word	0x00002530


	//   ....[3]....
        /*0070*/ 	.word	0x00002570


	//   ....[4]....
        /*0074*/ 	.word	0x000025e0


	//   ....[5]....
        /*0078*/ 	.word	0x00002600


	//   ....[6]....
        /*007c*/ 	.word	0x00002630


	//   ....[7]....
        /*0080*/ 	.word	0x00002650


	//   ....[8]....
        /*0084*/ 	.word	0x00002680


	//   ....[9]....
        /*0088*/ 	.word	0x000026a0


	//----- nvinfo : EIATTR_EXIT_INSTR_OFFSETS
	.align		4
.L_1159:
        /*008c*/ 	.byte	0x04, 0x1c
        /*008e*/ 	.short	(.L_1161 - .L_1160)


	//   ....[0]....
.L_1160:
        /*0090*/ 	.word	0x000056c0


	//   ....[1]....
        /*0094*/ 	.word	0x00005800


	//   ....[2]....
        /*0098*/ 	.word	0x00005a60


	//----- nvinfo : EIATTR_MAX_THREADS
	.align		4
.L_1161:
        /*009c*/ 	.byte	0x04, 0x05
        /*009e*/ 	.short	(.L_1163 - .L_1162)
.L_1162:
        /*00a0*/ 	.word	0x000001e0
        /*00a4*/ 	.word	0x00000001
        /*00a8*/ 	.word	0x00000001


	//----- nvinfo : EIATTR_CRS_STACK_SIZE
	.align		4
.L_1163:
        /*00ac*/ 	.byte	0x04, 0x1e
        /*00ae*/ 	.short	(.L_1165 - .L_1164)
.L_1164:
        /*00b0*/ 	.word	0x00000000


	//----- nvinfo : EIATTR_CBANK_PARAM_SIZE
	.align		4
.L_1165:
        /*00b4*/ 	.byte	0x03, 0x19
        /*00b6*/ 	.short	0x00b8


	//----- nvinfo : EIATTR_PARAM_CBANK
	.align		4
        /*00b8*/ 	.byte	0x04, 0x0a
        /*00ba*/ 	.short	(.L_1167 - .L_1166)
	.align		4
.L_1166:
        /*00bc*/ 	.word	index@(.nv.constant0._Z35group_norm_nhwc_bwd_one_pass_kernelI11Fp32IOFp16WLi64ELi120ELi480EEv26Group_norm_nhwc_bwd_params)
        /*00c0*/ 	.short	0x0210
        /*00c2*/ 	.short	0x00b8


	//----- nvinfo : EIATTR_SW_WAR
	.align		4
.L_1167:
        /*00c4*/ 	.byte	0x04, 0x36
        /*00c6*/ 	.short	(.L_1169 - .L_1168)
.L_1168:
        /*00c8*/ 	.word	0x00000008
.L_1169:


//--------------------- .nv.info._Z35group_norm_nhwc_bwd_one_pass_kernelI11Fp32IOFp16WLi128ELi120ELi480EEv26Group_norm_nhwc_bwd_params --------------------------
	.section	.nv.info._Z35group_norm_nhwc_bwd_one_pass_kernelI11Fp32IOFp16WLi128ELi120ELi480EEv26Group_norm_nhwc_bwd_params,"",@"SHT_CUDA_INFO"
	.sectionflags	@""
	.align	4


	//----- nvinfo : EIATTR_CUDA_API_VERSION
	.align		4
        /*0000*/ 	.byte	0x04, 0x37
        /*0002*/ 	.short	(.L_1171 - .L_1170)
.L_1170:
        /*0004*/ 	.word	0x00000082


	//----- nvinfo : EIATTR_KPARAM_INFO
	.align		4
.L_1171:
        /*0008*/ 	.byte	0x04, 0x17
        /*000a*/ 	.short	(.L_1173 - .L_1172)
.L_1172:
        /*000c*/ 	.word	0x00000000
        /*0010*/ 	.short	0x0000
        /*0012*/ 	.short	0x0000
        /*0014*/ 	.byte	0x00, 0xf0, 0xe1, 0x02


	//----- nvinfo : EIATTR_SPARSE_MMA_MASK
	.align		4
.L_1173:
        /*0018*/ 	.byte	0x03, 0x50
        /*001a*/ 	.short	0x0000


	//----- nvinfo : EIATTR_MAXREG_COUNT
	.align		4
        /*001c*/ 	.byte	0x03, 0x1b
        /*001e*/ 	.short	0x0080


	//----- nvinfo : EIATTR_NUM_BARRIERS
	.align		4
        /*0020*/ 	.byte	0x02, 0x4c
        /*0022*/ 	.byte	0x01
	.zero		1


	//----- nvinfo : EIATTR_MERCURY_ISA_VERSION
	.align		4
        /*0024*/ 	.byte	0x03, 0x5f
        /*0026*/ 	.short	0x0101


	//----- nvinfo : EIATTR_INT_WARP_WIDE_INSTR_OFFSETS
	.align		4
        /*0028*/ 	.byte	0x04, 0x31
        /*002a*/ 	.short	(.L_1175 - .L_1174)


	//   ....[0]....
.L_1174:
        /*002c*/ 	.word	0x00004f80


	//   ....[1]....
        /*0030*/ 	.word	0x00008e00


	//----- nvinfo : EIATTR_COOP_GROUP_MASK_REGIDS
	.align		4
.L_1175:
        /*0034*/ 	.byte	0x04, 0x29
        /*0036*/ 	.short	(.L_1177 - .L_1176)


	//   ....[0]....
.L_1176:
        /*0038*/ 	.word	0xffffffff


	//   ....[1]....
        /*003c*/ 	.word	0xffffffff


	//   ....[2]....
        /*0040*/ 	.word	0xffffffff


	//   ....[3]....
        /*0044*/ 	.word	0xffffffff


	//   ....[4]....
        /*0048*/ 	.word	0xffffffff


	//   ....[5]....
        /*004c*/ 	.word	0xffffffff


	//   ....[6]....
        /*0050*/ 	.word	0xffffffff


	//   ....[7]....
        /*0054*/ 	.word	0xffffffff


	//   ....[8]....
        /*0058*/ 	.word	0xffffffff


	//   ....[9]....
        /*005c*/ 	.word	0xffffffff


	//----- nvinfo : EIATTR_COOP_GROUP_INSTR_OFFSETS
	.align		4
.L_1177:
        /*0060*/ 	.byte	0x04, 0x28
        /*0062*/ 	.short	(.L_1179 - .L_1178)


	//   ....[0]....
.L_1178:
        /*0064*/ 	.word	0x00004470


	//   ....[1]....
        /*0068*/ 	.word	0x000044b0


	//   ....[2]....
        /*006c*/ 	.word	0x00004640


	//   ....[3]....
        /*0070*/ 	.word	0x00004680


	//   ....[4]....
        /*0074*/ 	.word	0x00004700


	//   ....[5]....
        /*0078*/ 	.word	0x00004720


	//   ....[6]....
        /*007c*/ 	.word	0x00004750


	//   ....[7]....
        /*0080*/ 	.word	0x00004770


	//   ....[8]....
        /*0084*/ 	.word	0x000047a0


	//   ....[9]....
        /*0088*/ 	.word	0x000047c0


	//----- nvinfo : EIATTR_EXIT_INSTR_OFFSETS
	.align		4
.L_1179:
        /*008c*/ 	.byte	0x04, 0x1c
        /*008e*/ 	.short	(.L_1181 - .L_1180)


	//   ....[0]....
.L_1180:
        /*0090*/ 	.word	0x00008e90


	//   ....[1]....
        /*0094*/ 	.word	0x00008fd0


	//   ....[2]....
        /*0098*/ 	.word	0x00009230


	//----- nvinfo : EIATTR_MAX_THREADS
	.align		4
.L_1181:
        /*009c*/ 	.byte	0x04, 0x05
        /*009e*/ 	.short	(.L_1183 - .L_1182)
.L_1182:
        /*00a0*/ 	.word	0x000001e0
        /*00a4*/ 	.word	0x00000001
        /*00a8*/ 	.word	0x00000001


	//----- nvinfo : EIATTR_CRS_STACK_SIZE
	.align		4
.L_1183:
        /*00ac*/ 	.byte	0x04, 0x1e
        /*00ae*/ 	.short	(.L_1185 - .L_1184)
.L_1184:
        /*00b0*/ 	.word	0x00000000


	//----- nvinfo : EIATTR_CBANK_PARAM_SIZE
	.align		4
.L_1185:
        /*00b4*/ 	.byte	0x03, 0x19
        /*00b6*/ 	.short	0x00b8


	//----- nvinfo : EIATTR_PARAM_CBANK
	.align		4
        /*00b8*/ 	.byte	0x04, 0x0a
        /*00ba*/ 	.short	(.L_1187 - .L_1186)
	.align		4
.L_1186:
        /*00bc*/ 	.word	index@(.nv.constant0._Z35group_norm_nhwc_bwd_one_pass_kernelI11Fp32IOFp16WLi128ELi120ELi480EEv26Group_norm_nhwc_bwd_params)
        /*00c0*/ 	.short	0x0210
        /*00c2*/ 	.short	0x00b8


	//----- nvinfo : EIATTR_SW_WAR
	.align		4
.L_1187:
        /*00c4*/ 	.byte	0x04, 0x36
        /*00c6*/ 	.short	(.L_1189 - .L_1188)
.L_1188:
        /*00c8*/ 	.word	0x00000008
.L_1189:


//--------------------- .nv.info._Z35group_norm_nhwc_bwd_one_pass_kernelI11Fp32IOFp16WLi256ELi120ELi480EEv26Group_norm_nhwc_bwd_params --------------------------
	.section	.nv.info._Z35group_norm_nhwc_bwd_one_pass_kernelI11Fp32IOFp16WLi256ELi120ELi480EEv26Group_norm_nhwc_bwd_params,"",@"SHT_CUDA_INFO"
	.sectionflags	@""
	.align	4


	//----- nvinfo : EIATTR_CUDA_API_VERSION
	.align		4
        /*0000*/ 	.byte	0x04, 0x37
        /*0002*/ 	.short	(.L_1191 - .L_1190)
.L_1190:
        /*0004*/ 	.word	0x00000082


	//----- nvinfo : EIATTR_KPARAM_INFO
	.align		4
.L_1191:
        /*0008*/ 	.byte	0x04, 0x17
        /*000a*/ 	.short	(.L_1193 - .L_1192)
.L_1192:
        /*000c*/ 	.word	0x00000000
        /*0010*/ 	.short	0x0000
        /*0012*/ 	.short	0x0000
        /*0014*/ 	.byte	0x00, 0xf0, 0xe1, 0x02


	//----- nvinfo : EIATTR_SPARSE_MMA_MASK
	.align		4
.L_1193:
        /*0018*/ 	.byte	0x03, 0x50
        /*001a*/ 	.short	0x0000


	//----- nvinfo : EIATTR_MAXREG_COUNT
	.align		4
        /*001c*/ 	.byte	0x03, 0x1b
        /*001e*/ 	.short	0x0080


	//----- nvinfo : EIATTR_NUM_BARRIERS
	.align		4
        /*0020*/ 	.byte	0x02, 0x4c
        /*0022*/ 	.byte	0x01
	.zero		1


	//----- nvinfo : EIATTR_ANNOTATIONS
	.align		4
        /*0024*/ 	.byte	0x04, 0x55
        /*0026*/ 	.short	(.L_1195 - .L_1194)


	//   ....[0]....
.L_1194:
        /* <DEDUP_REMOVED lines=137> */


	//----- nvinfo : EIATTR_MERCURY_ISA_VERSION
	.align		4
.L_1195:
        /*08a8*/ 	.byte	0x03, 0x5f
        /*08aa*/ 	.short	0x0101


	//----- nvinfo : EIATTR_INT_WARP_WIDE_INSTR_OFFSETS
	.align		4
        /*08ac*/ 	.byte	0x04, 0x31
        /*08ae*/ 	.short	(.L_1197 - .L_1196)


	//   ....[0]....
.L_1196:
        /*08b0*/ 	.word	0x00009790


	//   ....[1]....
        /*08b4*/ 	.word	0x00009a70


	//   ....[2]....
        /*08b8*/ 	.word	0x00009b20


	//   ....[3]....
        /*08bc*/ 	.word	0x00009b30


	//   ....[4]....
        /*08c0*/ 	.word	0x00009bf0


	//   ....[5]....
        /*08c4*/ 	.word	0x00009cd0


	//   ....[6]....
        /*08c8*/ 	.word	0x00009d90


	//   ....[7]....
        /*08cc*/ 	.word	0x00009db0


	//   ....[8]....
        /*08d0*/ 	.word	0x00009eb0


	//   ....[9]....
        /*08d4*/ 	.word	0x00009f70


	//   ....[10]....
        /*08d8*/ 	.word	0x00009f90


	//   ....[11]....
        /*08dc*/ 	.word	0x0000a090


	//   ....[12]....
        /*08e0*/ 	.word	0x0000a150


	//   ....[13]....
        /*08e4*/ 	.word	0x0000a160


	//   ....[14]....
        /*08e8*/ 	.word	0x0000a270


	//   ....[15]....
        /*08ec*/ 	.word	0x0000a320


	//   ....[16]....
        /*08f0*/ 	.word	0x0000a340


	//   ....[17]....
        /*08f4*/ 	.word	0x0000a4f0


	//   ....[18]....
        /*08f8*/ 	.word	0x0000a5b0


	//   ....[19]....
        /*08fc*/ 	.word	0x0000a5c0


	//   ....[20]....
        /*0900*/ 	.word	0x0000a5d0


	//   ....[21]....
        /*0904*/ 	.word	0x0000a740


	//   ....[22]....
        /*0908*/ 	.word	0x0000a7f0


	//   ....[23]....
        /*090c*/ 	.word	0x0000a810


	//   ....[24]....
        /*0910*/ 	.word	0x0000a840


	//   ....[25]....
        /*0914*/ 	.word	0x0000aa50


	//   ....[26]....
        /*0918*/ 	.word	0x0000ab10


	//   ....[27]....
        /*091c*/ 	.word	0x0000ab70


	//   ....[28]....
        /*0920*/ 	.word	0x0000aba0


	//   ....[29]....
        /*0924*/ 	.word	0x0000ae50


	//   ....[30]....
        /*0928*/ 	.word	0x0000aef0


	//   ....[31]....
        /*092c*/ 	.word	0x00011130


	//----- nvinfo : EIATTR_COOP_GROUP_MASK_REGIDS
	.align		4
.L_1197:
        /*0930*/ 	.byte	0x04, 0x29
        /*0932*/ 	.short	(.L_1199 - .L_1198)


	//   ....[0]....
.L_1198:
        /*0934*/ 	.word	0xffffffff


	//   ....[1]....
        /*0938*/ 	.word	0xffffffff


	//   ....[2]....
        /*093c*/ 	.word	0xffffffff


	//   ....[3]....
        /*0940*/ 	.word	0xffffffff


	//   ....[4]....
        /*0944*/ 	.word	0xffffffff


	//   ....[5]....
        /*0948*/ 	.word	0xffffffff


	//   ....[6]....
        /*094c*/ 	.word	0xffffffff


	//   ....[7]....
        /*0950*/ 	.word	0xffffffff


	//   ....[8]....
        /*0954*/ 	.word	0xffffffff


	//   ....[9]....
        /*0958*/ 	.word	0xffffffff


	//----- nvinfo : EIATTR_COOP_GROUP_INSTR_OFFSETS
	.align		4
.L_1199:
        /*095c*/ 	.byte	0x04, 0x28
        /*095e*/ 	.short	(.L_1201 - .L_1200)


	//   ....[0]....
.L_1200:
        /*0960*/ 	.word	0x00008c60


	//   ....[1]....
        /*0964*/ 	.word	0x00008c70


	//   ....[2]....
        /*0968*/ 	.word	0x00008cc0


	//   ....[3]....
        /*096c*/ 	.word	0x00008cd0


	//   ....[4]....
        /*0970*/ 	.word	0x00008d00


	//   ....[5]....
        /*0974*/ 	.word	0x00008d20


	//   ....[6]....
        /*0978*/ 	.word	0x00008d60


	//   ....[7]....
        /*097c*/ 	.word	0x00008d90


	//   ....[8]....
        /*0980*/ 	.word	0x00008e40


	//   ....[9]....
        /*0984*/ 	.word	0x00008f20


	//----- nvinfo : EIATTR_EXIT_INSTR_OFFSETS
	.align		4
.L_1201:
        /*0988*/ 	.byte	0x04, 0x1c
        /*098a*/ 	.short	(.L_1203 - .L_1202)


	//   ....[0]....
.L_1202:
        /*098c*/ 	.word	0x00011220


	//   ....[1]....
        /*0990*/ 	.word	0x00011360


	//   ....[2]....
        /*0994*/ 	.word	0x000115d0


	//----- nvinfo : EIATTR_MAX_THREADS
	.align		4
.L_1203:
        /*0998*/ 	.byte	0x04, 0x05
        /*099a*/ 	.short	(.L_1205 - .L_1204)
.L_1204:
        /*099c*/ 	.word	0x000001e0
        /*09a0*/ 	.word	0x00000001
        /*09a4*/ 	.word	0x00000001


	//----- nvinfo : EIATTR_CRS_STACK_SIZE
	.align		4
.L_1205:
        /*09a8*/ 	.byte	0x04, 0x1e
        /*09aa*/ 	.short	(.L_1207 - .L_1206)
.L_1206:
        /*09ac*/ 	.word	0x00000000


	//----- nvinfo : EIATTR_CBANK_PARAM_SIZE
	.align		4
.L_1207:
        /*09b0*/ 	.byte	0x03, 0x19
        /*09b2*/ 	.short	0x00b8


	//----- nvinfo : EIATTR_PARAM_CBANK
	.align		4
        /*09b4*/ 	.byte	0x04, 0x0a
        /*09b6*/ 	.short	(.L_1209 - .L_1208)
	.align		4
.L_1208:
        /*09b8*/ 	.word	index@(.nv.constant0._Z35group_norm_nhwc_bwd_one_pass_kernelI11Fp32IOFp16WLi256ELi120ELi480EEv26Group_norm_nhwc_bwd_params)
        /*09bc*/ 	.short	0x0210
        /*09be*/ 	.short	0x00b8


	//----- nvinfo : EIATTR_SW_WAR
	.align		4
.L_1209:
        /*09c0*/ 	.byte	0x04, 0x36
        /*09c2*/ 	.short	(.L_1211 - .L_1210)
.L_1210:
        /*09c4*/ 	.word	0x00000008
.L_1211:


//--------------------- .nv.info._Z35group_norm_nhwc_bwd_one_pass_kernelI11Fp32IOFp16WLi512ELi120ELi480EEv26Group_norm_nhwc_bwd_params --------------------------
	.section	.nv.info._Z35group_norm_nhwc_bwd_one_pass_kernelI11Fp32IOFp16WLi512ELi120ELi480EEv26Group_norm_nhwc_bwd_params,"",@"SHT_CUDA_INFO"
	.sectionflags	@""
	.align	4


	//----- nvinfo : EIATTR_CUDA_API_VERSION
	.align		4
        /*0000*/ 	.byte	0x04, 0x37
        /*0002*/ 	.short	(.L_1213 - .L_1212)
.L_1212:
        /*0004*/ 	.word	0x00000082


	//----- nvinfo : EIATTR_KPARAM_INFO
	.align		4
.L_1213:
        /*0008*/ 	.byte	0x04, 0x17
        /*000a*/ 	.short	(.L_1215 - .L_1214)
.L_1214:
        /*000c*/ 	.word	0x00000000
        /*0010*/ 	.short	0x0000
        /*0012*/ 	.short	0x0000
        /*0014*/ 	.byte	0x00, 0xf0, 0xe1, 0x02


	//----- nvinfo : EIATTR_SPARSE_MMA_MASK
	.align		4
.L_1215:
        /*0018*/ 	.byte	0x03, 0x50
        /*001a*/ 	.short	0x0000


	//----- nvinfo : EIATTR_MAXREG_COUNT
	.align		4
        /*001c*/ 	.byte	0x03, 0x1b
        /*001e*/ 	.short	0x0080


	//----- nvinfo : EIATTR_NUM_BARRIERS
	.align		4
        /*0020*/ 	.byte	0x02, 0x4c
        /*0022*/ 	.byte	0x01
	.zero		1


	//----- nvinfo : EIATTR_ANNOTATIONS
	.align		4
        /*0024*/ 	.byte	0x04, 0x55
        /*0026*/ 	.short	(.L_1217 - .L_1216)


	//   ....[0]....
.L_1216:
        /* <DEDUP_REMOVED lines=519> */


	//----- nvinfo : EIATTR_MERCURY_ISA_VERSION
	.align		4
.L_1217:
        /*2080*/ 	.byte	0x03, 0x5f
        /*2082*/ 	.short	0x0101


	//----- nvinfo : EIATTR_INT_WARP_WIDE_INSTR_OFFSETS
	.align		4
        /*2084*/ 	.byte	0x04, 0x31
        /*2086*/ 	.short	(.L_1219 - .L_1218)


	//   ....[0]....
.L_1218:
        /*2088*/ 	.word	0x00016c00


	//   ....[1]....
        /*208c*/ 	.word	0x00018660


	//----- nvinfo : EIATTR_COOP_GROUP_MASK_REGIDS
	.align		4
.L_1219:
        /*2090*/ 	.byte	0x04, 0x29
        /*2092*/ 	.short	(.L_1221 - .L_1220)


	//   ....[0]....
.L_1220:
        /*2094*/ 	.word	0xffffffff


	//   ....[1]....
        /*2098*/ 	.word	0xffffffff


	//   ....[2]....
        /*209c*/ 	.word	0xffffffff


	//   ....[3]....
        /*20a0*/ 	.word	0xffffffff


	//   ....[4]....
        /*20a4*/ 	.word	0xffffffff


	//   ....[5]....
        /*20a8*/ 	.word	0xffffffff


	//   ....[6]....
        /*20ac*/ 	.word	0xffffffff


	//   ....[7]....
        /*20b0*/ 	.word	0xffffffff


	//   ....[8]....
        /*20b4*/ 	.word	0xffffffff


	//   ....[9]....
        /*20b8*/ 	.word	0xffffffff


	//----- nvinfo : EIATTR_COOP_GROUP_INSTR_OFFSETS
	.align		4
.L_1221:
        /*20bc*/ 	.byte	0x04, 0x28
        /*20be*/ 	.short	(.L_1223 - .L_1222)


	//   ....[0]....
.L_1222:
        /*20c0*/ 	.word	0x00015730


	//   ....[1]....
        /*20c4*/ 	.word	0x00015740


	//   ....[2]....
        /*20c8*/ 	.word	0x00015980


	//   ....[3]....
        /*20cc*/ 	.word	0x00015990


	//   ....[4]....
        /*20d0*/ 	.word	0x00015bd0


	//   ....[5]....
        /*20d4*/ 	.word	0x00015d20


	//   ....[6]....
        /*20d8*/ 	.word	0x00016090


	//   ....[7]....
        /*20dc*/ 	.word	0x000160c0


	//   ....[8]....
        /*20e0*/ 	.word	0x00016170


	//   ....[9]....
        /*20e4*/ 	.word	0x00016350


	//----- nvinfo : EIATTR_EXIT_INSTR_OFFSETS
	.align		4
.L_1223:
        /*20e8*/ 	.byte	0x04, 0x1c
        /*20ea*/ 	.short	(.L_1225 - .L_1224)


	//   ....[0]....
.L_1224:
        /*20ec*/ 	.word	0x000186f0


	//   ....[1]....
        /*20f0*/ 	.word	0x00018840


	//   ....[2]....
        /*20f4*/ 	.word	0x00018ae0


	//----- nvinfo : EIATTR_MAX_THREADS
	.align		4
.L_1225:
        /*20f8*/ 	.byte	0x04, 0x05
        /*20fa*/ 	.short	(.L_1227 - .L_1226)
.L_1226:
        /*20fc*/ 	.word	0x000001e0
        /*2100*/ 	.word	0x00000001
        /*2104*/ 	.word	0x00000001


	//----- nvinfo : EIATTR_CRS_STACK_SIZE
	.align		4
.L_1227:
        /*2108*/ 	.byte	0x04, 0x1e
        /*210a*/ 	.short	(.L_1229 - .L_1228)
.L_1228:
        /*210c*/ 	.word	0x00000000


	//----- nvinfo : EIATTR_CBANK_PARAM_SIZE
	.align		4
.L_1229:
        /*2110*/ 	.byte	0x03, 0x19
        /*2112*/ 	.short	0x00b8


	//----- nvinfo : EIATTR_PARAM_CBANK
	.align		4
        /*2114*/ 	.byte	0x04, 0x0a
        /*2116*/ 	.short	(.L_1231 - .L_1230)
	.align		4
.L_1230:
        /*2118*/ 	.word	index@(.nv.constant0._Z35group_norm_nhwc_bwd_one_pass_kernelI11Fp32IOFp16WLi512ELi120ELi480EEv26Group_norm_nhwc_bwd_params)
        /*211c*/ 	.short	0x0210
        /*211e*/ 	.short	0x00b8


	//----- nvinfo : EIATTR_SW_WAR
	.align		4
.L_1231:
        /*2120*/ 	.byte	0x04, 0x36
        /*2122*/ 	.short	(.L_1233 - .L_1232)
.L_1232:
        /*2124*/ 	.word	0x00000008
.L_1233:


//--------------------- .nv.info._Z35group_norm_nhwc_fwd_one_pass_kernelI11Bf16IOFp32WLi64ELi120ELi480EEv26Group_norm_nhwc_fwd_params --------------------------
	.section	.nv.info._Z35group_norm_nhwc_fwd_one_pass_kernelI11Bf16IOFp32WLi64ELi120ELi480EEv26Group_norm_nhwc_fwd_params,"",@"SHT_CUDA_INFO"
	.sectionflags	@""
	.align	4


	//----- nvinfo : EIATTR_CUDA_API_VERSION
	.align		4
        /*0000*/ 	.byte	0x04, 0x37
        /*0002*/ 	.short	(.L_1235 - .L_1234)
.L_1234:
        /*0004*/ 	.word	0x00000082


	//----- nvinfo : EIATTR_KPARAM_INFO
	.align		4
.L_1235:
        /*0008*/ 	.byte	0x04, 0x17
        /*000a*/ 	.short	(.L_1237 - .L_1236)
.L_1236:
        /*000c*/ 	.word	0x00000000
        /*0010*/ 	.short	0x0000
        /*0012*/ 	.short	0x0000
        /*0014*/ 	.byte	0x00, 0xf0, 0x81, 0x02


	//----- nvinfo : EIATTR_SPARSE_MMA_MASK
	.align		4
.L_1237:
        /*0018*/ 	.byte	0x03, 0x50
        /*001a*/ 	.short	0x0000


	//----- nvinfo : EIATTR_MAXREG_COUNT
	.align		4
        /*001c*/ 	.byte	0x03, 0x1b
        /*001e*/ 	.short	0x0080


	//----- nvinfo : EIATTR_NUM_BARRIERS
	.align		4
        /*0020*/ 	.byte	0x02, 0x4c
        /*0022*/ 	.byte	0x01
	.zero		1


	//----- nvinfo : EIATTR_MERCURY_ISA_VERSION
	.align		4
        /*0024*/ 	.byte	0x03, 0x5f
        /*0026*/ 	.short	0x0101


	//----- nvinfo : EIATTR_COOP_GROUP_MASK_REGIDS
	.align		4
        /*0028*/ 	.byte	0x04, 0x29
        /*002a*/ 	.short	(.L_1239 - .L_1238)


	//   ....[0]....
.L_1238:
        /*002c*/ 	.word	0xffffffff


	//   ....[1]....
        /*0030*/ 	.word	0xffffffff


	//   ....[2]....
        /*0034*/ 	.word	0xffffffff


	//   ....[3]....
        /*0038*/ 	.word	0xffffffff


	//   ....[4]....
        /*003c*/ 	.word	0xffffffff


	//   ....[5]....
        /*0040*/ 	.word	0xffffffff


	//   ....[6]....
        /*0044*/ 	.word	0xffffffff


	//   ....[7]....
        /*0048*/ 	.word	0xffffffff


	//   ....[8]....
        /*004c*/ 	.word	0xffffffff


	//   ....[9]....
        /*0050*/ 	.word	0xffffffff


	//----- nvinfo : EIATTR_COOP_GROUP_INSTR_OFFSETS
	.align		4
.L_1239:
        /*0054*/ 	.byte	0x04, 0x28
        /*0056*/ 	.short	(.L_1241 - .L_1240)


	//   ....[0]....
.L_1240:
        /*0058*/ 	.word	0x000010c0


	//   ....[1]....
        /*005c*/ 	.word	0x000010d0


	//   ....[2]....
        /*0060*/ 	.word	0x00001100


	//   ....[3]....
        /*0064*/ 	.word	0x00001110


	//   ....[4]....
        /*0068*/ 	.word	0x00001150


	//   ....[5]....
        /*006c*/ 	.word	0x00001160


	//   ....[6]....
        /*0070*/ 	.word	0x000011a0


	//   ....[7]....
        /*0074*/ 	.word	0x000011b0


	//   ....[8]....
        /*0078*/ 	.word	0x000011f0


	//   ....[9]....
        /*007c*/ 	.word	0x00001200


	//----- nvinfo : EIATTR_EXIT_INSTR_OFFSETS
	.align		4
.L_1241:
        /*0080*/ 	.byte	0x04, 0x1c
        /*0082*/ 	.short	(.L_1243 - .L_1242)


	//   ....[0]....
.L_1242:
        /*0084*/ 	.word	0x00000060


	//   ....[1]....
        /*0088*/ 	.word	0x00003c30


	//----- nvinfo : EIATTR_MAX_THREADS
	.align		4
.L_1243:
        /*008c*/ 	.byte	0x04, 0x05
        /*008e*/ 	.short	(.L_1245 - .L_1244)
.L_1244:
        /*0090*/ 	.word	0x000001e0
        /*0094*/ 	.word	0x00000001
        /*0098*/ 	.word	0x00000001


	//----- nvinfo : EIATTR_CRS_STACK_SIZE
	.align		4
.L_1245:
        /*009c*/ 	.byte	0x04, 0x1e
        /*009e*/ 	.short	(.L_1247 - .L_1246)
.L_1246:
        /*00a0*/ 	.word	0x00000000


	//----- nvinfo : EIATTR_CBANK_PARAM_SIZE
	.align		4
.L_1247:
        /*00a4*/ 	.byte	0x03, 0x19
        /*00a6*/ 	.short	0x00a0


	//----- nvinfo : EIATTR_PARAM_CBANK
	.align		4
        /*00a8*/ 	.byte	0x04, 0x0a
        /*00aa*/ 	.short	(.L_1249 - .L_1248)
	.align		4
.L_1248:
        /*00ac*/ 	.word	index@(.nv.constant0._Z35group_norm_nhwc_fwd_one_pass_kernelI11Bf16IOFp32WLi64ELi120ELi480EEv26Group_norm_nhwc_fwd_params)
        /*00b0*/ 	.short	0x0210
        /*00b2*/ 	.short	0x00a0


	//----- nvinfo : EIATTR_SW_WAR
	.align		4
.L_1249:
        /*00b4*/ 	.byte	0x04, 0x36
        /*00b6*/ 	.short	(.L_1251 - .L_1250)
.L_1250:
        /*00b8*/ 	.word	0x00000008
.L_1251:


//--------------------- .nv.info._Z35group_norm_nhwc_fwd_one_pass_kernelI11Bf16IOFp32WLi128ELi120ELi480EEv26Group_norm_nhwc_fwd_params --------------------------
	.section	.nv.info._Z35group_norm_nhwc_fwd_one_pass_kernelI11Bf16IOFp32WLi128ELi120ELi480EEv26Group_norm_nhwc_fwd_params,"",@"SHT_CUDA_INFO"
	.sectionflags	@""
	.align	4


	//----- nvinfo : EIATTR_CUDA_API_VERSION
	.align		4
        /*0000*/ 	.byte	0x04, 0x37
        /*0002*/ 	.short	(.L_1253 - .L_1252)
.L_1252:
        /*0004*/ 	.word	0x00000082


	//----- nvinfo : EIATTR_KPARAM_INFO
	.align		4
.L_1253:
        /*0008*/ 	.byte	0x04, 0x17
        /*000a*/ 	.short	(.L_1255 - .L_1254)
.L_1254:
        /*000c*/ 	.word	0x00000000
        /*0010*/ 	.short	0x0000
        /*0012*/ 	.short	0x0000
        /*0014*/ 	.byte	0x00, 0xf0, 0x81, 0x02


	//----- nvinfo : EIATTR_SPARSE_MMA_MASK
	.align		4
.L_1255:
        /*0018*/ 	.byte	0x03, 0x50
        /*001a*/ 	.short	0x0000


	//----- nvinfo : EIATTR_MAXREG_COUNT
	.align		4
        /*001c*/ 	.byte	0x03, 0x1b
        /*001e*/ 	.short	0x0080


	//----- nvinfo : EIATTR_NUM_BARRIERS
	.align		4
        /*0020*/ 	.byte	0x02, 0x4c
        /*0022*/ 	.byte	0x01
	.zero		1


	//----- nvinfo : EIATTR_MERCURY_ISA_VERSION
	.align		4
        /*0024*/ 	.byte	0x03, 0x5f
        /*0026*/ 	.short	0x0101


	//----- nvinfo : EIATTR_COOP_GROUP_MASK_REGIDS
	.align		4
        /*0028*/ 	.byte	0x04, 0x29
        /*002a*/ 	.short	(.L_1257 - .L_1256)


	//   ....[0]....
.L_1256:
        /*002c*/ 	.word	0xffffffff


	//   ....[1]....
        /*0030*/ 	.word	0xffffffff


	//   ....[2]....
        /*0034*/ 	.word	0xffffffff


	//   ....[3]....
        /*0038*/ 	.word	0xffffffff


	//   ....[4]....
        /*003c*/ 	.word	0xffffffff


	//   ....[5]....
        /*0040*/ 	.word	0xffffffff


	//   ....[6]....
        /*0044*/ 	.word	0xffffffff


	//   ....[7]....
        /*0048*/ 	.word	0xffffffff


	//   ....[8]....
        /*004c*/ 	.word	0xffffffff


	//   ....[9]....
        /*0050*/ 	.word	0xffffffff


	//----- nvinfo : EIATTR_COOP_GROUP_INSTR_OFFSETS
	.align		4
.L_1257:
        /*0054*/ 	.byte	0x04, 0x28
        /*0056*/ 	.short	(.L_1259 - .L_1258)


	//   ....[0]....
.L_1258:
        /*0058*/ 	.word	0x00001d00


	//   ....[1]....
        /*005c*/ 	.word	0x00001d10


	//   ....[2]....
        /*0060*/ 	.word	0x00001d50


	//   ....[3]....
        /*0064*/ 	.word	0x00001d60


	//   ....[4]....
        /*0068*/ 	.word	0x00001da0


	//   ....[5]....
        /*006c*/ 	.word	0x00001db0


	//   ....[6]....
        /*0070*/ 	.word	0x00001df0


	//   ....[7]....
        /*0074*/ 	.word	0x00001e00


	//   ....[8]....
        /*0078*/ 	.word	0x00001e50


	//   ....[9]....
        /*007c*/ 	.word	0x00001e60


	//----- nvinfo : EIATTR_EXIT_INSTR_OFFSETS
	.align		4
.L_1259:
        /*0080*/ 	.byte	0x04, 0x1c
        /*0082*/ 	.short	(.L_1261 - .L_1260)


	//   ....[0]....
.L_1260:
        /*0084*/ 	.word	0x00000060


	//   ....[1]....
        /*0088*/ 	.word	0x00005380


	//----- nvinfo : EIATTR_MAX_THREADS
	.align		4
.L_1261:
        /*008c*/ 	.byte	0x04, 0x05
        /*008e*/ 	.short	(.L_1263 - .L_1262)
.L_1262:
        /*0090*/ 	.word	0x000001e0
        /*0094*/ 	.word	0x00000001
        /*0098*/ 	.word	0x00000001


	//----- nvinfo : EIATTR_CRS_STACK_SIZE
	.align		4
.L_1263:
        /*009c*/ 	.byte	0x04, 0x1e
        /*009e*/ 	.short	(.L_1265 - .L_1264)
.L_1264:
        /*00a0*/ 	.word	0x00000000


	//----- nvinfo : EIATTR_CBANK_PARAM_SIZE
	.align		4
.L_1265:
        /*00a4*/ 	.byte	0x03, 0x19
        /*00a6*/ 	.short	0x00a0


	//----- nvinfo : EIATTR_PARAM_CBANK
	.align		4
        /*00a8*/ 	.byte	0x04, 0x0a
        /*00aa*/ 	.short	(.L_1267 - .L_1266)
	.align		4
.L_1266:
        /*00ac*/ 	.word	index@(.nv.constant0._Z35group_norm_nhwc_fwd_one_pass_kernelI11Bf16IOFp32WLi128ELi120ELi480EEv26Group_norm_nhwc_fwd_params)
        /*00b0*/ 	.short	0x0210
        /*00b2*/ 	.short	0x00a0


	//----- nvinfo : EIATTR_SW_WAR
	.align		4
.L_1267:
        /*00b4*/ 	.byte	0x04, 0x36
        /*00b6*/ 	.short	(.L_1269 - .L_1268)
.L_1268:
        /*00b8*/ 	.word	0x00000008
.L_1269:


//--------------------- .nv.info._Z35group_norm_nhwc_fwd_one_pass_kernelI11Bf16IOFp32WLi256ELi120ELi480EEv26Group_norm_nhwc_fwd_params --------------------------
	.section	.nv.info._Z35group_norm_nhwc_fwd_one_pass_kernelI11Bf16IOFp32WLi256ELi120ELi480EEv26Group_norm_nhwc_fwd_params,"",@"SHT_CUDA_INFO"
	.sectionflags	@""
	.align	4


	//----- nvinfo : EIATTR_CUDA_API_VERSION
	.align		4
        /*0000*/ 	.byte	0x04, 0x37
        /*0002*/ 	.short	(.L_1271 - .L_1270)
.L_1270:
        /*0004*/ 	.word	0x00000082


	//----- nvinfo : EIATTR_KPARAM_INFO
	.align		4
.L_1271:
        /*0008*/ 	.byte	0x04, 0x17
        /*000a*/ 	.short	(.L_1273 - .L_1272)
.L_1272:
        /*000c*/ 	.word	0x00000000
        /*0010*/ 	.short	0x0000
        /*0012*/ 	.short	0x0000
        /*0014*/ 	.byte	0x00, 0xf0, 0x81, 0x02


	//----- nvinfo : EIATTR_SPARSE_MMA_MASK
	.align		4
.L_1273:
        /*0018*/ 	.byte	0x03, 0x50
        /*001a*/ 	.short	0x0000


	//----- nvinfo : EIATTR_MAXREG_COUNT
	.align		4
        /*001c*/ 	.byte	0x03, 0x1b
        /*001e*/ 	.short	0x0080


	//----- nvinfo : EIATTR_NUM_BARRIERS
	.align		4
        /*0020*/ 	.byte	0x02, 0x4c
        /*0022*/ 	.byte	0x01
	.zero		1


	//----- nvinfo : EIATTR_MERCURY_ISA_VERSION
	.align		4
        /*0024*/ 	.byte	0x03, 0x5f
        /*0026*/ 	.short	0x0101


	//----- nvinfo : EIATTR_COOP_GROUP_MASK_REGIDS
	.align		4
        /*0028*/ 	.byte	0x04, 0x29
        /*002a*/ 	.short	(.L_1275 - .L_1274)


	//   ....[0]....
.L_1274:
        /*002c*/ 	.word	0xffffffff


	//   ....[1]....
        /*0030*/ 	.word	0xffffffff


	//   ....[2]....
        /*0034*/ 	.word	0xffffffff


	//   ....[3]....
        /*0038*/ 	.word	0xffffffff


	//   ....[4]....
        /*003c*/ 	.word	0xffffffff


	//   ....[5]....
        /*0040*/ 	.word	0xffffffff


	//   ....[6]....
        /*0044*/ 	.word	0xffffffff


	//   ....[7]....
        /*0048*/ 	.word	0xffffffff


	//   ....[8]....
        /*004c*/ 	.word	0xffffffff


	//   ....[9]....
        /*0050*/ 	.word	0xffffffff


	//----- nvinfo : EIATTR_COOP_GROUP_INSTR_OFFSETS
	.align		4
.L_1275:
        /*0054*/ 	.byte	0x04, 0x28
        /*0056*/ 	.short	(.L_1277 - .L_1276)


	//   ....[0]....
.L_1276:
        /*0058*/ 	.word	0x00003d70


	//   ....[1]....
        /*005c*/ 	.word	0x00003d80


	//   ....[2]....
        /*0060*/ 	.word	0x00003dc0


	//   ....[3]....
        /*0064*/ 	.word	0x00003dd0


	//   ....[4]....
        /*0068*/ 	.word	0x00003e10


	//   ....[5]....
        /*006c*/ 	.word	0x00003e20


	//   ....[6]....
        /*0070*/ 	.word	0x00003e60


	//   ....[7]....
        /*0074*/ 	.word	0x00003e70


	//   ....[8]....
        /*0078*/ 	.word	0x00003ec0


	//   ....[9]....
        /*007c*/ 	.word	0x00003ed0


	//----- nvinfo : EIATTR_EXIT_INSTR_OFFSETS
	.align		4
.L_1277:
        /*0080*/ 	.byte	0x04, 0x1c
        /*0082*/ 	.short	(.L_1279 - .L_1278)


	//   ....[0]....
.L_1278:
        /*0084*/ 	.word	0x00000060


	//   ....[1]....
        /*0088*/ 	.word	0x00009890


	//----- nvinfo : EIATTR_MAX_THREADS
	.align		4
.L_1279:
        /*008c*/ 	.byte	0x04, 0x05
        /*008e*/ 	.short	(.L_1281 - .L_1280)
.L_1280:
        /*0090*/ 	.word	0x000001e0
        /*0094*/ 	.word	0x00000001
        /*0098*/ 	.word	0x00000001


	//----- nvinfo : EIATTR_CRS_STACK_SIZE
	.align		4
.L_1281:
        /*009c*/ 	.byte	0x04, 0x1e
        /*009e*/ 	.short	(.L_1283 - .L_1282)
.L_1282:
        /*00a0*/ 	.word	0x00000000


	//----- nvinfo : EIATTR_CBANK_PARAM_SIZE
	.align		4
.L_1283:
        /*00a4*/ 	.byte	0x03, 0x19
        /*00a6*/ 	.short	0x00a0


	//----- nvinfo : EIATTR_PARAM_CBANK
	.align		4
        /*00a8*/ 	.byte	0x04, 0x0a
        /*00aa*/ 	.short	(.L_1285 - .L_1284)
	.align		4
.L_1284:
        /*00ac*/ 	.word	index@(.nv.constant0._Z35group_norm_nhwc_fwd_one_pass_kernelI11Bf16IOFp32WLi256ELi120ELi480EEv26Group_norm_nhwc_fwd_params)
        /*00b0*/ 	.short	0x0210
        /*00b2*/ 	.short	0x00a0


	//----- nvinfo : EIATTR_SW_WAR
	.align		4
.L_1285:
        /*00b4*/ 	.byte	0x04, 0x36
        /*00b6*/ 	.short	(.L_1287 - .L_1286)
.L_1286:
        /*00b8*/ 	.word	0x00000008
.L_1287:


//--------------------- .nv.info._Z35group_norm_nhwc_fwd_one_pass_kernelI11Bf16IOFp32WLi512ELi120ELi480EEv26Group_norm_nhwc_fwd_params --------------------------
	.section	.nv.info._Z35group_norm_nhwc_fwd_one_pass_kernelI11Bf16IOFp32WLi512ELi120ELi480EEv26Group_norm_nhwc_fwd_params,"",@"SHT_CUDA_INFO"
	.sectionflags	@""
	.align	4


	//----- nvinfo : EIATTR_CUDA_API_VERSION
	.align		4
        /*0000*/ 	.byte	0x04, 0x37
        /*0002*/ 	.short	(.L_1289 - .L_1288)
.L_1288:
        /*0004*/ 	.word	0x00000082


	//----- nvinfo : EIATTR_KPARAM_INFO
	.align		4
.L_1289:
        /*0008*/ 	.byte	0x04, 0x17
        /*000a*/ 	.short	(.L_1291 - .L_1290)
.L_1290:
        /*000c*/ 	.word	0x00000000
        /*0010*/ 	.short	0x0000
        /*0012*/ 	.short	0x0000
        /*0014*/ 	.byte	0x00, 0xf0, 0x81, 0x02


	//----- nvinfo : EIATTR_SPARSE_MMA_MASK
	.align		4
.L_1291:
        /*0018*/ 	.byte	0x03, 0x50
        /*001a*/ 	.short	0x0000


	//----- nvinfo : EIATTR_MAXREG_COUNT
	.align		4
        /*001c*/ 	.byte	0x03, 0x1b
        /*001e*/ 	.short	0x0080


	//----- nvinfo : EIATTR_NUM_BARRIERS
	.align		4
        /*0020*/ 	.byte	0x02, 0x4c
        /*0022*/ 	.byte	0x01
	.zero		1


	//----- nvinfo : EIATTR_ANNOTATIONS
	.align		4
        /*0024*/ 	.byte	0x04, 0x55
        /*0026*/ 	.short	(.L_1293 - .L_1292)


	//   ....[0]....
.L_1292:
        /* <DEDUP_REMOVED lines=154> */


	//----- nvinfo : EIATTR_MERCURY_ISA_VERSION
	.align		4
.L_1293:
        /*09b8*/ 	.byte	0x03, 0x5f
        /*09ba*/ 	.short	0x0101


	//----- nvinfo : EIATTR_COOP_GROUP_MASK_REGIDS
	.align		4
        /*09bc*/ 	.byte	0x04, 0x29
        /*09be*/ 	.short	(.L_1295 - .L_1294)


	//   ....[0]....
.L_1294:
        /*09c0*/ 	.word	0xffffffff


	//   ....[1]....
        /*09c4*/ 	.word	0xffffffff


	//   ....[2]....
        /*09c8*/ 	.word	0xffffffff


	//   ....[3]....
        /*09cc*/ 	.word	0xffffffff


	//   ....[4]....
        /*09d0*/ 	.word	0xffffffff


	//   ....[5]....
        /*09d4*/ 	.word	0xffffffff


	//   ....[6]....
        /*09d8*/ 	.word	0xffffffff


	//   ....[7]....
        /*09dc*/ 	.word	0xffffffff


	//   ....[8]....
        /*09e0*/ 	.word	0xffffffff


	//   ....[9]....
        /*09e4*/ 	.word	0xffffffff


	//----- nvinfo : EIATTR_COOP_GROUP_INSTR_OFFSETS
	.align		4
.L_1295:
        /*09e8*/ 	.byte	0x04, 0x28
        /*09ea*/ 	.short	(.L_1297 - .L_1296)


	//   ....[0]....
.L_1296:
        /*09ec*/ 	.word	0x00009330


	//   ....[1]....
        /*09f0*/ 	.word	0x00009340


	//   ....[2]....
        /*09f4*/ 	.word	0x00009380


	//   ....[3]....
        /*09f8*/ 	.word	0x00009390


	//   ....[4]....
        /*09fc*/ 	.word	0x000093d0


	//   ....[5]....
        /*0a00*/ 	.word	0x000093e0


	//   ....[6]....
        /*0a04*/ 	.word	0x00009420


	//   ....[7]....
        /*0a08*/ 	.word	0x00009430


	//   ....[8]....
        /*0a0c*/ 	.word	0x00009490


	//   ....[9]....
        /*0a10*/ 	.word	0x000094a0


	//----- nvinfo : EIATTR_EXIT_INSTR_OFFSETS
	.align		4
.L_1297:
        /*0a14*/ 	.byte	0x04, 0x1c
        /*0a16*/ 	.short	(.L_1299 - .L_1298)


	//   ....[0]....
.L_1298:
        /*0a18*/ 	.word	0x00000090


	//   ....[1]....
        /*0a1c*/ 	.word	0x0000b870


	//----- nvinfo : EIATTR_MAX_THREADS
	.align		4
.L_1299:
        /*0a20*/ 	.byte	0x04, 0x05
        /*0a22*/ 	.short	(.L_1301 - .L_1300)
.L_1300:
        /*0a24*/ 	.word	0x000001e0
        /*0a28*/ 	.word	0x00000001
        /*0a2c*/ 	.word	0x00000001


	//----- nvinfo : EIATTR_CRS_STACK_SIZE
	.align		4
.L_1301:
        /*0a30*/ 	.byte	0x04, 0x1e
        /*0a32*/ 	.short	(.L_1303 - .L_1302)
.L_1302:
        /*0a34*/ 	.word	0x00000000


	//----- nvinfo : EIATTR_CBANK_PARAM_SIZE
	.align		4
.L_1303:
        /*0a38*/ 	.byte	0x03, 0x19
        /*0a3a*/ 	.short	0x00a0


	//----- nvinfo : EIATTR_PARAM_CBANK
	.align		4
        /*0a3c*/ 	.byte	0x04, 0x0a
        /*0a3e*/ 	.short	(.L_1305 - .L_1304)
	.align		4
.L_1304:
        /*0a40*/ 	.word	index@(.nv.constant0._Z35group_norm_nhwc_fwd_one_pass_kernelI11Bf16IOFp32WLi512ELi120ELi480EEv26Group_norm_nhwc_fwd_params)
        /*0a44*/ 	.short	0x0210
        /*0a46*/ 	.short	0x00a0


	//----- nvinfo : EIATTR_SW_WAR
	.align		4
.L_1305:
        /*0a48*/ 	.byte	0x04, 0x36
        /*0a4a*/ 	.short	(.L_1307 - .L_1306)
.L_1306:
        /*0a4c*/ 	.word	0x00000008
.L_1307:


//--------------------- .nv.info._Z35group_norm_nhwc_fwd_one_pass_kernelI11Bf16IOBf16WLi64ELi120ELi480EEv26Group_norm_nhwc_fwd_params --------------------------
	.section	.nv.info._Z35group_norm_nhwc_fwd_one_pass_kernelI11Bf16IOBf16WLi64ELi120ELi480EEv26Group_norm_nhwc_fwd_params,"",@"SHT_CUDA_INFO"
	.sectionflags	@""
	.align	4


	//----- nvinfo : EIATTR_CUDA_API_VERSION
	.align		4
        /*0000*/ 	.byte	0x04, 0x37
        /*0002*/ 	.short	(.L_1309 - .L_1308)
.L_1308:
        /*0004*/ 	.word	0x00000082


	//----- nvinfo : EIATTR_KPARAM_INFO
	.align		4
.L_1309:
        /*0008*/ 	.byte	0x04, 0x17
        /*000a*/ 	.short	(.L_1311 - .L_1310)
.L_1310:
        /*000c*/ 	.word	0x00000000
        /*0010*/ 	.short	0x0000
        /*0012*/ 	.short	0x0000
        /*0014*/ 	.byte	0x00, 0xf0, 0x81, 0x02


	//----- nvinfo : EIATTR_SPARSE_MMA_MASK
	.align		4
.L_1311:
        /*0018*/ 	.byte	0x03, 0x50
        /*001a*/ 	.short	0x0000


	//----- nvinfo : EIATTR_MAXREG_COUNT
	.align		4
        /*001c*/ 	.byte	0x03, 0x1b
        /*001e*/ 	.short	0x0080


	//----- nvinfo : EIATTR_NUM_BARRIERS
	.align		4
        /*0020*/ 	.byte	0x02, 0x4c
        /*0022*/ 	.byte	0x01
	.zero		1


	//----- nvinfo : EIATTR_MERCURY_ISA_VERSION
	.align		4
        /*0024*/ 	.byte	0x03, 0x5f
        /*0026*/ 	.short	0x0101


	//----- nvinfo : EIATTR_COOP_GROUP_MASK_REGIDS
	.align		4
        /*0028*/ 	.byte	0x04, 0x29
        /*002a*/ 	.short	(.L_1313 - .L_1312)


	//   ....[0]....
.L_1312:
        /*002c*/ 	.word	0xffffffff


	//   ....[1]....
        /*0030*/ 	.word	0xffffffff


	//   ....[2]....
        /*0034*/ 	.word	0xffffffff


	//   ....[3]....
        /*0038*/ 	.word	0xffffffff


	//   ....[4]....
        /*003c*/ 	.word	0xffffffff


	//   ....[5]....
        /*0040*/ 	.word	0xffffffff


	//   ....[6]....
        /*0044*/ 	.word	0xffffffff


	//   ....[7]....
        /*0048*/ 	.word	0xffffffff


	//   ....[8]....
        /*004c*/ 	.word	0xffffffff


	//   ....[9]....
        /*0050*/ 	.word	0xffffffff


	//----- nvinfo : EIATTR_COOP_GROUP_INSTR_OFFSETS
	.align		4
.L_1313:
        /*0054*/ 	.byte	0x04, 0x28
        /*0056*/ 	.short	(.L_1315 - .L_1314)


	//   ....[0]....
.L_1314:
        /*0058*/ 	.word	0x000010c0


	//   ....[1]....
        /*005c*/ 	.word	0x000010d0


	//   ....[2]....
        /*0060*/ 	.word	0x00001100


	//   ....[3]....
        /*0064*/ 	.word	0x00001110


	//   ....[4]....
        /*0068*/ 	.word	0x00001150


	//   ....[5]....
        /*006c*/ 	.word	0x00001160


	//   ....[6]....
        /*0070*/ 	.word	0x000011a0


	//   ....[7]....
        /*0074*/ 	.word	0x000011b0


	//   ....[8]....
        /*0078*/ 	.word	0x000011f0


	//   ....[9]....
        /*007c*/ 	.word	0x00001200


	//----- nvinfo : EIATTR_EXIT_INSTR_OFFSETS
	.align		4
.L_1315:
        /*0080*/ 	.byte	0x04, 0x1c
        /*0082*/ 	.short	(.L_1317 - .L_1316)


	//   ....[0]....
.L_1316:
        /*0084*/ 	.word	0x00000060


	//   ....[1]....
        /*0088*/ 	.word	0x00003c90


	//----- nvinfo : EIATTR_MAX_THREADS
	.align		4
.L_1317:
        /*008c*/ 	.byte	0x04, 0x05
        /*008e*/ 	.short	(.L_1319 - .L_1318)
.L_1318:
        /*0090*/ 	.word	0x000001e0
        /*0094*/ 	.word	0x00000001
        /*0098*/ 	.word	0x00000001


	//----- nvinfo : EIATTR_CRS_STACK_SIZE
	.align		4
.L_1319:
        /*009c*/ 	.byte	0x04, 0x1e
        /*009e*/ 	.short	(.L_1321 - .L_1320)
.L_1320:
        /*00a0*/ 	.word	0x00000000


	//----- nvinfo : EIATTR_CBANK_PARAM_SIZE
	.align		4
.L_1321:
        /*00a4*/ 	.byte	0x03, 0x19
        /*00a6*/ 	.short	0x00a0


	//----- nvinfo : EIATTR_PARAM_CBANK
	.align		4
        /*00a8*/ 	.byte	0x04, 0x0a
        /*00aa*/ 	.short	(.L_1323 - .L_1322)
	.align		4
.L_1322:
        /*00ac*/ 	.word	index@(.nv.constant0._Z35group_norm_nhwc_fwd_one_pass_kernelI11Bf16IOBf16WLi64ELi120ELi480EEv26Group_norm_nhwc_fwd_params)
        /*00b0*/ 	.short	0x0210
        /*00b2*/ 	.short	0x00a0


	//----- nvinfo : EIATTR_SW_WAR
	.align		4
.L_1323:
        /*00b4*/ 	.byte	0x04, 0x36
        /*00b6*/ 	.short	(.L_1325 - .L_1324)
.L_1324:
        /*00b8*/ 	.word	0x00000008
.L_1325:


//--------------------- .nv.info._Z35group_norm_nhwc_fwd_one_pass_kernelI11Bf16IOBf16WLi128ELi120ELi480EEv26Group_norm_nhwc_fwd_params --------------------------
	.section	.nv.info._Z35group_norm_nhwc_fwd_one_pass_kernelI11Bf16IOBf16WLi128ELi120ELi480EEv26Group_norm_nhwc_fwd_params,"",@"SHT_CUDA_INFO"
	.sectionflags	@""
	.align	4


	//----- nvinfo : EIATTR_CUDA_API_VERSION
	.align		4
        /*0000*/ 	.byte	0x04, 0x37
        /*0002*/ 	.short	(.L_1327 - .L_1326)
.L_1326:
        /*0004*/ 	.word	0x00000082


	//----- nvinfo : EIATTR_KPARAM_INFO
	.align		4
.L_1327:
        /*0008*/ 	.byte	0x04, 0x17
        /*000a*/ 	.short	(.L_1329 - .L_1328)
.L_1328:
        /*000c*/ 	.word	0x00000000
        /*0010*/ 	.short	0x0000
        /*0012*/ 	.short	0x0000
        /*0014*/ 	.byte	0x00, 0xf0, 0x81, 0x02


	//----- nvinfo : EIATTR_SPARSE_MMA_MASK
	.align		4
.L_1329:
        /*0018*/ 	.byte	0x03, 0x50
        /*001a*/ 	.short	0x0000


	//----- nvinfo : EIATTR_MAXREG_COUNT
	.align		4
        /*001c*/ 	.byte	0x03, 0x1b
        /*001e*/ 	.short	0x0080


	//----- nvinfo : EIATTR_NUM_BARRIERS
	.align		4
        /*0020*/ 	.byte	0x02, 0x4c
        /*0022*/ 	.byte	0x01
	.zero		1


	//----- nvinfo : EIATTR_MERCURY_ISA_VERSION
	.align		4
        /*0024*/ 	.byte	0x03, 0x5f
        /*0026*/ 	.short	0x0101


	//----- nvinfo : EIATTR_COOP_GROUP_MASK_REGIDS
	.align		4
        /*0028*/ 	.byte	0x04, 0x29
        /*002a*/ 	.short	(.L_1331 - .L_1330)


	//   ....[0]....
.L_1330:
        /*002c*/ 	.word	0xffffffff


	//   ....[1]....
        /*0030*/ 	.word	0xffffffff


	//   ....[2]....
        /*0034*/ 	.word	0xffffffff


	//   ....[3]....
        /*0038*/ 	.word	0xffffffff


	//   ....[4]....
        /*003c*/ 	.word	0xffffffff


	//   ....[5]....
        /*0040*/ 	.word	0xffffffff


	//   ....[6]....
        /*0044*/ 	.word	0xffffffff


	//   ....[7]....
        /*0048*/ 	.word	0xffffffff


	//   ....[8]....
        /*004c*/ 	.word	0xffffffff


	//   ....[9]....
        /*0050*/ 	.word	0xffffffff


	//----- nvinfo : EIATTR_COOP_GROUP_INSTR_OFFSETS
	.align		4
.L_1331:
        /*0054*/ 	.byte	0x04, 0x28
        /*0056*/ 	.short	(.L_1333 - .L_1332)


	//   ....[0]....
.L_1332:
        /*0058*/ 	.word	0x00001d00


	//   ....[1]....
        /*005c*/ 	.word	0x00001d10


	//   ....[2]....
        /*0060*/ 	.word	0x00001d50


	//   ....[3]....
        /*0064*/ 	.word	0x00001d60


	//   ....[4]....
        /*0068*/ 	.word	0x00001da0


	//   ....[5]....
        /*006c*/ 	.word	0x00001db0


	//   ....[6]....
        /*0070*/ 	.word	0x00001df0


	//   ....[7]....
        /*0074*/ 	.word	0x00001e00


	//   ....[8]....
        /*0078*/ 	.word	0x00001e50


	//   ....[9]....
        /*007c*/ 	.word	0x00001e60


	//----- nvinfo : EIATTR_EXIT_INSTR_OFFSETS
	.align		4
.L_1333:
        /*0080*/ 	.byte	0x04, 0x1c
        /*0082*/ 	.short	(.L_1335 - .L_1334)


	//   ....[0]....
.L_1334:
        /*0084*/ 	.word	0x00000060


	//   ....[1]....
        /*0088*/ 	.word	0x000053e0


	//----- nvinfo : EIATTR_MAX_THREADS
	.align		4
.L_1335:
        /*008c*/ 	.byte	0x04, 0x05
        /*008e*/ 	.short	(.L_1337 - .L_1336)
.L_1336:
        /*0090*/ 	.word	0x000001e0
        /*0094*/ 	.word	0x00000001
        /*0098*/ 	.word	0x00000001


	//----- nvinfo : EIATTR_CRS_STACK_SIZE
	.align		4
.L_1337:
        /*009c*/ 	.byte	0x04, 0x1e
        /*009e*/ 	.short	(.L_1339 - .L_1338)
.L_1338:
        /*00a0*/ 	.word	0x00000000


	//----- nvinfo : EIATTR_CBANK_PARAM_SIZE
	.align		4
.L_1339:
        /*00a4*/ 	.byte	0x03, 0x19
        /*00a6*/ 	.short	0x00a0


	//----- nvinfo : EIATTR_PARAM_CBANK
	.align		4
        /*00a8*/ 	.byte	0x04, 0x0a
        /*00aa*/ 	.short	(.L_1341 - .L_1340)
	.align		4
.L_1340:
        /*00ac*/ 	.word	index@(.nv.constant0._Z35group_norm_nhwc_fwd_one_pass_kernelI11Bf16IOBf16WLi128ELi120ELi480EEv26Group_norm_nhwc_fwd_params)
        /*00b0*/ 	.short	0x0210
        /*00b2*/ 	.short	0x00a0


	//----- nvinfo : EIATTR_SW_WAR
	.align		4
.L_1341:
        /*00b4*/ 	.byte	0x04, 0x36
        /*00b6*/ 	.short	(.L_1343 - .L_1342)
.L_1342:
        /*00b8*/ 	.word	0x00000008
.L_1343:


//--------------------- .nv.info._Z35group_norm_nhwc_fwd_one_pass_kernelI11Bf16IOBf16WLi256ELi120ELi480EEv26Group_norm_nhwc_fwd_params --------------------------
	.section	.nv.info._Z35group_norm_nhwc_fwd_one_pass_kernelI11Bf16IOBf16WLi256ELi120ELi480EEv26Group_norm_nhwc_fwd_params,"",@"SHT_CUDA_INFO"
	.sectionflags	@""
	.align	4


	//----- nvinfo : EIATTR_CUDA_API_VERSION
	.align		4
        /*0000*/ 	.byte	0x04, 0x37
        /*0002*/ 	.short	(.L_1345 - .L_1344)
.L_1344:
        /*0004*/ 	.word	0x00000082


	//----- nvinfo : EIATTR_KPARAM_INFO
	.align		4
.L_1345:
        /*0008*/ 	.byte	0x04, 0x17
        /*000a*/ 	.short	(.L_1347 - .L_1346)
.L_1346:
        /*000c*/ 	.word	0x00000000
        /*0010*/ 	.short	0x0000
        /*0012*/ 	.short	0x0000
        /*0014*/ 	.byte	0x00, 0xf0, 0x81, 0x02


	//----- nvinfo : EIATTR_SPARSE_MMA_MASK
	.align		4
.L_1347:
        /*0018*/ 	.byte	0x03, 0x50
        /*001a*/ 	.short	0x0000


	//----- nvinfo : EIATTR_MAXREG_COUNT
	.align		4
        /*001c*/ 	.byte	0x03, 0x1b
        /*001e*/ 	.short	0x0080


	//----- nvinfo : EIATTR_NUM_BARRIERS
	.align		4
        /*0020*/ 	.byte	0x02, 0x4c
        /*0022*/ 	.byte	0x01
	.zero		1


	//----- nvinfo : EIATTR_MERCURY_ISA_VERSION
	.align		4
        /*0024*/ 	.byte	0x03, 0x5f
        /*0026*/ 	.short	0x0101


	//----- nvinfo : EIATTR_COOP_GROUP_MASK_REGIDS
	.align		4
        /*0028*/ 	.byte	0x04, 0x29
        /*002a*/ 	.short	(.L_1349 - .L_1348)


	//   ....[0]....
.L_1348:
        /*002c*/ 	.word	0xffffffff


	//   ....[1]....
        /*0030*/ 	.word	0xffffffff


	//   ....[2]....
        /*0034*/ 	.word	0xffffffff


	//   ....[3]....
        /*0038*/ 	.word	0xffffffff


	//   ....[4]....
        /*003c*/ 	.word	0xffffffff


	//   ....[5]....
        /*0040*/ 	.word	0xffffffff


	//   ....[6]....
        /*0044*/ 	.word	0xffffffff


	//   ....[7]....
        /*0048*/ 	.word	0xffffffff


	//   ....[8]....
        /*004c*/ 	.word	0xffffffff


	//   ....[9]....
        /*0050*/ 	.word	0xffffffff


	//----- nvinfo : EIATTR_COOP_GROUP_INSTR_OFFSETS
	.align		4
.L_1349:
        /*0054*/ 	.byte	0x04, 0x28
        /*0056*/ 	.short	(.L_1351 - .L_1350)


	//   ....[0]....
.L_1350:
        /*0058*/ 	.word	0x00003d80


	//   ....[1]....
        /*005c*/ 	.word	0x00003d90


	//   ....[2]....
        /*0060*/ 	.word	0x00003dd0


	//   ....[3]....
        /*0064*/ 	.word	0x00003de0


	//   ....[4]....
        /*0068*/ 	.word	0x00003e20


	//   ....[5]....
        /*006c*/ 	.word	0x00003e30


	//   ....[6]....
        /*0070*/ 	.word	0x00003e70


	//   ....[7]....
        /*0074*/ 	.word	0x00003e80


	//   ....[8]....
        /*0078*/ 	.word	0x00003ed0


	//   ....[9]....
        /*007c*/ 	.word	0x00003ee0


	//----- nvinfo : EIATTR_EXIT_INSTR_OFFSETS
	.align		4
.L_1351:
        /*0080*/ 	.byte	0x04, 0x1c
        /*0082*/ 	.short	(.L_1353 - .L_1352)


	//   ....[0]....
.L_1352:
        /*0084*/ 	.word	0x00000060


	//   ....[1]....
        /*0088*/ 	.word	0x00009910


	//----- nvinfo : EIATTR_MAX_THREADS
	.align		4
.L_1353:
        /*008c*/ 	.byte	0x04, 0x05
        /*008e*/ 	.short	(.L_1355 - .L_1354)
.L_1354:
        /*0090*/ 	.word	0x000001e0
        /*0094*/ 	.word	0x00000001
        /*0098*/ 	.word	0x00000001


	//----- nvinfo : EIATTR_CRS_STACK_SIZE
	.align		4
.L_1355:
        /*009c*/ 	.byte	0x04, 0x1e
        /*009e*/ 	.short	(.L_1357 - .L_1356)
.L_1356:
        /*00a0*/ 	.word	0x00000000


	//----- nvinfo : EIATTR_CBANK_PARAM_SIZE
	.align		4
.L_1357:
        /*00a4*/ 	.byte	0x03, 0x19
        /*00a6*/ 	.short	0x00a0


	//----- nvinfo : EIATTR_PARAM_CBANK
	.align		4
        /*00a8*/ 	.byte	0x04, 0x0a
        /*00aa*/ 	.short	(.L_1359 - .L_1358)
	.align		4
.L_1358:
        /*00ac*/ 	.word	index@(.nv.constant0._Z35group_norm_nhwc_fwd_one_pass_kernelI11Bf16IOBf16WLi256ELi120ELi480EEv26Group_norm_nhwc_fwd_params)
        /*00b0*/ 	.short	0x0210
        /*00b2*/ 	.short	0x00a0


	//----- nvinfo : EIATTR_SW_WAR
	.align		4
.L_1359:
        /*00b4*/ 	.byte	0x04, 0x36
        /*00b6*/ 	.short	(.L_1361 - .L_1360)
.L_1360:
        /*00b8*/ 	.word	0x00000008
.L_1361:


//--------------------- .nv.info._Z35group_norm_nhwc_fwd_one_pass_kernelI11Bf16IOBf16WLi512ELi120ELi480EEv26Group_norm_nhwc_fwd_params --------------------------
	.section	.nv.info._Z35group_norm_nhwc_fwd_one_pass_kernelI11Bf16IOBf16WLi512ELi120ELi480EEv26Group_norm_nhwc_fwd_params,"",@"SHT_CUDA_INFO"
	.sectionflags	@""
	.align	4


	//----- nvinfo : EIATTR_CUDA_API_VERSION
	.align		4
        /*0000*/ 	.byte	0x04, 0x37
        /*0002*/ 	.short	(.L_1363 - .L_1362)
.L_1362:
        /*0004*/ 	.word	0x00000082


	//----- nvinfo : EIATTR_KPARAM_INFO
	.align		4
.L_1363:
        /*0008*/ 	.byte	0x04, 0x17
        /*000a*/ 	.short	(.L_1365 - .L_1364)
.L_1364:
        /*000c*/ 	.word	0x00000000
        /*0010*/ 	.short	0x0000
        /*0012*/ 	.short	0x0000
        /*0014*/ 	.byte	0x00, 0xf0, 0x81, 0x02


	//----- nvinfo : EIATTR_SPARSE_MMA_MASK
	.align		4
.L_1365:
        /*0018*/ 	.byte	0x03, 0x50
        /*001a*/ 	.short	0x0000


	//----- nvinfo : EIATTR_MAXREG_COUNT
	.align		4
        /*001c*/ 	.byte	0x03, 0x1b
        /*001e*/ 	.short	0x0080


	//----- nvinfo : EIATTR_NUM_BARRIERS
	.align		4
        /*0020*/ 	.byte	0x02, 0x4c
        /*0022*/ 	.byte	0x01
	.zero		1


	//----- nvinfo : EIATTR_ANNOTATIONS
	.align		4
        /*0024*/ 	.byte	0x04, 0x55
        /*0026*/ 	.short	(.L_1367 - .L_1366)


	//   ....[0]....
.L_1366:
        /* <DEDUP_REMOVED lines=154> */


	//----- nvinfo : EIATTR_MERCURY_ISA_VERSION
	.align		4
.L_1367:
        /*09b8*/ 	.byte	0x03, 0x5f
        /*09ba*/ 	.short	0x0101


	//----- nvinfo : EIATTR_COOP_GROUP_MASK_REGIDS
	.align		4
        /*09bc*/ 	.byte	0x04, 0x29
        /*09be*/ 	.short	(.L_1369 - .L_1368)


	//   ....[0]....
.L_1368:
        /*09c0*/ 	.word	0xffffffff


	//   ....[1]....
        /*09c4*/ 	.word	0xffffffff


	//   ....[2]....
        /*09c8*/ 	.word	0xffffffff


	//   ....[3]....
        /*09cc*/ 	.word	0xffffffff


	//   ....[4]....
        /*09d0*/ 	.word	0xffffffff


	//   ....[5]....
        /*09d4*/ 	.word	0xffffffff


	//   ....[6]....
        /*09d8*/ 	.word	0xffffffff


	//   ....[7]....
        /*09dc*/ 	.word	0xffffffff


	//   ....[8]....
        /*09e0*/ 	.word	0xffffffff


	//   ....[9]....
        /*09e4*/ 	.word	0xffffffff


	//----- nvinfo : EIATTR_COOP_GROUP_INSTR_OFFSETS
	.align		4
.L_1369:
        /*09e8*/ 	.byte	0x04, 0x28
        /*09ea*/ 	.short	(.L_1371 - .L_1370)


	//   ....[0]....
.L_1370:
        /*09ec*/ 	.word	0x00009330


	//   ....[1]....
        /*09f0*/ 	.word	0x00009340


	//   ....[2]....
        /*09f4*/ 	.word	0x00009380


	//   ....[3]....
        /*09f8*/ 	.word	0x00009390


	//   ....[4]....
        /*09fc*/ 	.word	0x000093d0


	//   ....[5]....
        /*0a00*/ 	.word	0x000093e0


	//   ....[6]....
        /*0a04*/ 	.word	0x00009420


	//   ....[7]....
        /*0a08*/ 	.word	0x00009430


	//   ....[8]....
        /*0a0c*/ 	.word	0x00009490


	//   ....[9]....
        /*0a10*/ 	.word	0x000094a0


	//----- nvinfo : EIATTR_EXIT_INSTR_OFFSETS
	.align		4
.L_1371:
        /*0a14*/ 	.byte	0x04, 0x1c
        /*0a16*/ 	.short	(.L_1373 - .L_1372)


	//   ....[0]....
.L_1372:
        /*0a18*/ 	.word	0x00000090


	//   ....[1]....
        /*0a1c*/ 	.word	0x0000b8d0


	//----- nvinfo : EIATTR_MAX_THREADS
	.align		4
.L_1373:
        /*0a20*/ 	.byte	0x04, 0x05
        /*0a22*/ 	.short	(.L_1375 - .L_1374)
.L_1374:
        /*0a24*/ 	.word	0x000001e0
        /*0a28*/ 	.word	0x00000001
        /*0a2c*/ 	.word	0x00000001


	//----- nvinfo : EIATTR_CRS_STACK_SIZE
	.align		4
.L_1375:
        /*0a30*/ 	.byte	0x04, 0x1e
        /*0a32*/ 	.short	(.L_1377 - .L_1376)
.L_1376:
        /*0a34*/ 	.word	0x00000000


	//----- nvinfo : EIATTR_CBANK_PARAM_SIZE
	.align		4
.L_1377:
        /*0a38*/ 	.byte	0x03, 0x19
        /*0a3a*/ 	.short	0x00a0


	//----- nvinfo : EIATTR_PARAM_CBANK
	.align		4
        /*0a3c*/ 	.byte	0x04, 0x0a
        /*0a3e*/ 	.short	(.L_1379 - .L_1378)
	.align		4
.L_1378:
        /*0a40*/ 	.word	index@(.nv.constant0._Z35group_norm_nhwc_fwd_one_pass_kernelI11Bf16IOBf16WLi512ELi120ELi480EEv26Group_norm_nhwc_fwd_params)
        /*0a44*/ 	.short	0x0210
        /*0a46*/ 	.short	0x00a0


	//----- nvinfo : EIATTR_SW_WAR
	.align		4
.L_1379:
        /*0a48*/ 	.byte	0x04, 0x36
        /*0a4a*/ 	.short	(.L_1381 - .L_1380)
.L_1380:
        /*0a4c*/ 	.word	0x00000008
.L_1381:


//--------------------- .nv.info._Z35group_norm_nhwc_fwd_one_pass_kernelI11Bf16IOFp16WLi64ELi120ELi480EEv26Group_norm_nhwc_fwd_params --------------------------
	.section	.nv.info._Z35group_norm_nhwc_fwd_one_pass_kernelI11Bf16IOFp16WLi64ELi120ELi480EEv26Group_norm_nhwc_fwd_params,"",@"SHT_CUDA_INFO"
	.sectionflags	@""
	.align	4


	//----- nvinfo : EIATTR_CUDA_API_VERSION
	.align		4
        /*0000*/ 	.byte	0x04, 0x37
        /*0002*/ 	.short	(.L_1383 - .L_1382)
.L_1382:
        /*0004*/ 	.word	0x00000082


	//----- nvinfo : EIATTR_KPARAM_INFO
	.align		4
.L_1383:
        /*0008*/ 	.byte	0x04, 0x17
        /*000a*/ 	.short	(.L_1385 - .L_1384)
.L_1384:
        /*000c*/ 	.word	0x00000000
        /*0010*/ 	.short	0x0000
        /*0012*/ 	.short	0x0000
        /*0014*/ 	.byte	0x00, 0xf0, 0x81, 0x02


	//----- nvinfo : EIATTR_SPARSE_MMA_MASK
	.align		4
.L_1385:
        /*0018*/ 	.byte	0x03, 0x50
        /*001a*/ 	.short	0x0000


	//----- nvinfo : EIATTR_MAXREG_COUNT
	.align		4
        /*001c*/ 	.byte	0x03, 0x1b
        /*001e*/ 	.short	0x0080


	//----- nvinfo : EIATTR_NUM_BARRIERS
	.align		4
        /*0020*/ 	.byte	0x02, 0x4c
        /*0022*/ 	.byte	0x01
	.zero		1


	//----- nvinfo : EIATTR_MERCURY_ISA_VERSION
	.align		4
        /*0024*/ 	.byte	0x03, 0x5f
        /*0026*/ 	.short	0x0101


	//----- nvinfo : EIATTR_COOP_GROUP_MASK_REGIDS
	.align		4
        /*0028*/ 	.byte	0x04, 0x29
        /*002a*/ 	.short	(.L_1387 - .L_1386)


	//   ....[0]....
.L_1386:
        /*002c*/ 	.word	0xffffffff


	//   ....[1]....
        /*0030*/ 	.word	0xffffffff


	//   ....[2]....
        /*0034*/ 	.word	0xffffffff


	//   ....[3]....
        /*0038*/ 	.word	0xffffffff


	//   ....[4]....
        /*003c*/ 	.word	0xffffffff


	//   ....[5]....
        /*0040*/ 	.word	0xffffffff


	//   ....[6]....
        /*0044*/ 	.word	0xffffffff


	//   ....[7]....
        /*0048*/ 	.word	0xffffffff


	//   ....[8]....
        /*004c*/ 	.word	0xffffffff


	//   ....[9]....
        /*0050*/ 	.word	0xffffffff


	//----- nvinfo : EIATTR_COOP_GROUP_INSTR_OFFSETS
	.align		4
.L_1387:
        /*0054*/ 	.byte	0x04, 0x28
        /*0056*/ 	.short	(.L_1389 - .L_1388)


	//   ....[0]....
.L_1388:
        /*0058*/ 	.word	0x000010c0


	//   ....[1]....
        /*005c*/ 	.word	0x000010d0


	//   ....[2]....
        /*0060*/ 	.word	0x00001100


	//   ....[3]....
        /*0064*/ 	.word	0x00001110


	//   ....[4]....
        /*0068*/ 	.word	0x00001150


	//   ....[5]....
        /*006c*/ 	.word	0x00001160


	//   ....[6]....
        /*0070*/ 	.word	0x000011a0


	//   ....[7]....
        /*0074*/ 	.word	0x000011b0


	//   ....[8]....
        /*0078*/ 	.word	0x000011f0


	//   ....[9]....
        /*007c*/ 	.word	0x00001200


	//----- nvinfo : EIATTR_EXIT_INSTR_OFFSETS
	.align		4
.L_1389:
        /*0080*/ 	.byte	0x04, 0x1c
        /*0082*/ 	.short	(.L_1391 - .L_1390)


	//   ....[0]....
.L_1390:
        /*0084*/ 	.word	0x00000060


	//   ....[1]....
        /*0088*/ 	.word	0x00003c90


	//----- nvinfo : EIATTR_MAX_THREADS
	.align		4
.L_1391:
        /*008c*/ 	.byte	0x04, 0x05
        /*008e*/ 	.short	(.L_1393 - .L_1392)
.L_1392:
        /*0090*/ 	.word	0x000001e0
        /*0094*/ 	.word	0x00000001
        /*0098*/ 	.word	0x00000001


	//----- nvinfo : EIATTR_CRS_STACK_SIZE
	.align		4
.L_1393:
        /*009c*/ 	.byte	0x04, 0x1e
        /*009e*/ 	.short	(.L_1395 - .L_1394)
.L_1394:
        /*00a0*/ 	.word	0x00000000


	//----- nvinfo : EIATTR_CBANK_PARAM_SIZE
	.align		4
.L_1395:
        /*00a4*/ 	.byte	0x03, 0x19
        /*00a6*/ 	.short	0x00a0


	//----- nvinfo : EIATTR_PARAM_CBANK
	.align		4
        /*00a8*/ 	.byte	0x04, 0x0a
        /*00aa*/ 	.short	(.L_1397 - .L_1396)
	.align		4
.L_1396:
        /*00ac*/ 	.word	index@(.nv.constant0._Z35group_norm_nhwc_fwd_one_pass_kernelI11Bf16IOFp16WLi64ELi120ELi480EEv26Group_norm_nhwc_fwd_params)
        /*00b0*/ 	.short	0x0210
        /*00b2*/ 	.short	0x00a0


	//----- nvinfo : EIATTR_SW_WAR
	.align		4
.L_1397:
        /*00b4*/ 	.byte	0x04, 0x36
        /*00b6*/ 	.short	(.L_1399 - .L_1398)
.L_1398:
        /*00b8*/ 	.word	0x00000008
.L_1399:


//--------------------- .nv.info._Z35group_norm_nhwc_fwd_one_pass_kernelI11Bf16IOFp16WLi128ELi120ELi480EEv26Group_norm_nhwc_fwd_params --------------------------
	.section	.nv.info._Z35group_norm_nhwc_fwd_one_pass_kernelI11Bf16IOFp16WLi128ELi120ELi480EEv26Group_norm_nhwc_fwd_params,"",@"SHT_CUDA_INFO"
	.sectionflags	@""
	.align	4


	//----- nvinfo : EIATTR_CUDA_API_VERSION
	.align		4
        /*0000*/ 	.byte	0x04, 0x37
        /*0002*/ 	.short	(.L_1401 - .L_1400)
.L_1400:
        /*0004*/ 	.word	0x00000082


	//----- nvinfo : EIATTR_KPARAM_INFO
	.align		4
.L_1401:
        /*0008*/ 	.byte	0x04, 0x17
        /*000a*/ 	.short	(.L_1403 - .L_1402)
.L_1402:
        /*000c*/ 	.word	0x00000000
        /*0010*/ 	.short	0x0000
        /*0012*/ 	.short	0x0000
        /*0014*/ 	.byte	0x00, 0xf0, 0x81, 0x02


	//----- nvinfo : EIATTR_SPARSE_MMA_MASK
	.align		4
.L_1403:
        /*0018*/ 	.byte	0x03, 0x50
        /*001a*/ 	.short	0x0000


	//----- nvinfo : EIATTR_MAXREG_COUNT
	.align		4
        /*001c*/ 	.byte	0x03, 0x1b
        /*001e*/ 	.short	0x0080


	//----- nvinfo : EIATTR_NUM_BARRIERS
	.align		4
        /*0020*/ 	.byte	0x02, 0x4c
        /*0022*/ 	.byte	0x01
	.zero		1


	//----- nvinfo : EIATTR_MERCURY_ISA_VERSION
	.align		4
        /*0024*/ 	.byte	0x03, 0x5f
        /*0026*/ 	.short	0x0101


	//----- nvinfo : EIATTR_COOP_GROUP_MASK_REGIDS
	.align		4
        /*0028*/ 	.byte	0x04, 0x29
        /*002a*/ 	.short	(.L_1405 - .L_1404)


	//   ....[0]....
.L_1404:
        /*002c*/ 	.word	0xffffffff


	//   ....[1]....
        /*0030*/ 	.word	0xffffffff


	//   ....[2]....
        /*0034*/ 	.word	0xffffffff


	//   ....[3]....
        /*0038*/ 	.word	0xffffffff


	//   ....[4]....
        /*003c*/ 	.word	0xffffffff


	//   ....[5]....
        /*0040*/ 	.word	0xffffffff


	//   ....[6]....
        /*0044*/ 	.word	0xffffffff


	//   ....[7]....
        /*0048*/ 	.word	0xffffffff


	//   ....[8]....
        /*004c*/ 	.word	0xffffffff


	//   ....[9]....
        /*0050*/ 	.word	0xffffffff


	//----- nvinfo : EIATTR_COOP_GROUP_INSTR_OFFSETS
	.align		4
.L_1405:
        /*0054*/ 	.byte	0x04, 0x28
        /*0056*/ 	.short	(.L_1407 - .L_1406)


	//   ....[0]....
.L_1406:
        /*0058*/ 	.word	0x00001d00


	//   ....[1]....
        /*005c*/ 	.word	0x00001d10


	//   ....[2]....
        /*0060*/ 	.word	0x00001d50


	//   ....[3]....
        /*0064*/ 	.word	0x00001d60


	//   ....[4]....
        /*0068*/ 	.word	0x00001da0


	//   ....[5]....
        /*006c*/ 	.word	0x00001db0


	//   ....[6]....
        /*0070*/ 	.word	0x00001df0


	//   ....[7]....
        /*0074*/ 	.word	0x00001e00


	//   ....[8]....
        /*0078*/ 	.word	0x00001e50


	//   ....[9]....
        /*007c*/ 	.word	0x00001e60


	//----- nvinfo : EIATTR_EXIT_INSTR_OFFSETS
	.align		4
.L_1407:
        /*0080*/ 	.byte	0x04, 0x1c
        /*0082*/ 	.short	(.L_1409 - .L_1408)


	//   ....[0]....
.L_1408:
        /*0084*/ 	.word	0x00000060


	//   ....[1]....
        /*0088*/ 	.word	0x000053e0


	//----- nvinfo : EIATTR_MAX_THREADS
	.align		4
.L_1409:
        /*008c*/ 	.byte	0x04, 0x05
        /*008e*/ 	.short	(.L_1411 - .L_1410)
.L_1410:
        /*0090*/ 	.word	0x000001e0
        /*0094*/ 	.word	0x00000001
        /*0098*/ 	.word	0x00000001


	//----- nvinfo : EIATTR_CRS_STACK_SIZE
	.align		4
.L_1411:
        /*009c*/ 	.byte	0x04, 0x1e
        /*009e*/ 	.short	(.L_1413 - .L_1412)
.L_1412:
        /*00a0*/ 	.word	0x00000000


	//----- nvinfo : EIATTR_CBANK_PARAM_SIZE
	.align		4
.L_1413:
        /*00a4*/ 	.byte	0x03, 0x19
        /*00a6*/ 	.short	0x00a0


	//----- nvinfo : EIATTR_PARAM_CBANK
	.align		4
        /*00a8*/ 	.byte	0x04, 0x0a
        /*00aa*/ 	.short	(.L_1415 - .L_1414)
	.align		4
.L_1414:
        /*00ac*/ 	.word	index@(.nv.constant0._Z35group_norm_nhwc_fwd_one_pass_kernelI11Bf16IOFp16WLi128ELi120ELi480EEv26Group_norm_nhwc_fwd_params)
        /*00b0*/ 	.short	0x0210
        /*00b2*/ 	.short	0x00a0


	//----- nvinfo : EIATTR_SW_WAR
	.align		4
.L_1415:
        /*00b4*/ 	.byte	0x04, 0x36
        /*00b6*/ 	.short	(.L_1417 - .L_1416)
.L_1416:
        /*00b8*/ 	.word	0x00000008
.L_1417:


//--------------------- .nv.info._Z35group_norm_nhwc_fwd_one_pass_kernelI11Bf16IOFp16WLi256ELi120ELi480EEv26Group_norm_nhwc_fwd_params --------------------------
	.section	.nv.info._Z35group_norm_nhwc_fwd_one_pass_kernelI11Bf16IOFp16WLi256ELi120ELi480EEv26Group_norm_nhwc_fwd_params,"",@"SHT_CUDA_INFO"
	.sectionflags	@""
	.align	4


	//----- nvinfo : EIATTR_CUDA_API_VERSION
	.align		4
        /*0000*/ 	.byte	0x04, 0x37
        /*0002*/ 	.short	(.L_1419 - .L_1418)
.L_1418:
        /*0004*/ 	.word	0x00000082


	//----- nvinfo : EIATTR_KPARAM_INFO
	.align		4
.L_1419:
        /*0008*/ 	.byte	0x04, 0x17
        /*000a*/ 	.short	(.L_1421 - .L_1420)
.L_1420:
        /*000c*/ 	.word	0x00000000
        /*0010*/ 	.short	0x0000
        /*0012*/ 	.short	0x0000
        /*0014*/ 	.byte	0x00, 0xf0, 0x81, 0x02


	//----- nvinfo : EIATTR_SPARSE_MMA_MASK
	.align		4
.L_1421:
        /*0018*/ 	.byte	0x03, 0x50
        /*001a*/ 	.short	0x0000


	//----- nvinfo : EIATTR_MAXREG_COUNT
	.align		4
        /*001c*/ 	.byte	0x03, 0x1b
        /*001e*/ 	.short	0x0080


	//----- nvinfo : EIATTR_NUM_BARRIERS
	.align		4
        /*0020*/ 	.byte	0x02, 0x4c
        /*0022*/ 	.byte	0x01
	.zero		1


	//----- nvinfo : EIATTR_MERCURY_ISA_VERSION
	.align		4
        /*0024*/ 	.byte	0x03, 0x5f
        /*0026*/ 	.short	0x0101


	//----- nvinfo : EIATTR_COOP_GROUP_MASK_REGIDS
	.align		4
        /*0028*/ 	.byte	0x04, 0x29
        /*002a*/ 	.short	(.L_1423 - .L_1422)


	//   ....[0]....
.L_1422:
        /*002c*/ 	.word	0xffffffff


	//   ....[1]....
        /*0030*/ 	.word	0xffffffff


	//   ....[2]....
        /*0034*/ 	.word	0xffffffff


	//   ....[3]....
        /*0038*/ 	.word	0xffffffff


	//   ....[4]....
        /*003c*/ 	.word	0xffffffff


	//   ....[5]....
        /*0040*/ 	.word	0xffffffff


	//   ....[6]....
        /*0044*/ 	.word	0xffffffff


	//   ....[7]....
        /*0048*/ 	.word	0xffffffff


	//   ....[8]....
        /*004c*/ 	.word	0xffffffff


	//   ....[9]....
        /*0050*/ 	.word	0xffffffff


	//----- nvinfo : EIATTR_COOP_GROUP_INSTR_OFFSETS
	.align		4
.L_1423:
        /*0054*/ 	.byte	0x04, 0x28
        /*0056*/ 	.short	(.L_1425 - .L_1424)


	//   ....[0]....
.L_1424:
        /*0058*/ 	.word	0x00003d80


	//   ....[1]....
        /*005c*/ 	.word	0x00003d90


	//   ....[2]....
        /*0060*/ 	.word	0x00003dd0


	//   ....[3]....
        /*0064*/ 	.word	0x00003de0


	//   ....[4]....
        /*0068*/ 	.word	0x00003e20


	//   ....[5]....
        /*006c*/ 	.word	0x00003e30


	//   ....[6]....
        /*0070*/ 	.word	0x00003e70


	//   ....[7]....
        /*0074*/ 	.word	0x00003e80


	//   ....[8]....
        /*0078*/ 	.word	0x00003ed0


	//   ....[9]....
        /*007c*/ 	.word	0x00003ee0


	//----- nvinfo : EIATTR_EXIT_INSTR_OFFSETS
	.align		4
.L_1425:
        /*0080*/ 	.byte	0x04, 0x1c
        /*0082*/ 	.short	(.L_1427 - .L_1426)


	//   ....[0]....
.L_1426:
        /*0084*/ 	.word	0x00000060


	//   ....[1]....
        /*0088*/ 	.word	0x00009910


	//----- nvinfo : EIATTR_MAX_THREADS
	.align		4
.L_1427:
        /*008c*/ 	.byte	0x04, 0x05
        /*008e*/ 	.short	(.L_1429 - .L_1428)
.L_1428:
        /*0090*/ 	.word	0x000001e0
        /*0094*/ 	.word	0x00000001
        /*0098*/ 	.word	0x00000001


	//----- nvinfo : EIATTR_CRS_STACK_SIZE
	.align		4
.L_1429:
        /*009c*/ 	.byte	0x04, 0x1e
        /*009e*/ 	.short	(.L_1431 - .L_1430)
.L_1430:
        /*00a0*/ 	.word	0x00000000


	//----- nvinfo : EIATTR_CBANK_PARAM_SIZE
	.align		4
.L_1431:
        /*00a4*/ 	.byte	0x03, 0x19
        /*00a6*/ 	.short	0x00a0


	//----- nvinfo : EIATTR_PARAM_CBANK
	.align		4
        /*00a8*/ 	.byte	0x04, 0x0a
        /*00aa*/ 	.short	(.L_1433 - .L_1432)
	.align		4
.L_1432:
        /*00ac*/ 	.word	index@(.nv.constant0._Z35group_norm_nhwc_fwd_one_pass_kernelI11Bf16IOFp16WLi256ELi120ELi480EEv26Group_norm_nhwc_fwd_params)
        /*00b0*/ 	.short	0x0210
        /*00b2*/ 	.short	0x00a0


	//----- nvinfo : EIATTR_SW_WAR
	.align		4
.L_1433:
        /*00b4*/ 	.byte	0x04, 0x36
        /*00b6*/ 	.short	(.L_1435 - .L_1434)
.L_1434:
        /*00b8*/ 	.word	0x00000008
.L_1435:


//--------------------- .nv.info._Z35group_norm_nhwc_fwd_one_pass_kernelI11Bf16IOFp16WLi512ELi120ELi480EEv26Group_norm_nhwc_fwd_params --------------------------
	.section	.nv.info._Z35group_norm_nhwc_fwd_one_pass_kernelI11Bf16IOFp16WLi512ELi120ELi480EEv26Group_norm_nhwc_fwd_params,"",@"SHT_CUDA_INFO"
	.sectionflags	@""
	.align	4


	//----- nvinfo : EIATTR_CUDA_API_VERSION
	.align		4
        /*0000*/ 	.byte	0x04, 0x37
        /*0002*/ 	.short	(.L_1437 - .L_1436)
.L_1436:
        /*0004*/ 	.word	0x00000082


	//----- nvinfo : EIATTR_KPARAM_INFO
	.align		4
.L_1437:
        /*0008*/ 	.byte	0x04, 0x17
        /*000a*/ 	.short	(.L_1439 - .L_1438)
.L_1438:
        /*000c*/ 	.word	0x00000000
        /*0010*/ 	.short	0x0000
        /*0012*/ 	.short	0x0000
        /*0014*/ 	.byte	0x00, 0xf0, 0x81, 0x02


	//----- nvinfo : EIATTR_SPARSE_MMA_MASK
	.align		4
.L_1439:
        /*0018*/ 	.byte	0x03, 0x50
        /*001a*/ 	.short	0x0000


	//----- nvinfo : EIATTR_MAXREG_COUNT
	.align		4
        /*001c*/ 	.byte	0x03, 0x1b
        /*001e*/ 	.short	0x0080


	//----- nvinfo : EIATTR_NUM_BARRIERS
	.align		4
        /*0020*/ 	.byte	0x02, 0x4c
        /*0022*/ 	.byte	0x01
	.zero		1


	//----- nvinfo : EIATTR_ANNOTATIONS
	.align		4
        /*0024*/ 	.byte	0x04, 0x55
        /*0026*/ 	.short	(.L_1441 - .L_1440)


	//   ....[0]....
.L_1440:
        /* <DEDUP_REMOVED lines=154> */


	//----- nvinfo : EIATTR_MERCURY_ISA_VERSION
	.align		4
.L_1441:
        /*09b8*/ 	.byte	0x03, 0x5f
        /*09ba*/ 	.short	0x0101


	//----- nvinfo : EIATTR_COOP_GROUP_MASK_REGIDS
	.align		4
        /*09bc*/ 	.byte	0x04, 0x29
        /*09be*/ 	.short	(.L_1443 - .L_1442)


	//   ....[0]....
.L_1442:
        /*09c0*/ 	.word	0xffffffff


	//   ....[1]....
        /*09c4*/ 	.word	0xffffffff


	//   ....[2]....
        /*09c8*/ 	.word	0xffffffff


	//   ....[3]....
        /*09cc*/ 	.word	0xffffffff


	//   ....[4]....
        /*09d0*/ 	.word	0xffffffff


	//   ....[5]....
        /*09d4*/ 	.word	0xffffffff


	//   ....[6]....
        /*09d8*/ 	.word	0xffffffff


	//   ....[7]....
        /*09dc*/ 	.word	0xffffffff


	//   ....[8]....
        /*09e0*/ 	.word	0xffffffff


	//   ....[9]....
        /*09e4*/ 	.word	0xffffffff


	//----- nvinfo : EIATTR_COOP_GROUP_INSTR_OFFSETS
	.align		4
.L_1443:
        /*09e8*/ 	.byte	0x04, 0x28
        /*09ea*/ 	.short	(.L_1445 - .L_1444)


	//   ....[0]....
.L_1444:
        /*09ec*/ 	.word	0x00009330


	//   ....[1]....
        /*09f0*/ 	.word	0x00009340


	//   ....[2]....
        /*09f4*/ 	.word	0x00009380


	//   ....[3]....
        /*09f8*/ 	.word	0x00009390


	//   ....[4]....
        /*09fc*/ 	.word	0x000093d0


	//   ....[5]....
        /*0a00*/ 	.word	0x000093e0


	//   ....[6]....
        /*0a04*/ 	.word	0x00009420


	//   ....[7]....
        /*0a08*/ 	.word	0x00009430


	//   ....[8]....
        /*0a0c*/ 	.word	0x00009490


	//   ....[9]....
        /*0a10*/ 	.word	0x000094a0


	//----- nvinfo : EIATTR_EXIT_INSTR_OFFSETS
	.align		4
.L_1445:
        /*0a14*/ 	.byte	0x04, 0x1c
        /*0a16*/ 	.short	(.L_1447 - .L_1446)


	//   ....[0]....
.L_1446:
        /*0a18*/ 	.word	0x00000090


	//   ....[1]....
        /*0a1c*/ 	.word	0x0000b8d0


	//----- nvinfo : EIATTR_MAX_THREADS
	.align		4
.L_1447:
        /*0a20*/ 	.byte	0x04, 0x05
        /*0a22*/ 	.short	(.L_1449 - .L_1448)
.L_1448:
        /*0a24*/ 	.word	0x000001e0
        /*0a28*/ 	.word	0x00000001
        /*0a2c*/ 	.word	0x00000001


	//----- nvinfo : EIATTR_CRS_STACK_SIZE
	.align		4
.L_1449:
        /*0a30*/ 	.byte	0x04, 0x1e
        /*0a32*/ 	.short	(.L_1451 - .L_1450)
.L_1450:
        /*0a34*/ 	.word	0x00000000


	//----- nvinfo : EIATTR_CBANK_PARAM_SIZE
	.align		4
.L_1451:
        /*0a38*/ 	.byte	0x03, 0x19
        /*0a3a*/ 	.short	0x00a0


	//----- nvinfo : EIATTR_PARAM_CBANK
	.align		4
        /*0a3c*/ 	.byte	0x04, 0x0a
        /*0a3e*/ 	.short	(.L_1453 - .L_1452)
	.align		4
.L_1452:
        /*0a40*/ 	.word	index@(.nv.constant0._Z35group_norm_nhwc_fwd_one_pass_kernelI11Bf16IOFp16WLi512ELi120ELi480EEv26Group_norm_nhwc_fwd_params)
        /*0a44*/ 	.short	0x0210
        /*0a46*/ 	.short	0x00a0


	//----- nvinfo : EIATTR_SW_WAR
	.align		4
.L_1453:
        /*0a48*/ 	.byte	0x04, 0x36
        /*0a4a*/ 	.short	(.L_1455 - .L_1454)
.L_1454:
        /*0a4c*/ 	.word	0x00000008
.L_1455:


//--------------------- .nv.info._Z35group_norm_nhwc_fwd_one_pass_kernelI11Fp16IOFp32WLi64ELi120ELi480EEv26Group_norm_nhwc_fwd_params --------------------------
	.section	.nv.info._Z35group_norm_nhwc_fwd_one_pass_kernelI11Fp16IOFp32WLi64ELi120ELi480EEv26Group_norm_nhwc_fwd_params,"",@"SHT_CUDA_INFO"
	.sectionflags	@""
	.align	4


	//----- nvinfo : EIATTR_CUDA_API_VERSION
	.align		4
        /*0000*/ 	.byte	0x04, 0x37
        /*0002*/ 	.short	(.L_1457 - .L_1456)
.L_1456:
        /*0004*/ 	.word	0x00000082


	//----- nvinfo : EIATTR_KPARAM_INFO
	.align		4
.L_1457:
        /*0008*/ 	.byte	0x04, 0x17
        /*000a*/ 	.short	(.L_1459 - .L_1458)
.L_1458:
        /*000c*/ 	.word	0x00000000
        /*0010*/ 	.short	0x0000
        /*0012*/ 	.short	0x0000
        /*0014*/ 	.byte	0x00, 0xf0, 0x81, 0x02


	//----- nvinfo : EIATTR_SPARSE_MMA_MASK
	.align		4
.L_1459:
        /*0018*/ 	.byte	0x03, 0x50
        /*001a*/ 	.short	0x0000


	//----- nvinfo : EIATTR_MAXREG_COUNT
	.align		4
        /*001c*/ 	.byte	0x03, 0x1b
        /*001e*/ 	.short	0x0080


	//----- nvinfo : EIATTR_NUM_BARRIERS
	.align		4
        /*0020*/ 	.byte	0x02, 0x4c
        /*0022*/ 	.byte	0x01
	.zero		1


	//----- nvinfo : EIATTR_MERCURY_ISA_VERSION
	.align		4
        /*0024*/ 	.byte	0x03, 0x5f
        /*0026*/ 	.short	0x0101


	//----- nvinfo : EIATTR_COOP_GROUP_MASK_REGIDS
	.align		4
        /*0028*/ 	.byte	0x04, 0x29
        /*002a*/ 	.short	(.L_1461 - .L_1460)


	//   ....[0]....
.L_1460:
        /*002c*/ 	.word	0xffffffff


	//   ....[1]....
        /*0030*/ 	.word	0xffffffff


	//   ....[2]....
        /*0034*/ 	.word	0xffffffff


	//   ....[3]....
        /*0038*/ 	.word	0xffffffff


	//   ....[4]....
        /*003c*/ 	.word	0xffffffff


	//   ....[5]....
        /*0040*/ 	.word	0xffffffff


	//   ....[6]....
        /*0044*/ 	.word	0xffffffff


	//   ....[7]....
        /*0048*/ 	.word	0xffffffff


	//   ....[8]....
        /*004c*/ 	.word	0xffffffff


	//   ....[9]....
        /*0050*/ 	.word	0xffffffff


	//----- nvinfo : EIATTR_COOP_GROUP_INSTR_OFFSETS
	.align		4
.L_1461:
        /*0054*/ 	.byte	0x04, 0x28
        /*0056*/ 	.short	(.L_1463 - .L_1462)


	//   ....[0]....
.L_1462:
        /*0058*/ 	.word	0x00001030


	//   ....[1]....
        /*005c*/ 	.word	0x00001040


	//   ....[2]....
        /*0060*/ 	.word	0x00001070


	//   ....[3]....
        /*0064*/ 	.word	0x00001080


	//   ....[4]....
        /*0068*/ 	.word	0x000010c0


	//   ....[5]....
        /*006c*/ 	.word	0x000010d0


	//   ....[6]....
        /*0070*/ 	.word	0x00001110


	//   ....[7]....
        /*0074*/ 	.word	0x00001120


	//   ....[8]....
        /*0078*/ 	.word	0x00001160


	//   ....[9]....
        /*007c*/ 	.word	0x00001170


	//----- nvinfo : EIATTR_EXIT_INSTR_OFFSETS
	.align		4
.L_1463:
        /*0080*/ 	.byte	0x04, 0x1c
        /*0082*/ 	.short	(.L_1465 - .L_1464)


	//   ....[0]....
.L_1464:
        /*0084*/ 	.word	0x00000070


	//   ....[1]....
        /*0088*/ 	.word	0x00003ba0


	//----- nvinfo : EIATTR_MAX_THREADS
	.align		4
.L_1465:
        /*008c*/ 	.byte	0x04, 0x05
        /*008e*/ 	.short	(.L_1467 - .L_1466)
.L_1466:
        /*0090*/ 	.word	0x000001e0
        /*0094*/ 	.word	0x00000001
        /*0098*/ 	.word	0x00000001


	//----- nvinfo : EIATTR_CRS_STACK_SIZE
	.align		4
.L_1467:
        /*009c*/ 	.byte	0x04, 0x1e
        /*009e*/ 	.short	(.L_1469 - .L_1468)
.L_1468:
        /*00a0*/ 	.word	0x00000000


	//----- nvinfo : EIATTR_CBANK_PARAM_SIZE
	.align		4
.L_1469:
        /*00a4*/ 	.byte	0x03, 0x19
        /*00a6*/ 	.short	0x00a0


	//----- nvinfo : EIATTR_PARAM_CBANK
	.align		4
        /*00a8*/ 	.byte	0x04, 0x0a
        /*00aa*/ 	.short	(.L_1471 - .L_1470)
	.align		4
.L_1470:
        /*00ac*/ 	.word	index@(.nv.constant0._Z35group_norm_nhwc_fwd_one_pass_kernelI11Fp16IOFp32WLi64ELi120ELi480EEv26Group_norm_nhwc_fwd_params)
        /*00b0*/ 	.short	0x0210
        /*00b2*/ 	.short	0x00a0


	//----- nvinfo : EIATTR_SW_WAR
	.align		4
.L_1471:
        /*00b4*/ 	.byte	0x04, 0x36
        /*00b6*/ 	.short	(.L_1473 - .L_1472)
.L_1472:
        /*00b8*/ 	.word	0x00000008
.L_1473:


//--------------------- .nv.info._Z35group_norm_nhwc_fwd_one_pass_kernelI11Fp16IOFp32WLi128ELi120ELi480EEv26Group_norm_nhwc_fwd_params --------------------------
	.section	.nv.info._Z35group_norm_nhwc_fwd_one_pass_kernelI11Fp16IOFp32WLi128ELi120ELi480EEv26Group_norm_nhwc_fwd_params,"",@"SHT_CUDA_INFO"
	.sectionflags	@""
	.align	4


	//----- nvinfo : EIATTR_CUDA_API_VERSION
	.align		4
        /*0000*/ 	.byte	0x04, 0x37
        /*0002*/ 	.short	(.L_1475 - .L_1474)
.L_1474:
        /*0004*/ 	.word	0x00000082


	//----- nvinfo : EIATTR_KPARAM_INFO
	.align		4
.L_1475:
        /*0008*/ 	.byte	0x04, 0x17
        /*000a*/ 	.short	(.L_1477 - .L_1476)
.L_1476:
        /*000c*/ 	.word	0x00000000
        /*0010*/ 	.short	0x0000
        /*0012*/ 	.short	0x0000
        /*0014*/ 	.byte	0x00, 0xf0, 0x81, 0x02


	//----- nvinfo : EIATTR_SPARSE_MMA_MASK
	.align		4
.L_1477:
        /*0018*/ 	.byte	0x03, 0x50
        /*001a*/ 	.short	0x0000


	//----- nvinfo : EIATTR_MAXREG_COUNT
	.align		4
        /*001c*/ 	.byte	0x03, 0x1b
        /*001e*/ 	.short	0x0080


	//----- nvinfo : EIATTR_NUM_BARRIERS
	.align		4
        /*0020*/ 	.byte	0x02, 0x4c
        /*0022*/ 	.byte	0x01
	.zero		1


	//----- nvinfo : EIATTR_MERCURY_ISA_VERSION
	.align		4
        /*0024*/ 	.byte	0x03, 0x5f
        /*0026*/ 	.short	0x0101


	//----- nvinfo : EIATTR_COOP_GROUP_MASK_REGIDS
	.align		4
        /*0028*/ 	.byte	0x04, 0x29
        /*002a*/ 	.short	(.L_1479 - .L_1478)


	//   ....[0]....
.L_1478:
        /*002c*/ 	.word	0xffffffff


	//   ....[1]....
        /*0030*/ 	.word	0xffffffff


	//   ....[2]....
        /*0034*/ 	.word	0xffffffff


	//   ....[3]....
        /*0038*/ 	.word	0xffffffff


	//   ....[4]....
        /*003c*/ 	.word	0xffffffff


	//   ....[5]....
        /*0040*/ 	.word	0xffffffff


	//   ....[6]....
        /*0044*/ 	.word	0xffffffff


	//   ....[7]....
        /*0048*/ 	.word	0xffffffff


	//   ....[8]....
        /*004c*/ 	.word	0xffffffff


	//   ....[9]....
        /*0050*/ 	.word	0xffffffff


	//----- nvinfo : EIATTR_COOP_GROUP_INSTR_OFFSETS
	.align		4
.L_1479:
        /*0054*/ 	.byte	0x04, 0x28
        /*0056*/ 	.short	(.L_1481 - .L_1480)


	//   ....[0]....
.L_1480:
        /*0058*/ 	.word	0x00001bd0


	//   ....[1]....
        /*005c*/ 	.word	0x00001be0


	//   ....[2]....
        /*0060*/ 	.word	0x00001c20


	//   ....[3]....
        /*0064*/ 	.word	0x00001c30


	//   ....[4]....
        /*0068*/ 	.word	0x00001c70


	//   ....[5]....
        /*006c*/ 	.word	0x00001c80


	//   ....[6]....
        /*0070*/ 	.word	0x00001cc0


	//   ....[7]....
        /*0074*/ 	.word	0x00001cd0


	//   ....[8]....
        /*0078*/ 	.word	0x00001d10


	//   ....[9]....
        /*007c*/ 	.word	0x00001d20


	//----- nvinfo : EIATTR_EXIT_INSTR_OFFSETS
	.align		4
.L_1481:
        /*0080*/ 	.byte	0x04, 0x1c
        /*0082*/ 	.short	(.L_1483 - .L_1482)


	//   ....[0]....
.L_1482:
        /*0084*/ 	.word	0x00000060


	//   ....[1]....
        /*0088*/ 	.word	0x00005230


	//----- nvinfo : EIATTR_MAX_THREADS
	.align		4
.L_1483:
        /*008c*/ 	.byte	0x04, 0x05
        /*008e*/ 	.short	(.L_1485 - .L_1484)
.L_1484:
        /*0090*/ 	.word	0x000001e0
        /*0094*/ 	.word	0x00000001
        /*0098*/ 	.word	0x00000001


	//----- nvinfo : EIATTR_CRS_STACK_SIZE
	.align		4
.L_1485:
        /*009c*/ 	.byte	0x04, 0x1e
        /*009e*/ 	.short	(.L_1487 - .L_1486)
.L_1486:
        /*00a0*/ 	.word	0x00000000


	//----- nvinfo : EIATTR_CBANK_PARAM_SIZE
	.align		4
.L_1487:
        /*00a4*/ 	.byte	0x03, 0x19
        /*00a6*/ 	.short	0x00a0


	//----- nvinfo : EIATTR_PARAM_CBANK
	.align		4
        /*00a8*/ 	.byte	0x04, 0x0a
        /*00aa*/ 	.short	(.L_1489 - .L_1488)
	.align		4
.L_1488:
        /*00ac*/ 	.word	index@(.nv.constant0._Z35group_norm_nhwc_fwd_one_pass_kernelI11Fp16IOFp32WLi128ELi120ELi480EEv26Group_norm_nhwc_fwd_params)
        /*00b0*/ 	.short	0x0210
        /*00b2*/ 	.short	0x00a0


	//----- nvinfo : EIATTR_SW_WAR
	.align		4
.L_1489:
        /*00b4*/ 	.byte	0x04, 0x36
        /*00b6*/ 	.short	(.L_1491 - .L_1490)
.L_1490:
        /*00b8*/ 	.word	0x00000008
.L_1491:


//--------------------- .nv.info._Z35group_norm_nhwc_fwd_one_pass_kernelI11Fp16IOFp32WLi256ELi120ELi480EEv26Group_norm_nhwc_fwd_params --------------------------
	.section	.nv.info._Z35group_norm_nhwc_fwd_one_pass_kernelI11Fp16IOFp32WLi256ELi120ELi480EEv26Group_norm_nhwc_fwd_params,"",@"SHT_CUDA_INFO"
	.sectionflags	@""
	.align	4


	//----- nvinfo : EIATTR_CUDA_API_VERSION
	.align		4
        /*0000*/ 	.byte	0x04, 0x37
        /*0002*/ 	.short	(.L_1493 - .L_1492)
.L_1492:
        /*0004*/ 	.word	0x00000082


	//----- nvinfo : EIATTR_KPARAM_INFO
	.align		4
.L_1493:
        /*0008*/ 	.byte	0x04, 0x17
        /*000a*/ 	.short	(.L_1495 - .L_1494)
.L_1494:
        /*000c*/ 	.word	0x00000000
        /*0010*/ 	.short	0x0000
        /*0012*/ 	.short	0x0000
        /*0014*/ 	.byte	0x00, 0xf0, 0x81, 0x02


	//----- nvinfo : EIATTR_SPARSE_MMA_MASK
	.align		4
.L_1495:
        /*0018*/ 	.byte	0x03, 0x50
        /*001a*/ 	.short	0x0000


	//----- nvinfo : EIATTR_MAXREG_COUNT
	.align		4
        /*001c*/ 	.byte	0x03, 0x1b
        /*001e*/ 	.short	0x0080


	//----- nvinfo : EIATTR_NUM_BARRIERS
	.align		4
        /*0020*/ 	.byte	0x02, 0x4c
        /*0022*/ 	.byte	0x01
	.zero		1


	//----- nvinfo : EIATTR_MERCURY_ISA_VERSION
	.align		4
        /*0024*/ 	.byte	0x03, 0x5f
        /*0026*/ 	.short	0x0101


	//----- nvinfo : EIATTR_COOP_GROUP_MASK_REGIDS
	.align		4
        /*0028*/ 	.byte	0x04, 0x29
        /*002a*/ 	.short	(.L_1497 - .L_1496)


	//   ....[0]....
.L_1496:
        /*002c*/ 	.word	0xffffffff


	//   ....[1]....
        /*0030*/ 	.word	0xffffffff


	//   ....[2]....
        /*0034*/ 	.word	0xffffffff


	//   ....[3]....
        /*0038*/ 	.word	0xffffffff


	//   ....[4]....
        /*003c*/ 	.word	0xffffffff


	//   ....[5]....
        /*0040*/ 	.word	0xffffffff


	//   ....[6]....
        /*0044*/ 	.word	0xffffffff


	//   ....[7]....
        /*0048*/ 	.word	0xffffffff


	//   ....[8]....
        /*004c*/ 	.word	0xffffffff


	//   ....[9]....
        /*0050*/ 	.word	0xffffffff


	//----- nvinfo : EIATTR_COOP_GROUP_INSTR_OFFSETS
	.align		4
.L_1497:
        /*0054*/ 	.byte	0x04, 0x28
        /*0056*/ 	.short	(.L_1499 - .L_1498)


	//   ....[0]....
.L_1498:
        /*0058*/ 	.word	0x00003a30


	//   ....[1]....
        /*005c*/ 	.word	0x00003a40


	//   ....[2]....
        /*0060*/ 	.word	0x00003a80


	//   ....[3]....
        /*0064*/ 	.word	0x00003a90


	//   ....[4]....
        /*0068*/ 	.word	0x00003ad0


	//   ....[5]....
        /*006c*/ 	.word	0x00003ae0


	//   ....[6]....
        /*0070*/ 	.word	0x00003b20


	//   ....[7]....
        /*0074*/ 	.word	0x00003b30


	//   ....[8]....
        /*0078*/ 	.word	0x00003b80


	//   ....[9]....
        /*007c*/ 	.word	0x00003b90


	//----- nvinfo : EIATTR_EXIT_INSTR_OFFSETS
	.align		4
.L_1499:
        /*0080*/ 	.byte	0x04, 0x1c
        /*0082*/ 	.short	(.L_1501 - .L_1500)


	//   ....[0]....
.L_1500:
        /*0084*/ 	.word	0x00000060


	//   ....[1]....
        /*0088*/ 	.word	0x000092b0


	//----- nvinfo : EIATTR_MAX_THREADS
	.align		4
.L_1501:
        /*008c*/ 	.byte	0x04, 0x05
        /*008e*/ 	.short	(.L_1503 - .L_1502)
.L_1502:
        /*0090*/ 	.word	0x000001e0
        /*0094*/ 	.word	0x00000001
        /*0098*/ 	.word	0x00000001


	//----- nvinfo : EIATTR_CRS_STACK_SIZE
	.align		4
.L_1503:
        /*009c*/ 	.byte	0x04, 0x1e
        /*009e*/ 	.short	(.L_1505 - .L_1504)
.L_1504:
        /*00a0*/ 	.word	0x00000000


	//----- nvinfo : EIATTR_CBANK_PARAM_SIZE
	.align		4
.L_1505:
        /*00a4*/ 	.byte	0x03, 0x19
        /*00a6*/ 	.short	0x00a0


	//----- nvinfo : EIATTR_PARAM_CBANK
	.align		4
        /*00a8*/ 	.byte	0x04, 0x0a
        /*00aa*/ 	.short	(.L_1507 - .L_1506)
	.align		4
.L_1506:
        /*00ac*/ 	.word	index@(.nv.constant0._Z35group_norm_nhwc_fwd_one_pass_kernelI11Fp16IOFp32WLi256ELi120ELi480EEv26Group_norm_nhwc_fwd_params)
        /*00b0*/ 	.short	0x0210
        /*00b2*/ 	.short	0x00a0


	//----- nvinfo : EIATTR_SW_WAR
	.align		4
.L_1507:
        /*00b4*/ 	.byte	0x04, 0x36
        /*00b6*/ 	.short	(.L_1509 - .L_1508)
.L_1508:
        /*00b8*/ 	.word	0x00000008
.L_1509:


//--------------------- .nv.info._Z35group_norm_nhwc_fwd_one_pass_kernelI11Fp16IOFp32WLi512ELi120ELi480EEv26Group_norm_nhwc_fwd_params --------------------------
	.section	.nv.info._Z35group_norm_nhwc_fwd_one_pass_kernelI11Fp16IOFp32WLi512ELi120ELi480EEv26Group_norm_nhwc_fwd_params,"",@"SHT_CUDA_INFO"
	.sectionflags	@""
	.align	4


	//----- nvinfo : EIATTR_CUDA_API_VERSION
	.align		4
        /*0000*/ 	.byte	0x04, 0x37
        /*0002*/ 	.short	(.L_1511 - .L_1510)
.L_1510:
        /*0004*/ 	.word	0x00000082


	//----- nvinfo : EIATTR_KPARAM_INFO
	.align		4
.L_1511:
        /*0008*/ 	.byte	0x04, 0x17
        /*000a*/ 	.short	(.L_1513 - .L_1512)
.L_1512:
        /*000c*/ 	.word	0x00000000
        /*0010*/ 	.short	0x0000
        /*0012*/ 	.short	0x0000
        /*0014*/ 	.byte	0x00, 0xf0, 0x81, 0x02


	//----- nvinfo : EIATTR_SPARSE_MMA_MASK
	.align		4
.L_1513:
        /*0018*/ 	.byte	0x03, 0x50
        /*001a*/ 	.short	0x0000


	//----- nvinfo : EIATTR_MAXREG_COUNT
	.align		4
        /*001c*/ 	.byte	0x03, 0x1b
        /*001e*/ 	.short	0x0080


	//----- nvinfo : EIATTR_NUM_BARRIERS
	.align		4
        /*0020*/ 	.byte	0x02, 0x4c
        /*0022*/ 	.byte	0x01
	.zero		1


	//----- nvinfo : EIATTR_ANNOTATIONS
	.align		4
        /*0024*/ 	.byte	0x04, 0x55
        /*0026*/ 	.short	(.L_1515 - .L_1514)


	//   ....[0]....
.L_1514:
        /*0028*/ 	.word	0x00000001
        /*002c*/ 	.byte	0xa0, 0x10, 0x00, 0x00, 0x01, 0x00, 0x00, 0x00, 0xb0, 0x11, 0x00, 0x00, 0x01, 0x00, 0x00, 0x00
        /*003c*/ 	.byte	0xc0, 0x12, 0x00, 0x00, 0x01, 0x00, 0x00, 0x00, 0x00, 0x13, 0x00, 0x00, 0x01, 0x00, 0x00, 0x00
        /*004c*/ 	.byte	0x40, 0x17, 0x00, 0x00, 0x01, 0x00, 0x00, 0x00, 0xa0, 0x17, 0x00, 0x00, 0x01, 0x00, 0x00, 0x00
        /*005c*/ 	.byte	0xd0, 0x17, 0x00, 0x00, 0x01, 0x00, 0x00, 0x00, 0x10, 0x47, 0x00, 0x00, 0x01, 0x00, 0x00, 0x00
        /*006c*/ 	.byte	0x80, 0x47, 0x00, 0x00, 0x01, 0x00, 0x00, 0x00, 0x90, 0x48, 0x00, 0x00


	//----- nvinfo : EIATTR_MERCURY_ISA_VERSION
	.align		4
.L_1515:
        /*0078*/ 	.byte	0x03, 0x5f
        /*007a*/ 	.short	0x0101


	//----- nvinfo : EIATTR_COOP_GROUP_MASK_REGIDS
	.align		4
        /*007c*/ 	.byte	0x04, 0x29
        /*007e*/ 	.short	(.L_1517 - .L_1516)


	//   ....[0]....
.L_1516:
        /*0080*/ 	.word	0xffffffff


	//   ....[1]....
        /*0084*/ 	.word	0xffffffff


	//   ....[2]....
        /*0088*/ 	.word	0xffffffff


	//   ....[3]....
        /*008c*/ 	.word	0xffffffff


	//   ....[4]....
        /*0090*/ 	.word	0xffffffff


	//   ....[5]....
        /*0094*/ 	.word	0xffffffff


	//   ....[6]....
        /*0098*/ 	.word	0xffffffff


	//   ....[7]....
        /*009c*/ 	.word	0xffffffff


	//   ....[8]....
        /*00a0*/ 	.word	0xffffffff


	//   ....[9]....
        /*00a4*/ 	.word	0xffffffff


	//----- nvinfo : EIATTR_COOP_GROUP_INSTR_OFFSETS
	.align		4
.L_1517:
        /*00a8*/ 	.byte	0x04, 0x28
        /*00aa*/ 	.short	(.L_1519 - .L_1518)


	//   ....[0]....
.L_1518:
        /*00ac*/ 	.word	0x000085c0


	//   ....[1]....
        /*00b0*/ 	.word	0x000085d0


	//   ....[2]....
        /*00b4*/ 	.word	0x00008610


	//   ....[3]....
        /*00b8*/ 	.word	0x00008620


	//   ....[4]....
        /*00bc*/ 	.word	0x00008660


	//   ....[5]....
        /*00c0*/ 	.word	0x00008670


	//   ....[6]....
        /*00c4*/ 	.word	0x000086c0


	//   ....[7]....
        /*00c8*/ 	.word	0x000086d0


	//   ....[8]....
        /*00cc*/ 	.word	0x00008730


	//   ....[9]....
        /*00d0*/ 	.word	0x00008740


	//----- nvinfo : EIATTR_EXIT_INSTR_OFFSETS
	.align		4
.L_1519:
        /*00d4*/ 	.byte	0x04, 0x1c
        /*00d6*/ 	.short	(.L_1521 - .L_1520)


	//   ....[0]....
.L_1520:
        /*00d8*/ 	.word	0x00000090


	//   ....[1]....
        /*00dc*/ 	.word	0x0000ac90


	//----- nvinfo : EIATTR_MAX_THREADS
	.align		4
.L_1521:
        /*00e0*/ 	.byte	0x04, 0x05
        /*00e2*/ 	.short	(.L_1523 - .L_1522)
.L_1522:
        /*00e4*/ 	.word	0x000001e0
        /*00e8*/ 	.word	0x00000001
        /*00ec*/ 	.word	0x00000001


	//----- nvinfo : EIATTR_CRS_STACK_SIZE
	.align		4
.L_1523:
        /*00f0*/ 	.byte	0x04, 0x1e
        /*00f2*/ 	.short	(.L_1525 - .L_1524)
.L_1524:
        /*00f4*/ 	.word	0x00000000


	//----- nvinfo : EIATTR_CBANK_PARAM_SIZE
	.align		4
.L_1525:
        /*00f8*/ 	.byte	0x03, 0x19
        /*00fa*/ 	.short	0x00a0


	//----- nvinfo : EIATTR_PARAM_CBANK
	.align		4
        /*00fc*/ 	.byte	0x04, 0x0a
        /*00fe*/ 	.short	(.L_1527 - .L_1526)
	.align		4
.L_1526:
        /*0100*/ 	.word	index@(.nv.constant0._Z35group_norm_nhwc_fwd_one_pass_kernelI11Fp16IOFp32WLi512ELi120ELi480EEv26Group_norm_nhwc_fwd_params)
        /*0104*/ 	.short	0x0210
        /*0106*/ 	.short	0x00a0


	//----- nvinfo : EIATTR_SW_WAR
	.align		4
.L_1527:
        /*0108*/ 	.byte	0x04, 0x36
        /*010a*/ 	.short	(.L_1529 - .L_1528)
.L_1528:
        /*010c*/ 	.word	0x00000008
.L_1529:


//--------------------- .nv.info._Z35group_norm_nhwc_fwd_one_pass_kernelI11Fp16IOBf16WLi64ELi120ELi480EEv26Group_norm_nhwc_fwd_params --------------------------
	.section	.nv.info._Z35group_norm_nhwc_fwd_one_pass_kernelI11Fp16IOBf16WLi64ELi120ELi480EEv26Group_norm_nhwc_fwd_params,"",@"SHT_CUDA_INFO"
	.sectionflags	@""
	.align	4


	//----- nvinfo : EIATTR_CUDA_API_VERSION
	.align		4
        /*0000*/ 	.byte	0x04, 0x37
        /*0002*/ 	.short	(.L_1531 - .L_1530)
.L_1530:
        /*0004*/ 	.word	0x00000082


	//----- nvinfo : EIATTR_KPARAM_INFO
	.align		4
.L_1531:
        /*0008*/ 	.byte	0x04, 0x17
        /*000a*/ 	.short	(.L_1533 - .L_1532)
.L_1532:
        /*000c*/ 	.word	0x00000000
        /*0010*/ 	.short	0x0000
        /*0012*/ 	.short	0x0000
        /*0014*/ 	.byte	0x00, 0xf0, 0x81, 0x02


	//----- nvinfo : EIATTR_SPARSE_MMA_MASK
	.align		4
.L_1533:
        /*0018*/ 	.byte	0x03, 0x50
        /*001a*/ 	.short	0x0000


	//----- nvinfo : EIATTR_MAXREG_COUNT
	.align		4
        /*001c*/ 	.byte	0x03, 0x1b
        /*001e*/ 	.short	0x0080


	//----- nvinfo : EIATTR_NUM_BARRIERS
	.align		4
        /*0020*/ 	.byte	0x02, 0x4c
        /*0022*/ 	.byte	0x01
	.zero		1


	//----- nvinfo : EIATTR_MERCURY_ISA_VERSION
	.align		4
        /*0024*/ 	.byte	0x03, 0x5f
        /*0026*/ 	.short	0x0101


	//----- nvinfo : EIATTR_COOP_GROUP_MASK_REGIDS
	.align		4
        /*0028*/ 	.byte	0x04, 0x29
        /*002a*/ 	.short	(.L_1535 - .L_1534)


	//   ....[0]....
.L_1534:
        /*002c*/ 	.word	0xffffffff


	//   ....[1]....
        /*0030*/ 	.word	0xffffffff


	//   ....[2]....
        /*0034*/ 	.word	0xffffffff


	//   ....[3]....
        /*0038*/ 	.word	0xffffffff


	//   ....[4]....
        /*003c*/ 	.word	0xffffffff


	//   ....[5]....
        /*0040*/ 	.word	0xffffffff


	//   ....[6]....
        /*0044*/ 	.word	0xffffffff


	//   ....[7]....
        /*0048*/ 	.word	0xffffffff


	//   ....[8]....
        /*004c*/ 	.word	0xffffffff


	//   ....[9]....
        /*0050*/ 	.word	0xffffffff


	//----- nvinfo : EIATTR_COOP_GROUP_INSTR_OFFSETS
	.align		4
.L_1535:
        /*0054*/ 	.byte	0x04, 0x28
        /*0056*/ 	.short	(.L_1537 - .L_1536)


	//   ....[0]....
.L_1536:
        /*0058*/ 	.word	0x00001030


	//   ....[1]....
        /*005c*/ 	.word	0x00001040


	//   ....[2]....
        /*0060*/ 	.word	0x00001070


	//   ....[3]....
        /*0064*/ 	.word	0x00001080


	//   ....[4]....
        /*0068*/ 	.word	0x000010c0


	//   ....[5]....
        /*006c*/ 	.word	0x000010d0


	//   ....[6]....
        /*0070*/ 	.word	0x00001110


	//   ....[7]....
        /*0074*/ 	.word	0x00001120


	//   ....[8]....
        /*0078*/ 	.word	0x00001160


	//   ....[9]....
        /*007c*/ 	.word	0x00001170


	//----- nvinfo : EIATTR_EXIT_INSTR_OFFSETS
	.align		4
.L_1537:
        /*0080*/ 	.byte	0x04, 0x1c
        /*0082*/ 	.short	(.L_1539 - .L_1538)


	//   ....[0]....
.L_1538:
        /*0084*/ 	.word	0x00000070


	//   ....[1]....
        /*0088*/ 	.word	0x00003c00


	//----- nvinfo : EIATTR_MAX_THREADS
	.align		4
.L_1539:
        /*008c*/ 	.byte	0x04, 0x05
        /*008e*/ 	.short	(.L_1541 - .L_1540)
.L_1540:
        /*0090*/ 	.word	0x000001e0
        /*0094*/ 	.word	0x00000001
        /*0098*/ 	.word	0x00000001


	//----- nvinfo : EIATTR_CRS_STACK_SIZE
	.align		4
.L_1541:
        /*009c*/ 	.byte	0x04, 0x1e
        /*009e*/ 	.short	(.L_1543 - .L_1542)
.L_1542:
        /*00a0*/ 	.word	0x00000000


	//----- nvinfo : EIATTR_CBANK_PARAM_SIZE
	.align		4
.L_1543:
        /*00a4*/ 	.byte	0x03, 0x19
        /*00a6*/ 	.short	0x00a0


	//----- nvinfo : EIATTR_PARAM_CBANK
	.align		4
        /*00a8*/ 	.byte	0x04, 0x0a
        /*00aa*/ 	.short	(.L_1545 - .L_1544)
	.align		4
.L_1544:
        /*00ac*/ 	.word	index@(.nv.constant0._Z35group_norm_nhwc_fwd_one_pass_kernelI11Fp16IOBf16WLi64ELi120ELi480EEv26Group_norm_nhwc_fwd_params)
        /*00b0*/ 	.short	0x0210
        /*00b2*/ 	.short	0x00a0


	//----- nvinfo : EIATTR_SW_WAR
	.align		4
.L_1545:
        /*00b4*/ 	.byte	0x04, 0x36
        /*00b6*/ 	.short	(.L_1547 - .L_1546)
.L_1546:
        /*00b8*/ 	.word	0x00000008
.L_1547:


//--------------------- .nv.info._Z35group_norm_nhwc_fwd_one_pass_kernelI11Fp16IOBf16WLi128ELi120ELi480EEv26Group_norm_nhwc_fwd_params --------------------------
	.section	.nv.info._Z35group_norm_nhwc_fwd_one_pass_kernelI11Fp16IOBf16WLi128ELi120ELi480EEv26Group_norm_nhwc_fwd_params,"",@"SHT_CUDA_INFO"
	.sectionflags	@""
	.align	4


	//----- nvinfo : EIATTR_CUDA_API_VERSION
	.align		4
        /*0000*/ 	.byte	0x04, 0x37
        /*0002*/ 	.short	(.L_1549 - .L_1548)
.L_1548:
        /*0004*/ 	.word	0x00000082


	//----- nvinfo : EIATTR_KPARAM_INFO
	.align		4
.L_1549:
        /*0008*/ 	.byte	0x04, 0x17
        /*000a*/ 	.short	(.L_1551 - .L_1550)
.L_1550:
        /*000c*/ 	.word	0x00000000
        /*0010*/ 	.short	0x0000
        /*0012*/ 	.short	0x0000
        /*0014*/ 	.byte	0x00, 0xf0, 0x81, 0x02


	//----- nvinfo : EIATTR_SPARSE_MMA_MASK
	.align		4
.L_1551:
        /*0018*/ 	.byte	0x03, 0x50
        /*001a*/ 	.short	0x0000


	//----- nvinfo : EIATTR_MAXREG_COUNT
	.align		4
        /*001c*/ 	.byte	0x03, 0x1b
        /*001e*/ 	.short	0x0080


	//----- nvinfo : EIATTR_NUM_BARRIERS
	.align		4
        /*0020*/ 	.byte	0x02, 0x4c
        /*0022*/ 	.byte	0x01
	.zero		1


	//----- nvinfo : EIATTR_MERCURY_ISA_VERSION
	.align		4
        /*0024*/ 	.byte	0x03, 0x5f
        /*0026*/ 	.short	0x0101


	//----- nvinfo : EIATTR_COOP_GROUP_MASK_REGIDS
	.align		4
        /*0028*/ 	.byte	0x04, 0x29
        /*002a*/ 	.short	(.L_1553 - .L_1552)


	//   ....[0]....
.L_1552:
        /*002c*/ 	.word	0xffffffff


	//   ....[1]....
        /*0030*/ 	.word	0xffffffff


	//   ....[2]....
        /*0034*/ 	.word	0xffffffff


	//   ....[3]....
        /*0038*/ 	.word	0xffffffff


	//   ....[4]....
        /*003c*/ 	.word	0xffffffff


	//   ....[5]....
        /*0040*/ 	.word	0xffffffff


	//   ....[6]....
        /*0044*/ 	.word	0xffffffff


	//   ....[7]....
        /*0048*/ 	.word	0xffffffff


	//   ....[8]....
        /*004c*/ 	.word	0xffffffff


	//   ....[9]....
        /*0050*/ 	.word	0xffffffff


	//----- nvinfo : EIATTR_COOP_GROUP_INSTR_OFFSETS
	.align		4
.L_1553:
        /*0054*/ 	.byte	0x04, 0x28
        /*0056*/ 	.short	(.L_1555 - .L_1554)


	//   ....[0]....
.L_1554:
        /*0058*/ 	.word	0x00001bd0


	//   ....[1]....
        /*005c*/ 	.word	0x00001be0


	//   ....[2]....
        /*0060*/ 	.word	0x00001c20


	//   ....[3]....
        /*0064*/ 	.word	0x00001c30


	//   ....[4]....
        /*0068*/ 	.word	0x00001c70


	//   ....[5]....
        /*006c*/ 	.word	0x00001c80


	//   ....[6]....
        /*0070*/ 	.word	0x00001cc0


	//   ....[7]....
        /*0074*/ 	.word	0x00001cd0


	//   ....[8]....
        /*0078*/ 	.word	0x00001d10


	//   ....[9]....
        /*007c*/ 	.word	0x00001d20


	//----- nvinfo : EIATTR_EXIT_INSTR_OFFSETS
	.align		4
.L_1555:
        /*0080*/ 	.byte	0x04, 0x1c
        /*0082*/ 	.short	(.L_1557 - .L_1556)


	//   ....[0]....
.L_1556:
        /*0084*/ 	.word	0x00000060


	//   ....[1]....
        /*0088*/ 	.word	0x00005290


	//----- nvinfo : EIATTR_MAX_THREADS
	.align		4
.L_1557:
        /*008c*/ 	.byte	0x04, 0x05
        /*008e*/ 	.short	(.L_1559 - .L_1558)
.L_1558:
        /*0090*/ 	.word	0x000001e0
        /*0094*/ 	.word	0x00000001
        /*0098*/ 	.word	0x00000001


	//----- nvinfo : EIATTR_CRS_STACK_SIZE
	.align		4
.L_1559:
        /*009c*/ 	.byte	0x04, 0x1e
        /*009e*/ 	.short	(.L_1561 - .L_1560)
.L_1560:
        /*00a0*/ 	.word	0x00000000


	//----- nvinfo : EIATTR_CBANK_PARAM_SIZE
	.align		4
.L_1561:
        /*00a4*/ 	.byte	0x03, 0x19
        /*00a6*/ 	.short	0x00a0


	//----- nvinfo : EIATTR_PARAM_CBANK
	.align		4
        /*00a8*/ 	.byte	0x04, 0x0a
        /*00aa*/ 	.short	(.L_1563 - .L_1562)
	.align		4
.L_1562:
        /*00ac*/ 	.word	index@(.nv.constant0._Z35group_norm_nhwc_fwd_one_pass_kernelI11Fp16IOBf16WLi128ELi120ELi480EEv26Group_norm_nhwc_fwd_params)
        /*00b0*/ 	.short	0x0210
        /*00b2*/ 	.short	0x00a0


	//----- nvinfo : EIATTR_SW_WAR
	.align		4
.L_1563:
        /*00b4*/ 	.byte	0x04, 0x36
        /*00b6*/ 	.short	(.L_1565 - .L_1564)
.L_1564:
        /*00b8*/ 	.word	0x00000008
.L_1565:


//--------------------- .nv.info._Z35group_norm_nhwc_fwd_one_pass_kernelI11Fp16IOBf16WLi256ELi120ELi480EEv26Group_norm_nhwc_fwd_params --------------------------
	.section	.nv.info._Z35group_norm_nhwc_fwd_one_pass_kernelI11Fp16IOBf16WLi256ELi120ELi480EEv26Group_norm_nhwc_fwd_params,"",@"SHT_CUDA_INFO"
	.sectionflags	@""
	.align	4


	//----- nvinfo : EIATTR_CUDA_API_VERSION
	.align		4
        /*0000*/ 	.byte	0x04, 0x37
        /*0002*/ 	.short	(.L_1567 - .L_1566)
.L_1566:
        /*0004*/ 	.word	0x00000082


	//----- nvinfo : EIATTR_KPARAM_INFO
	.align		4
.L_1567:
        /*0008*/ 	.byte	0x04, 0x17
        /*000a*/ 	.short	(.L_1569 - .L_1568)
.L_1568:
        /*000c*/ 	.word	0x00000000
        /*0010*/ 	.short	0x0000
        /*0012*/ 	.short	0x0000
        /*0014*/ 	.byte	0x00, 0xf0, 0x81, 0x02


	//----- nvinfo : EIATTR_SPARSE_MMA_MASK
	.align		4
.L_1569:
        /*0018*/ 	.byte	0x03, 0x50
        /*001a*/ 	.short	0x0000


	//----- nvinfo : EIATTR_MAXREG_COUNT
	.align		4
        /*001c*/ 	.byte	0x03, 0x1b
        /*001e*/ 	.short	0x0080


	//----- nvinfo : EIATTR_NUM_BARRIERS
	.align		4
        /*0020*/ 	.byte	0x02, 0x4c
        /*0022*/ 	.byte	0x01
	.zero		1


	//----- nvinfo : EIATTR_MERCURY_ISA_VERSION
	.align		4
        /*0024*/ 	.byte	0x03, 0x5f
        /*0026*/ 	.short	0x0101


	//----- nvinfo : EIATTR_COOP_GROUP_MASK_REGIDS
	.align		4
        /*0028*/ 	.byte	0x04, 0x29
        /*002a*/ 	.short	(.L_1571 - .L_1570)


	//   ....[0]....
.L_1570:
        /*002c*/ 	.word	0xffffffff


	//   ....[1]....
        /*0030*/ 	.word	0xffffffff


	//   ....[2]....
        /*0034*/ 	.word	0xffffffff


	//   ....[3]....
        /*0038*/ 	.word	0xffffffff


	//   ....[4]....
        /*003c*/ 	.word	0xffffffff


	//   ....[5]....
        /*0040*/ 	.word	0xffffffff


	//   ....[6]....
        /*0044*/ 	.word	0xffffffff


	//   ....[7]....
        /*0048*/ 	.word	0xffffffff


	//   ....[8]....
        /*004c*/ 	.word	0xffffffff


	//   ....[9]....
        /*0050*/ 	.word	0xffffffff


	//----- nvinfo : EIATTR_COOP_GROUP_INSTR_OFFSETS
	.align		4
.L_1571:
        /*0054*/ 	.byte	0x04, 0x28
        /*0056*/ 	.short	(.L_1573 - .L_1572)


	//   ....[0]....
.L_1572:
        /*0058*/ 	.word	0x00003a40


	//   ....[1]....
        /*005c*/ 	.word	0x00003a50


	//   ....[2]....
        /*0060*/ 	.word	0x00003a90


	//   ....[3]....
        /*0064*/ 	.word	0x00003aa0


	//   ....[4]....
        /*0068*/ 	.word	0x00003ae0


	//   ....[5]....
        /*006c*/ 	.word	0x00003af0


	//   ....[6]....
        /*0070*/ 	.word	0x00003b30


	//   ....[7]....
        /*0074*/ 	.word	0x00003b40


	//   ....[8]....
        /*0078*/ 	.word	0x00003b90


	//   ....[9]....
        /*007c*/ 	.word	0x00003ba0


	//----- nvinfo : EIATTR_EXIT_INSTR_OFFSETS
	.align		4
.L_1573:
        /*0080*/ 	.byte	0x04, 0x1c
        /*0082*/ 	.short	(.L_1575 - .L_1574)


	//   ....[0]....
.L_1574:
        /*0084*/ 	.word	0x00000060


	//   ....[1]....
        /*0088*/ 	.word	0x00009320


	//----- nvinfo : EIATTR_MAX_THREADS
	.align		4
.L_1575:
        /*008c*/ 	.byte	0x04, 0x05
        /*008e*/ 	.short	(.L_1577 - .L_1576)
.L_1576:
        /*0090*/ 	.word	0x000001e0
        /*0094*/ 	.word	0x00000001
        /*0098*/ 	.word	0x00000001


	//----- nvinfo : EIATTR_CRS_STACK_SIZE
	.align		4
.L_1577:
        /*009c*/ 	.byte	0x04, 0x1e
        /*009e*/ 	.short	(.L_1579 - .L_1578)
.L_1578:
        /*00a0*/ 	.word	0x00000000


	//----- nvinfo : EIATTR_CBANK_PARAM_SIZE
	.align		4
.L_1579:
        /*00a4*/ 	.byte	0x03, 0x19
        /*00a6*/ 	.short	0x00a0


	//----- nvinfo : EIATTR_PARAM_CBANK
	.align		4
        /*00a8*/ 	.byte	0x04, 0x0a
        /*00aa*/ 	.short	(.L_1581 - .L_1580)
	.align		4
.L_1580:
        /*00ac*/ 	.word	index@(.nv.constant0._Z35group_norm_nhwc_fwd_one_pass_kernelI11Fp16IOBf16WLi256ELi120ELi480EEv26Group_norm_nhwc_fwd_params)
        /*00b0*/ 	.short	0x0210
        /*00b2*/ 	.short	0x00a0


	//----- nvinfo : EIATTR_SW_WAR
	.align		4
.L_1581:
        /*00b4*/ 	.byte	0x04, 0x36
        /*00b6*/ 	.short	(.L_1583 - .L_1582)
.L_1582:
        /*00b8*/ 	.word	0x00000008
.L_1583:


//--------------------- .nv.info._Z35group_norm_nhwc_fwd_one_pass_kernelI11Fp16IOBf16WLi512ELi120ELi480EEv26Group_norm_nhwc_fwd_params --------------------------
	.section	.nv.info._Z35group_norm_nhwc_fwd_one_pass_kernelI11Fp16IOBf16WLi512ELi120ELi480EEv26Group_norm_nhwc_fwd_params,"",@"SHT_CUDA_INFO"
	.sectionflags	@""
	.align	4


	//----- nvinfo : EIATTR_CUDA_API_VERSION
	.align		4
        /*0000*/ 	.byte	0x04, 0x37
        /*0002*/ 	.short	(.L_1585 - .L_1584)
.L_1584:
        /*0004*/ 	.word	0x00000082


	//----- nvinfo : EIATTR_KPARAM_INFO
	.align		4
.L_1585:
        /*0008*/ 	.byte	0x04, 0x17
        /*000a*/ 	.short	(.L_1587 - .L_1586)
.L_1586:
        /*000c*/ 	.word	0x00000000
        /*0010*/ 	.short	0x0000
        /*0012*/ 	.short	0x0000
        /*0014*/ 	.byte	0x00, 0xf0, 0x81, 0x02


	//----- nvinfo : EIATTR_SPARSE_MMA_MASK
	.align		4
.L_1587:
        /*0018*/ 	.byte	0x03, 0x50
        /*001a*/ 	.short	0x0000


	//----- nvinfo : EIATTR_MAXREG_COUNT
	.align		4
        /*001c*/ 	.byte	0x03, 0x1b
        /*001e*/ 	.short	0x0080


	//----- nvinfo : EIATTR_NUM_BARRIERS
	.align		4
        /*0020*/ 	.byte	0x02, 0x4c
        /*0022*/ 	.byte	0x01
	.zero		1


	//----- nvinfo : EIATTR_ANNOTATIONS
	.align		4
        /*0024*/ 	.byte	0x04, 0x55
        /*0026*/ 	.short	(.L_1589 - .L_1588)


	//   ....[0]....
.L_1588:
        /*0028*/ 	.word	0x00000001
        /*002c*/ 	.byte	0xa0, 0x10, 0x00, 0x00, 0x01, 0x00, 0x00, 0x00, 0xb0, 0x11, 0x00, 0x00, 0x01, 0x00, 0x00, 0x00
        /*003c*/ 	.byte	0xc0, 0x12, 0x00, 0x00, 0x01, 0x00, 0x00, 0x00, 0x00, 0x13, 0x00, 0x00, 0x01, 0x00, 0x00, 0x00
        /*004c*/ 	.byte	0x40, 0x17, 0x00, 0x00, 0x01, 0x00, 0x00, 0x00, 0xa0, 0x17, 0x00, 0x00, 0x01, 0x00, 0x00, 0x00
        /*005c*/ 	.byte	0xd0, 0x17, 0x00, 0x00, 0x01, 0x00, 0x00, 0x00, 0x10, 0x47, 0x00, 0x00, 0x01, 0x00, 0x00, 0x00
        /*006c*/ 	.byte	0x80, 0x47, 0x00, 0x00, 0x01, 0x00, 0x00, 0x00, 0x90, 0x48, 0x00, 0x00


	//----- nvinfo : EIATTR_MERCURY_ISA_VERSION
	.align		4
.L_1589:
        /*0078*/ 	.byte	0x03, 0x5f
        /*007a*/ 	.short	0x0101


	//----- nvinfo : EIATTR_COOP_GROUP_MASK_REGIDS
	.align		4
        /*007c*/ 	.byte	0x04, 0x29
        /*007e*/ 	.short	(.L_1591 - .L_1590)


	//   ....[0]....
.L_1590:
        /*0080*/ 	.word	0xffffffff


	//   ....[1]....
        /*0084*/ 	.word	0xffffffff


	//   ....[2]....
        /*0088*/ 	.word	0xffffffff


	//   ....[3]....
        /*008c*/ 	.word	0xffffffff


	//   ....[4]....
        /*0090*/ 	.word	0xffffffff


	//   ....[5]....
        /*0094*/ 	.word	0xffffffff


	//   ....[6]....
        /*0098*/ 	.word	0xffffffff


	//   ....[7]....
        /*009c*/ 	.word	0xffffffff


	//   ....[8]....
        /*00a0*/ 	.word	0xffffffff


	//   ....[9]....
        /*00a4*/ 	.word	0xffffffff


	//----- nvinfo : EIATTR_COOP_GROUP_INSTR_OFFSETS
	.align		4
.L_1591:
        /*00a8*/ 	.byte	0x04, 0x28
        /*00aa*/ 	.short	(.L_1593 - .L_1592)


	//   ....[0]....
.L_1592:
        /*00ac*/ 	.word	0x000085c0


	//   ....[1]....
        /*00b0*/ 	.word	0x000085d0


	//   ....[2]....
        /*00b4*/ 	.word	0x00008610


	//   ....[3]....
        /*00b8*/ 	.word	0x00008620


	//   ....[4]....
        /*00bc*/ 	.word	0x00008660


	//   ....[5]....
        /*00c0*/ 	.word	0x00008670


	//   ....[6]....
        /*00c4*/ 	.word	0x000086c0


	//   ....[7]....
        /*00c8*/ 	.word	0x000086d0


	//   ....[8]....
        /*00cc*/ 	.word	0x00008730


	//   ....[9]....
        /*00d0*/ 	.word	0x00008740


	//----- nvinfo : EIATTR_EXIT_INSTR_OFFSETS
	.align		4
.L_1593:
        /*00d4*/ 	.byte	0x04, 0x1c
        /*00d6*/ 	.short	(.L_1595 - .L_1594)


	//   ....[0]....
.L_1594:
        /*00d8*/ 	.word	0x00000090


	//   ....[1]....
        /*00dc*/ 	.word	0x0000acf0


	//----- nvinfo : EIATTR_MAX_THREADS
	.align		4
.L_1595:
        /*00e0*/ 	.byte	0x04, 0x05
        /*00e2*/ 	.short	(.L_1597 - .L_1596)
.L_1596:
        /*00e4*/ 	.word	0x000001e0
        /*00e8*/ 	.word	0x00000001
        /*00ec*/ 	.word	0x00000001


	//----- nvinfo : EIATTR_CRS_STACK_SIZE
	.align		4
.L_1597:
        /*00f0*/ 	.byte	0x04, 0x1e
        /*00f2*/ 	.short	(.L_1599 - .L_1598)
.L_1598:
        /*00f4*/ 	.word	0x00000000


	//----- nvinfo : EIATTR_CBANK_PARAM_SIZE
	.align		4
.L_1599:
        /*00f8*/ 	.byte	0x03, 0x19
        /*00fa*/ 	.short	0x00a0


	//----- nvinfo : EIATTR_PARAM_CBANK
	.align		4
        /*00fc*/ 	.byte	0x04, 0x0a
        /*00fe*/ 	.short	(.L_1601 - .L_1600)
	.align		4
.L_1600:
        /*0100*/ 	.word	index@(.nv.constant0._Z35group_norm_nhwc_fwd_one_pass_kernelI11Fp16IOBf16WLi512ELi120ELi480EEv26Group_norm_nhwc_fwd_params)
        /*0104*/ 	.short	0x0210
        /*0106*/ 	.short	0x00a0


	//----- nvinfo : EIATTR_SW_WAR
	.align		4
.L_1601:
        /*0108*/ 	.byte	0x04, 0x36
        /*010a*/ 	.short	(.L_1603 - .L_1602)
.L_1602:
        /*010c*/ 	.word	0x00000008
.L_1603:


//--------------------- .nv.info._Z35group_norm_nhwc_fwd_one_pass_kernelI11Fp16IOFp16WLi64ELi120ELi480EEv26Group_norm_nhwc_fwd_params --------------------------
	.section	.nv.info._Z35group_norm_nhwc_fwd_one_pass_kernelI11Fp16IOFp16WLi64ELi120ELi480EEv26Group_norm_nhwc_fwd_params,"",@"SHT_CUDA_INFO"
	.sectionflags	@""
	.align	4


	//----- nvinfo : EIATTR_CUDA_API_VERSION
	.align		4
        /*0000*/ 	.byte	0x04, 0x37
        /*0002*/ 	.short	(.L_1605 - .L_1604)
.L_1604:
        /*0004*/ 	.word	0x00000082


	//----- nvinfo : EIATTR_KPARAM_INFO
	.align		4
.L_1605:
        /*0008*/ 	.byte	0x04, 0x17
        /*000a*/ 	.short	(.L_1607 - .L_1606)
.L_1606:
        /*000c*/ 	.word	0x00000000
        /*0010*/ 	.short	0x0000
        /*0012*/ 	.short	0x0000
        /*0014*/ 	.byte	0x00, 0xf0, 0x81, 0x02


	//----- nvinfo : EIATTR_SPARSE_MMA_MASK
	.align		4
.L_1607:
        /*0018*/ 	.byte	0x03, 0x50
        /*001a*/ 	.short	0x0000


	//----- nvinfo : EIATTR_MAXREG_COUNT
	.align		4
        /*001c*/ 	.byte	0x03, 0x1b
        /*001e*/ 	.short	0x0080


	//----- nvinfo : EIATTR_NUM_BARRIERS
	.align		4
        /*0020*/ 	.byte	0x02, 0x4c
        /*0022*/ 	.byte	0x01
	.zero		1


	//----- nvinfo : EIATTR_MERCURY_ISA_VERSION
	.align		4
        /*0024*/ 	.byte	0x03, 0x5f
        /*0026*/ 	.short	0x0101


	//----- nvinfo : EIATTR_COOP_GROUP_MASK_REGIDS
	.align		4
        /*0028*/ 	.byte	0x04, 0x29
        /*002a*/ 	.short	(.L_1609 - .L_1608)


	//   ....[0]....
.L_1608:
        /*002c*/ 	.word	0xffffffff


	//   ....[1]....
        /*0030*/ 	.word	0xffffffff


	//   ....[2]....
        /*0034*/ 	.word	0xffffffff


	//   ....[3]....
        /*0038*/ 	.word	0xffffffff


	//   ....[4]....
        /*003c*/ 	.word	0xffffffff


	//   ....[5]....
        /*0040*/ 	.word	0xffffffff


	//   ....[6]....
        /*0044*/ 	.word	0xffffffff


	//   ....[7]....
        /*0048*/ 	.word	0xffffffff


	//   ....[8]....
        /*004c*/ 	.word	0xffffffff


	//   ....[9]....
        /*0050*/ 	.word	0xffffffff


	//----- nvinfo : EIATTR_COOP_GROUP_INSTR_OFFSETS
	.align		4
.L_1609:
        /*0054*/ 	.byte	0x04, 0x28
        /*0056*/ 	.short	(.L_1611 - .L_1610)


	//   ....[0]....
.L_1610:
        /*0058*/ 	.word	0x00001030


	//   ....[1]....
        /*005c*/ 	.word	0x00001040


	//   ....[2]....
        /*0060*/ 	.word	0x00001070


	//   ....[3]....
        /*0064*/ 	.word	0x00001080


	//   ....[4]....
        /*0068*/ 	.word	0x000010c0


	//   ....[5]....
        /*006c*/ 	.word	0x000010d0


	//   ....[6]....
        /*0070*/ 	.word	0x00001110


	//   ....[7]....
        /*0074*/ 	.word	0x00001120


	//   ....[8]....
        /*0078*/ 	.word	0x00001160


	//   ....[9]....
        /*007c*/ 	.word	0x00001170


	//----- nvinfo : EIATTR_EXIT_INSTR_OFFSETS
	.align		4
.L_1611:
        /*0080*/ 	.byte	0x04, 0x1c
        /*0082*/ 	.short	(.L_1613 - .L_1612)


	//   ....[0]....
.L_1612:
        /*0084*/ 	.word	0x00000070


	//   ....[1]....
        /*0088*/ 	.word	0x00003c00


	//----- nvinfo : EIATTR_MAX_THREADS
	.align		4
.L_1613:
        /*008c*/ 	.byte	0x04, 0x05
        /*008e*/ 	.short	(.L_1615 - .L_1614)
.L_1614:
        /*0090*/ 	.word	0x000001e0
        /*0094*/ 	.word	0x00000001
        /*0098*/ 	.word	0x00000001


	//----- nvinfo : EIATTR_CRS_STACK_SIZE
	.align		4
.L_1615:
        /*009c*/ 	.byte	0x04, 0x1e
        /*009e*/ 	.short	(.L_1617 - .L_1616)
.L_1616:
        /*00a0*/ 	.word	0x00000000


	//----- nvinfo : EIATTR_CBANK_PARAM_SIZE
	.align		4
.L_1617:
        /*00a4*/ 	.byte	0x03, 0x19
        /*00a6*/ 	.short	0x00a0


	//----- nvinfo : EIATTR_PARAM_CBANK
	.align		4
        /*00a8*/ 	.byte	0x04, 0x0a
        /*00aa*/ 	.short	(.L_1619 - .L_1618)
	.align		4
.L_1618:
        /*00ac*/ 	.word	index@(.nv.constant0._Z35group_norm_nhwc_fwd_one_pass_kernelI11Fp16IOFp16WLi64ELi120ELi480EEv26Group_norm_nhwc_fwd_params)
        /*00b0*/ 	.short	0x0210
        /*00b2*/ 	.short	0x00a0


	//----- nvinfo : EIATTR_SW_WAR
	.align		4
.L_1619:
        /*00b4*/ 	.byte	0x04, 0x36
        /*00b6*/ 	.short	(.L_1621 - .L_1620)
.L_1620:
        /*00b8*/ 	.word	0x00000008
.L_1621:


//--------------------- .nv.info._Z35group_norm_nhwc_fwd_one_pass_kernelI11Fp16IOFp16WLi128ELi120ELi480EEv26Group_norm_nhwc_fwd_params --------------------------
	.section	.nv.info._Z35group_norm_nhwc_fwd_one_pass_kernelI11Fp16IOFp16WLi128ELi120ELi480EEv26Group_norm_nhwc_fwd_params,"",@"SHT_CUDA_INFO"
	.sectionflags	@""
	.align	4


	//----- nvinfo : EIATTR_CUDA_API_VERSION
	.align		4
        /*0000*/ 	.byte	0x04, 0x37
        /*0002*/ 	.short	(.L_1623 - .L_1622)
.L_1622:
        /*0004*/ 	.word	0x00000082


	//----- nvinfo : EIATTR_KPARAM_INFO
	.align		4
.L_1623:
        /*0008*/ 	.byte	0x04, 0x17
        /*000a*/ 	.short	(.L_1625 - .L_1624)
.L_1624:
        /*000c*/ 	.word	0x00000000
        /*0010*/ 	.short	0x0000
        /*0012*/ 	.short	0x0000
        /*0014*/ 	.byte	0x00, 0xf0, 0x81, 0x02


	//----- nvinfo : EIATTR_SPARSE_MMA_MASK
	.align		4
.L_1625:
        /*0018*/ 	.byte	0x03, 0x50
        /*001a*/ 	.short	0x0000


	//----- nvinfo : EIATTR_MAXREG_COUNT
	.align		4
        /*001c*/ 	.byte	0x03, 0x1b
        /*001e*/ 	.short	0x0080


	//----- nvinfo : EIATTR_NUM_BARRIERS
	.align		4
        /*0020*/ 	.byte	0x02, 0x4c
        /*0022*/ 	.byte	0x01
	.zero		1


	//----- nvinfo : EIATTR_MERCURY_ISA_VERSION
	.align		4
        /*0024*/ 	.byte	0x03, 0x5f
        /*0026*/ 	.short	0x0101


	//----- nvinfo : EIATTR_COOP_GROUP_MASK_REGIDS
	.align		4
        /*0028*/ 	.byte	0x04, 0x29
        /*002a*/ 	.short	(.L_1627 - .L_1626)


	//   ....[0]....
.L_1626:
        /*002c*/ 	.word	0xffffffff


	//   ....[1]....
        /*0030*/ 	.word	0xffffffff


	//   ....[2]....
        /*0034*/ 	.word	0xffffffff


	//   ....[3]....
        /*0038*/ 	.word	0xffffffff


	//   ....[4]....
        /*003c*/ 	.word	0xffffffff


	//   ....[5]....
        /*0040*/ 	.word	0xffffffff


	//   ....[6]....
        /*0044*/ 	.word	0xffffffff


	//   ....[7]....
        /*0048*/ 	.word	0xffffffff


	//   ....[8]....
        /*004c*/ 	.word	0xffffffff


	//   ....[9]....
        /*0050*/ 	.word	0xffffffff


	//----- nvinfo : EIATTR_COOP_GROUP_INSTR_OFFSETS
	.align		4
.L_1627:
        /*0054*/ 	.byte	0x04, 0x28
        /*0056*/ 	.short	(.L_1629 - .L_1628)


	//   ....[0]....
.L_1628:
        /*0058*/ 	.word	0x00001bd0


	//   ....[1]....
        /*005c*/ 	.word	0x00001be0


	//   ....[2]....
        /*0060*/ 	.word	0x00001c20


	//   ....[3]....
        /*0064*/ 	.word	0x00001c30


	//   ....[4]....
        /*0068*/ 	.word	0x00001c70


	//   ....[5]....
        /*006c*/ 	.word	0x00001c80


	//   ....[6]....
        /*0070*/ 	.word	0x00001cc0


	//   ....[7]....
        /*0074*/ 	.word	0x00001cd0


	//   ....[8]....
        /*0078*/ 	.word	0x00001d10


	//   ....[9]....
        /*007c*/ 	.word	0x00001d20


	//----- nvinfo : EIATTR_EXIT_INSTR_OFFSETS
	.align		4
.L_1629:
        /*0080*/ 	.byte	0x04, 0x1c
        /*0082*/ 	.short	(.L_1631 - .L_1630)


	//   ....[0]....
.L_1630:
        /*0084*/ 	.word	0x00000060


	//   ....[1]....
        /*0088*/ 	.word	0x00005290


	//----- nvinfo : EIATTR_MAX_THREADS
	.align		4
.L_1631:
        /*008c*/ 	.byte	0x04, 0x05
        /*008e*/ 	.short	(.L_1633 - .L_1632)
.L_1632:
        /*0090*/ 	.word	0x000001e0
        /*0094*/ 	.word	0x00000001
        /*0098*/ 	.word	0x00000001


	//----- nvinfo : EIATTR_CRS_STACK_SIZE
	.align		4
.L_1633:
        /*009c*/ 	.byte	0x04, 0x1e
        /*009e*/ 	.short	(.L_1635 - .L_1634)
.L_1634:
        /*00a0*/ 	.word	0x00000000


	//----- nvinfo : EIATTR_CBANK_PARAM_SIZE
	.align		4
.L_1635:
        /*00a4*/ 	.byte	0x03, 0x19
        /*00a6*/ 	.short	0x00a0


	//----- nvinfo : EIATTR_PARAM_CBANK
	.align		4
        /*00a8*/ 	.byte	0x04, 0x0a
        /*00aa*/ 	.short	(.L_1637 - .L_1636)
	.align		4
.L_1636:
        /*00ac*/ 	.word	index@(.nv.constant0._Z35group_norm_nhwc_fwd_one_pass_kernelI11Fp16IOFp16WLi128ELi120ELi480EEv26Group_norm_nhwc_fwd_params)
        /*00b0*/ 	.short	0x0210
        /*00b2*/ 	.short	0x00a0


	//----- nvinfo : EIATTR_SW_WAR
	.align		4
.L_1637:
        /*00b4*/ 	.byte	0x04, 0x36
        /*00b6*/ 	.short	(.L_1639 - .L_1638)
.L_1638:
        /*00b8*/ 	.word	0x00000008
.L_1639:


//--------------------- .nv.info._Z35group_norm_nhwc_fwd_one_pass_kernelI11Fp16IOFp16WLi256ELi120ELi480EEv26Group_norm_nhwc_fwd_params --------------------------
	.section	.nv.info._Z35group_norm_nhwc_fwd_one_pass_kernelI11Fp16IOFp16WLi256ELi120ELi480EEv26Group_norm_nhwc_fwd_params,"",@"SHT_CUDA_INFO"
	.sectionflags	@""
	.align	4


	//----- nvinfo : EIATTR_CUDA_API_VERSION
	.align		4
        /*0000*/ 	.byte	0x04, 0x37
        /*0002*/ 	.short	(.L_1641 - .L_1640)
.L_1640:
        /*0004*/ 	.word	0x00000082


	//----- nvinfo : EIATTR_KPARAM_INFO
	.align		4
.L_1641:
        /*0008*/ 	.byte	0x04, 0x17
        /*000a*/ 	.short	(.L_1643 - .L_1642)
.L_1642:
        /*000c*/ 	.word	0x00000000
        /*0010*/ 	.short	0x0000
        /*0012*/ 	.short	0x0000
        /*0014*/ 	.byte	0x00, 0xf0, 0x81, 0x02


	//----- nvinfo : EIATTR_SPARSE_MMA_MASK
	.align		4
.L_1643:
        /*0018*/ 	.byte	0x03, 0x50
        /*001a*/ 	.short	0x0000


	//----- nvinfo : EIATTR_MAXREG_COUNT
	.align		4
        /*001c*/ 	.byte	0x03, 0x1b
        /*001e*/ 	.short	0x0080


	//----- nvinfo : EIATTR_NUM_BARRIERS
	.align		4
        /*0020*/ 	.byte	0x02, 0x4c
        /*0022*/ 	.byte	0x01
	.zero		1


	//----- nvinfo : EIATTR_MERCURY_ISA_VERSION
	.align		4
        /*0024*/ 	.byte	0x03, 0x5f
        /*0026*/ 	.short	0x0101


	//----- nvinfo : EIATTR_COOP_GROUP_MASK_REGIDS
	.align		4
        /*0028*/ 	.byte	0x04, 0x29
        /*002a*/ 	.short	(.L_1645 - .L_1644)


	//   ....[0]....
.L_1644:
        /*002c*/ 	.word	0xffffffff


	//   ....[1]....
        /*0030*/ 	.word	0xffffffff


	//   ....[2]....
        /*0034*/ 	.word	0xffffffff


	//   ....[3]....
        /*0038*/ 	.word	0xffffffff


	//   ....[4]....
        /*003c*/ 	.word	0xffffffff


	//   ....[5]....
        /*0040*/ 	.word	0xffffffff


	//   ....[6]....
        /*0044*/ 	.word	0xffffffff


	//   ....[7]....
        /*0048*/ 	.word	0xffffffff


	//   ....[8]....
        /*004c*/ 	.word	0xffffffff


	//   ....[9]....
        /*0050*/ 	.word	0xffffffff


	//----- nvinfo : EIATTR_COOP_GROUP_INSTR_OFFSETS
	.align		4
.L_1645:
        /*0054*/ 	.byte	0x04, 0x28
        /*0056*/ 	.short	(.L_1647 - .L_1646)


	//   ....[0]....
.L_1646:
        /*0058*/ 	.word	0x00003a40


	//   ....[1]....
        /*005c*/ 	.word	0x00003a50


	//   ....[2]....
        /*0060*/ 	.word	0x00003a90


	//   ....[3]....
        /*0064*/ 	.word	0x00003aa0


	//   ....[4]....
        /*0068*/ 	.word	0x00003ae0


	//   ....[5]....
        /*006c*/ 	.word	0x00003af0


	//   ....[6]....
        /*0070*/ 	.word	0x00003b30


	//   ....[7]....
        /*0074*/ 	.word	0x00003b40


	//   ....[8]....
        /*0078*/ 	.word	0x00003b90


	//   ....[9]....
        /*007c*/ 	.word	0x00003ba0


	//----- nvinfo : EIATTR_EXIT_INSTR_OFFSETS
	.align		4
.L_1647:
        /*0080*/ 	.byte	0x04, 0x1c
        /*0082*/ 	.short	(.L_1649 - .L_1648)


	//   ....[0]....
.L_1648:
        /*0084*/ 	.word	0x00000060


	//   ....[1]....
        /*0088*/ 	.word	0x00009320


	//----- nvinfo : EIATTR_MAX_THREADS
	.align		4
.L_1649:
        /*008c*/ 	.byte	0x04, 0x05
        /*008e*/ 	.short	(.L_1651 - .L_1650)
.L_1650:
        /*0090*/ 	.word	0x000001e0
        /*0094*/ 	.word	0x00000001
        /*0098*/ 	.word	0x00000001


	//----- nvinfo : EIATTR_CRS_STACK_SIZE
	.align		4
.L_1651:
        /*009c*/ 	.byte	0x04, 0x1e
        /*009e*/ 	.short	(.L_1653 - .L_1652)
.L_1652:
        /*00a0*/ 	.word	0x00000000


	//----- nvinfo : EIATTR_CBANK_PARAM_SIZE
	.align		4
.L_1653:
        /*00a4*/ 	.byte	0x03, 0x19
        /*00a6*/ 	.short	0x00a0


	//----- nvinfo : EIATTR_PARAM_CBANK
	.align		4
        /*00a8*/ 	.byte	0x04, 0x0a
        /*00aa*/ 	.short	(.L_1655 - .L_1654)
	.align		4
.L_1654:
        /*00ac*/ 	.word	index@(.nv.constant0._Z35group_norm_nhwc_fwd_one_pass_kernelI11Fp16IOFp16WLi256ELi120ELi480EEv26Group_norm_nhwc_fwd_params)
        /*00b0*/ 	.short	0x0210
        /*00b2*/ 	.short	0x00a0


	//----- nvinfo : EIATTR_SW_WAR
	.align		4
.L_1655:
        /*00b4*/ 	.byte	0x04, 0x36
        /*00b6*/ 	.short	(.L_1657 - .L_1656)
.L_1656:
        /*00b8*/ 	.word	0x00000008
.L_1657:


//--------------------- .nv.info._Z35group_norm_nhwc_fwd_one_pass_kernelI11Fp16IOFp16WLi512ELi120ELi480EEv26Group_norm_nhwc_fwd_params --------------------------
	.section	.nv.info._Z35group_norm_nhwc_fwd_one_pass_kernelI11Fp16IOFp16WLi512ELi120ELi480EEv26Group_norm_nhwc_fwd_params,"",@"SHT_CUDA_INFO"
	.sectionflags	@""
	.align	4


	//----- nvinfo : EIATTR_CUDA_API_VERSION
	.align		4
        /*0000*/ 	.byte	0x04, 0x37
        /*0002*/ 	.short	(.L_1659 - .L_1658)
.L_1658:
        /*0004*/ 	.word	0x00000082


	//----- nvinfo : EIATTR_KPARAM_INFO
	.align		4
.L_1659:
        /*0008*/ 	.byte	0x04, 0x17
        /*000a*/ 	.short	(.L_1661 - .L_1660)
.L_1660:
        /*000c*/ 	.word	0x00000000
        /*0010*/ 	.short	0x0000
        /*0012*/ 	.short	0x0000
        /*0014*/ 	.byte	0x00, 0xf0, 0x81, 0x02


	//----- nvinfo : EIATTR_SPARSE_MMA_MASK
	.align		4
.L_1661:
        /*0018*/ 	.byte	0x03, 0x50
        /*001a*/ 	.short	0x0000


	//----- nvinfo : EIATTR_MAXREG_COUNT
	.align		4
        /*001c*/ 	.byte	0x03, 0x1b
        /*001e*/ 	.short	0x0080


	//----- nvinfo : EIATTR_NUM_BARRIERS
	.align		4
        /*0020*/ 	.byte	0x02, 0x4c
        /*0022*/ 	.byte	0x01
	.zero		1


	//----- nvinfo : EIATTR_ANNOTATIONS
	.align		4
        /*0024*/ 	.byte	0x04, 0x55
        /*0026*/ 	.short	(.L_1663 - .L_1662)


	//   ....[0]....
.L_1662:
        /*0028*/ 	.word	0x00000001
        /*002c*/ 	.byte	0xa0, 0x10, 0x00, 0x00, 0x01, 0x00, 0x00, 0x00, 0xb0, 0x11, 0x00, 0x00, 0x01, 0x00, 0x00, 0x00
        /*003c*/ 	.byte	0xc0, 0x12, 0x00, 0x00, 0x01, 0x00, 0x00, 0x00, 0x00, 0x13, 0x00, 0x00, 0x01, 0x00, 0x00, 0x00
        /*004c*/ 	.byte	0x40, 0x17, 0x00, 0x00, 0x01, 0x00, 0x00, 0x00, 0xa0, 0x17, 0x00, 0x00, 0x01, 0x00, 0x00, 0x00
        /*005c*/ 	.byte	0xd0, 0x17, 0x00, 0x00, 0x01, 0x00, 0x00, 0x00, 0x10, 0x47, 0x00, 0x00, 0x01, 0x00, 0x00, 0x00
        /*006c*/ 	.byte	0x80, 0x47, 0x00, 0x00, 0x01, 0x00, 0x00, 0x00, 0x90, 0x48, 0x00, 0x00


	//----- nvinfo : EIATTR_MERCURY_ISA_VERSION
	.align		4
.L_1663:
        /*0078*/ 	.byte	0x03, 0x5f
        /*007a*/ 	.short	0x0101


	//----- nvinfo : EIATTR_COOP_GROUP_MASK_REGIDS
	.align		4
        /*007c*/ 	.byte	0x04, 0x29
        /*007e*/ 	.short	(.L_1665 - .L_1664)


	//   ....[0]....
.L_1664:
        /*0080*/ 	.word	0xffffffff


	//   ....[1]....
        /*0084*/ 	.word	0xffffffff


	//   ....[2]....
        /*0088*/ 	.word	0xffffffff


	//   ....[3]....
        /*008c*/ 	.word	0xffffffff


	//   ....[4]....
        /*0090*/ 	.word	0xffffffff


	//   ....[5]....
        /*0094*/ 	.word	0xffffffff


	//   ....[6]....
        /*0098*/ 	.word	0xffffffff


	//   ....[7]....
        /*009c*/ 	.word	0xffffffff


	//   ....[8]....
        /*00a0*/ 	.word	0xffffffff


	//   ....[9]....
        /*00a4*/ 	.word	0xffffffff


	//----- nvinfo : EIATTR_COOP_GROUP_INSTR_OFFSETS
	.align		4
.L_1665:
        /*00a8*/ 	.byte	0x04, 0x28
        /*00aa*/ 	.short	(.L_1667 - .L_1666)


	//   ....[0]....
.L_1666:
        /*00ac*/ 	.word	0x000085c0


	//   ....[1]....
        /*00b0*/ 	.word	0x000085d0


	//   ....[2]....
        /*00b4*/ 	.word	0x00008610


	//   ....[3]....
        /*00b8*/ 	.word	0x00008620


	//   ....[4]....
        /*00bc*/ 	.word	0x00008660


	//   ....[5]....
        /*00c0*/ 	.word	0x00008670


	//   ....[6]....
        /*00c4*/ 	.word	0x000086c0


	//   ....[7]....
        /*00c8*/ 	.word	0x000086d0


	//   ....[8]....
        /*00cc*/ 	.word	0x00008730


	//   ....[9]....
        /*00d0*/ 	.word	0x00008740


	//----- nvinfo : EIATTR_EXIT_INSTR_OFFSETS
	.align		4
.L_1667:
        /*00d4*/ 	.byte	0x04, 0x1c
        /*00d6*/ 	.short	(.L_1669 - .L_1668)


	//   ....[0]....
.L_1668:
        /*00d8*/ 	.word	0x00000090


	//   ....[1]....
        /*00dc*/ 	.word	0x0000acf0


	//----- nvinfo : EIATTR_MAX_THREADS
	.align		4
.L_1669:
        /*00e0*/ 	.byte	0x04, 0x05
        /*00e2*/ 	.short	(.L_1671 - .L_1670)
.L_1670:
        /*00e4*/ 	.word	0x000001e0
        /*00e8*/ 	.word	0x00000001
        /*00ec*/ 	.word	0x00000001


	//----- nvinfo : EIATTR_CRS_STACK_SIZE
	.align		4
.L_1671:
        /*00f0*/ 	.byte	0x04, 0x1e
        /*00f2*/ 	.short	(.L_1673 - .L_1672)
.L_1672:
        /*00f4*/ 	.word	0x00000000


	//----- nvinfo : EIATTR_CBANK_PARAM_SIZE
	.align		4
.L_1673:
        /*00f8*/ 	.byte	0x03, 0x19
        /*00fa*/ 	.short	0x00a0


	//----- nvinfo : EIATTR_PARAM_CBANK
	.align		4
        /*00fc*/ 	.byte	0x04, 0x0a
        /*00fe*/ 	.short	(.L_1675 - .L_1674)
	.align		4
.L_1674:
        /*0100*/ 	.word	index@(.nv.constant0._Z35group_norm_nhwc_fwd_one_pass_kernelI11Fp16IOFp16WLi512ELi120ELi480EEv26Group_norm_nhwc_fwd_params)
        /*0104*/ 	.short	0x0210
        /*0106*/ 	.short	0x00a0


	//----- nvinfo : EIATTR_SW_WAR
	.align		4
.L_1675:
        /*0108*/ 	.byte	0x04, 0x36
        /*010a*/ 	.short	(.L_1677 - .L_1676)
.L_1676:
        /*010c*/ 	.word	0x00000008
.L_1677:


//--------------------- .nv.info._Z35group_norm_nhwc_fwd_one_pass_kernelI11Fp32IOFp32WLi64ELi120ELi480EEv26Group_norm_nhwc_fwd_params --------------------------
	.section	.nv.info._Z35group_norm_nhwc_fwd_one_pass_kernelI11Fp32IOFp32WLi64ELi120ELi480EEv26Group_norm_nhwc_fwd_params,"",@"SHT_CUDA_INFO"
	.sectionflags	@""
	.align	4


	//----- nvinfo : EIATTR_CUDA_API_VERSION
	.align		4
        /*0000*/ 	.byte	0x04, 0x37
        /*0002*/ 	.short	(.L_1679 - .L_1678)
.L_1678:
        /*0004*/ 	.word	0x00000082


	//----- nvinfo : EIATTR_KPARAM_INFO
	.align		4
.L_1679:
        /*0008*/ 	.byte	0x04, 0x17
        /*000a*/ 	.short	(.L_1681 - .L_1680)
.L_1680:
        /*000c*/ 	.word	0x00000000
        /*0010*/ 	.short	0x0000
        /*0012*/ 	.short	0x0000
        /*0014*/ 	.byte	0x00, 0xf0, 0x81, 0x02


	//----- nvinfo : EIATTR_SPARSE_MMA_MASK
	.align		4
.L_1681:
        /*0018*/ 	.byte	0x03, 0x50
        /*001a*/ 	.short	0x0000


	//----- nvinfo : EIATTR_MAXREG_COUNT
	.align		4
        /*001c*/ 	.byte	0x03, 0x1b
        /*001e*/ 	.short	0x0080


	//----- nvinfo : EIATTR_NUM_BARRIERS
	.align		4
        /*0020*/ 	.byte	0x02, 0x4c
        /*0022*/ 	.byte	0x01
	.zero		1


	//----- nvinfo : EIATTR_MERCURY_ISA_VERSION
	.align		4
        /*0024*/ 	.byte	0x03, 0x5f
        /*0026*/ 	.short	0x0101


	//----- nvinfo : EIATTR_COOP_GROUP_MASK_REGIDS
	.align		4
        /*0028*/ 	.byte	0x04, 0x29
        /*002a*/ 	.short	(.L_1683 - .L_1682)


	//   ....[0]....
.L_1682:
        /*002c*/ 	.word	0xffffffff


	//   ....[1]....
        /*0030*/ 	.word	0xffffffff


	//   ....[2]....
        /*0034*/ 	.word	0xffffffff


	//   ....[3]....
        /*0038*/ 	.word	0xffffffff


	//   ....[4]....
        /*003c*/ 	.word	0xffffffff


	//   ....[5]....
        /*0040*/ 	.word	0xffffffff


	//   ....[6]....
        /*0044*/ 	.word	0xffffffff


	//   ....[7]....
        /*0048*/ 	.word	0xffffffff


	//   ....[8]....
        /*004c*/ 	.word	0xffffffff


	//   ....[9]....
        /*0050*/ 	.word	0xffffffff


	//----- nvinfo : EIATTR_COOP_GROUP_INSTR_OFFSETS
	.align		4
.L_1683:
        /*0054*/ 	.byte	0x04, 0x28
        /*0056*/ 	.short	(.L_1685 - .L_1684)


	//   ....[0]....
.L_1684:
        /*0058*/ 	.word	0x00000f60


	//   ....[1]....
        /*005c*/ 	.word	0x00000f70


	//   ....[2]....
        /*0060*/ 	.word	0x00000fa0


	//   ....[3]....
        /*0064*/ 	.word	0x00000fb0


	//   ....[4]....
        /*0068*/ 	.word	0x00000ff0


	//   ....[5]....
        /*006c*/ 	.word	0x00001000


	//   ....[6]....
        /*0070*/ 	.word	0x00001040


	//   ....[7]....
        /*0074*/ 	.word	0x00001050


	//   ....[8]....
        /*0078*/ 	.word	0x00001090


	//   ....[9]....
        /*007c*/ 	.word	0x000010a0


	//----- nvinfo : EIATTR_EXIT_INSTR_OFFSETS
	.align		4
.L_1685:
        /*0080*/ 	.byte	0x04, 0x1c
        /*0082*/ 	.short	(.L_1687 - .L_1686)


	//   ....[0]....
.L_1686:
        /*0084*/ 	.word	0x00000060


	//   ....[1]....
        /*0088*/ 	.word	0x000038a0


	//----- nvinfo : EIATTR_MAX_THREADS
	.align		4
.L_1687:
        /*008c*/ 	.byte	0x04, 0x05
        /*008e*/ 	.short	(.L_1689 - .L_1688)
.L_1688:
        /*0090*/ 	.word	0x000001e0
        /*0094*/ 	.word	0x00000001
        /*0098*/ 	.word	0x00000001


	//----- nvinfo : EIATTR_CRS_STACK_SIZE
	.align		4
.L_1689:
        /*009c*/ 	.byte	0x04, 0x1e
        /*009e*/ 	.short	(.L_1691 - .L_1690)
.L_1690:
        /*00a0*/ 	.word	0x00000000


	//----- nvinfo : EIATTR_CBANK_PARAM_SIZE
	.align		4
.L_1691:
        /*00a4*/ 	.byte	0x03, 0x19
        /*00a6*/ 	.short	0x00a0


	//----- nvinfo : EIATTR_PARAM_CBANK
	.align		4
        /*00a8*/ 	.byte	0x04, 0x0a
        /*00aa*/ 	.short	(.L_1693 - .L_1692)
	.align		4
.L_1692:
        /*00ac*/ 	.word	index@(.nv.constant0._Z35group_norm_nhwc_fwd_one_pass_kernelI11Fp32IOFp32WLi64ELi120ELi480EEv26Group_norm_nhwc_fwd_params)
        /*00b0*/ 	.short	0x0210
        /*00b2*/ 	.short	0x00a0


	//----- nvinfo : EIATTR_SW_WAR
	.align		4
.L_1693:
        /*00b4*/ 	.byte	0x04, 0x36
        /*00b6*/ 	.short	(.L_1695 - .L_1694)
.L_1694:
        /*00b8*/ 	.word	0x00000008
.L_1695:


//--------------------- .nv.info._Z35group_norm_nhwc_fwd_one_pass_kernelI11Fp32IOFp32WLi128ELi120ELi480EEv26Group_norm_nhwc_fwd_params --------------------------
	.section	.nv.info._Z35group_norm_nhwc_fwd_one_pass_kernelI11Fp32IOFp32WLi128ELi120ELi480EEv26Group_norm_nhwc_fwd_params,"",@"SHT_CUDA_INFO"
	.sectionflags	@""
	.align	4


	//----- nvinfo : EIATTR_CUDA_API_VERSION
	.align		4
        /*0000*/ 	.byte	0x04, 0x37
        /*0002*/ 	.short	(.L_1697 - .L_1696)
.L_1696:
        /*0004*/ 	.word	0x00000082


	//----- nvinfo : EIATTR_KPARAM_INFO
	.align		4
.L_1697:
        /*0008*/ 	.byte	0x04, 0x17
        /*000a*/ 	.short	(.L_1699 - .L_1698)
.L_1698:
        /*000c*/ 	.word	0x00000000
        /*0010*/ 	.short	0x0000
        /*0012*/ 	.short	0x0000
        /*0014*/ 	.byte	0x00, 0xf0, 0x81, 0x02


	//----- nvinfo : EIATTR_SPARSE_MMA_MASK
	.align		4
.L_1699:
        /*0018*/ 	.byte	0x03, 0x50
        /*001a*/ 	.short	0x0000


	//----- nvinfo : EIATTR_MAXREG_COUNT
	.align		4
        /*001c*/ 	.byte	0x03, 0x1b
        /*001e*/ 	.short	0x0080


	//----- nvinfo : EIATTR_NUM_BARRIERS
	.align		4
        /*0020*/ 	.byte	0x02, 0x4c
        /*0022*/ 	.byte	0x01
	.zero		1


	//----- nvinfo : EIATTR_MERCURY_ISA_VERSION
	.align		4
        /*0024*/ 	.byte	0x03, 0x5f
        /*0026*/ 	.short	0x0101


	//----- nvinfo : EIATTR_COOP_GROUP_MASK_REGIDS
	.align		4
        /*0028*/ 	.byte	0x04, 0x29
        /*002a*/ 	.short	(.L_1701 - .L_1700)


	//   ....[0]....
.L_1700:
        /*002c*/ 	.word	0xffffffff


	//   ....[1]....
        /*0030*/ 	.word	0xffffffff


	//   ....[2]....
        /*0034*/ 	.word	0xffffffff


	//   ....[3]....
        /*0038*/ 	.word	0xffffffff


	//   ....[4]....
        /*003c*/ 	.word	0xffffffff


	//   ....[5]....
        /*0040*/ 	.word	0xffffffff


	//   ....[6]....
        /*0044*/ 	.word	0xffffffff


	//   ....[7]....
        /*0048*/ 	.word	0xffffffff


	//   ....[8]....
        /*004c*/ 	.word	0xffffffff


	//   ....[9]....
        /*0050*/ 	.word	0xffffffff


	//----- nvinfo : EIATTR_COOP_GROUP_INSTR_OFFSETS
	.align		4
.L_1701:
        /*0054*/ 	.byte	0x04, 0x28
        /*0056*/ 	.short	(.L_1703 - .L_1702)


	//   ....[0]....
.L_1702:
        /*0058*/ 	.word	0x000019f0


	//   ....[1]....
        /*005c*/ 	.word	0x00001a00


	//   ....[2]....
        /*0060*/ 	.word	0x00001a30


	//   ....[3]....
        /*0064*/ 	.word	0x00001a40


	//   ....[4]....
        /*0068*/ 	.word	0x00001a80


	//   ....[5]....
        /*006c*/ 	.word	0x00001a90


	//   ....[6]....
        /*0070*/ 	.word	0x00001ad0


	//   ....[7]....
        /*0074*/ 	.word	0x00001ae0


	//   ....[8]....
        /*0078*/ 	.word	0x00001b20


	//   ....[9]....
        /*007c*/ 	.word	0x00001b30


	//----- nvinfo : EIATTR_EXIT_INSTR_OFFSETS
	.align		4
.L_1703:
        /*0080*/ 	.byte	0x04, 0x1c
        /*0082*/ 	.short	(.L_1705 - .L_1704)


	//   ....[0]....
.L_1704:
        /*0084*/ 	.word	0x00000060


	//   ....[1]....
        /*0088*/ 	.word	0x00004c70


	//----- nvinfo : EIATTR_MAX_THREADS
	.align		4
.L_1705:
        /*008c*/ 	.byte	0x04, 0x05
        /*008e*/ 	.short	(.L_1707 - .L_1706)
.L_1706:
        /*0090*/ 	.word	0x000001e0
        /*0094*/ 	.word	0x00000001
        /*0098*/ 	.word	0x00000001


	//----- nvinfo : EIATTR_CRS_STACK_SIZE
	.align		4
.L_1707:
        /*009c*/ 	.byte	0x04, 0x1e
        /*009e*/ 	.short	(.L_1709 - .L_1708)
.L_1708:
        /*00a0*/ 	.word	0x00000000


	//----- nvinfo : EIATTR_CBANK_PARAM_SIZE
	.align		4
.L_1709:
        /*00a4*/ 	.byte	0x03, 0x19
        /*00a6*/ 	.short	0x00a0


	//----- nvinfo : EIATTR_PARAM_CBANK
	.align		4
        /*00a8*/ 	.byte	0x04, 0x0a
        /*00aa*/ 	.short	(.L_1711 - .L_1710)
	.align		4
.L_1710:
        /*00ac*/ 	.word	index@(.nv.constant0._Z35group_norm_nhwc_fwd_one_pass_kernelI11Fp32IOFp32WLi128ELi120ELi480EEv26Group_norm_nhwc_fwd_params)
        /*00b0*/ 	.short	0x0210
        /*00b2*/ 	.short	0x00a0


	//----- nvinfo : EIATTR_SW_WAR
	.align		4
.L_1711:
        /*00b4*/ 	.byte	0x04, 0x36
        /*00b6*/ 	.short	(.L_1713 - .L_1712)
.L_1712:
        /*00b8*/ 	.word	0x00000008
.L_1713:


//--------------------- .nv.info._Z35group_norm_nhwc_fwd_one_pass_kernelI11Fp32IOFp32WLi256ELi120ELi480EEv26Group_norm_nhwc_fwd_params --------------------------
	.section	.nv.info._Z35group_norm_nhwc_fwd_one_pass_kernelI11Fp32IOFp32WLi256ELi120ELi480EEv26Group_norm_nhwc_fwd_params,"",@"SHT_CUDA_INFO"
	.sectionflags	@""
	.align	4


	//----- nvinfo : EIATTR_CUDA_API_VERSION
	.align		4
        /*0000*/ 	.byte	0x04, 0x37
        /*0002*/ 	.short	(.L_1715 - .L_1714)
.L_1714:
        /*0004*/ 	.word	0x00000082


	//----- nvinfo : EIATTR_KPARAM_INFO
	.align		4
.L_1715:
        /*0008*/ 	.byte	0x04, 0x17
        /*000a*/ 	.short	(.L_1717 - .L_1716)
.L_1716:
        /*000c*/ 	.word	0x00000000
        /*0010*/ 	.short	0x0000
        /*0012*/ 	.short	0x0000
        /*0014*/ 	.byte	0x00, 0xf0, 0x81, 0x02


	//----- nvinfo : EIATTR_SPARSE_MMA_MASK
	.align		4
.L_1717:
        /*0018*/ 	.byte	0x03, 0x50
        /*001a*/ 	.short	0x0000


	//----- nvinfo : EIATTR_MAXREG_COUNT
	.align		4
        /*001c*/ 	.byte	0x03, 0x1b
        /*001e*/ 	.short	0x0080


	//----- nvinfo : EIATTR_NUM_BARRIERS
	.align		4
        /*0020*/ 	.byte	0x02, 0x4c
        /*0022*/ 	.byte	0x01
	.zero		1


	//----- nvinfo : EIATTR_MERCURY_ISA_VERSION
	.align		4
        /*0024*/ 	.byte	0x03, 0x5f
        /*0026*/ 	.short	0x0101


	//----- nvinfo : EIATTR_COOP_GROUP_MASK_REGIDS
	.align		4
        /*0028*/ 	.byte	0x04, 0x29
        /*002a*/ 	.short	(.L_1719 - .L_1718)


	//   ....[0]....
.L_1718:
        /*002c*/ 	.word	0xffffffff


	//   ....[1]....
        /*0030*/ 	.word	0xffffffff


	//   ....[2]....
        /*0034*/ 	.word	0xffffffff


	//   ....[3]....
        /*0038*/ 	.word	0xffffffff


	//   ....[4]....
        /*003c*/ 	.word	0xffffffff


	//   ....[5]....
        /*0040*/ 	.word	0xffffffff


	//   ....[6]....
        /*0044*/ 	.word	0xffffffff


	//   ....[7]....
        /*0048*/ 	.word	0xffffffff


	//   ....[8]....
        /*004c*/ 	.word	0xffffffff


	//   ....[9]....
        /*0050*/ 	.word	0xffffffff


	//----- nvinfo : EIATTR_COOP_GROUP_INSTR_OFFSETS
	.align		4
.L_1719:
        /*0054*/ 	.byte	0x04, 0x28
        /*0056*/ 	.short	(.L_1721 - .L_1720)


	//   ....[0]....
.L_1720:
        /*0058*/ 	.word	0x00003650


	//   ....[1]....
        /*005c*/ 	.word	0x00003660


	//   ....[2]....
        /*0060*/ 	.word	0x000036a0


	//   ....[3]....
        /*0064*/ 	.word	0x000036b0


	//   ....[4]....
        /*0068*/ 	.word	0x000036f0


	//   ....[5]....
        /*006c*/ 	.word	0x00003700


	//   ....[6]....
        /*0070*/ 	.word	0x00003740


	//   ....[7]....
        /*0074*/ 	.word	0x00003750


	//   ....[8]....
        /*0078*/ 	.word	0x000037a0


	//   ....[9]....
        /*007c*/ 	.word	0x000037b0


	//----- nvinfo : EIATTR_EXIT_INSTR_OFFSETS
	.align		4
.L_1721:
        /*0080*/ 	.byte	0x04, 0x1c
        /*0082*/ 	.short	(.L_1723 - .L_1722)


	//   ....[0]....
.L_1722:
        /*0084*/ 	.word	0x00000060


	//   ....[1]....
        /*0088*/ 	.word	0x000089e0


	//----- nvinfo : EIATTR_MAX_THREADS
	.align		4
.L_1723:
        /*008c*/ 	.byte	0x04, 0x05
        /*008e*/ 	.short	(.L_1725 - .L_1724)
.L_1724:
        /*0090*/ 	.word	0x000001e0
        /*0094*/ 	.word	0x00000001
        /*0098*/ 	.word	0x00000001


	//----- nvinfo : EIATTR_CRS_STACK_SIZE
	.align		4
.L_1725:
        /*009c*/ 	.byte	0x04, 0x1e
        /*009e*/ 	.short	(.L_1727 - .L_1726)
.L_1726:
        /*00a0*/ 	.word	0x00000000


	//----- nvinfo : EIATTR_CBANK_PARAM_SIZE
	.align		4
.L_1727:
        /*00a4*/ 	.byte	0x03, 0x19
        /*00a6*/ 	.short	0x00a0


	//----- nvinfo : EIATTR_PARAM_CBANK
	.align		4
        /*00a8*/ 	.byte	0x04, 0x0a
        /*00aa*/ 	.short	(.L_1729 - .L_1728)
	.align		4
.L_1728:
        /*00ac*/ 	.word	index@(.nv.constant0._Z35group_norm_nhwc_fwd_one_pass_kernelI11Fp32IOFp32WLi256ELi120ELi480EEv26Group_norm_nhwc_fwd_params)
        /*00b0*/ 	.short	0x0210
        /*00b2*/ 	.short	0x00a0


	//----- nvinfo : EIATTR_SW_WAR
	.align		4
.L_1729:
        /*00b4*/ 	.byte	0x04, 0x36
        /*00b6*/ 	.short	(.L_1731 - .L_1730)
.L_1730:
        /*00b8*/ 	.word	0x00000008
.L_1731:


//--------------------- .nv.info._Z35group_norm_nhwc_fwd_one_pass_kernelI11Fp32IOFp32WLi512ELi120ELi480EEv26Group_norm_nhwc_fwd_params --------------------------
	.section	.nv.info._Z35group_norm_nhwc_fwd_one_pass_kernelI11Fp32IOFp32WLi512ELi120ELi480EEv26Group_norm_nhwc_fwd_params,"",@"SHT_CUDA_INFO"
	.sectionflags	@""
	.align	4


	//----- nvinfo : EIATTR_CUDA_API_VERSION
	.align		4
        /*0000*/ 	.byte	0x04, 0x37
        /*0002*/ 	.short	(.L_1733 - .L_1732)
.L_1732:
        /*0004*/ 	.word	0x00000082


	//----- nvinfo : EIATTR_KPARAM_INFO
	.align		4
.L_1733:
        /*0008*/ 	.byte	0x04, 0x17
        /*000a*/ 	.short	(.L_1735 - .L_1734)
.L_1734:
        /*000c*/ 	.word	0x00000000
        /*0010*/ 	.short	0x0000
        /*0012*/ 	.short	0x0000
        /*0014*/ 	.byte	0x00, 0xf0, 0x81, 0x02


	//----- nvinfo : EIATTR_SPARSE_MMA_MASK
	.align		4
.L_1735:
        /*0018*/ 	.byte	0x03, 0x50
        /*001a*/ 	.short	0x0000


	//----- nvinfo : EIATTR_MAXREG_COUNT
	.align		4
        /*001c*/ 	.byte	0x03, 0x1b
        /*001e*/ 	.short	0x0080


	//----- nvinfo : EIATTR_NUM_BARRIERS
	.align		4
        /*0020*/ 	.byte	0x02, 0x4c
        /*0022*/ 	.byte	0x01
	.zero		1


	//----- nvinfo : EIATTR_ANNOTATIONS
	.align		4
        /*0024*/ 	.byte	0x04, 0x55
        /*0026*/ 	.short	(.L_1737 - .L_1736)


	//   ....[0]....
.L_1736:
        /* <DEDUP_REMOVED lines=201> */


	//----- nvinfo : EIATTR_MERCURY_ISA_VERSION
	.align		4
.L_1737:
        /*0ca0*/ 	.byte	0x03, 0x5f
        /*0ca2*/ 	.short	0x0101


	//----- nvinfo : EIATTR_INT_WARP_WIDE_INSTR_OFFSETS
	.align		4
        /*0ca4*/ 	.byte	0x04, 0x31
        /*0ca6*/ 	.short	(.L_1739 - .L_1738)


	//   ....[0]....
.L_1738:
        /*0ca8*/ 	.word	0x0000b000


	//   ....[1]....
        /*0cac*/ 	.word	0x0000b0a0


	//   ....[2]....
        /*0cb0*/ 	.word	0x0000b140


	//   ....[3]....
        /*0cb4*/ 	.word	0x0000b1e0


	//   ....[4]....
        /*0cb8*/ 	.word	0x0000b280


	//   ....[5]....
        /*0cbc*/ 	.word	0x0000b320


	//   ....[6]....
        /*0cc0*/ 	.word	0x0000b3c0


	//   ....[7]....
        /*0cc4*/ 	.word	0x0000b460


	//   ....[8]....
        /*0cc8*/ 	.word	0x0000b500


	//   ....[9]....
        /*0ccc*/ 	.word	0x0000b5a0


	//   ....[10]....
        /*0cd0*/ 	.word	0x0000b640


	//   ....[11]....
        /*0cd4*/ 	.word	0x0000b6e0


	//   ....[12]....
        /*0cd8*/ 	.word	0x0000b780


	//   ....[13]....
        /*0cdc*/ 	.word	0x0000b820


	//   ....[14]....
        /*0ce0*/ 	.word	0x0000b8c0


	//   ....[15]....
        /*0ce4*/ 	.word	0x0000b960


	//   ....[16]....
        /*0ce8*/ 	.word	0x0000ba60


	//   ....[17]....
        /*0cec*/ 	.word	0x0000bb00


	//   ....[18]....
        /*0cf0*/ 	.word	0x0000bba0


	//   ....[19]....
        /*0cf4*/ 	.word	0x0000bc40


	//   ....[20]....
        /*0cf8*/ 	.word	0x0000bce0


	//   ....[21]....
        /*0cfc*/ 	.word	0x0000bd80


	//   ....[22]....
        /*0d00*/ 	.word	0x0000be20


	//   ....[23]....
        /*0d04*/ 	.word	0x0000bec0


	//   ....[24]....
        /*0d08*/ 	.word	0x0000bfc0


	//   ....[25]....
        /*0d0c*/ 	.word	0x0000c060


	//   ....[26]....
        /*0d10*/ 	.word	0x0000c100


	//   ....[27]....
        /*0d14*/ 	.word	0x0000c1a0


	//   ....[28]....
        /*0d18*/ 	.word	0x0000c390


	//   ....[29]....
        /*0d1c*/ 	.word	0x0000c450


	//----- nvinfo : EIATTR_COOP_GROUP_MASK_REGIDS
	.align		4
.L_1739:
        /*0d20*/ 	.byte	0x04, 0x29
        /*0d22*/ 	.short	(.L_1741 - .L_1740)


	//   ....[0]....
.L_1740:
        /*0d24*/ 	.word	0xffffffff


	//   ....[1]....
        /*0d28*/ 	.word	0xffffffff


	//   ....[2]....
        /*0d2c*/ 	.word	0xffffffff


	//   ....[3]....
        /*0d30*/ 	.word	0xffffffff


	//   ....[4]....
        /*0d34*/ 	.word	0xffffffff


	//   ....[5]....
        /*0d38*/ 	.word	0xffffffff


	//   ....[6]....
        /*0d3c*/ 	.word	0xffffffff


	//   ....[7]....
        /*0d40*/ 	.word	0xffffffff


	//   ....[8]....
        /*0d44*/ 	.word	0xffffffff


	//   ....[9]....
        /*0d48*/ 	.word	0xffffffff


	//----- nvinfo : EIATTR_COOP_GROUP_INSTR_OFFSETS
	.align		4
.L_1741:
        /*0d4c*/ 	.byte	0x04, 0x28
        /*0d4e*/ 	.short	(.L_1743 - .L_1742)


	//   ....[0]....
.L_1742:
        /*0d50*/ 	.word	0x00009fc0


	//   ....[1]....
        /*0d54*/ 	.word	0x00009fd0


	//   ....[2]....
        /*0d58*/ 	.word	0x0000a050


	//   ....[3]....
        /*0d5c*/ 	.word	0x0000a060


	//   ....[4]....
        /*0d60*/ 	.word	0x0000a0f0


	//   ....[5]....
        /*0d64*/ 	.word	0x0000a100


	//   ....[6]....
        /*0d68*/ 	.word	0x0000a190


	//   ....[7]....
        /*0d6c*/ 	.word	0x0000a1a0


	//   ....[8]....
        /*0d70*/ 	.word	0x0000a230


	//   ....[9]....
        /*0d74*/ 	.word	0x0000a240


	//----- nvinfo : EIATTR_EXIT_INSTR_OFFSETS
	.align		4
.L_1743:
        /*0d78*/ 	.byte	0x04, 0x1c
        /*0d7a*/ 	.short	(.L_1745 - .L_1744)


	//   ....[0]....
.L_1744:
        /*0d7c*/ 	.word	0x00000080


	//   ....[1]....
        /*0d80*/ 	.word	0x0000d080


	//----- nvinfo : EIATTR_MAX_THREADS
	.align		4
.L_1745:
        /*0d84*/ 	.byte	0x04, 0x05
        /*0d86*/ 	.short	(.L_1747 - .L_1746)
.L_1746:
        /*0d88*/ 	.word	0x000001e0
        /*0d8c*/ 	.word	0x00000001
        /*0d90*/ 	.word	0x00000001


	//----- nvinfo : EIATTR_CRS_STACK_SIZE
	.align		4
.L_1747:
        /*0d94*/ 	.byte	0x04, 0x1e
        /*0d96*/ 	.short	(.L_1749 - .L_1748)
.L_1748:
        /*0d98*/ 	.word	0x00000000


	//----- nvinfo : EIATTR_CBANK_PARAM_SIZE
	.align		4
.L_1749:
        /*0d9c*/ 	.byte	0x03, 0x19
        /*0d9e*/ 	.short	0x00a0


	//----- nvinfo : EIATTR_PARAM_CBANK
	.align		4
        /*0da0*/ 	.byte	0x04, 0x0a
        /*0da2*/ 	.short	(.L_1751 - .L_1750)
	.align		4
.L_1750:
        /*0da4*/ 	.word	index@(.nv.constant0._Z35group_norm_nhwc_fwd_one_pass_kernelI11Fp32IOFp32WLi512ELi120ELi480EEv26Group_norm_nhwc_fwd_params)
        /*0da8*/ 	.short	0x0210
        /*0daa*/ 	.short	0x00a0


	//----- nvinfo : EIATTR_SW_WAR
	.align		4
.L_1751:
        /*0dac*/ 	.byte	0x04, 0x36
        /*0dae*/ 	.short	(.L_1753 - .L_1752)
.L_1752:
        /*0db0*/ 	.word	0x00000008
.L_1753:


//--------------------- .nv.info._Z35group_norm_nhwc_fwd_one_pass_kernelI11Fp32IOBf16WLi64ELi120ELi480EEv26Group_norm_nhwc_fwd_params --------------------------
	.section	.nv.info._Z35group_norm_nhwc_fwd_one_pass_kernelI11Fp32IOBf16WLi64ELi120ELi480EEv26Group_norm_nhwc_fwd_params,"",@"SHT_CUDA_INFO"
	.sectionflags	@""
	.align	4


	//----- nvinfo : EIATTR_CUDA_API_VERSION
	.align		4
        /*0000*/ 	.byte	0x04, 0x37
        /*0002*/ 	.short	(.L_1755 - .L_1754)
.L_1754:
        /*0004*/ 	.word	0x00000082


	//----- nvinfo : EIATTR_KPARAM_INFO
	.align		4
.L_1755:
        /*0008*/ 	.byte	0x04, 0x17
        /*000a*/ 	.short	(.L_1757 - .L_1756)
.L_1756:
        /*000c*/ 	.word	0x00000000
        /*0010*/ 	.short	0x0000
        /*0012*/ 	.short	0x0000
        /*0014*/ 	.byte	0x00, 0xf0, 0x81, 0x02


	//----- nvinfo : EIATTR_SPARSE_MMA_MASK
	.align		4
.L_1757:
        /*0018*/ 	.byte	0x03, 0x50
        /*001a*/ 	.short	0x0000


	//----- nvinfo : EIATTR_MAXREG_COUNT
	.align		4
        /*001c*/ 	.byte	0x03, 0x1b
        /*001e*/ 	.short	0x0080


	//----- nvinfo : EIATTR_NUM_BARRIERS
	.align		4
        /*0020*/ 	.byte	0x02, 0x4c
        /*0022*/ 	.byte	0x01
	.zero		1


	//----- nvinfo : EIATTR_MERCURY_ISA_VERSION
	.align		4
        /*0024*/ 	.byte	0x03, 0x5f
        /*0026*/ 	.short	0x0101


	//----- nvinfo : EIATTR_COOP_GROUP_MASK_REGIDS
	.align		4
        /*0028*/ 	.byte	0x04, 0x29
        /*002a*/ 	.short	(.L_1759 - .L_1758)


	//   ....[0]....
.L_1758:
        /*002c*/ 	.word	0xffffffff


	//   ....[1]....
        /*0030*/ 	.word	0xffffffff


	//   ....[2]....
        /*0034*/ 	.word	0xffffffff


	//   ....[3]....
        /*0038*/ 	.word	0xffffffff


	//   ....[4]....
        /*003c*/ 	.word	0xffffffff


	//   ....[5]....
        /*0040*/ 	.word	0xffffffff


	//   ....[6]....
        /*0044*/ 	.word	0xffffffff


	//   ....[7]....
        /*0048*/ 	.word	0xffffffff


	//   ....[8]....
        /*004c*/ 	.word	0xffffffff


	//   ....[9]....
        /*0050*/ 	.word	0xffffffff


	//----- nvinfo : EIATTR_COOP_GROUP_INSTR_OFFSETS
	.align		4
.L_1759:
        /*0054*/ 	.byte	0x04, 0x28
        /*0056*/ 	.short	(.L_1761 - .L_1760)


	//   ....[0]....
.L_1760:
        /*0058*/ 	.word	0x00000f60


	//   ....[1]....
        /*005c*/ 	.word	0x00000f70


	//   ....[2]....
        /*0060*/ 	.word	0x00000fa0


	//   ....[3]....
        /*0064*/ 	.word	0x00000fb0


	//   ....[4]....
        /*0068*/ 	.word	0x00000ff0


	//   ....[5]....
        /*006c*/ 	.word	0x00001000


	//   ....[6]....
        /*0070*/ 	.word	0x00001040


	//   ....[7]....
        /*0074*/ 	.word	0x00001050


	//   ....[8]....
        /*0078*/ 	.word	0x00001090


	//   ....[9]....
        /*007c*/ 	.word	0x000010a0


	//----- nvinfo : EIATTR_EXIT_INSTR_OFFSETS
	.align		4
.L_1761:
        /*0080*/ 	.byte	0x04, 0x1c
        /*0082*/ 	.short	(.L_1763 - .L_1762)


	//   ....[0]....
.L_1762:
        /*0084*/ 	.word	0x00000060


	//   ....[1]....
        /*0088*/ 	.word	0x00003920


	//----- nvinfo : EIATTR_MAX_THREADS
	.align		4
.L_1763:
        /*008c*/ 	.byte	0x04, 0x05
        /*008e*/ 	.short	(.L_1765 - .L_1764)
.L_1764:
        /*0090*/ 	.word	0x000001e0
        /*0094*/ 	.word	0x00000001
        /*0098*/ 	.word	0x00000001


	//----- nvinfo : EIATTR_CRS_STACK_SIZE
	.align		4
.L_1765:
        /*009c*/ 	.byte	0x04, 0x1e
        /*009e*/ 	.short	(.L_1767 - .L_1766)
.L_1766:
        /*00a0*/ 	.word	0x00000000


	//----- nvinfo : EIATTR_CBANK_PARAM_SIZE
	.align		4
.L_1767:
        /*00a4*/ 	.byte	0x03, 0x19
        /*00a6*/ 	.short	0x00a0


	//----- nvinfo : EIATTR_PARAM_CBANK
	.align		4
        /*00a8*/ 	.byte	0x04, 0x0a
        /*00aa*/ 	.short	(.L_1769 - .L_1768)
	.align		4
.L_1768:
        /*00ac*/ 	.word	index@(.nv.constant0._Z35group_norm_nhwc_fwd_one_pass_kernelI11Fp32IOBf16WLi64ELi120ELi480EEv26Group_norm_nhwc_fwd_params)
        /*00b0*/ 	.short	0x0210
        /*00b2*/ 	.short	0x00a0


	//----- nvinfo : EIATTR_SW_WAR
	.align		4
.L_1769:
        /*00b4*/ 	.byte	0x04, 0x36
        /*00b6*/ 	.short	(.L_1771 - .L_1770)
.L_1770:
        /*00b8*/ 	.word	0x00000008
.L_1771:


//--------------------- .nv.info._Z35group_norm_nhwc_fwd_one_pass_kernelI11Fp32IOBf16WLi128ELi120ELi480EEv26Group_norm_nhwc_fwd_params --------------------------
	.section	.nv.info._Z35group_norm_nhwc_fwd_one_pass_kernelI11Fp32IOBf16WLi128ELi120ELi480EEv26Group_norm_nhwc_fwd_params,"",@"SHT_CUDA_INFO"
	.sectionflags	@""
	.align	4


	//----- nvinfo : EIATTR_CUDA_API_VERSION
	.align		4
        /*0000*/ 	.byte	0x04, 0x37
        /*0002*/ 	.short	(.L_1773 - .L_1772)
.L_1772:
        /*0004*/ 	.word	0x00000082


	//----- nvinfo : EIATTR_KPARAM_INFO
	.align		4
.L_1773:
        /*0008*/ 	.byte	0x04, 0x17
        /*000a*/ 	.short	(.L_1775 - .L_1774)
.L_1774:
        /*000c*/ 	.word	0x00000000
        /*0010*/ 	.short	0x0000
        /*0012*/ 	.short	0x0000
        /*0014*/ 	.byte	0x00, 0xf0, 0x81, 0x02


	//----- nvinfo : EIATTR_SPARSE_MMA_MASK
	.align		4
.L_1775:
        /*0018*/ 	.byte	0x03, 0x50
        /*001a*/ 	.short	0x0000


	//----- nvinfo : EIATTR_MAXREG_COUNT
	.align		4
        /*001c*/ 	.byte	0x03, 0x1b
        /*001e*/ 	.short	0x0080


	//----- nvinfo : EIATTR_NUM_BARRIERS
	.align		4
        /*0020*/ 	.byte	0x02, 0x4c
        /*0022*/ 	.byte	0x01
	.zero		1


	//----- nvinfo : EIATTR_MERCURY_ISA_VERSION
	.align		4
        /*0024*/ 	.byte	0x03, 0x5f
        /*0026*/ 	.short	0x0101


	//----- nvinfo : EIATTR_COOP_GROUP_MASK_REGIDS
	.align		4
        /*0028*/ 	.byte	0x04, 0x29
        /*002a*/ 	.short	(.L_1777 - .L_1776)


	//   ....[0]....
.L_1776:
        /*002c*/ 	.word	0xffffffff


	//   ....[1]....
        /*0030*/ 	.word	0xffffffff


	//   ....[2]....
        /*0034*/ 	.word	0xffffffff


	//   ....[3]....
        /*0038*/ 	.word	0xffffffff


	//   ....[4]....
        /*003c*/ 	.word	0xffffffff


	//   ....[5]....
        /*0040*/ 	.word	0xffffffff


	//   ....[6]....
        /*0044*/ 	.word	0xffffffff


	//   ....[7]....
        /*0048*/ 	.word	0xffffffff


	//   ....[8]....
        /*004c*/ 	.word	0xffffffff


	//   ....[9]....
        /*0050*/ 	.word	0xffffffff


	//----- nvinfo : EIATTR_COOP_GROUP_INSTR_OFFSETS
	.align		4
.L_1777:
        /*0054*/ 	.byte	0x04, 0x28
        /*0056*/ 	.short	(.L_1779 - .L_1778)


	//   ....[0]....
.L_1778:
        /*0058*/ 	.word	0x000019f0


	//   ....[1]....
        /*005c*/ 	.word	0x00001a00


	//   ....[2]....
        /*0060*/ 	.word	0x00001a30


	//   ....[3]....
        /*0064*/ 	.word	0x00001a40


	//   ....[4]....
        /*0068*/ 	.word	0x00001a80


	//   ....[5]....
        /*006c*/ 	.word	0x00001a90


	//   ....[6]....
        /*0070*/ 	.word	0x00001ad0


	//   ....[7]....
        /*0074*/ 	.word	0x00001ae0


	//   ....[8]....
        /*0078*/ 	.word	0x00001b20


	//   ....[9]....
        /*007c*/ 	.word	0x00001b30


	//----- nvinfo : EIATTR_EXIT_INSTR_OFFSETS
	.align		4
.L_1779:
        /*0080*/ 	.byte	0x04, 0x1c
        /*0082*/ 	.short	(.L_1781 - .L_1780)


	//   ....[0]....
.L_1780:
        /*0084*/ 	.word	0x00000060


	//   ....[1]....
        /*0088*/ 	.word	0x00004cd0


	//----- nvinfo : EIATTR_MAX_THREADS
	.align		4
.L_1781:
        /*008c*/ 	.byte	0x04, 0x05
        /*008e*/ 	.short	(.L_1783 - .L_1782)
.L_1782:
        /*0090*/ 	.word	0x000001e0
        /*0094*/ 	.word	0x00000001
        /*0098*/ 	.word	0x00000001


	//----- nvinfo : EIATTR_CRS_STACK_SIZE
	.align		4
.L_1783:
        /*009c*/ 	.byte	0x04, 0x1e
        /*009e*/ 	.short	(.L_1785 - .L_1784)
.L_1784:
        /*00a0*/ 	.word	0x00000000


	//----- nvinfo : EIATTR_CBANK_PARAM_SIZE
	.align		4
.L_1785:
        /*00a4*/ 	.byte	0x03, 0x19
        /*00a6*/ 	.short	0x00a0


	//----- nvinfo : EIATTR_PARAM_CBANK
	.align		4
        /*00a8*/ 	.byte	0x04, 0x0a
        /*00aa*/ 	.short	(.L_1787 - .L_1786)
	.align		4
.L_1786:
        /*00ac*/ 	.word	index@(.nv.constant0._Z35group_norm_nhwc_fwd_one_pass_kernelI11Fp32IOBf16WLi128ELi120ELi480EEv26Group_norm_nhwc_fwd_params)
        /*00b0*/ 	.short	0x0210
        /*00b2*/ 	.short	0x00a0


	//----- nvinfo : EIATTR_SW_WAR
	.align		4
.L_1787:
        /*00b4*/ 	.byte	0x04, 0x36
        /*00b6*/ 	.short	(.L_1789 - .L_1788)
.L_1788:
        /*00b8*/ 	.word	0x00000008
.L_1789:


//--------------------- .nv.info._Z35group_norm_nhwc_fwd_one_pass_kernelI11Fp32IOBf16WLi256ELi120ELi480EEv26Group_norm_nhwc_fwd_params --------------------------
	.section	.nv.info._Z35group_norm_nhwc_fwd_one_pass_kernelI11Fp32IOBf16WLi256ELi120ELi480EEv26Group_norm_nhwc_fwd_params,"",@"SHT_CUDA_INFO"
	.sectionflags	@""
	.align	4


	//----- nvinfo : EIATTR_CUDA_API_VERSION
	.align		4
        /*0000*/ 	.byte	0x04, 0x37
        /*0002*/ 	.short	(.L_1791 - .L_1790)
.L_1790:
        /*0004*/ 	.word	0x00000082


	//----- nvinfo : EIATTR_KPARAM_INFO
	.align		4
.L_1791:
        /*0008*/ 	.byte	0x04, 0x17
        /*000a*/ 	.short	(.L_1793 - .L_1792)
.L_1792:
        /*000c*/ 	.word	0x00000000
        /*0010*/ 	.short	0x0000
        /*0012*/ 	.short	0x0000
        /*0014*/ 	.byte	0x00, 0xf0, 0x81, 0x02


	//----- nvinfo : EIATTR_SPARSE_MMA_MASK
	.align		4
.L_1793:
        /*0018*/ 	.byte	0x03, 0x50
        /*001a*/ 	.short	0x0000


	//----- nvinfo : EIATTR_MAXREG_COUNT
	.align		4
        /*001c*/ 	.byte	0x03, 0x1b
        /*001e*/ 	.short	0x0080


	//----- nvinfo : EIATTR_NUM_BARRIERS
	.align		4
        /*0020*/ 	.byte	0x02, 0x4c
        /*0022*/ 	.byte	0x01
	.zero		1


	//----- nvinfo : EIATTR_MERCURY_ISA_VERSION
	.align		4
        /*0024*/ 	.byte	0x03, 0x5f
        /*0026*/ 	.short	0x0101


	//----- nvinfo : EIATTR_COOP_GROUP_MASK_REGIDS
	.align		4
        /*0028*/ 	.byte	0x04, 0x29
        /*002a*/ 	.short	(.L_1795 - .L_1794)


	//   ....[0]....
.L_1794:
        /*002c*/ 	.word	0xffffffff


	//   ....[1]....
        /*0030*/ 	.word	0xffffffff


	//   ....[2]....
        /*0034*/ 	.word	0xffffffff


	//   ....[3]....
        /*0038*/ 	.word	0xffffffff


	//   ....[4]....
        /*003c*/ 	.word	0xffffffff


	//   ....[5]....
        /*0040*/ 	.word	0xffffffff


	//   ....[6]....
        /*0044*/ 	.word	0xffffffff


	//   ....[7]....
        /*0048*/ 	.word	0xffffffff


	//   ....[8]....
        /*004c*/ 	.word	0xffffffff


	//   ....[9]....
        /*0050*/ 	.word	0xffffffff


	//----- nvinfo : EIATTR_COOP_GROUP_INSTR_OFFSETS
	.align		4
.L_1795:
        /*0054*/ 	.byte	0x04, 0x28
        /*0056*/ 	.short	(.L_1797 - .L_1796)


	//   ....[0]....
.L_1796:
        /*0058*/ 	.word	0x00003650


	//   ....[1]....
        /*005c*/ 	.word	0x00003660


	//   ....[2]....
        /*0060*/ 	.word	0x000036a0


	//   ....[3]....
        /*0064*/ 	.word	0x000036b0


	//   ....[4]....
        /*0068*/ 	.word	0x000036f0


	//   ....[5]....
        /*006c*/ 	.word	0x00003700


	//   ....[6]....
        /*0070*/ 	.word	0x00003740


	//   ....[7]....
        /*0074*/ 	.word	0x00003750


	//   ....[8]....
        /*0078*/ 	.word	0x000037a0


	//   ....[9]....
        /*007c*/ 	.word	0x000037b0


	//----- nvinfo : EIATTR_EXIT_INSTR_OFFSETS
	.align		4
.L_1797:
        /*0080*/ 	.byte	0x04, 0x1c
        /*0082*/ 	.short	(.L_1799 - .L_1798)


	//   ....[0]....
.L_1798:
        /*0084*/ 	.word	0x00000060


	//   ....[1]....
        /*0088*/ 	.word	0x00008a40


	//----- nvinfo : EIATTR_MAX_THREADS
	.align		4
.L_1799:
        /*008c*/ 	.byte	0x04, 0x05
        /*008e*/ 	.short	(.L_1801 - .L_1800)
.L_1800:
        /*0090*/ 	.word	0x000001e0
        /*0094*/ 	.word	0x00000001
        /*0098*/ 	.word	0x00000001


	//----- nvinfo : EIATTR_CRS_STACK_SIZE
	.align		4
.L_1801:
        /*009c*/ 	.byte	0x04, 0x1e
        /*009e*/ 	.short	(.L_1803 - .L_1802)
.L_1802:
        /*00a0*/ 	.word	0x00000000


	//----- nvinfo : EIATTR_CBANK_PARAM_SIZE
	.align		4
.L_1803:
        /*00a4*/ 	.byte	0x03, 0x19
        /*00a6*/ 	.short	0x00a0


	//----- nvinfo : EIATTR_PARAM_CBANK
	.align		4
        /*00a8*/ 	.byte	0x04, 0x0a
        /*00aa*/ 	.short	(.L_1805 - .L_1804)
	.align		4
.L_1804:
        /*00ac*/ 	.word	index@(.nv.constant0._Z35group_norm_nhwc_fwd_one_pass_kernelI11Fp32IOBf16WLi256ELi120ELi480EEv26Group_norm_nhwc_fwd_params)
        /*00b0*/ 	.short	0x0210
        /*00b2*/ 	.short	0x00a0


	//----- nvinfo : EIATTR_SW_WAR
	.align		4
.L_1805:
        /*00b4*/ 	.byte	0x04, 0x36
        /*00b6*/ 	.short	(.L_1807 - .L_1806)
.L_1806:
        /*00b8*/ 	.word	0x00000008
.L_1807:


//--------------------- .nv.info._Z35group_norm_nhwc_fwd_one_pass_kernelI11Fp32IOBf16WLi512ELi120ELi480EEv26Group_norm_nhwc_fwd_params --------------------------
	.section	.nv.info._Z35group_norm_nhwc_fwd_one_pass_kernelI11Fp32IOBf16WLi512ELi120ELi480EEv26Group_norm_nhwc_fwd_params,"",@"SHT_CUDA_INFO"
	.sectionflags	@""
	.align	4


	//----- nvinfo : EIATTR_CUDA_API_VERSION
	.align		4
        /*0000*/ 	.byte	0x04, 0x37
        /*0002*/ 	.short	(.L_1809 - .L_1808)
.L_1808:
        /*0004*/ 	.word	0x00000082


	//----- nvinfo : EIATTR_KPARAM_INFO
	.align		4
.L_1809:
        /*0008*/ 	.byte	0x04, 0x17
        /*000a*/ 	.short	(.L_1811 - .L_1810)
.L_1810:
        /*000c*/ 	.word	0x00000000
        /*0010*/ 	.short	0x0000
        /*0012*/ 	.short	0x0000
        /*0014*/ 	.byte	0x00, 0xf0, 0x81, 0x02


	//----- nvinfo : EIATTR_SPARSE_MMA_MASK
	.align		4
.L_1811:
        /*0018*/ 	.byte	0x03, 0x50
        /*001a*/ 	.short	0x0000


	//----- nvinfo : EIATTR_MAXREG_COUNT
	.align		4
        /*001c*/ 	.byte	0x03, 0x1b
        /*001e*/ 	.short	0x0080


	//----- nvinfo : EIATTR_NUM_BARRIERS
	.align		4
        /*0020*/ 	.byte	0x02, 0x4c
        /*0022*/ 	.byte	0x01
	.zero		1


	//----- nvinfo : EIATTR_ANNOTATIONS
	.align		4
        /*0024*/ 	.byte	0x04, 0x55
        /*0026*/ 	.short	(.L_1813 - .L_1812)


	//   ....[0]....
.L_1812:
        /* <DEDUP_REMOVED lines=201> */


	//----- nvinfo : EIATTR_MERCURY_ISA_VERSION
	.align		4
.L_1813:
        /*0ca0*/ 	.byte	0x03, 0x5f
        /*0ca2*/ 	.short	0x0101


	//----- nvinfo : EIATTR_INT_WARP_WIDE_INSTR_OFFSETS
	.align		4
        /*0ca4*/ 	.byte	0x04, 0x31
        /*0ca6*/ 	.short	(.L_1815 - .L_1814)


	//   ....[0]....
.L_1814:
        /*0ca8*/ 	.word	0x0000b000


	//   ....[1]....
        /*0cac*/ 	.word	0x0000b0a0


	//   ....[2]....
        /*0cb0*/ 	.word	0x0000b140


	//   ....[3]....
        /*0cb4*/ 	.word	0x0000b1e0


	//   ....[4]....
        /*0cb8*/ 	.word	0x0000b280


	//   ....[5]....
        /*0cbc*/ 	.word	0x0000b320


	//   ....[6]....
        /*0cc0*/ 	.word	0x0000b3c0


	//   ....[7]....
        /*0cc4*/ 	.word	0x0000b460


	//   ....[8]....
        /*0cc8*/ 	.word	0x0000b500


	//   ....[9]....
        /*0ccc*/ 	.word	0x0000b5a0


	//   ....[10]....
        /*0cd0*/ 	.word	0x0000b640


	//   ....[11]....
        /*0cd4*/ 	.word	0x0000b6e0


	//   ....[12]....
        /*0cd8*/ 	.word	0x0000b780


	//   ....[13]....
        /*0cdc*/ 	.word	0x0000b820


	//   ....[14]....
        /*0ce0*/ 	.word	0x0000b8c0


	//   ....[15]....
        /*0ce4*/ 	.word	0x0000b960


	//   ....[16]....
        /*0ce8*/ 	.word	0x0000ba60


	//   ....[17]....
        /*0cec*/ 	.word	0x0000bb00


	//   ....[18]....
        /*0cf0*/ 	.word	0x0000bba0


	//   ....[19]....
        /*0cf4*/ 	.word	0x0000bc40


	//   ....[20]....
        /*0cf8*/ 	.word	0x0000bce0


	//   ....[21]....
        /*0cfc*/ 	.word	0x0000bd80


	//   ....[22]....
        /*0d00*/ 	.word	0x0000be20


	//   ....[23]....
        /*0d04*/ 	.word	0x0000bec0


	//   ....[24]....
        /*0d08*/ 	.word	0x0000bfc0


	//   ....[25]....
        /*0d0c*/ 	.word	0x0000c060


	//   ....[26]....
        /*0d10*/ 	.word	0x0000c100


	//   ....[27]....
        /*0d14*/ 	.word	0x0000c1a0


	//   ....[28]....
        /*0d18*/ 	.word	0x0000c390


	//   ....[29]....
        /*0d1c*/ 	.word	0x0000c450


	//----- nvinfo : EIATTR_COOP_GROUP_MASK_REGIDS
	.align		4
.L_1815:
        /*0d20*/ 	.byte	0x04, 0x29
        /*0d22*/ 	.short	(.L_1817 - .L_1816)


	//   ....[0]....
.L_1816:
        /*0d24*/ 	.word	0xffffffff


	//   ....[1]....
        /*0d28*/ 	.word	0xffffffff


	//   ....[2]....
        /*0d2c*/ 	.word	0xffffffff


	//   ....[3]....
        /*0d30*/ 	.word	0xffffffff


	//   ....[4]....
        /*0d34*/ 	.word	0xffffffff


	//   ....[5]....
        /*0d38*/ 	.word	0xffffffff


	//   ....[6]....
        /*0d3c*/ 	.word	0xffffffff


	//   ....[7]....
        /*0d40*/ 	.word	0xffffffff


	//   ....[8]....
        /*0d44*/ 	.word	0xffffffff


	//   ....[9]....
        /*0d48*/ 	.word	0xffffffff


	//----- nvinfo : EIATTR_COOP_GROUP_INSTR_OFFSETS
	.align		4
.L_1817:
        /*0d4c*/ 	.byte	0x04, 0x28
        /*0d4e*/ 	.short	(.L_1819 - .L_1818)


	//   ....[0]....
.L_1818:
        /*0d50*/ 	.word	0x00009fc0


	//   ....[1]....
        /*0d54*/ 	.word	0x00009fd0


	//   ....[2]....
        /*0d58*/ 	.word	0x0000a050


	//   ....[3]....
        /*0d5c*/ 	.word	0x0000a060


	//   ....[4]....
        /*0d60*/ 	.word	0x0000a0f0


	//   ....[5]....
        /*0d64*/ 	.word	0x0000a100


	//   ....[6]....
        /*0d68*/ 	.word	0x0000a190


	//   ....[7]....
        /*0d6c*/ 	.word	0x0000a1a0


	//   ....[8]....
        /*0d70*/ 	.word	0x0000a230


	//   ....[9]....
        /*0d74*/ 	.word	0x0000a240


	//----- nvinfo : EIATTR_EXIT_INSTR_OFFSETS
	.align		4
.L_1819:
        /*0d78*/ 	.byte	0x04, 0x1c
        /*0d7a*/ 	.short	(.L_1821 - .L_1820)


	//   ....[0]....
.L_1820:
        /*0d7c*/ 	.word	0x00000080


	//   ....[1]....
        /*0d80*/ 	.word	0x0000d0e0


	//----- nvinfo : EIATTR_MAX_THREADS
	.align		4
.L_1821:
        /*0d84*/ 	.byte	0x04, 0x05
        /*0d86*/ 	.short	(.L_1823 - .L_1822)
.L_1822:
        /*0d88*/ 	.word	0x000001e0
        /*0d8c*/ 	.word	0x00000001
        /*0d90*/ 	.word	0x00000001


	//----- nvinfo : EIATTR_CRS_STACK_SIZE
	.align		4
.L_1823:
        /*0d94*/ 	.byte	0x04, 0x1e
        /*0d96*/ 	.short	(.L_1825 - .L_1824)
.L_1824:
        /*0d98*/ 	.word	0x00000000


	//----- nvinfo : EIATTR_CBANK_PARAM_SIZE
	.align		4
.L_1825:
        /*0d9c*/ 	.byte	0x03, 0x19
        /*0d9e*/ 	.short	0x00a0


	//----- nvinfo : EIATTR_PARAM_CBANK
	.align		4
        /*0da0*/ 	.byte	0x04, 0x0a
        /*0da2*/ 	.short	(.L_1827 - .L_1826)
	.align		4
.L_1826:
        /*0da4*/ 	.word	index@(.nv.constant0._Z35group_norm_nhwc_fwd_one_pass_kernelI11Fp32IOBf16WLi512ELi120ELi480EEv26Group_norm_nhwc_fwd_params)
        /*0da8*/ 	.short	0x0210
        /*0daa*/ 	.short	0x00a0


	//----- nvinfo : EIATTR_SW_WAR
	.align		4
.L_1827:
        /*0dac*/ 	.byte	0x04, 0x36
        /*0dae*/ 	.short	(.L_1829 - .L_1828)
.L_1828:
        /*0db0*/ 	.word	0x00000008
.L_1829:


//--------------------- .nv.info._Z35group_norm_nhwc_fwd_one_pass_kernelI11Fp32IOFp16WLi64ELi120ELi480EEv26Group_norm_nhwc_fwd_params --------------------------
	.section	.nv.info._Z35group_norm_nhwc_fwd_one_pass_kernelI11Fp32IOFp16WLi64ELi120ELi480EEv26Group_norm_nhwc_fwd_params,"",@"SHT_CUDA_INFO"
	.sectionflags	@""
	.align	4


	//----- nvinfo : EIATTR_CUDA_API_VERSION
	.align		4
        /*0000*/ 	.byte	0x04, 0x37
        /*0002*/ 	.short	(.L_1831 - .L_1830)
.L_1830:
        /*0004*/ 	.word	0x00000082


	//----- nvinfo : EIATTR_KPARAM_INFO
	.align		4
.L_1831:
        /*0008*/ 	.byte	0x04, 0x17
        /*000a*/ 	.short	(.L_1833 - .L_1832)
.L_1832:
        /*000c*/ 	.word	0x00000000
        /*0010*/ 	.short	0x0000
        /*0012*/ 	.short	0x0000
        /*0014*/ 	.byte	0x00, 0xf0, 0x81, 0x02


	//----- nvinfo : EIATTR_SPARSE_MMA_MASK
	.align		4
.L_1833:
        /*0018*/ 	.byte	0x03, 0x50
        /*001a*/ 	.short	0x0000


	//----- nvinfo : EIATTR_MAXREG_COUNT
	.align		4
        /*001c*/ 	.byte	0x03, 0x1b
        /*001e*/ 	.short	0x0080


	//----- nvinfo : EIATTR_NUM_BARRIERS
	.align		4
        /*0020*/ 	.byte	0x02, 0x4c
        /*0022*/ 	.byte	0x01
	.zero		1


	//----- nvinfo : EIATTR_MERCURY_ISA_VERSION
	.align		4
        /*0024*/ 	.byte	0x03, 0x5f
        /*0026*/ 	.short	0x0101


	//----- nvinfo : EIATTR_COOP_GROUP_MASK_REGIDS
	.align		4
        /*0028*/ 	.byte	0x04, 0x29
        /*002a*/ 	.short	(.L_1835 - .L_1834)


	//   ....[0]....
.L_1834:
        /*002c*/ 	.word	0xffffffff


	//   ....[1]....
        /*0030*/ 	.word	0xffffffff


	//   ....[2]....
        /*0034*/ 	.word	0xffffffff


	//   ....[3]....
        /*0038*/ 	.word	0xffffffff


	//   ....[4]....
        /*003c*/ 	.word	0xffffffff


	//   ....[5]....
        /*0040*/ 	.word	0xffffffff


	//   ....[6]....
        /*0044*/ 	.word	0xffffffff


	//   ....[7]....
        /*0048*/ 	.word	0xffffffff


	//   ....[8]....
        /*004c*/ 	.word	0xffffffff


	//   ....[9]....
        /*0050*/ 	.word	0xffffffff


	//----- nvinfo : EIATTR_COOP_GROUP_INSTR_OFFSETS
	.align		4
.L_1835:
        /*0054*/ 	.byte	0x04, 0x28
        /*0056*/ 	.short	(.L_1837 - .L_1836)


	//   ....[0]....
.L_1836:
        /*0058*/ 	.word	0x00000f60


	//   ....[1]....
        /*005c*/ 	.word	0x00000f70


	//   ....[2]....
        /*0060*/ 	.word	0x00000fa0


	//   ....[3]....
        /*0064*/ 	.word	0x00000fb0


	//   ....[4]....
        /*0068*/ 	.word	0x00000ff0


	//   ....[5]....
        /*006c*/ 	.word	0x00001000


	//   ....[6]....
        /*0070*/ 	.word	0x00001040


	//   ....[7]....
        /*0074*/ 	.word	0x00001050


	//   ....[8]....
        /*0078*/ 	.word	0x00001090


	//   ....[9]....
        /*007c*/ 	.word	0x000010a0


	//----- nvinfo : EIATTR_EXIT_INSTR_OFFSETS
	.align		4
.L_1837:
        /*0080*/ 	.byte	0x04, 0x1c
        /*0082*/ 	.short	(.L_1839 - .L_1838)


	//   ....[0]....
.L_1838:
        /*0084*/ 	.word	0x00000060


	//   ....[1]....
        /*0088*/ 	.word	0x00003920


	//----- nvinfo : EIATTR_MAX_THREADS
	.align		4
.L_1839:
        /*008c*/ 	.byte	0x04, 0x05
        /*008e*/ 	.short	(.L_1841 - .L_1840)
.L_1840:
        /*0090*/ 	.word	0x000001e0
        /*0094*/ 	.word	0x00000001
        /*0098*/ 	.word	0x00000001


	//----- nvinfo : EIATTR_CRS_STACK_SIZE
	.align		4
.L_1841:
        /*009c*/ 	.byte	0x04, 0x1e
        /*009e*/ 	.short	(.L_1843 - .L_1842)
.L_1842:
        /*00a0*/ 	.word	0x00000000


	//----- nvinfo : EIATTR_CBANK_PARAM_SIZE
	.align		4
.L_1843:
        /*00a4*/ 	.byte	0x03, 0x19
        /*00a6*/ 	.short	0x00a0


	//----- nvinfo : EIATTR_PARAM_CBANK
	.align		4
        /*00a8*/ 	.byte	0x04, 0x0a
        /*00aa*/ 	.short	(.L_1845 - .L_1844)
	.align		4
.L_1844:
        /*00ac*/ 	.word	index@(.nv.constant0._Z35group_norm_nhwc_fwd_one_pass_kernelI11Fp32IOFp16WLi64ELi120ELi480EEv26Group_norm_nhwc_fwd_params)
        /*00b0*/ 	.short	0x0210
        /*00b2*/ 	.short	0x00a0


	//----- nvinfo : EIATTR_SW_WAR
	.align		4
.L_1845:
        /*00b4*/ 	.byte	0x04, 0x36
        /*00b6*/ 	.short	(.L_1847 - .L_1846)
.L_1846:
        /*00b8*/ 	.word	0x00000008
.L_1847:


//--------------------- .nv.info._Z35group_norm_nhwc_fwd_one_pass_kernelI11Fp32IOFp16WLi128ELi120ELi480EEv26Group_norm_nhwc_fwd_params --------------------------
	.section	.nv.info._Z35group_norm_nhwc_fwd_one_pass_kernelI11Fp32IOFp16WLi128ELi120ELi480EEv26Group_norm_nhwc_fwd_params,"",@"SHT_CUDA_INFO"
	.sectionflags	@""
	.align	4


	//----- nvinfo : EIATTR_CUDA_API_VERSION
	.align		4
        /*0000*/ 	.byte	0x04, 0x37
        /*0002*/ 	.short	(.L_1849 - .L_1848)
.L_1848:
        /*0004*/ 	.word	0x00000082


	//----- nvinfo : EIATTR_KPARAM_INFO
	.align		4
.L_1849:
        /*0008*/ 	.byte	0x04, 0x17
        /*000a*/ 	.short	(.L_1851 - .L_1850)
.L_1850:
        /*000c*/ 	.word	0x00000000
        /*0010*/ 	.short	0x0000
        /*0012*/ 	.short	0x0000
        /*0014*/ 	.byte	0x00, 0xf0, 0x81, 0x02


	//----- nvinfo : EIATTR_SPARSE_MMA_MASK
	.align		4
.L_1851:
        /*0018*/ 	.byte	0x03, 0x50
        /*001a*/ 	.short	0x0000


	//----- nvinfo : EIATTR_MAXREG_COUNT
	.align		4
        /*001c*/ 	.byte	0x03, 0x1b
        /*001e*/ 	.short	0x0080


	//----- nvinfo : EIATTR_NUM_BARRIERS
	.align		4
        /*0020*/ 	.byte	0x02, 0x4c
        /*0022*/ 	.byte	0x01
	.zero		1


	//----- nvinfo : EIATTR_MERCURY_ISA_VERSION
	.align		4
        /*0024*/ 	.byte	0x03, 0x5f
        /*0026*/ 	.short	0x0101


	//----- nvinfo : EIATTR_COOP_GROUP_MASK_REGIDS
	.align		4
        /*0028*/ 	.byte	0x04, 0x29
        /*002a*/ 	.short	(.L_1853 - .L_1852)


	//   ....[0]....
.L_1852:
        /*002c*/ 	.word	0xffffffff


	//   ....[1]....
        /*0030*/ 	.word	0xffffffff


	//   ....[2]....
        /*0034*/ 	.word	0xffffffff


	//   ....[3]....
        /*0038*/ 	.word	0xffffffff


	//   ....[4]....
        /*003c*/ 	.word	0xffffffff


	//   ....[5]....
        /*0040*/ 	.word	0xffffffff


	//   ....[6]....
        /*0044*/ 	.word	0xffffffff


	//   ....[7]....
        /*0048*/ 	.word	0xffffffff


	//   ....[8]....
        /*004c*/ 	.word	0xffffffff


	//   ....[9]....
        /*0050*/ 	.word	0xffffffff


	//----- nvinfo : EIATTR_COOP_GROUP_INSTR_OFFSETS
	.align		4
.L_1853:
        /*0054*/ 	.byte	0x04, 0x28
        /*0056*/ 	.short	(.L_1855 - .L_1854)


	//   ....[0]....
.L_1854:
        /*0058*/ 	.word	0x000019f0


	//   ....[1]....
        /*005c*/ 	.word	0x00001a00


	//   ....[2]....
        /*0060*/ 	.word	0x00001a30


	//   ....[3]....
        /*0064*/ 	.word	0x00001a40


	//   ....[4]....
        /*0068*/ 	.word	0x00001a80


	//   ....[5]....
        /*006c*/ 	.word	0x00001a90


	//   ....[6]....
        /*0070*/ 	.word	0x00001ad0


	//   ....[7]....
        /*0074*/ 	.word	0x00001ae0


	//   ....[8]....
        /*0078*/ 	.word	0x00001b20


	//   ....[9]....
        /*007c*/ 	.word	0x00001b30


	//----- nvinfo : EIATTR_EXIT_INSTR_OFFSETS
	.align		4
.L_1855:
        /*0080*/ 	.byte	0x04, 0x1c
        /*0082*/ 	.short	(.L_1857 - .L_1856)


	//   ....[0]....
.L_1856:
        /*0084*/ 	.word	0x00000060


	//   ....[1]....
        /*0088*/ 	.word	0x00004cd0


	//----- nvinfo : EIATTR_MAX_THREADS
	.align		4
.L_1857:
        /*008c*/ 	.byte	0x04, 0x05
        /*008e*/ 	.short	(.L_1859 - .L_1858)
.L_1858:
        /*0090*/ 	.word	0x000001e0
        /*0094*/ 	.word	0x00000001
        /*0098*/ 	.word	0x00000001


	//----- nvinfo : EIATTR_CRS_STACK_SIZE
	.align		4
.L_1859:
        /*009c*/ 	.byte	0x04, 0x1e
        /*009e*/ 	.short	(.L_1861 - .L_1860)
.L_1860:
        /*00a0*/ 	.word	0x00000000


	//----- nvinfo : EIATTR_CBANK_PARAM_SIZE
	.align		4
.L_1861:
        /*00a4*/ 	.byte	0x03, 0x19
        /*00a6*/ 	.short	0x00a0


	//----- nvinfo : EIATTR_PARAM_CBANK
	.align		4
        /*00a8*/ 	.byte	0x04, 0x0a
        /*00aa*/ 	.short	(.L_1863 - .L_1862)
	.align		4
.L_1862:
        /*00ac*/ 	.word	index@(.nv.constant0._Z35group_norm_nhwc_fwd_one_pass_kernelI11Fp32IOFp16WLi128ELi120ELi480EEv26Group_norm_nhwc_fwd_params)
        /*00b0*/ 	.short	0x0210
        /*00b2*/ 	.short	0x00a0


	//----- nvinfo : EIATTR_SW_WAR
	.align		4
.L_1863:
        /*00b4*/ 	.byte	0x04, 0x36
        /*00b6*/ 	.short	(.L_1865 - .L_1864)
.L_1864:
        /*00b8*/ 	.word	0x00000008
.L_1865:


//--------------------- .nv.info._Z35group_norm_nhwc_fwd_one_pass_kernelI11Fp32IOFp16WLi256ELi120ELi480EEv26Group_norm_nhwc_fwd_params --------------------------
	.section	.nv.info._Z35group_norm_nhwc_fwd_one_pass_kernelI11Fp32IOFp16WLi256ELi120ELi480EEv26Group_norm_nhwc_fwd_params,"",@"SHT_CUDA_INFO"
	.sectionflags	@""
	.align	4


	//----- nvinfo : EIATTR_CUDA_API_VERSION
	.align		4
        /*0000*/ 	.byte	0x04, 0x37
        /*0002*/ 	.short	(.L_1867 - .L_1866)
.L_1866:
        /*0004*/ 	.word	0x00000082


	//----- nvinfo : EIATTR_KPARAM_INFO
	.align		4
.L_1867:
        /*0008*/ 	.byte	0x04, 0x17
        /*000a*/ 	.short	(.L_1869 - .L_1868)
.L_1868:
        /*000c*/ 	.word	0x00000000
        /*0010*/ 	.short	0x0000
        /*0012*/ 	.short	0x0000
        /*0014*/ 	.byte	0x00, 0xf0, 0x81, 0x02


	//----- nvinfo : EIATTR_SPARSE_MMA_MASK
	.align		4
.L_1869:
        /*0018*/ 	.byte	0x03, 0x50
        /*001a*/ 	.short	0x0000


	//----- nvinfo : EIATTR_MAXREG_COUNT
	.align		4
        /*001c*/ 	.byte	0x03, 0x1b
        /*001e*/ 	.short	0x0080


	//----- nvinfo : EIATTR_NUM_BARRIERS
	.align		4
        /*0020*/ 	.byte	0x02, 0x4c
        /*0022*/ 	.byte	0x01
	.zero		1


	//----- nvinfo : EIATTR_MERCURY_ISA_VERSION
	.align		4
        /*0024*/ 	.byte	0x03, 0x5f
        /*0026*/ 	.short	0x0101


	//----- nvinfo : EIATTR_COOP_GROUP_MASK_REGIDS
	.align		4
        /*0028*/ 	.byte	0x04, 0x29
        /*002a*/ 	.short	(.L_1871 - .L_1870)


	//   ....[0]....
.L_1870:
        /*002c*/ 	.word	0xffffffff


	//   ....[1]....
        /*0030*/ 	.word	0xffffffff


	//   ....[2]....
        /*0034*/ 	.word	0xffffffff


	//   ....[3]....
        /*0038*/ 	.word	0xffffffff


	//   ....[4]....
        /*003c*/ 	.word	0xffffffff


	//   ....[5]....
        /*0040*/ 	.word	0xffffffff


	//   ....[6]....
        /*0044*/ 	.word	0xffffffff


	//   ....[7]....
        /*0048*/ 	.word	0xffffffff


	//   ....[8]....
        /*004c*/ 	.word	0xffffffff


	//   ....[9]....
        /*0050*/ 	.word	0xffffffff


	//----- nvinfo : EIATTR_COOP_GROUP_INSTR_OFFSETS
	.align		4
.L_1871:
        /*0054*/ 	.byte	0x04, 0x28
        /*0056*/ 	.short	(.L_1873 - .L_1872)


	//   ....[0]....
.L_1872:
        /*0058*/ 	.word	0x00003650


	//   ....[1]....
        /*005c*/ 	.word	0x00003660


	//   ....[2]....
        /*0060*/ 	.word	0x000036a0


	//   ....[3]....
        /*0064*/ 	.word	0x000036b0


	//   ....[4]....
        /*0068*/ 	.word	0x000036f0


	//   ....[5]....
        /*006c*/ 	.word	0x00003700


	//   ....[6]....
        /*0070*/ 	.word	0x00003740


	//   ....[7]....
        /*0074*/ 	.word	0x00003750


	//   ....[8]....
        /*0078*/ 	.word	0x000037a0


	//   ....[9]....
        /*007c*/ 	.word	0x000037b0


	//----- nvinfo : EIATTR_EXIT_INSTR_OFFSETS
	.align		4
.L_1873:
        /*0080*/ 	.byte	0x04, 0x1c
        /*0082*/ 	.short	(.L_1875 - .L_1874)


	//   ....[0]....
.L_1874:
        /*0084*/ 	.word	0x00000060


	//   ....[1]....
        /*0088*/ 	.word	0x00008a40


	//----- nvinfo : EIATTR_MAX_THREADS
	.align		4
.L_1875:
        /*008c*/ 	.byte	0x04, 0x05
        /*008e*/ 	.short	(.L_1877 - .L_1876)
.L_1876:
        /*0090*/ 	.word	0x000001e0
        /*0094*/ 	.word	0x00000001
        /*0098*/ 	.word	0x00000001


	//----- nvinfo : EIATTR_CRS_STACK_SIZE
	.align		4
.L_1877:
        /*009c*/ 	.byte	0x04, 0x1e
        /*009e*/ 	.short	(.L_1879 - .L_1878)
.L_1878:
        /*00a0*/ 	.word	0x00000000


	//----- nvinfo : EIATTR_CBANK_PARAM_SIZE
	.align		4
.L_1879:
        /*00a4*/ 	.byte	0x03, 0x19
        /*00a6*/ 	.short	0x00a0


	//----- nvinfo : EIATTR_PARAM_CBANK
	.align		4
        /*00a8*/ 	.byte	0x04, 0x0a
        /*00aa*/ 	.short	(.L_1881 - .L_1880)
	.align		4
.L_1880:
        /*00ac*/ 	.word	index@(.nv.constant0._Z35group_norm_nhwc_fwd_one_pass_kernelI11Fp32IOFp16WLi256ELi120ELi480EEv26Group_norm_nhwc_fwd_params)
        /*00b0*/ 	.short	0x0210
        /*00b2*/ 	.short	0x00a0


	//----- nvinfo : EIATTR_SW_WAR
	.align		4
.L_1881:
        /*00b4*/ 	.byte	0x04, 0x36
        /*00b6*/ 	.short	(.L_1883 - .L_1882)
.L_1882:
        /*00b8*/ 	.word	0x00000008
.L_1883:


//--------------------- .nv.info._Z35group_norm_nhwc_fwd_one_pass_kernelI11Fp32IOFp16WLi512ELi120ELi480EEv26Group_norm_nhwc_fwd_params --------------------------
	.section	.nv.info._Z35group_norm_nhwc_fwd_one_pass_kernelI11Fp32IOFp16WLi512ELi120ELi480EEv26Group_norm_nhwc_fwd_params,"",@"SHT_CUDA_INFO"
	.sectionflags	@""
	.align	4


	//----- nvinfo : EIATTR_CUDA_API_VERSION
	.align		4
        /*0000*/ 	.byte	0x04, 0x37
        /*0002*/ 	.short	(.L_1885 - .L_1884)
.L_1884:
        /*0004*/ 	.word	0x00000082


	//----- nvinfo : EIATTR_KPARAM_INFO
	.align		4
.L_1885:
        /*0008*/ 	.byte	0x04, 0x17
        /*000a*/ 	.short	(.L_1887 - .L_1886)
.L_1886:
        /*000c*/ 	.word	0x00000000
        /*0010*/ 	.short	0x0000
        /*0012*/ 	.short	0x0000
        /*0014*/ 	.byte	0x00, 0xf0, 0x81, 0x02


	//----- nvinfo : EIATTR_SPARSE_MMA_MASK
	.align		4
.L_1887:
        /*0018*/ 	.byte	0x03, 0x50
        /*001a*/ 	.short	0x0000


	//----- nvinfo : EIATTR_MAXREG_COUNT
	.align		4
        /*001c*/ 	.byte	0x03, 0x1b
        /*001e*/ 	.short	0x0080


	//----- nvinfo : EIATTR_NUM_BARRIERS
	.align		4
        /*0020*/ 	.byte	0x02, 0x4c
        /*0022*/ 	.byte	0x01
	.zero		1


	//----- nvinfo : EIATTR_ANNOTATIONS
	.align		4
        /*0024*/ 	.byte	0x04, 0x55
        /*0026*/ 	.short	(.L_1889 - .L_1888)


	//   ....[0]....
.L_1888:
        /* <DEDUP_REMOVED lines=201> */


	//----- nvinfo : EIATTR_MERCURY_ISA_VERSION
	.align		4
.L_1889:
        /*0ca0*/ 	.byte	0x03, 0x5f
        /*0ca2*/ 	.short	0x0101


	//----- nvinfo : EIATTR_INT_WARP_WIDE_INSTR_OFFSETS
	.align		4
        /*0ca4*/ 	.byte	0x04, 0x31
        /*0ca6*/ 	.short	(.L_1891 - .L_1890)


	//   ....[0]....
.L_1890:
        /*0ca8*/ 	.word	0x0000b000


	//   ....[1]....
        /*0cac*/ 	.word	0x0000b0a0


	//   ....[2]....
        /*0cb0*/ 	.word	0x0000b140


	//   ....[3]....
        /*0cb4*/ 	.word	0x0000b1e0


	//   ....[4]....
        /*0cb8*/ 	.word	0x0000b280


	//   ....[5]....
        /*0cbc*/ 	.word	0x0000b320


	//   ....[6]....
        /*0cc0*/ 	.word	0x0000b3c0


	//   ....[7]....
        /*0cc4*/ 	.word	0x0000b460


	//   ....[8]....
        /*0cc8*/ 	.word	0x0000b500


	//   ....[9]....
        /*0ccc*/ 	.word	0x0000b5a0


	//   ....[10]....
        /*0cd0*/ 	.word	0x0000b640


	//   ....[11]....
        /*0cd4*/ 	.word	0x0000b6e0


	//   ....[12]....
        /*0cd8*/ 	.word	0x0000b780


	//   ....[13]....
        /*0cdc*/ 	.word	0x0000b820


	//   ....[14]....
        /*0ce0*/ 	.word	0x0000b8c0


	//   ....[15]....
        /*0ce4*/ 	.word	0x0000b960


	//   ....[16]....
        /*0ce8*/ 	.word	0x0000ba60


	//   ....[17]....
        /*0cec*/ 	.word	0x0000bb00


	//   ....[18]....
        /*0cf0*/ 	.word	0x0000bba0


	//   ....[19]....
        /*0cf4*/ 	.word	0x0000bc40


	//   ....[20]....
        /*0cf8*/ 	.word	0x0000bce0


	//   ....[21]....
        /*0cfc*/ 	.word	0x0000bd80


	//   ....[22]....
        /*0d00*/ 	.word	0x0000be20


	//   ....[23]....
        /*0d04*/ 	.word	0x0000bec0


	//   ....[24]....
        /*0d08*/ 	.word	0x0000bfc0


	//   ....[25]....
        /*0d0c*/ 	.word	0x0000c060


	//   ....[26]....
        /*0d10*/ 	.word	0x0000c100


	//   ....[27]....
        /*0d14*/ 	.word	0x0000c1a0


	//   ....[28]....
        /*0d18*/ 	.word	0x0000c390


	//   ....[29]....
        /*0d1c*/ 	.word	0x0000c450


	//----- nvinfo : EIATTR_COOP_GROUP_MASK_REGIDS
	.align		4
.L_1891:
        /*0d20*/ 	.byte	0x04, 0x29
        /*0d22*/ 	.short	(.L_1893 - .L_1892)


	//   ....[0]....
.L_1892:
        /*0d24*/ 	.word	0xffffffff


	//   ....[1]....
        /*0d28*/ 	.word	0xffffffff


	//   ....[2]....
        /*0d2c*/ 	.word	0xffffffff


	//   ....[3]....
        /*0d30*/ 	.word	0xffffffff


	//   ....[4]....
        /*0d34*/ 	.word	0xffffffff


	//   ....[5]....
        /*0d38*/ 	.word	0xffffffff


	//   ....[6]....
        /*0d3c*/ 	.word	0xffffffff


	//   ....[7]....
        /*0d40*/ 	.word	0xffffffff


	//   ....[8]....
        /*0d44*/ 	.word	0xffffffff


	//   ....[9]....
        /*0d48*/ 	.word	0xffffffff


	//----- nvinfo : EIATTR_COOP_GROUP_INSTR_OFFSETS
	.align		4
.L_1893:
        /*0d4c*/ 	.byte	0x04, 0x28
        /*0d4e*/ 	.short	(.L_1895 - .L_1894)


	//   ....[0]....
.L_1894:
        /*0d50*/ 	.word	0x00009fc0


	//   ....[1]....
        /*0d54*/ 	.word	0x00009fd0


	//   ....[2]....
        /*0d58*/ 	.word	0x0000a050


	//   ....[3]....
        /*0d5c*/ 	.word	0x0000a060


	//   ....[4]....
        /*0d60*/ 	.word	0x0000a0f0


	//   ....[5]....
        /*0d64*/ 	.word	0x0000a100


	//   ....[6]....
        /*0d68*/ 	.word	0x0000a190


	//   ....[7]....
        /*0d6c*/ 	.word	0x0000a1a0


	//   ....[8]....
        /*0d70*/ 	.word	0x0000a230


	//   ....[9]....
        /*0d74*/ 	.word	0x0000a240


	//----- nvinfo : EIATTR_EXIT_INSTR_OFFSETS
	.align		4
.L_1895:
        /*0d78*/ 	.byte	0x04, 0x1c
        /*0d7a*/ 	.short	(.L_1897 - .L_1896)


	//   ....[0]....
.L_1896:
        /*0d7c*/ 	.word	0x00000080


	//   ....[1]....
        /*0d80*/ 	.word	0x0000d0e0


	//----- nvinfo : EIATTR_MAX_THREADS
	.align		4
.L_1897:
        /*0d84*/ 	.byte	0x04, 0x05
        /*0d86*/ 	.short	(.L_1899 - .L_1898)
.L_1898:
        /*0d88*/ 	.word	0x000001e0
        /*0d8c*/ 	.word	0x00000001
        /*0d90*/ 	.word	0x00000001


	//----- nvinfo : EIATTR_CRS_STACK_SIZE
	.align		4
.L_1899:
        /*0d94*/ 	.byte	0x04, 0x1e
        /*0d96*/ 	.short	(.L_1901 - .L_1900)
.L_1900:
        /*0d98*/ 	.word	0x00000000


	//----- nvinfo : EIATTR_CBANK_PARAM_SIZE
	.align		4
.L_1901:
        /*0d9c*/ 	.byte	0x03, 0x19
        /*0d9e*/ 	.short	0x00a0


	//----- nvinfo : EIATTR_PARAM_CBANK
	.align		4
        /*0da0*/ 	.byte	0x04, 0x0a
        /*0da2*/ 	.short	(.L_1903 - .L_1902)
	.align		4
.L_1902:
        /*0da4*/ 	.word	index@(.nv.constant0._Z35group_norm_nhwc_fwd_one_pass_kernelI11Fp32IOFp16WLi512ELi120ELi480EEv26Group_norm_nhwc_fwd_params)
        /*0da8*/ 	.short	0x0210
        /*0daa*/ 	.short	0x00a0


	//----- nvinfo : EIATTR_SW_WAR
	.align		4
.L_1903:
        /*0dac*/ 	.byte	0x04, 0x36
        /*0dae*/ 	.short	(.L_1905 - .L_1904)
.L_1904:
        /*0db0*/ 	.word	0x00000008
.L_1905:


//--------------------- .nv.callgraph             --------------------------
	.section	.nv.callgraph,"",@"SHT_CUDA_CALLGRAPH"
	.align	4
	.sectionentsize	8
	.align		4
        /*0000*/ 	.word	0x00000000
	.align		4
        /*0004*/ 	.word	0xffffffff
	.align		4
        /*0008*/ 	.word	0x00000000
	.align		4
        /*000c*/ 	.word	0xfffffffe
	.align		4
        /*0010*/ 	.word	0x00000000
	.align		4
        /*0014*/ 	.word	0xfffffffd
	.align		4
        /*0018*/ 	.word	0x00000000
	.align		4
        /*001c*/ 	.word	0xfffffffc


//--------------------- .nv.constant4             --------------------------
	.section	.nv.constant4,"a",@progbits
	.align	8
	.align		8
.nv.constant4:
        /*0000*/ 	.dword	_ZN62_INTERNAL_0b1835b8_31_group_norm_nhwc_one_pass_120_cu_9d62f60b4cuda3std3__45__cpo5beginE
	.align		8
        /*0008*/ 	.dword	_ZN62_INTERNAL_0b1835b8_31_group_norm_nhwc_one_pass_120_cu_9d62f60b4cuda3std3__45__cpo3endE
	.align		8
        /*0010*/ 	.dword	_ZN62_INTERNAL_0b1835b8_31_group_norm_nhwc_one_pass_120_cu_9d62f60b4cuda3std3__45__cpo6cbeginE
	.align		8
        /*0018*/ 	.dword	_ZN62_INTERNAL_0b1835b8_31_group_norm_nhwc_one_pass_120_cu_9d62f60b4cuda3std3__45__cpo4cendE
	.align		8
        /*0020*/ 	.dword	_ZN62_INTERNAL_0b1835b8_31_group_norm_nhwc_one_pass_120_cu_9d62f60b4cuda3std3__45__cpo6rbeginE
	.align		8
        /*0028*/ 	.dword	_ZN62_INTERNAL_0b1835b8_31_group_norm_nhwc_one_pass_120_cu_9d62f60b4cuda3std3__45__cpo4rendE
	.align		8
        /*0030*/ 	.dword	_ZN62_INTERNAL_0b1835b8_31_group_norm_nhwc_one_pass_120_cu_9d62f60b4cuda3std3__45__cpo7crbeginE
	.align		8
        /*0038*/ 	.dword	_ZN62_INTERNAL_0b1835b8_31_group_norm_nhwc_one_pass_120_cu_9d62f60b4cuda3std3__45__cpo5crendE
	.align		8
        /*0040*/ 	.dword	_ZN62_INTERNAL_0b1835b8_31_group_norm_nhwc_one_pass_120_cu_9d62f60b4cuda3std3__464_GLOBAL__N__0b1835b8_31_group_norm_nhwc_one_pass_120_cu_9d62f60b6ignoreE
	.align		8
        /*0048*/ 	.dword	_ZN62_INTERNAL_0b1835b8_31_group_norm_nhwc_one_pass_120_cu_9d62f60b4cuda3std3__419piecewise_constructE
	.align		8
        /*0050*/ 	.dword	_ZN62_INTERNAL_0b1835b8_31_group_norm_nhwc_one_pass_120_cu_9d62f60b4cuda3std3__48in_placeE
	.align		8
        /*0058*/ 	.dword	_ZN62_INTERNAL_0b1835b8_31_group_norm_nhwc_one_pass_120_cu_9d62f60b4cuda3std3__420unreachable_sentinelE
	.align		8
        /*0060*/ 	.dword	_ZN62_INTERNAL_0b1835b8_31_group_norm_nhwc_one_pass_120_cu_9d62f60b4cuda3std3__47nulloptE
	.align		8
        /*0068*/ 	.dword	_ZN62_INTERNAL_0b1835b8_31_group_norm_nhwc_one_pass_120_cu_9d62f60b4cuda3std3__48unexpectE
	.align		8
        /*0070*/ 	.dword	_ZN62_INTERNAL_0b1835b8_31_group_norm_nhwc_one_pass_120_cu_9d62f60b4cuda3std6ranges3__45__cpo4swapE
	.align		8
        /*0078*/ 	.dword	_ZN62_INTERNAL_0b1835b8_31_group_norm_nhwc_one_pass_120_cu_9d62f60b4cuda3std6ranges3__45__cpo9iter_moveE
	.align		8
        /*0080*/ 	.dword	_ZN62_INTERNAL_0b1835b8_31_group_norm_nhwc_one_pass_120_cu_9d62f60b4cuda3std6ranges3__45__cpo5beginE
	.align		8
        /*0088*/ 	.dword	_ZN62_INTERNAL_0b1835b8_31_group_norm_nhwc_one_pass_120_cu_9d62f60b4cuda3std6ranges3__45__cpo3endE
	.align		8
        /*0090*/ 	.dword	_ZN62_INTERNAL_0b1835b8_31_group_norm_nhwc_one_pass_120_cu_9d62f60b4cuda3std6ranges3__45__cpo6cbeginE
	.align		8
        /*0098*/ 	.dword	_ZN62_INTERNAL_0b1835b8_31_group_norm_nhwc_one_pass_120_cu_9d62f60b4cuda3std6ranges3__45__cpo4cendE
	.align		8
        /*00a0*/ 	.dword	_ZN62_INTERNAL_0b1835b8_31_group_norm_nhwc_one_pass_120_cu_9d62f60b4cuda3std6ranges3__45__cpo7advanceE
	.align		8
        /*00a8*/ 	.dword	_ZN62_INTERNAL_0b1835b8_31_group_norm_nhwc_one_pass_120_cu_9d62f60b4cuda3std6ranges3__45__cpo9iter_swapE
	.align		8
        /*00b0*/ 	.dword	_ZN62_INTERNAL_0b1835b8_31_group_norm_nhwc_one_pass_120_cu_9d62f60b4cuda3std6ranges3__45__cpo4nextE
	.align		8
        /*00b8*/ 	.dword	_ZN62_INTERNAL_0b1835b8_31_group_norm_nhwc_one_pass_120_cu_9d62f60b4cuda3std6ranges3__45__cpo4prevE
	.align		8
        /*00c0*/ 	.dword	_ZN62_INTERNAL_0b1835b8_31_group_norm_nhwc_one_pass_120_cu_9d62f60b4cuda3std6ranges3__45__cpo4dataE
	.align		8
        /*00c8*/ 	.dword	_ZN62_INTERNAL_0b1835b8_31_group_norm_nhwc_one_pass_120_cu_9d62f60b4cuda3std6ranges3__45__cpo5cdataE
	.align		8
        /*00d0*/ 	.dword	_ZN62_INTERNAL_0b1835b8_31_group_norm_nhwc_one_pass_120_cu_9d62f60b4cuda3std6ranges3__45__cpo4sizeE
	.align		8
        /*00d8*/ 	.dword	_ZN62_INTERNAL_0b1835b8_31_group_norm_nhwc_one_pass_120_cu_9d62f60b4cuda3std6ranges3__45__cpo5ssizeE
	.align		8
        /*00e0*/ 	.dword	_ZN62_INTERNAL_0b1835b8_31_group_norm_nhwc_one_pass_120_cu_9d62f60b4cuda3std6ranges3__45__cpo8distanceE
	.align		8
        /*00e8*/ 	.dword	_ZN62_INTERNAL_0b1835b8_31_group_norm_nhwc_one_pass_120_cu_9d62f60b6thrust23THRUST_300001_SM_900_NS6system6detail10sequential3seqE
	.align		8
        /*00f0*/ 	.dword	_ZN62_INTERNAL_0b1835b8_31_group_norm_nhwc_one_pass_120_cu_9d62f60b6thrust23THRUST_300001_SM_900_NS12placeholders2_1E
	.align		8
        /*00f8*/ 	.dword	_ZN62_INTERNAL_0b1835b8_31_group_norm_nhwc_one_pass_120_cu_9d62f60b6thrust23THRUST_300001_SM_900_NS12placeholders2_2E
	.align		8
        /*0100*/ 	.dword	_ZN62_INTERNAL_0b1835b8_31_group_norm_nhwc_one_pass_120_cu_9d62f60b6thrust23THRUST_300001_SM_900_NS12placeholders2_3E
	.align		8
        /*0108*/ 	.dword	_ZN62_INTERNAL_0b1835b8_31_group_norm_nhwc_one_pass_120_cu_9d62f60b6thrust23THRUST_300001_SM_900_NS12placeholders2_4E
	.align		8
        /*0110*/ 	.dword	_ZN62_INTERNAL_0b1835b8_31_group_norm_nhwc_one_pass_120_cu_9d62f60b6thrust23THRUST_300001_SM_900_NS12placeholders2_5E
	.align		8
        /*0118*/ 	.dword	_ZN62_INTERNAL_0b1835b8_31_group_norm_nhwc_one_pass_120_cu_9d62f60b6thrust23THRUST_300001_SM_900_NS12placeholders2_6E
	.align		8
        /*0120*/ 	.dword	_ZN62_INTERNAL_0b1835b8_31_group_norm_nhwc_one_pass_120_cu_9d62f60b6thrust23THRUST_300001_SM_900_NS12placeholders2_7E
	.align		8
        /*0128*/ 	.dword	_ZN62_INTERNAL_0b1835b8_31_group_norm_nhwc_one_pass_120_cu_9d62f60b6thrust23THRUST_300001_SM_900_NS12placeholders2_8E
	.align		8
        /*0130*/ 	.dword	_ZN62_INTERNAL_0b1835b8_31_group_norm_nhwc_one_pass_120_cu_9d62f60b6thrust23THRUST_300001_SM_900_NS12placeholders2_9E
	.align		8
        /*0138*/ 	.dword	_ZN62_INTERNAL_0b1835b8_31_group_norm_nhwc_one_pass_120_cu_9d62f60b6thrust23THRUST_300001_SM_900_NS12placeholders3_10E


//--------------------- .text._ZN3cub17CUB_300001_SM_9006detail11EmptyKernelIvEEvv --------------------------
	.section	.text._ZN3cub17CUB_300001_SM_9006detail11EmptyKernelIvEEvv,"ax",@progbits
	.align	128
        .global         _ZN3cub17CUB_300001_SM_9006detail11EmptyKernelIvEEvv
        .type           _ZN3cub17CUB_300001_SM_9006detail11EmptyKernelIvEEvv,@function
        .size           _ZN3cub17CUB_300001_SM_9006detail11EmptyKernelIvEEvv,(.L_x_5593 - _ZN3cub17CUB_300001_SM_9006detail11EmptyKernelIvEEvv)
        .other          _ZN3cub17CUB_300001_SM_9006detail11EmptyKernelIvEEvv,@"STO_CUDA_ENTRY STV_DEFAULT"
_ZN3cub17CUB_300001_SM_9006detail11EmptyKernelIvEEvv:
.text._ZN3cub17CUB_300001_SM_9006detail11EmptyKernelIvEEvv:
[----:B------:R-:W-:Y:S01]  /*0000*/  LDC R1, c[0x0][0x28] ;  /* 0x00000a00ff017b82 */ /* 0x000fe20000000800 */
[----:B------:R-:W-:Y:S05]  /*0010*/  EXIT ;  /* 0x000000000000794d */ /* 0x000fea0003800000 */
.L_x_0:
[----:B------:R-:W-:-:S00]  /*0020*/  BRA `(.L_x_0) ;  /* 0xfffffffc00fc7947 */ /* 0x000fc0000383ffff */
[----:B------:R-:W-:-:S00]  /*0030*/  NOP ;  /* 0x0000000000007918 */ /* 0x000fc00000000000 */
        /* <DEDUP_REMOVED lines=12> */
.L_x_5593:


//--------------------- .text._Z35group_norm_nhwc_bwd_one_pass_kernelI11Bf16IOFp32WLi64ELi120ELi480EEv26Group_norm_nhwc_bwd_params --------------------------
	.section	.text._Z35group_norm_nhwc_bwd_one_pass_kernelI11Bf16IOFp32WLi64ELi120ELi480EEv26Group_norm_nhwc_bwd_params,"ax",@progbits
	.align	128
        .global         _Z35group_norm_nhwc_bwd_one_pass_kernelI11Bf16IOFp32WLi64ELi120ELi480EEv26Group_norm_nhwc_bwd_params
        .type           _Z35group_norm_nhwc_bwd_one_pass_kernelI11Bf16IOFp32WLi64ELi120ELi480EEv26Group_norm_nhwc_bwd_params,@function
        .size           _Z35group_norm_nhwc_bwd_one_pass_kernelI11Bf16IOFp32WLi64ELi120ELi480EEv26Group_norm_nhwc_bwd_params,(.L_x_5594 - _Z35group_norm_nhwc_bwd_one_pass_kernelI11Bf16IOFp32WLi64ELi120ELi480EEv26Group_norm_nhwc_bwd_params)
        .other          _Z35group_norm_nhwc_bwd_one_pass_kernelI11Bf16IOFp32WLi64ELi120ELi480EEv26Group_norm_nhwc_bwd_params,@"STO_CUDA_ENTRY STV_DEFAULT"
_Z35group_norm_nhwc_bwd_one_pass_kernelI11Bf16IOFp32WLi64ELi120ELi480EEv26Group_norm_nhwc_bwd_params:
.text._Z35group_norm_nhwc_bwd_one_pass_kernelI11Bf16IOFp32WLi64ELi120ELi480EEv26Group_norm_nhwc_bwd_params:
[----:B------:R-:W-:Y:S01]  /*0000*/  LDC R1, c[0x0][0x28] ;  /* 0x00000a00ff017b82 */ /* 0x000fe20000000800 */
[----:B------:R-:W0:Y:S01]  /*0010*/  S2R R12, SR_CTAID.Y ;  /* 0x00000000000c7919 */ /* 0x000e220000002600 */
[----:B------:R-:W-:Y:S01]  /*0020*/  ULDC UR4, c[0x0][0x2a0] ;  /* 0x0000a80000047ab9 */ /* 0x000fe20000000800 */
[----:B------:R-:W-:Y:S01]  /*0030*/  ULDC UR5, c[0x0][0x270] ;  /* 0x00009c0000057ab9 */ /* 0x000fe20000000800 */
[----:B------:R-:W-:Y:S01]  /*0040*/  ULDC.64 UR8, c[0x0][0x208] ;  /* 0x0000820000087ab9 */ /* 0x000fe20000000a00 */
[----:B------:R-:W-:Y:S01]  /*0050*/  UIMAD UR4, UR4, UR5, URZ ;  /* 0x00000005040472a4 */ /* 0x000fe2000f8e023f */
[----:B------:R-:W1:Y:S05]  /*0060*/  S2R R0, SR_TID.X ;  /* 0x0000000000007919 */ /* 0x000e6a0000002100 */
[----:B0-----:R-:W-:-:S13]  /*0070*/  ISETP.GE.AND P0, PT, R12, UR4, PT ;  /* 0x000000040c007c0c */ /* 0x001fda000bf06270 */
[----:B-1----:R-:W-:Y:S05]  /*0080*/  @P0 BRA `(.L_x_1) ;  /* 0x0000005c00000947 */ /* 0x002fea0003800000 */
[----:B------:R-:W0:Y:S01]  /*0090*/  LDC.64 R18, c[0x0][0x288] ;  /* 0x0000a200ff127b82 */ /* 0x000e220000000a00 */
[C---:B------:R-:W-:Y:S01]  /*00a0*/  IMAD.WIDE.U32 R2, R0.reuse, -0x77777777, RZ ;  /* 0x8888888900027825 */ /* 0x040fe200078e00ff */
[----:B------:R-:W-:Y:S01]  /*00b0*/  ULDC.64 UR10, c[0x0][0x290] ;  /* 0x0000a400000a7ab9 */ /* 0x000fe20000000a00 */
[----:B------:R-:W-:Y:S01]  /*00c0*/  ISETP.GE.U32.AND P1, PT, R0, 0x1e0, PT ;  /* 0x000001e00000780c */ /* 0x000fe20003f26070 */
[----:B------:R-:W-:Y:S01]  /*00d0*/  UMOV UR5, 0x400 ;  /* 0x0000040000057882 */ /* 0x000fe20000000000 */
[----:B------:R-:W-:Y:S02]  /*00e0*/  LOP3.LUT R58, R58, 0xfffffffd, RZ, 0xc0, !PT ;  /* 0xfffffffd3a3a7812 */ /* 0x000fe400078ec0ff */
[----:B------:R-:W-:Y:S01]  /*00f0*/  SHF.R.U32.HI R3, RZ, 0x5, R3 ;  /* 0x00000005ff037819 */ /* 0x000fe20000011603 */
[----:B------:R-:W1:Y:S04]  /*0100*/  S2UR UR7, SR_CTAID.X ;  /* 0x00000000000779c3 */ /* 0x000e680000002500 */
[----:B------:R-:W-:-:S04]  /*0110*/  IMAD R14, R3, -0x3c, R0 ;  /* 0xffffffc4030e7824 */ /* 0x000fc800078e0200 */
[----:B------:R-:W1:Y:S01]  /*0120*/  LDC R6, c[0x0][0x2ac] ;  /* 0x0000ab00ff067b82 */ /* 0x000e620000000800 */
[----:B------:R-:W-:Y:S01]  /*0130*/  SHF.L.U32 R14, R14, 0x1, RZ ;  /* 0x000000010e0e7819 */ /* 0x000fe200000006ff */
[----:B0-----:R-:W-:Y:S01]  /*0140*/  IMAD.WIDE.U32 R4, R18, 0x3, RZ ;  /* 0x0000000312047825 */ /* 0x001fe200078e00ff */
[----:B------:R-:W-:-:S05]  /*0150*/  LEA R11, R19, R19, 0x1 ;  /* 0x00000013130b7211 */ /* 0x000fca00078e08ff */
[----:B------:R-:W0:Y:S01]  /*0160*/  S2UR UR6, SR_CgaCtaId ;  /* 0x00000000000679c3 */ /* 0x000e220000008800 */
[----:B------:R-:W-:Y:S02]  /*0170*/  LEA.HI R18, P0, R19, R18, RZ, 0x1 ;  /* 0x0000001213127211 */ /* 0x000fe400078108ff */
[----:B------:R-:W-:Y:S02]  /*0180*/  IADD3 R11, R5, R11, RZ ;  /* 0x0000000b050b7210 */ /* 0x000fe40007ffe0ff */
[----:B------:R-:W-:Y:S02]  /*0190*/  SHF.R.S32.HI R5, RZ, 0x1f, R0 ;  /* 0x0000001fff057819 */ /* 0x000fe40000011400 */
[----:B------:R-:W-:Y:S02]  /*01a0*/  IADD3.X R23, RZ, R19, RZ, P0, !PT ;  /* 0x00000013ff177210 */ /* 0x000fe400007fe4ff */
[----:B------:R-:W-:Y:S02]  /*01b0*/  LEA.HI R10, R5, R0, RZ, 0x5 ;  /* 0x00000000050a7211 */ /* 0x000fe400078f28ff */
[----:B------:R-:W-:-:S02]  /*01c0*/  LEA.HI R21, P2, R11, R4, RZ, 0x1 ;  /* 0x000000040b157211 */ /* 0x000fc400078508ff */
[----:B------:R-:W-:Y:S01]  /*01d0*/  SHF.R.S64 R18, R18, 0x1, R23 ;  /* 0x0000000112127819 */ /* 0x000fe20000001017 */
[----:B-1----:R-:W-:Y:S01]  /*01e0*/  IMAD R2, R6, UR7, R3 ;  /* 0x0000000706027c24 */ /* 0x002fe2000f8e0203 */
[----:B------:R-:W-:Y:S01]  /*01f0*/  IADD3.X R56, RZ, R11, RZ, P2, !PT ;  /* 0x0000000bff387210 */ /* 0x000fe200017fe4ff */
[----:B------:R-:W1:Y:S01]  /*0200*/  S2R R3, SR_LANEID ;  /* 0x0000000000037919 */ /* 0x000e620000000000 */
[----:B------:R-:W-:Y:S02]  /*0210*/  SHF.R.S32.HI R16, RZ, 0x5, R10 ;  /* 0x00000005ff107819 */ /* 0x000fe4000001140a */
[C---:B------:R-:W-:Y:S02]  /*0220*/  ISETP.LT.U32.AND P0, PT, R2.reuse, UR10, PT ;  /* 0x0000000a02007c0c */ /* 0x040fe4000bf01070 */
[----:B------:R-:W-:Y:S02]  /*0230*/  SHF.R.S32.HI R5, RZ, 0x1f, R2 ;  /* 0x0000001fff057819 */ /* 0x000fe40000011402 */
[----:B------:R-:W-:Y:S01]  /*0240*/  IADD3 R4, R2, 0x8, RZ ;  /* 0x0000000802047810 */ /* 0x000fe20007ffe0ff */
[----:B0-----:R-:W-:Y:S01]  /*0250*/  ULEA UR5, UR6, UR5, 0x18 ;  /* 0x0000000506057291 */ /* 0x001fe2000f8ec03f */
[----:B------:R-:W-:-:S02]  /*0260*/  ISETP.LT.AND.EX P0, PT, R5, UR11, !P1, P0 ;  /* 0x0000000b05007c0c */ /* 0x000fc4000cf01300 */
[C---:B------:R-:W-:Y:S02]  /*0270*/  IADD3 R6, R2.reuse, 0x10, RZ ;  /* 0x0000001002067810 */ /* 0x040fe40007ffe0ff */
[C---:B------:R-:W-:Y:S02]  /*0280*/  IADD3 R7, R2.reuse, 0x18, RZ ;  /* 0x0000001802077810 */ /* 0x040fe40007ffe0ff */
[C---:B------:R-:W-:Y:S02]  /*0290*/  IADD3 R8, R2.reuse, 0x20, RZ ;  /* 0x0000002002087810 */ /* 0x040fe40007ffe0ff */
[----:B------:R-:W-:Y:S02]  /*02a0*/  IADD3 R9, R2, 0x28, RZ ;  /* 0x0000002802097810 */ /* 0x000fe40007ffe0ff */
[----:B------:R-:W-:Y:S02]  /*02b0*/  ISETP.LT.U32.AND P5, PT, R4, UR10, PT ;  /* 0x0000000a04007c0c */ /* 0x000fe4000bfa1070 */
[----:B------:R-:W-:-:S02]  /*02c0*/  ISETP.LT.U32.AND P4, PT, R6, UR10, PT ;  /* 0x0000000a06007c0c */ /* 0x000fc4000bf81070 */
[----:B------:R-:W-:Y:S02]  /*02d0*/  @P0 LOP3.LUT R58, R58, 0x2, RZ, 0xfc, !PT ;  /* 0x000000023a3a0812 */ /* 0x000fe400078efcff */
[----:B------:R-:W-:Y:S02]  /*02e0*/  ISETP.LT.U32.AND P3, PT, R7, UR10, PT ;  /* 0x0000000a07007c0c */ /* 0x000fe4000bf61070 */
[----:B------:R-:W-:Y:S02]  /*02f0*/  ISETP.LT.U32.AND P2, PT, R8, UR10, PT ;  /* 0x0000000a08007c0c */ /* 0x000fe4000bf41070 */
[----:B------:R-:W-:Y:S02]  /*0300*/  SHF.R.S32.HI R11, RZ, 0x1f, R4 ;  /* 0x0000001fff0b7819 */ /* 0x000fe40000011404 */
[----:B------:R-:W-:Y:S02]  /*0310*/  SHF.R.S32.HI R13, RZ, 0x1f, R6 ;  /* 0x0000001fff0d7819 */ /* 0x000fe40000011406 */
[----:B------:R-:W-:-:S02]  /*0320*/  SHF.R.S32.HI R15, RZ, 0x1f, R7 ;  /* 0x0000001fff0f7819 */ /* 0x000fc40000011407 */
[----:B------:R-:W-:Y:S02]  /*0330*/  SHF.R.S32.HI R17, RZ, 0x1f, R8 ;  /* 0x0000001fff117819 */ /* 0x000fe40000011408 */
[----:B------:R-:W-:Y:S02]  /*0340*/  SHF.R.S64 R21, R21, 0x1, R56 ;  /* 0x0000000115157819 */ /* 0x000fe40000001038 */
[----:B------:R-:W-:Y:S01]  /*0350*/  ISETP.LT.U32.AND P0, PT, R9, UR10, PT ;  /* 0x0000000a09007c0c */ /* 0x000fe2000bf01070 */
[----:B------:R-:W-:Y:S01]  /*0360*/  ULDC.U8 UR10, c[0x0][0x2a4] ;  /* 0x0000a900000a7ab9 */ /* 0x000fe20000000000 */
[----:B------:R-:W-:Y:S02]  /*0370*/  SHF.R.S32.HI R19, RZ, 0x1f, R9 ;  /* 0x0000001fff137819 */ /* 0x000fe40000011409 */
[----:B------:R-:W-:Y:S02]  /*0380*/  SHF.R.S32.HI R23, RZ, 0x1, R23 ;  /* 0x00000001ff177819 */ /* 0x000fe40000011417 */
[----:B------:R-:W-:-:S02]  /*0390*/  IADD3 R20, R2, 0x30, RZ ;  /* 0x0000003002147810 */ /* 0x000fc40007ffe0ff */
[----:B------:R-:W-:Y:S02]  /*03a0*/  SHF.R.S32.HI R56, RZ, 0x1, R56 ;  /* 0x00000001ff387819 */ /* 0x000fe40000011438 */
[----:B------:R-:W-:Y:S01]  /*03b0*/  MOV R10, R12 ;  /* 0x0000000c000a7202 */ /* 0x000fe20000000f00 */
[----:B------:R-:W-:Y:S01]  /*03c0*/  HFMA2.MMA R12, -RZ, RZ, 0, 0 ;  /* 0x00000000ff0c7435 */ /* 0x000fe200000001ff */
[----:B------:R-:W-:Y:S02]  /*03d0*/  ISETP.LT.AND.EX P5, PT, R11, UR11, !P1, P5 ;  /* 0x0000000b0b007c0c */ /* 0x000fe4000cfa1350 */
[----:B------:R-:W-:Y:S02]  /*03e0*/  ISETP.LT.AND.EX P4, PT, R13, UR11, !P1, P4 ;  /* 0x0000000b0d007c0c */ /* 0x000fe4000cf81340 */
[----:B------:R-:W-:Y:S02]  /*03f0*/  ISETP.LT.AND.EX P3, PT, R15, UR11, !P1, P3 ;  /* 0x0000000b0f007c0c */ /* 0x000fe4000cf61330 */
[----:B------:R-:W-:-:S02]  /*0400*/  ISETP.LT.AND.EX P2, PT, R17, UR11, !P1, P2 ;  /* 0x0000000b11007c0c */ /* 0x000fc4000cf41320 */
[----:B------:R-:W-:Y:S02]  /*0410*/  ISETP.LT.AND.EX P1, PT, R19, UR11, !P1, P0 ;  /* 0x0000000b13007c0c */ /* 0x000fe4000cf21300 */
[----:B------:R-:W-:Y:S02]  /*0420*/  LEA R16, R16, UR5, 0x3 ;  /* 0x0000000510107c11 */ /* 0x000fe4000f8e18ff */
[----:B------:R-:W-:Y:S02]  /*0430*/  IADD3 R22, R2, 0x38, RZ ;  /* 0x0000003802167810 */ /* 0x000fe40007ffe0ff */
[----:B------:R-:W-:Y:S02]  /*0440*/  SHF.L.U64.HI R23, R18, 0x2, R23 ;  /* 0x0000000212177819 */ /* 0x000fe40000010217 */
[----:B------:R-:W-:Y:S02]  /*0450*/  SHF.R.S32.HI R57, RZ, 0x1f, R20 ;  /* 0x0000001fff397819 */ /* 0x000fe40000011414 */
[----:B-1----:R-:W-:-:S07]  /*0460*/  SHF.L.U64.HI R56, R21, 0x2, R56 ;  /* 0x0000000215387819 */ /* 0x002fce0000010238 */
.L_x_52:
[----:B------:R-:W0:Y:S01]  /*0470*/  LDC R31, c[0x0][0x2a0] ;  /* 0x0000a800ff1f7b82 */ /* 0x000e220000000800 */
[----:B------:R-:W-:Y:S01]  /*0480*/  LOP3.LUT P6, RZ, R58, 0x2, RZ, 0xc0, !PT ;  /* 0x000000023aff7812 */ /* 0x000fe200078cc0ff */
[----:B------:R-:W-:-:S06]  /*0490*/  ULDC.64 UR12, c[0x0][0x298] ;  /* 0x0000a600000c7ab9 */ /* 0x000fcc0000000a00 */
[----:B------:R-:W1:Y:S08]  /*04a0*/  @P5 LDC.64 R34, c[0x0][0x288] ;  /* 0x0000a200ff225b82 */ /* 0x000e700000000a00 */
[----:B------:R-:W2:Y:S01]  /*04b0*/  @P6 LDC.64 R32, c[0x0][0x288] ;  /* 0x0000a200ff206b82 */ /* 0x000ea20000000a00 */
[----:B0-----:R-:W-:-:S07]  /*04c0*/  IABS R29, R31 ;  /* 0x0000001f001d7213 */ /* 0x001fce0000000000 */
[----:B------:R-:W0:Y:S01]  /*04d0*/  @P6 LDC.64 R46, c[0x0][0x230] ;  /* 0x00008c00ff2e6b82 */ /* 0x000e220000000a00 */
[----:B------:R-:W3:Y:S07]  /*04e0*/  I2F.RP R26, R29 ;  /* 0x0000001d001a7306 */ /* 0x000eee0000209400 */
[----:B------:R-:W4:Y:S08]  /*04f0*/  @P4 LDC.64 R44, c[0x0][0x288] ;  /* 0x0000a200ff2c4b82 */ /* 0x000f300000000a00 */
[----:B------:R-:W4:Y:S01]  /*0500*/  @P5 LDC.64 R40, c[0x0][0x230] ;  /* 0x00008c00ff285b82 */ /* 0x000f220000000a00 */
[----:B---3--:R-:W3:Y:S07]  /*0510*/  MUFU.RCP R26, R26 ;  /* 0x0000001a001a7308 */ /* 0x008eee0000001000 */
[----:B------:R-:W4:Y:S08]  /*0520*/  @P5 LDC.64 R38, c[0x0][0x228] ;  /* 0x00008a00ff265b82 */ /* 0x000f300000000a00 */
[----:B------:R-:W4:Y:S01]  /*0530*/  @P4 LDC.64 R36, c[0x0][0x230] ;  /* 0x00008c00ff244b82 */ /* 0x000f220000000a00 */
[----:B---3--:R-:W-:-:S04]  /*0540*/  IADD3 R24, R26, 0xffffffe, RZ ;  /* 0x0ffffffe1a187810 */ /* 0x008fc80007ffe0ff */
[----:B------:R3:W1:Y:S03]  /*0550*/  F2I.FTZ.U32.TRUNC.NTZ R25, R24 ;  /* 0x0000001800197305 */ /* 0x000666000021f000 */
[----:B------:R-:W4:Y:S01]  /*0560*/  LDC R65, c[0x0][0x2ac] ;  /* 0x0000ab00ff417b82 */ /* 0x000f220000000800 */
[----:B---3--:R-:W-:-:S07]  /*0570*/  MOV R24, RZ ;  /* 0x000000ff00187202 */ /* 0x008fce0000000f00 */
[----:B------:R-:W3:Y:S01]  /*0580*/  LDC.64 R68, c[0x0][0x248] ;  /* 0x00009200ff447b82 */ /* 0x000ee20000000a00 */
[----:B-1----:R-:W-:-:S05]  /*0590*/  IADD3 R28, RZ, -R25, RZ ;  /* 0x80000019ff1c7210 */ /* 0x002fca0007ffe0ff */
[----:B------:R-:W-:Y:S01]  /*05a0*/  IMAD R27, R28, R29, RZ ;  /* 0x0000001d1c1b7224 */ /* 0x000fe200078e02ff */
[----:B------:R-:W-:-:S03]  /*05b0*/  IABS R28, R10 ;  /* 0x0000000a001c7213 */ /* 0x000fc60000000000 */
[----:B------:R-:W-:Y:S01]  /*05c0*/  IMAD.HI.U32 R25, R25, R27, R24 ;  /* 0x0000001b19197227 */ /* 0x000fe200078e0018 */
[----:B------:R-:W-:-:S05]  /*05d0*/  LOP3.LUT R24, R10, R31, RZ, 0x3c, !PT ;  /* 0x0000001f0a187212 */ /* 0x000fca00078e3cff */
[----:B------:R-:W-:-:S05]  /*05e0*/  IMAD.HI.U32 R25, R25, R28, RZ ;  /* 0x0000001c19197227 */ /* 0x000fca00078e00ff */
[----:B------:R-:W-:-:S05]  /*05f0*/  IADD3 R26, -R25, RZ, RZ ;  /* 0x000000ff191a7210 */ /* 0x000fca0007ffe1ff */
[----:B------:R-:W-:-:S05]  /*0600*/  IMAD R26, R29, R26, R28 ;  /* 0x0000001a1d1a7224 */ /* 0x000fca00078e021c */
[----:B------:R-:W-:-:S13]  /*0610*/  ISETP.GT.U32.AND P0, PT, R29, R26, PT ;  /* 0x0000001a1d00720c */ /* 0x000fda0003f04070 */
[-C--:B------:R-:W-:Y:S02]  /*0620*/  @!P0 IADD3 R26, R26, -R29.reuse, RZ ;  /* 0x8000001d1a1a8210 */ /* 0x080fe40007ffe0ff */
[----:B------:R-:W-:Y:S02]  /*0630*/  @!P0 IADD3 R25, R25, 0x1, RZ ;  /* 0x0000000119198810 */ /* 0x000fe40007ffe0ff */
[----:B------:R-:W-:Y:S02]  /*0640*/  ISETP.GT.U32.AND P0, PT, R29, R26, PT ;  /* 0x0000001a1d00720c */ /* 0x000fe40003f04070 */
[----:B------:R-:W-:-:S04]  /*0650*/  IADD3 R27, R26, -R29, RZ ;  /* 0x8000001d1a1b7210 */ /* 0x000fc80007ffe0ff */
[----:B------:R-:W-:Y:S02]  /*0660*/  SEL R27, R27, R26, !P0 ;  /* 0x0000001a1b1b7207 */ /* 0x000fe40004000000 */
[----:B------:R-:W-:Y:S02]  /*0670*/  ISETP.GE.U32.AND P0, PT, R26, R29, PT ;  /* 0x0000001d1a00720c */ /* 0x000fe40003f06070 */
[----:B------:R-:W-:-:S11]  /*0680*/  SHF.R.S32.HI R26, RZ, 0x1f, R14 ;  /* 0x0000001fff1a7819 */ /* 0x000fd6000001140e */
[----:B------:R-:W-:Y:S02]  /*0690*/  @P0 IADD3 R25, R25, 0x1, RZ ;  /* 0x0000000119190810 */ /* 0x000fe40007ffe0ff */
[----:B------:R-:W-:-:S13]  /*06a0*/  ISETP.GE.AND P0, PT, R10, RZ, PT ;  /* 0x000000ff0a00720c */ /* 0x000fda0003f06270 */
[----:B------:R-:W-:Y:S02]  /*06b0*/  @!P0 IADD3 R27, -R27, RZ, RZ ;  /* 0x000000ff1b1b8210 */ /* 0x000fe40007ffe1ff */
[----:B------:R-:W-:Y:S02]  /*06c0*/  ISETP.GE.AND P0, PT, R24, RZ, PT ;  /* 0x000000ff1800720c */ /* 0x000fe40003f06270 */
[----:B------:R-:W-:-:S11]  /*06d0*/  LOP3.LUT R24, RZ, R31, RZ, 0x33, !PT ;  /* 0x0000001fff187212 */ /* 0x000fd600078e33ff */
[----:B------:R-:W-:Y:S02]  /*06e0*/  @!P0 IADD3 R25, -R25, RZ, RZ ;  /* 0x000000ff19198210 */ /* 0x000fe40007ffe1ff */
[----:B------:R-:W-:Y:S02]  /*06f0*/  ISETP.NE.AND P0, PT, R31, RZ, PT ;  /* 0x000000ff1f00720c */ /* 0x000fe40003f05270 */
[----:B------:R-:W1:Y:S02]  /*0700*/  @P6 LDC.64 R30, c[0x0][0x228] ;  /* 0x00008a00ff1e6b82 */ /* 0x000e640000000a00 */
[C---:B------:R-:W-:Y:S02]  /*0710*/  SEL R29, R24.reuse, R27, !P0 ;  /* 0x0000001b181d7207 */ /* 0x040fe40004000000 */
[----:B------:R-:W-:-:S03]  /*0720*/  SEL R25, R24, R25, !P0 ;  /* 0x0000001918197207 */ /* 0x000fc60004000000 */
[----:B------:R-:W-:Y:S01]  /*0730*/  IMAD R55, R29, 0x78, RZ ;  /* 0x000000781d377824 */ /* 0x000fe200078e02ff */
[----:B------:R-:W-:-:S04]  /*0740*/  SHF.R.S32.HI R24, RZ, 0x1f, R25 ;  /* 0x0000001fff187819 */ /* 0x000fc80000011419 */
[----:B------:R-:W-:Y:S01]  /*0750*/  IADD3 R86, P0, R14, R55, RZ ;  /* 0x000000370e567210 */ /* 0x000fe20007f1e0ff */
[----:B------:R-:W-:-:S03]  /*0760*/  IMAD R24, R24, UR12, RZ ;  /* 0x0000000c18187c24 */ /* 0x000fc6000f8e02ff */
[----:B------:R-:W-:Y:S01]  /*0770*/  LEA.HI.X.SX32 R87, R55, R26, 0x1, P0 ;  /* 0x0000001a37577211 */ /* 0x000fe200000f0eff */
[----:B------:R-:W-:Y:S02]  /*0780*/  IMAD R89, R25, UR13, R24 ;  /* 0x0000000d19597c24 */ /* 0x000fe4000f8e0218 */
[----:B--2---:R-:W-:Y:S02]  /*0790*/  @P6 IMAD R24, R5, R32, RZ ;  /* 0x0000002005186224 */ /* 0x004fe400078e02ff */
[----:B------:R-:W-:Y:S01]  /*07a0*/  IMAD.WIDE.U32 R86, R25, UR12, R86 ;  /* 0x0000000c19567c25 */ /* 0x000fe2000f8e0056 */
[----:B------:R-:W-:-:S03]  /*07b0*/  ULDC.64 UR12, c[0x0][0x290] ;  /* 0x0000a400000c7ab9 */ /* 0x000fc60000000a00 */
[C---:B------:R-:W-:Y:S01]  /*07c0*/  @P6 IMAD R27, R2.reuse, R33, R24 ;  /* 0x00000021021b6224 */ /* 0x040fe200078e0218 */
[----:B------:R-:W-:Y:S02]  /*07d0*/  IADD3 R89, R87, R89, RZ ;  /* 0x0000005957597210 */ /* 0x000fe40007ffe0ff */
[-C--:B------:R-:W-:Y:S02]  /*07e0*/  @P6 MOV R88, R86.reuse ;  /* 0x0000005600586202 */ /* 0x080fe40000000f00 */
[----:B------:R-:W-:Y:S02]  /*07f0*/  @P3 MOV R50, R86 ;  /* 0x0000005600323202 */ /* 0x000fe40000000f00 */
[-C--:B------:R-:W-:Y:S01]  /*0800*/  @P3 MOV R51, R89.reuse ;  /* 0x0000005900333202 */ /* 0x080fe20000000f00 */
[----:B------:R-:W-:Y:S01]  /*0810*/  @P6 IMAD.WIDE.U32 R24, R2, R32, R88 ;  /* 0x0000002002186225 */ /* 0x000fe200078e0058 */
[----:B------:R-:W-:Y:S01]  /*0820*/  @P2 MOV R60, R86 ;  /* 0x00000056003c2202 */ /* 0x000fe20000000f00 */
[----:B------:R-:W2:Y:S01]  /*0830*/  @P4 LDC.64 R32, c[0x0][0x228] ;  /* 0x00008a00ff204b82 */ /* 0x000ea20000000a00 */
[----:B------:R-:W-:-:S02]  /*0840*/  @P2 MOV R61, R89 ;  /* 0x00000059003d2202 */ /* 0x000fc40000000f00 */
[----:B------:R-:W-:Y:S01]  /*0850*/  @P6 IADD3 R25, R25, R27, RZ ;  /* 0x0000001b19196210 */ /* 0x000fe20007ffe0ff */
[----:B------:R-:W-:Y:S01]  /*0860*/  @P5 IMAD R27, R11, R34, RZ ;  /* 0x000000220b1b5224 */ /* 0x000fe200078e02ff */
[C---:B------:R-:W-:Y:S02]  /*0870*/  @P6 SHF.L.U32 R43, R24.reuse, 0x1, RZ ;  /* 0x00000001182b6819 */ /* 0x040fe400000006ff */
[----:B------:R-:W-:Y:S01]  /*0880*/  @P6 SHF.L.U64.HI R26, R24, 0x1, R25 ;  /* 0x00000001181a6819 */ /* 0x000fe20000010219 */
[C---:B------:R-:W-:Y:S01]  /*0890*/  @P5 IMAD R27, R4.reuse, R35, R27 ;  /* 0x00000023041b5224 */ /* 0x040fe200078e021b */
[----:B------:R-:W-:Y:S02]  /*08a0*/  @P5 MOV R24, R86 ;  /* 0x0000005600185202 */ /* 0x000fe40000000f00 */
[----:B------:R-:W-:Y:S02]  /*08b0*/  @P5 MOV R25, R89 ;  /* 0x0000005900195202 */ /* 0x000fe40000000f00 */
[----:B0-----:R-:W-:Y:S01]  /*08c0*/  @P6 IADD3 R46, P0, R43, R46, RZ ;  /* 0x0000002e2b2e6210 */ /* 0x001fe20007f1e0ff */
[----:B------:R-:W-:-:S03]  /*08d0*/  @P5 IMAD.WIDE.U32 R24, R4, R34, R24 ;  /* 0x0000002204185225 */ /* 0x000fc600078e0018 */
[----:B------:R-:W-:Y:S01]  /*08e0*/  @P6 IADD3.X R47, R26, R47, RZ, P0, !PT ;  /* 0x0000002f1a2f6210 */ /* 0x000fe200007fe4ff */
[----:B------:R-:W0:Y:S01]  /*08f0*/  @P3 LDC.64 R34, c[0x0][0x288] ;  /* 0x0000a200ff223b82 */ /* 0x000e220000000a00 */
[----:B-1----:R-:W-:Y:S01]  /*0900*/  @P6 IADD3 R42, P0, R43, R30, RZ ;  /* 0x0000001e2b2a6210 */ /* 0x002fe20007f1e0ff */
[----:B----4-:R-:W-:Y:S01]  /*0910*/  @P4 IMAD R30, R13, R44, RZ ;  /* 0x0000002c0d1e4224 */ /* 0x010fe200078e02ff */
[----:B------:R-:W-:Y:S02]  /*0920*/  @P5 IADD3 R27, R25, R27, RZ ;  /* 0x0000001b191b5210 */ /* 0x000fe40007ffe0ff */
[----:B------:R-:W-:Y:S01]  /*0930*/  @P5 SHF.L.U32 R25, R24, 0x1, RZ ;  /* 0x0000000118195819 */ /* 0x000fe200000006ff */
[----:B------:R-:W-:Y:S01]  /*0940*/  @P4 IMAD R45, R6, R45, R30 ;  /* 0x0000002d062d4224 */ /* 0x000fe200078e021e */
[----:B------:R-:W-:Y:S02]  /*0950*/  @P6 IADD3.X R43, R26, R31, RZ, P0, !PT ;  /* 0x0000001f1a2b6210 */ /* 0x000fe400007fe4ff */
[----:B------:R-:W-:Y:S01]  /*0960*/  @P5 SHF.L.U64.HI R28, R24, 0x1, R27 ;  /* 0x00000001181c5819 */ /* 0x000fe2000001021b */
[----:B------:R-:W1:Y:S01]  /*0970*/  @P2 LDC.64 R30, c[0x0][0x288] ;  /* 0x0000a200ff1e2b82 */ /* 0x000e620000000a00 */
[----:B------:R-:W-:-:S02]  /*0980*/  @P4 MOV R26, R86 ;  /* 0x00000056001a4202 */ /* 0x000fc40000000f00 */
[----:B------:R-:W-:Y:S02]  /*0990*/  @P4 MOV R27, R89 ;  /* 0x00000059001b4202 */ /* 0x000fe40000000f00 */
[----:B------:R-:W-:Y:S01]  /*09a0*/  @P5 IADD3 R40, P0, R25, R40, RZ ;  /* 0x0000002819285210 */ /* 0x000fe20007f1e0ff */
[----:B------:R-:W-:-:S03]  /*09b0*/  @P4 IMAD.WIDE.U32 R26, R6, R44, R26 ;  /* 0x0000002c061a4225 */ /* 0x000fc600078e001a */
[----:B------:R-:W-:Y:S02]  /*09c0*/  @P5 IADD3.X R41, R28, R41, RZ, P0, !PT ;  /* 0x000000291c295210 */ /* 0x000fe400007fe4ff */
[----:B------:R-:W-:Y:S02]  /*09d0*/  @P5 IADD3 R38, P0, R25, R38, RZ ;  /* 0x0000002619265210 */ /* 0x000fe40007f1e0ff */
[----:B------:R-:W4:Y:S01]  /*09e0*/  @P3 LDC.64 R24, c[0x0][0x230] ;  /* 0x00008c00ff183b82 */ /* 0x000f220000000a00 */
[----:B------:R-:W-:Y:S01]  /*09f0*/  @P4 IADD3 R27, R27, R45, RZ ;  /* 0x0000002d1b1b4210 */ /* 0x000fe20007ffe0ff */
[-C--:B0-----:R-:W-:Y:S01]  /*0a00*/  @P3 IMAD R48, R15, R34.reuse, RZ ;  /* 0x000000220f303224 */ /* 0x081fe200078e02ff */
[----:B------:R-:W-:Y:S01]  /*0a10*/  @P4 SHF.L.U32 R49, R26, 0x1, RZ ;  /* 0x000000011a314819 */ /* 0x000fe200000006ff */
[----:B------:R-:W-:Y:S01]  /*0a20*/  @P3 IMAD.WIDE.U32 R50, R7, R34, R50 ;  /* 0x0000002207323225 */ /* 0x000fe200078e0032 */
[----:B------:R-:W-:Y:S02]  /*0a30*/  @P5 IADD3.X R39, R28, R39, RZ, P0, !PT ;  /* 0x000000271c275210 */ /* 0x000fe400007fe4ff */
[----:B------:R-:W-:Y:S01]  /*0a40*/  @P4 SHF.L.U64.HI R28, R26, 0x1, R27 ;  /* 0x000000011a1c4819 */ /* 0x000fe2000001021b */
[----:B------:R-:W0:Y:S01]  /*0a50*/  @P3 LDC.64 R44, c[0x0][0x228] ;  /* 0x00008a00ff2c3b82 */ /* 0x000e220000000a00 */
[----:B------:R-:W-:-:S02]  /*0a60*/  @P4 IADD3 R36, P0, R49, R36, RZ ;  /* 0x0000002431244210 */ /* 0x000fc40007f1e0ff */
[----:B------:R-:W-:Y:S01]  /*0a70*/  @P3 SHF.L.U32 R53, R50, 0x1, RZ ;  /* 0x0000000132353819 */ /* 0x000fe200000006ff */
[-C--:B-1----:R-:W-:Y:S01]  /*0a80*/  @P2 IMAD R52, R17, R30.reuse, RZ ;  /* 0x0000001e11342224 */ /* 0x082fe200078e02ff */
[----:B------:R-:W-:Y:S01]  /*0a90*/  @P4 IADD3.X R37, R28, R37, RZ, P0, !PT ;  /* 0x000000251c254210 */ /* 0x000fe200007fe4ff */
[----:B------:R-:W-:Y:S01]  /*0aa0*/  @P2 IMAD.WIDE.U32 R60, R8, R30, R60 ;  /* 0x0000001e083c2225 */ /* 0x000fe200078e003c */
[----:B--2---:R-:W-:Y:S01]  /*0ab0*/  @P4 IADD3 R32, P0, R49, R32, RZ ;  /* 0x0000002031204210 */ /* 0x004fe20007f1e0ff */
[----:B------:R-:W1:Y:S02]  /*0ac0*/  @P1 LDC.64 R26, c[0x0][0x288] ;  /* 0x0000a200ff1a1b82 */ /* 0x000e640000000a00 */
[----:B------:R-:W-:Y:S01]  /*0ad0*/  @P3 IMAD R49, R7, R35, R48 ;  /* 0x0000002307313224 */ /* 0x000fe200078e0230 */
[----:B------:R-:W-:Y:S01]  /*0ae0*/  @P4 IADD3.X R33, R28, R33, RZ, P0, !PT ;  /* 0x000000211c214210 */ /* 0x000fe200007fe4ff */
[----:B------:R-:W-:Y:S01]  /*0af0*/  @P2 IMAD R31, R8, R31, R52 ;  /* 0x0000001f081f2224 */ /* 0x000fe200078e0234 */
[----:B------:R-:W-:-:S02]  /*0b00*/  @P2 SHF.L.U32 R59, R60, 0x1, RZ ;  /* 0x000000013c3b2819 */ /* 0x000fc400000006ff */
[----:B------:R-:W-:Y:S01]  /*0b10*/  @P3 IADD3 R51, R51, R49, RZ ;  /* 0x0000003133333210 */ /* 0x000fe20007ffe0ff */
[----:B------:R-:W2:Y:S01]  /*0b20*/  @P2 LDC.64 R34, c[0x0][0x230] ;  /* 0x00008c00ff222b82 */ /* 0x000ea20000000a00 */
[----:B----4-:R-:W-:Y:S02]  /*0b30*/  @P3 IADD3 R24, P0, R53, R24, RZ ;  /* 0x0000001835183210 */ /* 0x010fe40007f1e0ff */
[----:B------:R-:W-:Y:S02]  /*0b40*/  @P3 SHF.L.U64.HI R28, R50, 0x1, R51 ;  /* 0x00000001321c3819 */ /* 0x000fe40000010233 */
[----:B------:R-:W-:Y:S02]  /*0b50*/  @P2 IADD3 R61, R61, R31, RZ ;  /* 0x0000001f3d3d2210 */ /* 0x000fe40007ffe0ff */
[----:B------:R-:W-:Y:S01]  /*0b60*/  @P3 IADD3.X R25, R28, R25, RZ, P0, !PT ;  /* 0x000000191c193210 */ /* 0x000fe200007fe4ff */
[----:B------:R-:W4:Y:S01]  /*0b70*/  @P2 LDC.64 R48, c[0x0][0x228] ;  /* 0x00008a00ff302b82 */ /* 0x000f220000000a00 */
[----:B0-----:R-:W-:-:S04]  /*0b80*/  @P3 IADD3 R30, P0, R53, R44, RZ ;  /* 0x0000002c351e3210 */ /* 0x001fc80007f1e0ff */
[----:B------:R-:W-:Y:S02]  /*0b90*/  @P3 IADD3.X R31, R28, R45, RZ, P0, !PT ;  /* 0x0000002d1c1f3210 */ /* 0x000fe400007fe4ff */
[----:B------:R-:W-:Y:S01]  /*0ba0*/  @P2 SHF.L.U64.HI R28, R60, 0x1, R61 ;  /* 0x000000013c1c2819 */ /* 0x000fe2000001023d */
[----:B------:R-:W0:Y:S01]  /*0bb0*/  @P1 LDC.64 R50, c[0x0][0x230] ;  /* 0x00008c00ff321b82 */ /* 0x000e220000000a00 */
[----:B-1----:R-:W-:Y:S01]  /*0bc0*/  @P1 IMAD R44, R19, R26, RZ ;  /* 0x0000001a132c1224 */ /* 0x002fe200078e02ff */
[----:B------:R-:W-:Y:S02]  /*0bd0*/  @P1 MOV R60, R86 ;  /* 0x00000056003c1202 */ /* 0x000fe40000000f00 */
[----:B------:R-:W-:Y:S01]  /*0be0*/  @P1 MOV R61, R89 ;  /* 0x00000059003d1202 */ /* 0x000fe20000000f00 */
[----:B------:R-:W-:Y:S02]  /*0bf0*/  @P1 IMAD R63, R9, R27, R44 ;  /* 0x0000001b093f1224 */ /* 0x000fe400078e022c */
[----:B------:R-:W-:Y:S01]  /*0c00*/  IMAD.WIDE.U32 R44, R0, -0x77777777, RZ ;  /* 0x88888889002c7825 */ /* 0x000fe200078e00ff */
[----:B------:R-:W1:Y:S01]  /*0c10*/  @P1 LDC.64 R52, c[0x0][0x228] ;  /* 0x00008a00ff341b82 */ /* 0x000e620000000a00 */
[----:B--2---:R-:W-:-:S02]  /*0c20*/  @P2 IADD3 R34, P0, R59, R34, RZ ;  /* 0x000000223b222210 */ /* 0x004fc40007f1e0ff */
[----:B------:R-:W-:Y:S01]  /*0c30*/  @P1 IMAD.WIDE.U32 R26, R9, R26, R60 ;  /* 0x0000001a091a1225 */ /* 0x000fe200078e003c */
[----:B------:R-:W-:Y:S02]  /*0c40*/  SHF.R.U32.HI R44, RZ, 0x5, R45 ;  /* 0x00000005ff2c7819 */ /* 0x000fe4000001162d */
[----:B------:R-:W-:Y:S02]  /*0c50*/  @P2 IADD3.X R35, R28, R35, RZ, P0, !PT ;  /* 0x000000231c232210 */ /* 0x000fe400007fe4ff */
[----:B----4-:R-:W-:Y:S02]  /*0c60*/  @P2 IADD3 R48, P0, R59, R48, RZ ;  /* 0x000000303b302210 */ /* 0x010fe40007f1e0ff */
[----:B------:R-:W-:Y:S02]  /*0c70*/  @P1 IADD3 R27, R27, R63, RZ ;  /* 0x0000003f1b1b1210 */ /* 0x000fe40007ffe0ff */
[----:B------:R-:W-:Y:S02]  /*0c80*/  @P1 SHF.L.U32 R45, R26, 0x1, RZ ;  /* 0x000000011a2d1819 */ /* 0x000fe400000006ff */
[----:B------:R-:W-:-:S02]  /*0c90*/  @P2 IADD3.X R49, R28, R49, RZ, P0, !PT ;  /* 0x000000311c312210 */ /* 0x000fc400007fe4ff */
[----:B------:R-:W-:Y:S01]  /*0ca0*/  @P1 SHF.L.U64.HI R54, R26, 0x1, R27 ;  /* 0x000000011a361819 */ /* 0x000fe2000001021b */
[----:B------:R-:W-:Y:S01]  /*0cb0*/  IMAD R27, R65, UR7, R44 ;  /* 0x00000007411b7c24 */ /* 0x000fe2000f8e022c */
[C---:B0-----:R-:W-:Y:S02]  /*0cc0*/  @P1 IADD3 R50, P0, R45.reuse, R50, RZ ;  /* 0x000000322d321210 */ /* 0x041fe40007f1e0ff */
[----:B------:R-:W-:Y:S02]  /*0cd0*/  MOV R59, RZ ;  /* 0x000000ff003b7202 */ /* 0x000fe40000000f00 */
[----:B------:R-:W-:Y:S02]  /*0ce0*/  @P1 IADD3.X R51, R54, R51, RZ, P0, !PT ;  /* 0x0000003336331210 */ /* 0x000fe400007fe4ff */
[----:B-1----:R-:W-:Y:S02]  /*0cf0*/  @P1 IADD3 R26, P0, R45, R52, RZ ;  /* 0x000000342d1a1210 */ /* 0x002fe40007f1e0ff */
[----:B------:R-:W-:-:S02]  /*0d00*/  IADD3 R28, R27, 0x30, RZ ;  /* 0x000000301b1c7810 */ /* 0x000fc40007ffe0ff */
[----:B------:R-:W-:Y:S02]  /*0d10*/  @P1 IADD3.X R27, R54, R53, RZ, P0, !PT ;  /* 0x00000035361b1210 */ /* 0x000fe400007fe4ff */
[----:B------:R-:W-:Y:S02]  /*0d20*/  ISETP.GE.U32.AND P0, PT, R28, UR12, PT ;  /* 0x0000000c1c007c0c */ /* 0x000fe4000bf06070 */
[----:B------:R-:W-:-:S04]  /*0d30*/  SHF.R.S32.HI R28, RZ, 0x1f, R28 ;  /* 0x0000001fff1c7819 */ /* 0x000fc8000001141c */
[----:B------:R-:W-:-:S04]  /*0d40*/  ISETP.GE.AND.EX P0, PT, R28, UR13, PT, P0 ;  /* 0x0000000d1c007c0c */ /* 0x000fc8000bf06300 */
[----:B------:R-:W-:-:S13]  /*0d50*/  ISETP.LT.U32.AND P0, PT, R0, 0x1e0, !P0 ;  /* 0x000001e00000780c */ /* 0x000fda0004701070 */
[----:B------:R-:W0:Y:S01]  /*0d60*/  @P0 LDC.64 R52, c[0x0][0x288] ;  /* 0x0000a200ff340b82 */ /* 0x000e220000000a00 */
[----:B------:R-:W-:Y:S02]  /*0d70*/  @P0 MOV R44, R86 ;  /* 0x00000056002c0202 */ /* 0x000fe40000000f00 */
[----:B------:R-:W-:-:S05]  /*0d80*/  @P0 MOV R45, R89 ;  /* 0x00000059002d0202 */ /* 0x000fca0000000f00 */
[----:B------:R-:W1:Y:S01]  /*0d90*/  @P0 LDC.64 R60, c[0x0][0x230] ;  /* 0x00008c00ff3c0b82 */ /* 0x000e620000000a00 */
[-C--:B0-----:R-:W-:Y:S02]  /*0da0*/  @P0 IMAD R28, R57, R52.reuse, RZ ;  /* 0x00000034391c0224 */ /* 0x081fe400078e02ff */
[----:B------:R-:W-:-:S04]  /*0db0*/  @P0 IMAD.WIDE.U32 R44, R20, R52, R44 ;  /* 0x00000034142c0225 */ /* 0x000fc800078e002c */
[----:B------:R-:W-:-:S05]  /*0dc0*/  @P0 IMAD R53, R20, R53, R28 ;  /* 0x0000003514350224 */ /* 0x000fca00078e021c */
[----:B------:R-:W-:Y:S02]  /*0dd0*/  @P0 IADD3 R45, R45, R53, RZ ;  /* 0x000000352d2d0210 */ /* 0x000fe40007ffe0ff */
[C---:B------:R-:W-:Y:S02]  /*0de0*/  @P0 SHF.L.U32 R53, R44.reuse, 0x1, RZ ;  /* 0x000000012c350819 */ /* 0x040fe400000006ff */
[----:B------:R-:W-:Y:S02]  /*0df0*/  @P0 SHF.L.U64.HI R28, R44, 0x1, R45 ;  /* 0x000000012c1c0819 */ /* 0x000fe4000001022d */
[----:B-1----:R-:W-:-:S04]  /*0e00*/  @P0 IADD3 R44, P6, R53, R60, RZ ;  /* 0x0000003c352c0210 */ /* 0x002fc80007fde0ff */
[C---:B------:R-:W-:Y:S02]  /*0e10*/  @P0 IADD3.X R45, R28.reuse, R61, RZ, P6, !PT ;  /* 0x0000003d1c2d0210 */ /* 0x040fe400037fe4ff */
[----:B------:R-:W0:Y:S03]  /*0e20*/  @P0 LDC.64 R60, c[0x0][0x228] ;  /* 0x00008a00ff3c0b82 */ /* 0x000e260000000a00 */
[----:B------:R1:W5:Y:S01]  /*0e30*/  @P0 LDG.E R59, desc[UR8][R44.64] ;  /* 0x000000082c3b0981 */ /* 0x000362000c1e1900 */
[----:B0-----:R-:W-:Y:S02]  /*0e40*/  @P0 IADD3 R52, P6, R53, R60, RZ ;  /* 0x0000003c35340210 */ /* 0x001fe40007fde0ff */
[----:B------:R-:W-:Y:S02]  /*0e50*/  MOV R60, RZ ;  /* 0x000000ff003c7202 */ /* 0x000fe40000000f00 */
[----:B------:R-:W-:-:S02]  /*0e60*/  @P0 IADD3.X R53, R28, R61, RZ, P6, !PT ;  /* 0x0000003d1c350210 */ /* 0x000fc400037fe4ff */
[----:B------:R-:W-:-:S03]  /*0e70*/  SHF.R.S32.HI R61, RZ, 0x1f, R22 ;  /* 0x0000001fff3d7819 */ /* 0x000fc60000011416 */
[----:B------:R0:W5:Y:S01]  /*0e80*/  @P0 LDG.E R60, desc[UR8][R52.64] ;  /* 0x00000008343c0981 */ /* 0x000162000c1e1900 */
[----:B------:R-:W-:-:S04]  /*0e90*/  ISETP.GE.U32.AND P0, PT, R22, UR12, PT ;  /* 0x0000000c16007c0c */ /* 0x000fc8000bf06070 */
[----:B------:R-:W-:-:S04]  /*0ea0*/  ISETP.GE.AND.EX P0, PT, R61, UR13, PT, P0 ;  /* 0x0000000d3d007c0c */ /* 0x000fc8000bf06300 */
[----:B------:R-:W-:Y:S01]  /*0eb0*/  ISETP.GT.U32.OR P0, PT, R0, 0x1df, P0 ;  /* 0x000001df0000780c */ /* 0x000fe20000704470 */
[----:B---3--:R-:W-:-:S06]  /*0ec0*/  IMAD.WIDE R68, R10, 0x8, R68 ;  /* 0x000000080a447825 */ /* 0x008fcc00078e0244 */
[----:B------:R-:W2:Y:S06]  /*0ed0*/  LDG.E.64 R68, desc[UR8][R68.64] ;  /* 0x0000000844447981 */ /* 0x000eac000c1e1b00 */
[----:B------:R-:W3:Y:S01]  /*0ee0*/  @!P0 LDC.64 R62, c[0x0][0x288] ;  /* 0x0000a200ff3e8b82 */ /* 0x000ee20000000a00 */
[----:B-1----:R-:W-:Y:S02]  /*0ef0*/  @!P0 MOV R44, R86 ;  /* 0x00000056002c8202 */ /* 0x002fe40000000f00 */
[----:B------:R-:W-:-:S05]  /*0f00*/  @!P0 MOV R45, R89 ;  /* 0x00000059002d8202 */ /* 0x000fca0000000f00 */
[----:B------:R-:W1:Y:S01]  /*0f10*/  @!P0 LDC.64 R64, c[0x0][0x230] ;  /* 0x00008c00ff408b82 */ /* 0x000e620000000a00 */
[-C--:B---3--:R-:W-:Y:S02]  /*0f20*/  @!P0 IMAD R28, R61, R62.reuse, RZ ;  /* 0x0000003e3d1c8224 */ /* 0x088fe400078e02ff */
[----:B------:R-:W-:-:S04]  /*0f30*/  @!P0 IMAD.WIDE.U32 R44, R22, R62, R44 ;  /* 0x0000003e162c8225 */ /* 0x000fc800078e002c */
[----:B------:R-:W-:-:S05]  /*0f40*/  @!P0 IMAD R63, R22, R63, R28 ;  /* 0x0000003f163f8224 */ /* 0x000fca00078e021c */
[----:B0-----:R-:W-:Y:S02]  /*0f50*/  @!P0 IADD3 R53, R45, R63, RZ ;  /* 0x0000003f2d358210 */ /* 0x001fe40007ffe0ff */
[----:B------:R-:W0:Y:S01]  /*0f60*/  @!P0 LDC.64 R62, c[0x0][0x228] ;  /* 0x00008a00ff3e8b82 */ /* 0x000e220000000a00 */
[C---:B------:R-:W-:Y:S02]  /*0f70*/  @!P0 SHF.L.U32 R45, R44.reuse, 0x1, RZ ;  /* 0x000000012c2d8819 */ /* 0x040fe400000006ff */
[----:B------:R-:W-:Y:S02]  /*0f80*/  @!P0 SHF.L.U64.HI R28, R44, 0x1, R53 ;  /* 0x000000012c1c8819 */ /* 0x000fe40000010235 */
[----:B-1----:R-:W-:-:S04]  /*0f90*/  @!P0 IADD3 R52, P6, R45, R64, RZ ;  /* 0x000000402d348210 */ /* 0x002fc80007fde0ff */
[----:B------:R-:W-:Y:S02]  /*0fa0*/  @!P0 IADD3.X R53, R28, R65, RZ, P6, !PT ;  /* 0x000000411c358210 */ /* 0x000fe400037fe4ff */
[----:B------:R-:W-:Y:S02]  /*0fb0*/  CS2R R70, SRZ ;  /* 0x0000000000467805 */ /* 0x000fe4000001ff00 */
[----:B------:R-:W-:Y:S02]  /*0fc0*/  CS2R R74, SRZ ;  /* 0x00000000004a7805 */ /* 0x000fe4000001ff00 */
[----:B------:R-:W-:Y:S02]  /*0fd0*/  CS2R R76, SRZ ;  /* 0x00000000004c7805 */ /* 0x000fe4000001ff00 */
[----:B------:R-:W-:Y:S02]  /*0fe0*/  CS2R R78, SRZ ;  /* 0x00000000004e7805 */ /* 0x000fe4000001ff00 */
[----:B------:R-:W-:Y:S01]  /*0ff0*/  CS2R R80, SRZ ;  /* 0x0000000000507805 */ /* 0x000fe2000001ff00 */
[----:B------:R-:W5:Y:S04]  /*1000*/  @P5 LDG.E R70, desc[UR8][R40.64] ;  /* 0x0000000828465981 */ /* 0x000f68000c1e1900 */
[----:B------:R-:W5:Y:S01]  /*1010*/  @P5 LDG.E R71, desc[UR8][R38.64] ;  /* 0x0000000826475981 */ /* 0x000f62000c1e1900 */
[----:B0-----:R-:W-:-:S03]  /*1020*/  @!P0 IADD3 R44, P6, R45, R62, RZ ;  /* 0x0000003e2d2c8210 */ /* 0x001fc60007fde0ff */
[----:B------:R-:W5:Y:S01]  /*1030*/  @P4 LDG.E R74, desc[UR8][R36.64] ;  /* 0x00000008244a4981 */ /* 0x000f62000c1e1900 */
[----:B------:R-:W-:-:S03]  /*1040*/  @!P0 IADD3.X R45, R28, R63, RZ, P6, !PT ;  /* 0x0000003f1c2d8210 */ /* 0x000fc600037fe4ff */
[----:B------:R-:W5:Y:S01]  /*1050*/  @P4 LDG.E R75, desc[UR8][R32.64] ;  /* 0x00000008204b4981 */ /* 0x000f62000c1e1900 */
[----:B------:R-:W-:Y:S02]  /*1060*/  LOP3.LUT P6, RZ, R58, 0x2, RZ, 0xc0, !PT ;  /* 0x000000023aff7812 */ /* 0x000fe400078cc0ff */
[----:B------:R-:W-:Y:S01]  /*1070*/  CS2R R62, SRZ ;  /* 0x00000000003e7805 */ /* 0x000fe2000001ff00 */
[----:B------:R-:W5:Y:S04]  /*1080*/  @P3 LDG.E R77, desc[UR8][R30.64] ;  /* 0x000000081e4d3981 */ /* 0x000f68000c1e1900 */
[----:B------:R-:W5:Y:S04]  /*1090*/  @P2 LDG.E R78, desc[UR8][R34.64] ;  /* 0x00000008224e2981 */ /* 0x000f68000c1e1900 */
[----:B------:R-:W5:Y:S04]  /*10a0*/  @P2 LDG.E R79, desc[UR8][R48.64] ;  /* 0x00000008304f2981 */ /* 0x000f68000c1e1900 */
[----:B------:R-:W5:Y:S04]  /*10b0*/  @P6 LDG.E R62, desc[UR8][R46.64] ;  /* 0x000000082e3e6981 */ /* 0x000f68000c1e1900 */
[----:B------:R-:W5:Y:S04]  /*10c0*/  @P6 LDG.E R63, desc[UR8][R42.64] ;  /* 0x000000082a3f6981 */ /* 0x000f68000c1e1900 */
[----:B------:R-:W5:Y:S04]  /*10d0*/  @P1 LDG.E R80, desc[UR8][R50.64] ;  /* 0x0000000832501981 */ /* 0x000f68000c1e1900 */
[----:B------:R-:W5:Y:S01]  /*10e0*/  @P1 LDG.E R81, desc[UR8][R26.64] ;  /* 0x000000081a511981 */ /* 0x000f62000c1e1900 */
[----:B------:R-:W-:-:S03]  /*10f0*/  CS2R R82, SRZ ;  /* 0x0000000000527805 */ /* 0x000fc6000001ff00 */
[----:B------:R0:W5:Y:S04]  /*1100*/  @P3 LDG.E R76, desc[UR8][R24.64] ;  /* 0x00000008184c3981 */ /* 0x000168000c1e1900 */
[----:B------:R1:W5:Y:S04]  /*1110*/  @!P0 LDG.E R82, desc[UR8][R52.64] ;  /* 0x0000000834528981 */ /* 0x000368000c1e1900 */
[----:B------:R1:W5:Y:S01]  /*1120*/  @!P0 LDG.E R83, desc[UR8][R44.64] ;  /* 0x000000082c538981 */ /* 0x000362000c1e1900 */
[----:B------:R-:W-:Y:S01]  /*1130*/  BSSY B0, `(.L_x_2) ;  /* 0x0000015000007945 */ /* 0x000fe20003800000 */
[----:B------:R-:W-:-:S02]  /*1140*/  CS2R R66, SRZ ;  /* 0x0000000000427805 */ /* 0x000fc4000001ff00 */
[----:B------:R-:W-:Y:S01]  /*1150*/  CS2R R64, SRZ ;  /* 0x0000000000407805 */ /* 0x000fe2000001ff00 */
[----:B--2---:R-:W-:-:S05]  /*1160*/  FFMA.FTZ R69, -R68, R68, R69 ;  /* 0x0000004444457223 */ /* 0x004fca0000010145 */
[----:B------:R-:W-:-:S13]  /*1170*/  FSETP.GTU.FTZ.AND P0, PT, R69, RZ, PT ;  /* 0x000000ff4500720b */ /* 0x000fda0003f1c000 */
[----:B0-----:R-:W0:Y:S02]  /*1180*/  @P0 LDC R24, c[0x0][0x250] ;  /* 0x00009400ff180b82 */ /* 0x001e240000000800 */
[----:B0-----:R-:W-:Y:S01]  /*1190*/  @P0 FADD.FTZ R24, R69, R24 ;  /* 0x0000001845180221 */ /* 0x001fe20000010000 */
[----:B------:R-:W-:-:S06]  /*11a0*/  MOV R69, 0x3f800000 ;  /* 0x3f80000000457802 */ /* 0x000fcc0000000f00 */
[----:B------:R1:W0:Y:S01]  /*11b0*/  @P0 MUFU.RSQ R69, R24 ;  /* 0x0000001800450308 */ /* 0x0002220000001400 */
[----:B------:R-:W-:-:S13]  /*11c0*/  ISETP.GT.U32.AND P0, PT, R0, 0x1df, PT ;  /* 0x000001df0000780c */ /* 0x000fda0003f04070 */
[----:B-1----:R-:W-:Y:S05]  /*11d0*/  @P0 BRA `(.L_x_3) ;  /* 0x0000000000280947 */ /* 0x002fea0003800000 */
[----:B------:R-:W-:Y:S01]  /*11e0*/  ISETP.NE.AND P0, PT, RZ, UR10, PT ;  /* 0x0000000aff007c0c */ /* 0x000fe2000bf05270 */
[----:B------:R-:W1:Y:S01]  /*11f0*/  LDC.64 R66, c[0x0][0x238] ;  /* 0x00008e00ff427b82 */ /* 0x000e620000000a00 */
[----:B------:R-:W-:-:S04]  /*1200*/  IADD3 R55, R14, R55, RZ ;  /* 0x000000370e377210 */ /* 0x000fc80007ffe0ff */
[----:B------:R-:W-:-:S07]  /*1210*/  SHF.R.S32.HI R26, RZ, 0x1f, R55 ;  /* 0x0000001fff1a7819 */ /* 0x000fce0000011437 */
[----:B------:R-:W2:Y:S01]  /*1220*/  @P0 LDC.64 R24, c[0x0][0x240] ;  /* 0x00009000ff180b82 */ /* 0x000ea20000000a00 */
[----:B-1----:R-:W-:-:S06]  /*1230*/  IMAD.WIDE R66, R55, 0x4, R66 ;  /* 0x0000000437427825 */ /* 0x002fcc00078e0242 */
[----:B------:R-:W5:Y:S01]  /*1240*/  LDG.E.64 R66, desc[UR8][R66.64] ;  /* 0x0000000842427981 */ /* 0x000f62000c1e1b00 */
[----:B--2---:R-:W-:-:S04]  /*1250*/  @P0 LEA R24, P6, R55, R24, 0x2 ;  /* 0x0000001837180211 */ /* 0x004fc800078c10ff */
[----:B------:R-:W-:-:S05]  /*1260*/  @P0 LEA.HI.X R25, R55, R25, R26, 0x2, P6 ;  /* 0x0000001937190211 */ /* 0x000fca00030f141a */
[----:B------:R1:W5:Y:S04]  /*1270*/  @P0 LDG.E.64 R64, desc[UR8][R24.64] ;  /* 0x0000000818400981 */ /* 0x000368000c1e1b00 */
.L_x_3:
[----:B------:R-:W-:Y:S05]  /*1280*/  BSYNC B0 ;  /* 0x0000000000007941 */ /* 0x000fea0003800000 */
.L_x_2:
[----:B------:R-:W-:Y:S02]  /*1290*/  ISETP.NE.AND P0, PT, RZ, UR10, PT ;  /* 0x0000000aff007c0c */ /* 0x000fe4000bf05270 */
[C---:B-1---5:R-:W-:Y:S02]  /*12a0*/  PRMT R24, R62.reuse, 0x7632, R24 ;  /* 0x000076323e187816 */ /* 0x062fe40000000018 */
[----:B------:R-:W-:Y:S02]  /*12b0*/  SHF.L.U32 R25, R62, 0x10, RZ ;  /* 0x000000103e197819 */ /* 0x000fe400000006ff */
[----:B------:R-:W-:Y:S02]  /*12c0*/  SHF.L.U32 R31, R24, 0x10, RZ ;  /* 0x00000010181f7819 */ /* 0x000fe400000006ff */
[----:B------:R-:W-:Y:S01]  /*12d0*/  SHF.L.U32 R33, R70, 0x10, RZ ;  /* 0x0000001046217819 */ /* 0x000fe200000006ff */
[----:B------:R-:W-:Y:S01]  /*12e0*/  FADD.FTZ R24, -R68, R25 ;  /* 0x0000001944187221 */ /* 0x000fe20000010100 */
[----:B------:R-:W-:Y:S01]  /*12f0*/  PRMT R30, R70, 0x7632, R30 ;  /* 0x00007632461e7816 */ /* 0x000fe2000000001e */
[----:B------:R-:W-:Y:S01]  /*1300*/  FADD.FTZ R32, -R68, R31 ;  /* 0x0000001f44207221 */ /* 0x000fe20000010100 */
[----:B------:R-:W-:Y:S01]  /*1310*/  PRMT R28, R63, 0x7632, R28 ;  /* 0x000076323f1c7816 */ /* 0x000fe2000000001c */
[-C--:B0-----:R-:W-:Y:S01]  /*1320*/  FMUL.FTZ R25, R24, R69.reuse ;  /* 0x0000004518197220 */ /* 0x081fe20000410000 */
[----:B------:R-:W-:Y:S01]  /*1330*/  LOP3.LUT R58, R58, 0xfffffffb, RZ, 0xc0, !PT ;  /* 0xfffffffb3a3a7812 */ /* 0x000fe200078ec0ff */
[----:B------:R-:W-:Y:S01]  /*1340*/  FADD.FTZ R40, -R68, R33 ;  /* 0x0000002144287221 */ /* 0x000fe20000010100 */
[----:B------:R-:W-:Y:S01]  /*1350*/  PRMT R34, R71, 0x7632, R34 ;  /* 0x0000763247227816 */ /* 0x000fe20000000022 */
[----:B------:R-:W-:Y:S01]  /*1360*/  FMUL.FTZ R24, R32, R69 ;  /* 0x0000004520187220 */ /* 0x000fe20000410000 */
[----:B------:R-:W-:-:S02]  /*1370*/  SHF.L.U32 R41, R30, 0x10, RZ ;  /* 0x000000101e297819 */ /* 0x000fc400000006ff */
[----:B------:R-:W-:Y:S02]  /*1380*/  @P0 LOP3.LUT R58, R58, 0x4, RZ, 0xfc, !PT ;  /* 0x000000043a3a0812 */ /* 0x000fe400078efcff */
[----:B------:R-:W-:Y:S02]  /*1390*/  SHF.L.U32 R26, R63, 0x10, RZ ;  /* 0x000000103f1a7819 */ /* 0x000fe400000006ff */
[----:B------:R-:W-:Y:S02]  /*13a0*/  SHF.L.U32 R27, R71, 0x10, RZ ;  /* 0x00000010471b7819 */ /* 0x000fe400000006ff */
[----:B------:R-:W-:Y:S02]  /*13b0*/  SHF.L.U32 R28, R28, 0x10, RZ ;  /* 0x000000101c1c7819 */ /* 0x000fe400000006ff */
[----:B------:R-:W-:Y:S01]  /*13c0*/  SHF.L.U32 R30, R34, 0x10, RZ ;  /* 0x00000010221e7819 */ /* 0x000fe200000006ff */
[----:B------:R-:W-:Y:S06]  /*13d0*/  @!P0 BRA `(.L_x_4) ;  /* 0x0000000000488947 */ /* 0x000fec0003800000 */
[----:B------:R-:W-:Y:S01]  /*13e0*/  FFMA.FTZ R32, R24, R67, R65 ;  /* 0x0000004318207223 */ /* 0x000fe20000010041 */
[----:B------:R-:W-:-:S03]  /*13f0*/  FFMA.FTZ R31, R25, R66, R64 ;  /* 0x00000042191f7223 */ /* 0x000fc60000010040 */
[----:B------:R-:W-:Y:S01]  /*1400*/  FMUL.FTZ R36, R32, -1.4426950216293334961 ;  /* 0xbfb8aa3b20247820 */ /* 0x000fe20000410000 */
[----:B------:R-:W-:-:S05]  /*1410*/  FMUL.FTZ R33, R31, -1.4426950216293334961 ;  /* 0xbfb8aa3b1f217820 */ /* 0x000fca0000410000 */
[----:B------:R-:W0:Y:S08]  /*1420*/  MUFU.EX2 R36, R36 ;  /* 0x0000002400247308 */ /* 0x000e300000000800 */
[----:B------:R-:W1:Y:S01]  /*1430*/  MUFU.EX2 R33, R33 ;  /* 0x0000002100217308 */ /* 0x000e620000000800 */
[----:B0-----:R-:W-:-:S07]  /*1440*/  FADD.FTZ R37, R36, 1 ;  /* 0x3f80000024257421 */ /* 0x001fce0000010000 */
[----:B------:R-:W0:Y:S01]  /*1450*/  MUFU.RCP R37, R37 ;  /* 0x0000002500257308 */ /* 0x000e220000001000 */
[----:B-1----:R-:W-:-:S07]  /*1460*/  FADD.FTZ R34, R33, 1 ;  /* 0x3f80000021227421 */ /* 0x002fce0000010000 */
[----:B------:R-:W1:Y:S01]  /*1470*/  MUFU.RCP R35, R34 ;  /* 0x0000002200237308 */ /* 0x000e620000001000 */
[----:B0-----:R-:W-:Y:S01]  /*1480*/  FADD.FTZ R39, -R37, 1 ;  /* 0x3f80000025277421 */ /* 0x001fe20000010100 */
[----:B------:R-:W-:-:S03]  /*1490*/  FMUL.FTZ R28, R28, R37 ;  /* 0x000000251c1c7220 */ /* 0x000fc60000410000 */
[----:B------:R-:W-:Y:S01]  /*14a0*/  FFMA.FTZ R39, R32, R39, 1 ;  /* 0x3f80000020277423 */ /* 0x000fe20000010027 */
[----:B-1----:R-:W-:Y:S01]  /*14b0*/  FADD.FTZ R38, -R35, 1 ;  /* 0x3f80000023267421 */ /* 0x002fe20000010100 */
[----:B------:R-:W-:Y:S02]  /*14c0*/  FMUL.FTZ R26, R26, R35 ;  /* 0x000000231a1a7220 */ /* 0x000fe40000410000 */
[----:B------:R-:W-:Y:S01]  /*14d0*/  FMUL.FTZ R28, R28, R39 ;  /* 0x000000271c1c7220 */ /* 0x000fe20000410000 */
[----:B------:R-:W-:-:S04]  /*14e0*/  FFMA.FTZ R31, R31, R38, 1 ;  /* 0x3f8000001f1f7423 */ /* 0x000fc80000010026 */
[----:B------:R-:W-:-:S07]  /*14f0*/  FMUL.FTZ R26, R26, R31 ;  /* 0x0000001f1a1a7220 */ /* 0x000fce0000410000 */
.L_x_4:
[----:B------:R-:W-:Y:S01]  /*1500*/  FMUL.FTZ R32, R26, R66 ;  /* 0x000000421a207220 */ /* 0x000fe20000410000 */
[----:B------:R-:W-:Y:S01]  /*1510*/  FADD.FTZ R36, -R68, R41 ;  /* 0x0000002944247221 */ /* 0x000fe20000010100 */
[----:B------:R-:W-:Y:S01]  /*1520*/  FMUL.FTZ R31, R40, R69 ;  /* 0x00000045281f7220 */ /* 0x000fe20000410000 */
[----:B------:R-:W-:Y:S01]  /*1530*/  FMUL.FTZ R34, R28, R67 ;  /* 0x000000431c227220 */ /* 0x000fe20000410000 */
[----:B------:R-:W-:Y:S01]  /*1540*/  FFMA.FTZ R33, R25, R32, RZ ;  /* 0x0000002019217223 */ /* 0x000fe200000100ff */
[----:B------:R-:W-:Y:S01]  /*1550*/  FADD.FTZ R35, RZ, R32 ;  /* 0x00000020ff237221 */ /* 0x000fe20000010000 */
[----:B------:R-:W-:Y:S01]  /*1560*/  FMUL.FTZ R32, R36, R69 ;  /* 0x0000004524207220 */ /* 0x000fe20000410000 */
        /* <DEDUP_REMOVED lines=19> */
.L_x_5:
[--C-:B------:R-:W-:Y:S01]  /*16a0*/  FFMA.FTZ R38, R24, R34, R33.reuse ;  /* 0x0000002218267223 */ /* 0x100fe20000010021 */
[----:B------:R-:W-:Y:S01]  /*16b0*/  PRMT R33, R74, 0x7632, R33 ;  /* 0x000076324a217816 */ /* 0x000fe20000000021 */
[----:B------:R-:W-:Y:S01]  /*16c0*/  FADD.FTZ R39, R34, R35 ;  /* 0x0000002322277221 */ /* 0x000fe20000010000 */
[----:B------:R-:W-:Y:S01]  /*16d0*/  SHF.L.U32 R35, R74, 0x10, RZ ;  /* 0x000000104a237819 */ /* 0x000fe200000006ff */
[----:B------:R-:W-:Y:S01]  /*16e0*/  FMUL.FTZ R36, R27, R66 ;  /* 0x000000421b247220 */ /* 0x000fe20000410000 */
[----:B------:R-:W-:Y:S02]  /*16f0*/  SHF.L.U32 R41, R33, 0x10, RZ ;  /* 0x0000001021297819 */ /* 0x000fe400000006ff */
[----:B------:R-:W-:Y:S01]  /*1700*/  SHF.L.U32 R33, R75, 0x10, RZ ;  /* 0x000000104b217819 */ /* 0x000fe200000006ff */
[----:B------:R-:W-:Y:S01]  /*1710*/  FFMA.FTZ R37, R31, R36, R38 ;  /* 0x000000241f257223 */ /* 0x000fe20000010026 */
[--C-:B------:R-:W-:Y:S01]  /*1720*/  FADD.FTZ R39, R39, R36.reuse ;  /* 0x0000002427277221 */ /* 0x100fe20000010000 */
[C---:B------:R-:W-:Y:S01]  /*1730*/  FADD.FTZ R34, -R68.reuse, R35 ;  /* 0x0000002344227221 */ /* 0x040fe20000010100 */
[----:B------:R-:W-:Y:S01]  /*1740*/  PRMT R36, R75, 0x7632, R36 ;  /* 0x000076324b247816 */ /* 0x000fe20000000024 */
[----:B------:R-:W-:Y:S01]  /*1750*/  FADD.FTZ R40, -R68, R41 ;  /* 0x0000002944287221 */ /* 0x000fe20000010100 */
[----:B------:R-:W-:Y:S01]  /*1760*/  PRMT R50, R76, 0x7632, R50 ;  /* 0x000076324c327816 */ /* 0x000fe20000000032 */
[----:B------:R-:W-:Y:S01]  /*1770*/  FMUL.FTZ R35, R34, R69 ;  /* 0x0000004522237220 */ /* 0x000fe20000410000 */
[----:B------:R-:W-:Y:S01]  /*1780*/  SHF.L.U32 R36, R36, 0x10, RZ ;  /* 0x0000001024247819 */ /* 0x000fe200000006ff */
[----:B------:R-:W-:Y:S01]  /*1790*/  FMUL.FTZ R38, R30, R67 ;  /* 0x000000431e267220 */ /* 0x000fe20000410000 */
        /* <DEDUP_REMOVED lines=20> */
.L_x_6:
[----:B------:R-:W-:Y:S01]  /*18e0*/  FFMA.FTZ R42, R32, R38, R37 ;  /* 0x00000026202a7223 */ /* 0x000fe20000010025 */
[----:B------:R-:W-:Y:S01]  /*18f0*/  FADD.FTZ R43, R38, R39 ;  /* 0x00000027262b7221 */ /* 0x000fe20000010000 */
[----:B------:R-:W-:Y:S01]  /*1900*/  SHF.L.U32 R37, R76, 0x10, RZ ;  /* 0x000000104c257819 */ /* 0x000fe200000006ff */
[----:B------:R-:W-:Y:S01]  /*1910*/  FMUL.FTZ R40, R33, R66 ;  /* 0x0000004221287220 */ /* 0x000fe20000410000 */
[----:B------:R-:W-:-:S03]  /*1920*/  SHF.L.U32 R39, R50, 0x10, RZ ;  /* 0x0000001032277819 */ /* 0x000fc600000006ff */
[----:B------:R-:W-:Y:S01]  /*1930*/  FFMA.FTZ R41, R35, R40, R42 ;  /* 0x0000002823297223 */ /* 0x000fe2000001002a */
[--C-:B------:R-:W-:Y:S01]  /*1940*/  FADD.FTZ R43, R43, R40.reuse ;  /* 0x000000282b2b7221 */ /* 0x100fe20000010000 */
[C---:B------:R-:W-:Y:S01]  /*1950*/  FADD.FTZ R38, -R68.reuse, R37 ;  /* 0x0000002544267221 */ /* 0x040fe20000010100 */
[C---:B------:R-:W-:Y:S01]  /*1960*/  PRMT R40, R77.reuse, 0x7632, R40 ;  /* 0x000076324d287816 */ /* 0x040fe20000000028 */
[----:B------:R-:W-:Y:S01]  /*1970*/  FADD.FTZ R44, -R68, R39 ;  /* 0x00000027442c7221 */ /* 0x000fe20000010100 */
[----:B------:R-:W-:Y:S01]  /*1980*/  SHF.L.U32 R37, R77, 0x10, RZ ;  /* 0x000000104d257819 */ /* 0x000fe200000006ff */
        /* <DEDUP_REMOVED lines=23> */
.L_x_7:
        /* <DEDUP_REMOVED lines=36> */
.L_x_8:
[----:B------:R-:W-:Y:S01]  /*1d40*/  FFMA.FTZ R50, R38, R46, R45 ;  /* 0x0000002e26327223 */ /* 0x000fe2000001002d */
[----:B------:R-:W-:Y:S01]  /*1d50*/  FMUL.FTZ R48, R41, R66 ;  /* 0x0000004229307220 */ /* 0x000fe20000410000 */
[----:B------:R-:W-:Y:S01]  /*1d60*/  FADD.FTZ R51, R46, R47 ;  /* 0x0000002f2e337221 */ /* 0x000fe20000010000 */
[----:B------:R-:W-:Y:S02]  /*1d70*/  SHF.L.U32 R45, R80, 0x10, RZ ;  /* 0x00000010502d7819 */ /* 0x000fe400000006ff */
[----:B------:R-:W-:Y:S01]  /*1d80*/  SHF.L.U32 R47, R84, 0x10, RZ ;  /* 0x00000010542f7819 */ /* 0x000fe200000006ff */
[----:B------:R-:W-:Y:S01]  /*1d90*/  FFMA.FTZ R49, R43, R48, R50 ;  /* 0x000000302b317223 */ /* 0x000fe20000010032 */
[--C-:B------:R-:W-:Y:S01]  /*1da0*/  FADD.FTZ R51, R51, R48.reuse ;  /* 0x0000003033337221 */ /* 0x100fe20000010000 */
[C---:B------:R-:W-:Y:S01]  /*1db0*/  PRMT R48, R81.reuse, 0x7632, R48 ;  /* 0x0000763251307816 */ /* 0x040fe20000000030 */
[C---:B------:R-:W-:Y:S01]  /*1dc0*/  FADD.FTZ R50, -R68.reuse, R45 ;  /* 0x0000002d44327221 */ /* 0x040fe20000010100 */
[----:B------:R-:W-:Y:S01]  /*1dd0*/  FADD.FTZ R52, -R68, R47 ;  /* 0x0000002f44347221 */ /* 0x000fe20000010100 */
[----:B------:R-:W-:-:S02]  /*1de0*/  SHF.L.U32 R46, R81, 0x10, RZ ;  /* 0x00000010512e7819 */ /* 0x000fc400000006ff */
[----:B------:R-:W-:Y:S01]  /*1df0*/  SHF.L.U32 R47, R48, 0x10, RZ ;  /* 0x00000010302f7819 */ /* 0x000fe200000006ff */
[----:B------:R-:W-:Y:S01]  /*1e00*/  FMUL.FTZ R45, R50, R69 ;  /* 0x00000045322d7220 */ /* 0x000fe20000410000 */
        /* <DEDUP_REMOVED lines=21> */
.L_x_9:
[----:B------:R-:W-:Y:S01]  /*1f60*/  FFMA.FTZ R54, R42, R50, R49 ;  /* 0x000000322a367223 */ /* 0x000fe20000010031 */
[----:B------:R-:W-:Y:S01]  /*1f70*/  FMUL.FTZ R52, R46, R66 ;  /* 0x000000422e347220 */ /* 0x000fe20000410000 */
[----:B------:R-:W-:Y:S01]  /*1f80*/  FADD.FTZ R51, R50, R51 ;  /* 0x0000003332337221 */ /* 0x000fe20000010000 */
[----:B------:R-:W-:Y:S01]  /*1f90*/  PRMT R53, R59, 0x7632, R53 ;  /* 0x000076323b357816 */ /* 0x000fe20000000035 */
[----:B------:R-:W-:Y:S01]  /*1fa0*/  FMUL.FTZ R50, R47, R67 ;  /* 0x000000432f327220 */ /* 0x000fe20000410000 */
[----:B------:R-:W-:Y:S01]  /*1fb0*/  FFMA.FTZ R49, R45, R52, R54 ;  /* 0x000000342d317223 */ /* 0x000fe20000010036 */
[--C-:B------:R-:W-:Y:S01]  /*1fc0*/  FADD.FTZ R51, R51, R52.reuse ;  /* 0x0000003433337221 */ /* 0x100fe20000010000 */
[----:B------:R-:W-:Y:S02]  /*1fd0*/  SHF.L.U32 R55, R59, 0x10, RZ ;  /* 0x000000103b377819 */ /* 0x000fe400000006ff */
[----:B------:R-:W-:Y:S01]  /*1fe0*/  SHF.L.U32 R53, R53, 0x10, RZ ;  /* 0x0000001035357819 */ /* 0x000fe200000006ff */
[----:B------:R-:W-:Y:S01]  /*1ff0*/  FFMA.FTZ R92, R48, R50, R49 ;  /* 0x00000032305c7223 */ /* 0x000fe20000010031 */
[----:B------:R-:W-:Y:S01]  /*2000*/  FADD.FTZ R91, R50, R51 ;  /* 0x00000033325b7221 */ /* 0x000fe20000010000 */
[----:B------:R-:W-:Y:S01]  /*2010*/  FADD.FTZ R50, -R68, R55 ;  /* 0x0000003744327221 */ /* 0x000fe20000010100 */
[----:B------:R-:W-:Y:S01]  /*2020*/  PRMT R52, R60, 0x7632, R52 ;  /* 0x000076323c347816 */ /* 0x000fe20000000034 */
[----:B------:R-:W-:Y:S01]  /*2030*/  FADD.FTZ R54, -R68, R53 ;  /* 0x0000003544367221 */ /* 0x000fe20000010100 */
[----:B------:R-:W-:Y:S01]  /*2040*/  SHF.L.U32 R51, R60, 0x10, RZ ;  /* 0x000000103c337819 */ /* 0x000fe200000006ff */
[-C--:B------:R-:W-:Y:S01]  /*2050*/  FMUL.FTZ R49, R50, R69.reuse ;  /* 0x0000004532317220 */ /* 0x080fe20000410000 */
[----:B------:R-:W-:Y:S01]  /*2060*/  SHF.L.U32 R52, R52, 0x10, RZ ;  /* 0x0000001034347819 */ /* 0x000fe200000006ff */
        /* <DEDUP_REMOVED lines=15> */
[----:B-1----:R-:W-:Y:S01]  /*2160*/  FMUL.FTZ R52, R52, R85 ;  /* 0x0000005534347220 */ /* 0x002fe20000410000 */
[----:B------:R-:W-:Y:S02]  /*2170*/  FADD.FTZ R85, -R85, 1 ;  /* 0x3f80000055557421 */ /* 0x000fe40000010100 */
[----:B------:R-:W-:Y:S02]  /*2180*/  FMUL.FTZ R51, R51, R90 ;  /* 0x0000005a33337220 */ /* 0x000fe40000410000 */
[----:B------:R-:W-:-:S04]  /*2190*/  FFMA.FTZ R85, R54, R85, 1 ;  /* 0x3f80000036557423 */ /* 0x000fc80000010055 */
[----:B------:R-:W-:-:S07]  /*21a0*/  FMUL.FTZ R52, R52, R85 ;  /* 0x0000005534347220 */ /* 0x000fce0000410000 */
.L_x_10:
[----:B------:R-:W-:-:S04]  /*21b0*/  FMUL.FTZ R54, R51, R66 ;  /* 0x0000004233367220 */ /* 0x000fc80000410000 */
[----:B------:R-:W-:Y:S01]  /*21c0*/  FFMA.FTZ R53, R49, R54, R92 ;  /* 0x0000003631357223 */ /* 0x000fe2000001005c */
[----:B------:R-:W-:Y:S01]  /*21d0*/  FADD.FTZ R55, R91, R54 ;  /* 0x000000365b377221 */ /* 0x000fe20000010000 */
[----:B------:R-:W-:-:S04]  /*21e0*/  FMUL.FTZ R54, R52, R67 ;  /* 0x0000004334367220 */ /* 0x000fc80000410000 */
[--C-:B------:R-:W-:Y:S01]  /*21f0*/  FFMA.FTZ R96, R50, R54, R53.reuse ;  /* 0x0000003632607223 */ /* 0x100fe20000010035 */
[----:B------:R-:W-:Y:S01]  /*2200*/  PRMT R53, R82, 0x7632, R53 ;  /* 0x0000763252357816 */ /* 0x000fe20000000035 */
[----:B------:R-:W-:Y:S01]  /*2210*/  FADD.FTZ R95, R54, R55 ;  /* 0x00000037365f7221 */ /* 0x000fe20000010000 */
[----:B------:R-:W-:Y:S02]  /*2220*/  SHF.L.U32 R55, R82, 0x10, RZ ;  /* 0x0000001052377819 */ /* 0x000fe400000006ff */
[----:B------:R-:W-:Y:S02]  /*2230*/  SHF.L.U32 R53, R53, 0x10, RZ ;  /* 0x0000001035357819 */ /* 0x000fe400000006ff */
[C---:B------:R-:W-:Y:S01]  /*2240*/  PRMT R54, R83.reuse, 0x7632, R54 ;  /* 0x0000763253367816 */ /* 0x040fe20000000036 */
[C---:B------:R-:W-:Y:S01]  /*2250*/  FADD.FTZ R72, -R68.reuse, R55 ;  /* 0x0000003744487221 */ /* 0x040fe20000010100 */
[----:B------:R-:W-:Y:S01]  /*2260*/  SHF.L.U32 R55, R83, 0x10, RZ ;  /* 0x0000001053377819 */ /* 0x000fe200000006ff */
[----:B------:R-:W-:Y:S01]  /*2270*/  FADD.FTZ R84, -R68, R53 ;  /* 0x0000003544547221 */ /* 0x000fe20000010100 */
[----:B------:R-:W-:Y:S01]  /*2280*/  SHF.L.U32 R54, R54, 0x10, RZ ;  /* 0x0000001036367819 */ /* 0x000fe200000006ff */
[----:B------:R-:W-:-:S02]  /*2290*/  FMUL.FTZ R53, R72, R69 ;  /* 0x0000004548357220 */ /* 0x000fc40000410000 */
[----:B------:R-:W-:Y:S01]  /*22a0*/  FMUL.FTZ R72, R84, R69 ;  /* 0x0000004554487220 */ /* 0x000fe20000410000 */
[----:B------:R-:W-:Y:S06]  /*22b0*/  @!P0 BRA `(.L_x_11) ;  /* 0x0000000000488947 */ /* 0x000fec0003800000 */
[----:B------:R-:W-:-:S04]  /*22c0*/  FFMA.FTZ R73, R53, R66, R64 ;  /* 0x0000004235497223 */ /* 0x000fc80000010040 */
[----:B------:R-:W-:-:S06]  /*22d0*/  FMUL.FTZ R84, R73, -1.4426950216293334961 ;  /* 0xbfb8aa3b49547820 */ /* 0x000fcc0000410000 */
[----:B------:R-:W0:Y:S02]  /*22e0*/  MUFU.EX2 R84, R84 ;  /* 0x0000005400547308 */ /* 0x000e240000000800 */
[----:B0-----:R-:W-:-:S06]  /*22f0*/  FADD.FTZ R85, R84, 1 ;  /* 0x3f80000054557421 */ /* 0x001fcc0000010000 */
[----:B------:R-:W0:Y:S02]  /*2300*/  MUFU.RCP R90, R85 ;  /* 0x00000055005a7308 */ /* 0x000e240000001000 */
[----:B0-----:R-:W-:Y:S01]  /*2310*/  FADD.FTZ R94, -R90, 1 ;  /* 0x3f8000005a5e7421 */ /* 0x001fe20000010100 */
[----:B------:R-:W-:Y:S01]  /*2320*/  FMUL.FTZ R92, R55, R90 ;  /* 0x0000005a375c7220 */ /* 0x000fe20000410000 */
[----:B------:R-:W-:Y:S02]  /*2330*/  FFMA.FTZ R55, R72, R67, R65 ;  /* 0x0000004348377223 */ /* 0x000fe40000010041 */
[----:B------:R-:W-:Y:S02]  /*2340*/  FFMA.FTZ R93, R73, R94, 1 ;  /* 0x3f800000495d7423 */ /* 0x000fe4000001005e */
[----:B------:R-:W-:-:S06]  /*2350*/  FMUL.FTZ R73, R55, -1.4426950216293334961 ;  /* 0xbfb8aa3b37497820 */ /* 0x000fcc0000410000 */
[----:B------:R-:W0:Y:S02]  /*2360*/  MUFU.EX2 R73, R73 ;  /* 0x0000004900497308 */ /* 0x000e240000000800 */
[----:B0-----:R-:W-:-:S06]  /*2370*/  FADD.FTZ R90, R73, 1 ;  /* 0x3f800000495a7421 */ /* 0x001fcc0000010000 */
[----:B------:R-:W0:Y:S02]  /*2380*/  MUFU.RCP R91, R90 ;  /* 0x0000005a005b7308 */ /* 0x000e240000001000 */
[----:B0-----:R-:W-:Y:S01]  /*2390*/  FADD.FTZ R84, -R91, 1 ;  /* 0x3f8000005b547421 */ /* 0x001fe20000010100 */
[----:B------:R-:W-:-:S03]  /*23a0*/  FMUL.FTZ R54, R54, R91 ;  /* 0x0000005b36367220 */ /* 0x000fc60000410000 */
[----:B------:R-:W-:Y:S01]  /*23b0*/  FFMA.FTZ R85, R55, R84, 1 ;  /* 0x3f80000037557423 */ /* 0x000fe20000010054 */
[----:B------:R-:W-:-:S03]  /*23c0*/  FMUL.FTZ R55, R92, R93 ;  /* 0x0000005d5c377220 */ /* 0x000fc60000410000 */
[----:B------:R-:W-:-:S07]  /*23d0*/  FMUL.FTZ R54, R54, R85 ;  /* 0x0000005536367220 */ /* 0x000fce0000410000 */
.L_x_11:
[----:B------:R-:W-:Y:S01]  /*23e0*/  FMUL.FTZ R84, R55, R66 ;  /* 0x0000004237547220 */ /* 0x000fe20000410000 */
[----:B------:R-:W-:Y:S01]  /*23f0*/  ISETP.GT.AND P0, PT, R3, 0x1e, PT ;  /* 0x0000001e0300780c */ /* 0x000fe20003f04270 */
[----:B------:R-:W0:Y:S01]  /*2400*/  S2UR UR11, SR_CgaCtaId ;  /* 0x00000000000b79c3 */ /* 0x000e220000008800 */
[----:B------:R-:W-:Y:S01]  /*2410*/  UMOV UR6, 0x400 ;  /* 0x0000040000067882 */ /* 0x000fe20000000000 */
[----:B------:R-:W-:Y:S01]  /*2420*/  FFMA.FTZ R73, R53, R84, R96 ;  /* 0x0000005435497223 */ /* 0x000fe20000010060 */
[----:B------:R-:W-:Y:S01]  /*2430*/  FADD.FTZ R85, R95, R84 ;  /* 0x000000545f557221 */ /* 0x000fe20000010000 */
[----:B------:R-:W-:Y:S01]  /*2440*/  FMUL.FTZ R84, R54, R67 ;  /* 0x0000004336547220 */ /* 0x000fe20000410000 */
[----:B------:R-:W-:Y:S01]  /*2450*/  UIADD3 UR5, UR6, 0xa0, URZ ;  /* 0x000000a006057890 */ /* 0x000fe2000fffe03f */
[----:B------:R-:W-:Y:S02]  /*2460*/  BSSY B0, `(.L_x_12) ;  /* 0x000006d000007945 */ /* 0x000fe40003800000 */
[----:B------:R-:W-:Y:S01]  /*2470*/  FFMA.FTZ R73, R72, R84, R73 ;  /* 0x0000005448497223 */ /* 0x000fe20000010049 */
[----:B------:R-:W-:-:S04]  /*2480*/  FADD.FTZ R84, R84, R85 ;  /* 0x0000005554547221 */ /* 0x000fc80000010000 */
[----:B------:R-:W1:Y:S04]  /*2490*/  SHFL.DOWN PT, R90, R73, 0x1, 0x1f ;  /* 0x08201f00495a7f89 */ /* 0x000e6800000e0000 */
[----:B------:R-:W2:Y:S01]  /*24a0*/  SHFL.DOWN PT, R85, R84, 0x1, 0x1f ;  /* 0x08201f0054557f89 */ /* 0x000ea200000e0000 */
[----:B0-----:R-:W-:-:S06]  /*24b0*/  ULEA UR5, UR11, UR5, 0x18 ;  /* 0x000000050b057291 */ /* 0x001fcc000f8ec03f */
[----:B------:R-:W-:Y:S01]  /*24c0*/  LEA R92, R0, UR5, 0x4 ;  /* 0x00000005005c7c11 */ /* 0x000fe2000f8e20ff */
[----:B-1----:R-:W-:Y:S01]  /*24d0*/  @!P0 FADD.FTZ R73, R73, R90 ;  /* 0x0000005a49498221 */ /* 0x002fe20000010000 */
[----:B--2---:R-:W-:-:S04]  /*24e0*/  @!P0 FADD.FTZ R84, R84, R85 ;  /* 0x0000005554548221 */ /* 0x004fc80000010000 */
[----:B------:R-:W0:Y:S01]  /*24f0*/  SHFL.DOWN PT, R90, R73, 0x2, 0x1f ;  /* 0x08401f00495a7f89 */ /* 0x000e2200000e0000 */
[----:B------:R-:W-:-:S03]  /*2500*/  ISETP.GT.AND P0, PT, R3, 0x1d, PT ;  /* 0x0000001d0300780c */ /* 0x000fc60003f04270 */
[----:B------:R-:W1:Y:S10]  /*2510*/  SHFL.DOWN PT, R85, R84, 0x2, 0x1f ;  /* 0x08401f0054557f89 */ /* 0x000e7400000e0000 */
[----:B0-----:R-:W-:Y:S01]  /*2520*/  @!P0 FADD.FTZ R73, R73, R90 ;  /* 0x0000005a49498221 */ /* 0x001fe20000010000 */
[----:B-1----:R-:W-:-:S04]  /*2530*/  @!P0 FADD.FTZ R84, R84, R85 ;  /* 0x0000005554548221 */ /* 0x002fc80000010000 */
        /* <DEDUP_REMOVED lines=14> */
[----:B------:R-:W-:Y:S01]  /*2620*/  FFMA.FTZ R90, R25, R26, RZ ;  /* 0x0000001a195a7223 */ /* 0x000fe200000100ff */
[----:B------:R-:W-:Y:S01]  /*2630*/  FFMA.FTZ R25, R24, R28, RZ ;  /* 0x0000001c18197223 */ /* 0x000fe200000100ff */
[----:B------:R-:W-:Y:S01]  /*2640*/  FADD.FTZ R26, RZ, R26 ;  /* 0x0000001aff1a7221 */ /* 0x000fe20000010000 */
[----:B-1----:R-:W-:Y:S01]  /*2650*/  @!P0 FADD.FTZ R84, R84, R85 ;  /* 0x0000005554548221 */ /* 0x002fe20000010000 */
[----:B------:R-:W-:Y:S01]  /*2660*/  FFMA.FTZ R90, R31, R27, R90 ;  /* 0x0000001b1f5a7223 */ /* 0x000fe2000001005a */
[----:B------:R-:W-:Y:S01]  /*2670*/  FFMA.FTZ R31, R32, R30, R25 ;  /* 0x0000001e201f7223 */ /* 0x000fe20000010019 */
[----:B------:R-:W-:Y:S01]  /*2680*/  FADD.FTZ R25, RZ, R28 ;  /* 0x0000001cff197221 */ /* 0x000fe20000010000 */
[----:B------:R-:W-:Y:S01]  /*2690*/  FADD.FTZ R26, R26, R27 ;  /* 0x0000001b1a1a7221 */ /* 0x000fe20000010000 */
[----:B------:R-:W-:Y:S01]  /*26a0*/  FFMA.FTZ R90, R35, R33, R90 ;  /* 0x00000021235a7223 */ /* 0x000fe2000001005a */
[----:B------:R-:W-:Y:S01]  /*26b0*/  FFMA.FTZ R31, R34, R36, R31 ;  /* 0x00000024221f7223 */ /* 0x000fe2000001001f */
[----:B------:R-:W-:Y:S01]  /*26c0*/  FADD.FTZ R25, R25, R30 ;  /* 0x0000001e19197221 */ /* 0x000fe20000010000 */
        /* <DEDUP_REMOVED lines=13> */
[----:B------:R-:W-:Y:S01]  /*27a0*/  ISETP.NE.AND P0, PT, R3, RZ, PT ;  /* 0x000000ff0300720c */ /* 0x000fe20003f05270 */
[----:B------:R-:W-:Y:S01]  /*27b0*/  FFMA.FTZ R31, R50, R52, R31 ;  /* 0x00000034321f7223 */ /* 0x000fe2000001001f */
[----:B------:R-:W-:Y:S01]  /*27c0*/  FADD.FTZ R47, R44, R47 ;  /* 0x0000002f2c2f7221 */ /* 0x000fe20000010000 */
[----:B------:R-:W-:Y:S01]  /*27d0*/  FFMA.FTZ R90, R49, R51, R90 ;  /* 0x00000033315a7223 */ /* 0x000fe2000001005a */
[----:B------:R-:W-:Y:S01]  /*27e0*/  FADD.FTZ R46, R46, R51 ;  /* 0x000000332e2e7221 */ /* 0x000fe20000010000 */
[----:B------:R-:W-:Y:S01]  /*27f0*/  FFMA.FTZ R25, R72, R54, R31 ;  /* 0x0000003648197223 */ /* 0x000fe2000001001f */
[----:B------:R-:W-:Y:S01]  /*2800*/  FADD.FTZ R47, R47, R52 ;  /* 0x000000342f2f7221 */ /* 0x000fe20000010000 */
[----:B------:R-:W-:Y:S01]  /*2810*/  FFMA.FTZ R24, R53, R55, R90 ;  /* 0x0000003735187223 */ /* 0x000fe2000001005a */
[----:B------:R-:W-:Y:S01]  /*2820*/  FADD.FTZ R26, R46, R55 ;  /* 0x000000372e1a7221 */ /* 0x000fe20000010000 */
[----:B------:R-:W-:Y:S01]  /*2830*/  MOV R72, R73 ;  /* 0x0000004900487202 */ /* 0x000fe20000000f00 */
[----:B------:R-:W-:Y:S01]  /*2840*/  FADD.FTZ R27, R47, R54 ;  /* 0x000000362f1b7221 */ /* 0x000fe20000010000 */
[----:B------:R-:W-:Y:S01]  /*2850*/  MOV R73, R84 ;  /* 0x0000005400497202 */ /* 0x000fe20000000f00 */
[----:B------:R-:W0:Y:S01]  /*2860*/  LDC.64 R90, c[0x0][0x268] ;  /* 0x00009a00ff5a7b82 */ /* 0x000e220000000a00 */
[----:B------:R-:W-:-:S02]  /*2870*/  IMAD R85, R29, 0x3c, R0 ;  /* 0x0000003c1d557824 */ /* 0x000fc400078e0200 */
[----:B------:R1:W-:Y:S04]  /*2880*/  STS.128 [R92], R24 ;  /* 0x000000185c007388 */ /* 0x0003e80000000c00 */
[----:B------:R1:W-:Y:S01]  /*2890*/  @!P0 STS.64 [R16+0x10], R72 ;  /* 0x0000104810008388 */ /* 0x0003e20000000a00 */
[----:B------:R-:W2:Y:S08]  /*28a0*/  LDC R84, c[0x0][0xc] ;  /* 0x00000300ff547b82 */ /* 0x000eb00000000800 */
[----:B------:R-:W-:Y:S01]  /*28b0*/  BAR.SYNC.DEFER_BLOCKING 0x0 ;  /* 0x0000000000007b1d */ /* 0x000fe20000010000 */
[----:B------:R-:W-:-:S13]  /*28c0*/  ISETP.NE.AND P0, PT, R0, RZ, PT ;  /* 0x000000ff0000720c */ /* 0x000fda0003f05270 */
[----:B-1----:R-:W-:Y:S05]  /*28d0*/  @P0 BRA `(.L_x_13) ;  /* 0x0000000000940947 */ /* 0x002fea0003800000 */
[----:B------:R-:W-:-:S09]  /*28e0*/  ULEA UR5, UR11, UR6, 0x18 ;  /* 0x000000060b057291 */ /* 0x000fd2000f8ec03f */
[----:B------:R-:W1:Y:S04]  /*28f0*/  LDS.64 R48, [UR5+0x18] ;  /* 0x00001805ff307984 */ /* 0x000e680008000a00 */
[----:B------:R-:W3:Y:S04]  /*2900*/  LDS.128 R28, [UR5+0x20] ;  /* 0x00002005ff1c7984 */ /* 0x000ee80008000c00 */
[----:B------:R-:W4:Y:S04]  /*2910*/  LDS.128 R32, [UR5+0x30] ;  /* 0x00003005ff207984 */ /* 0x000f280008000c00 */
[----:B------:R-:W5:Y:S04]  /*2920*/  LDS.128 R36, [UR5+0x40] ;  /* 0x00004005ff247984 */ /* 0x000f680008000c00 */
[----:B------:R-:W0:Y:S04]  /*2930*/  LDS.128 R40, [UR5+0x50] ;  /* 0x00005005ff287984 */ /* 0x000e280008000c00 */
[----:B------:R-:W2:Y:S01]  /*2940*/  LDS.128 R44, [UR5+0x60] ;  /* 0x00006005ff2c7984 */ /* 0x000ea20008000c00 */
[----:B-1----:R-:W-:Y:S01]  /*2950*/  FADD.FTZ R51, R72, R48 ;  /* 0x0000003048337221 */ /* 0x002fe20000010000 */
[----:B------:R-:W-:-:S02]  /*2960*/  FADD.FTZ R48, R73, R49 ;  /* 0x0000003149307221 */ /* 0x000fc40000010000 */
[----:B------:R-:W-:Y:S01]  /*2970*/  LDS.64 R72, [UR5+0x80] ;  /* 0x00008005ff487984 */ /* 0x000fe20008000a00 */
[----:B---3--:R-:W-:Y:S01]  /*2980*/  FADD.FTZ R53, R51, R28 ;  /* 0x0000001c33357221 */ /* 0x008fe20000010000 */
[----:B------:R-:W-:Y:S02]  /*2990*/  FADD.FTZ R28, R48, R29 ;  /* 0x0000001d301c7221 */ /* 0x000fe40000010000 */
[----:B------:R-:W1:Y:S01]  /*29a0*/  LDS.128 R48, [UR5+0x70] ;  /* 0x00007005ff307984 */ /* 0x000e620008000c00 */
[----:B------:R-:W-:Y:S01]  /*29b0*/  FADD.FTZ R53, R53, R30 ;  /* 0x0000001e35357221 */ /* 0x000fe20000010000 */
[----:B------:R-:W-:-:S03]  /*29c0*/  FADD.FTZ R28, R28, R31 ;  /* 0x0000001f1c1c7221 */ /* 0x000fc60000010000 */
[----:B----4-:R-:W-:Y:S01]  /*29d0*/  FADD.FTZ R53, R53, R32 ;  /* 0x0000002035357221 */ /* 0x010fe20000010000 */
[----:B------:R-:W-:-:S03]  /*29e0*/  FADD.FTZ R28, R28, R33 ;  /* 0x000000211c1c7221 */ /* 0x000fc60000010000 */
[----:B------:R-:W-:Y:S01]  /*29f0*/  FADD.FTZ R53, R53, R34 ;  /* 0x0000002235357221 */ /* 0x000fe20000010000 */
[----:B------:R-:W-:-:S03]  /*2a00*/  FADD.FTZ R28, R28, R35 ;  /* 0x000000231c1c7221 */ /* 0x000fc60000010000 */
[----:B-----5:R-:W-:Y:S01]  /*2a10*/  FADD.FTZ R53, R53, R36 ;  /* 0x0000002435357221 */ /* 0x020fe20000010000 */
[----:B------:R-:W-:-:S03]  /*2a20*/  FADD.FTZ R28, R28, R37 ;  /* 0x000000251c1c7221 */ /* 0x000fc60000010000 */
[----:B------:R-:W-:Y:S01]  /*2a30*/  FADD.FTZ R53, R53, R38 ;  /* 0x0000002635357221 */ /* 0x000fe20000010000 */
[----:B------:R-:W-:-:S03]  /*2a40*/  FADD.FTZ R28, R28, R39 ;  /* 0x000000271c1c7221 */ /* 0x000fc60000010000 */
[----:B0-----:R-:W-:Y:S01]  /*2a50*/  FADD.FTZ R53, R53, R40 ;  /* 0x0000002835357221 */ /* 0x001fe20000010000 */
[----:B------:R-:W-:-:S03]  /*2a60*/  FADD.FTZ R28, R28, R41 ;  /* 0x000000291c1c7221 */ /* 0x000fc60000010000 */
[----:B------:R-:W-:Y:S01]  /*2a70*/  FADD.FTZ R53, R53, R42 ;  /* 0x0000002a35357221 */ /* 0x000fe20000010000 */
[----:B------:R-:W-:-:S03]  /*2a80*/  FADD.FTZ R28, R28, R43 ;  /* 0x0000002b1c1c7221 */ /* 0x000fc60000010000 */
[----:B--2---:R-:W-:Y:S01]  /*2a90*/  FADD.FTZ R53, R53, R44 ;  /* 0x0000002c35357221 */ /* 0x004fe20000010000 */
[----:B------:R-:W-:-:S03]  /*2aa0*/  FADD.FTZ R28, R28, R45 ;  /* 0x0000002d1c1c7221 */ /* 0x000fc60000010000 */
[----:B------:R-:W-:Y:S01]  /*2ab0*/  FADD.FTZ R53, R53, R46 ;  /* 0x0000002e35357221 */ /* 0x000fe20000010000 */
[----:B------:R-:W-:-:S03]  /*2ac0*/  FADD.FTZ R28, R28, R47 ;  /* 0x0000002f1c1c7221 */ /* 0x000fc60000010000 */
[----:B-1----:R-:W-:Y:S01]  /*2ad0*/  FADD.FTZ R53, R53, R48 ;  /* 0x0000003035357221 */ /* 0x002fe20000010000 */
[----:B------:R-:W-:-:S03]  /*2ae0*/  FADD.FTZ R28, R28, R49 ;  /* 0x000000311c1c7221 */ /* 0x000fc60000010000 */
[----:B------:R-:W-:Y:S01]  /*2af0*/  FADD.FTZ R53, R53, R50 ;  /* 0x0000003235357221 */ /* 0x000fe20000010000 */
[----:B------:R-:W-:-:S03]  /*2b00*/  FADD.FTZ R28, R28, R51 ;  /* 0x000000331c1c7221 */ /* 0x000fc60000010000 */
[----:B------:R-:W-:Y:S01]  /*2b10*/  FADD.FTZ R72, R53, R72 ;  /* 0x0000004835487221 */ /* 0x000fe20000010000 */
[----:B------:R-:W-:-:S07]  /*2b20*/  FADD.FTZ R73, R28, R73 ;  /* 0x000000491c497221 */ /* 0x000fce0000010000 */
.L_x_13:
[----:B------:R-:W-:Y:S05]  /*2b30*/  BSYNC B0 ;  /* 0x0000000000007941 */ /* 0x000fea0003800000 */
.L_x_12:
[----:B------:R-:W-:Y:S01]  /*2b40*/  BAR.SYNC.DEFER_BLOCKING 0x0 ;  /* 0x0000000000007b1d */ /* 0x000fe20000010000 */
[----:B------:R-:W-:Y:S02]  /*2b50*/  ISETP.GT.U32.AND P6, PT, R0, 0x3b, PT ;  /* 0x0000003b0000780c */ /* 0x000fe40003fc4070 */
[----:B------:R-:W-:-:S03]  /*2b60*/  LOP3.LUT R58, R58, 0xfffffffe, RZ, 0xc0, !PT ;  /* 0xfffffffe3a3a7812 */ /* 0x000fc600078ec0ff */
[----:B------:R-:W-:Y:S08]  /*2b70*/  BSSY B0, `(.L_x_14) ;  /* 0x0000026000007945 */ /* 0x000ff00003800000 */
[----:B------:R-:W-:Y:S01]  /*2b80*/  @P6 LOP3.LUT R58, R58, 0x1, RZ, 0xfc, !PT ;  /* 0x000000013a3a6812 */ /* 0x000fe200078efcff */
[----:B------:R-:W-:Y:S06]  /*2b90*/  @P6 BRA `(.L_x_15) ;  /* 0x00000000008c6947 */ /* 0x000fec0003800000 */
[----:B------:R-:W1:Y:S04]  /*2ba0*/  LDS.128 R28, [R92+0x3c0] ;  /* 0x0003c0005c1c7984 */ /* 0x000e680000000c00 */
[----:B------:R-:W3:Y:S04]  /*2bb0*/  LDS.128 R32, [R92+0x780] ;  /* 0x000780005c207984 */ /* 0x000ee80000000c00 */
[----:B------:R-:W4:Y:S04]  /*2bc0*/  LDS.128 R36, [R92+0xb40] ;  /* 0x000b40005c247984 */ /* 0x000f280000000c00 */
[----:B------:R-:W5:Y:S04]  /*2bd0*/  LDS.128 R40, [R92+0xf00] ;  /* 0x000f00005c287984 */ /* 0x000f680000000c00 */
[----:B------:R-:W0:Y:S04]  /*2be0*/  LDS.128 R44, [R92+0x12c0] ;  /* 0x0012c0005c2c7984 */ /* 0x000e280000000c00 */
[----:B------:R-:W2:Y:S04]  /*2bf0*/  LDS.128 R48, [R92+0x1680] ;  /* 0x001680005c307984 */ /* 0x000ea80000000c00 */
[----:B------:R-:W2:Y:S01]  /*2c00*/  LDS.128 R52, [R92+0x1a40] ;  /* 0x001a40005c347984 */ /* 0x000ea20000000c00 */
[----:B-1----:R-:W-:Y:S01]  /*2c10*/  FADD.FTZ R93, R24, R28 ;  /* 0x0000001c185d7221 */ /* 0x002fe20000010000 */
[----:B------:R-:W-:Y:S01]  /*2c20*/  FADD.FTZ R24, R25, R29 ;  /* 0x0000001d19187221 */ /* 0x000fe20000010000 */
[----:B------:R-:W-:Y:S01]  /*2c30*/  FADD.FTZ R25, R26, R30 ;  /* 0x0000001e1a197221 */ /* 0x000fe20000010000 */
[----:B------:R-:W-:Y:S01]  /*2c40*/  FADD.FTZ R26, R27, R31 ;  /* 0x0000001f1b1a7221 */ /* 0x000fe20000010000 */
[----:B---3--:R-:W-:Y:S01]  /*2c50*/  FADD.FTZ R93, R93, R32 ;  /* 0x000000205d5d7221 */ /* 0x008fe20000010000 */
[----:B------:R-:W-:Y:S01]  /*2c60*/  FADD.FTZ R24, R24, R33 ;  /* 0x0000002118187221 */ /* 0x000fe20000010000 */
[----:B------:R-:W-:Y:S01]  /*2c70*/  FADD.FTZ R25, R25, R34 ;  /* 0x0000002219197221 */ /* 0x000fe20000010000 */
[----:B------:R-:W-:Y:S01]  /*2c80*/  FADD.FTZ R26, R26, R35 ;  /* 0x000000231a1a7221 */ /* 0x000fe20000010000 */
[----:B----4-:R-:W-:Y:S01]  /*2c90*/  FADD.FTZ R93, R93, R36 ;  /* 0x000000245d5d7221 */ /* 0x010fe20000010000 */
[----:B------:R-:W-:Y:S01]  /*2ca0*/  FADD.FTZ R24, R24, R37 ;  /* 0x0000002518187221 */ /* 0x000fe20000010000 */
[----:B------:R-:W-:Y:S01]  /*2cb0*/  FADD.FTZ R25, R25, R38 ;  /* 0x0000002619197221 */ /* 0x000fe20000010000 */
[----:B------:R-:W-:Y:S01]  /*2cc0*/  FADD.FTZ R26, R26, R39 ;  /* 0x000000271a1a7221 */ /* 0x000fe20000010000 */
[----:B-----5:R-:W-:Y:S01]  /*2cd0*/  FADD.FTZ R93, R93, R40 ;  /* 0x000000285d5d7221 */ /* 0x020fe20000010000 */
[----:B------:R-:W-:Y:S01]  /*2ce0*/  FADD.FTZ R24, R24, R41 ;  /* 0x0000002918187221 */ /* 0x000fe20000010000 */
[----:B------:R-:W-:Y:S01]  /*2cf0*/  FADD.FTZ R25, R25, R42 ;  /* 0x0000002a19197221 */ /* 0x000fe20000010000 */
[----:B------:R-:W-:Y:S01]  /*2d00*/  FADD.FTZ R26, R26, R43 ;  /* 0x0000002b1a1a7221 */ /* 0x000fe20000010000 */
[----:B0-----:R-:W-:Y:S01]  /*2d10*/  FADD.FTZ R93, R93, R44 ;  /* 0x0000002c5d5d7221 */ /* 0x001fe20000010000 */
[----:B------:R-:W-:Y:S01]  /*2d20*/  FADD.FTZ R24, R24, R45 ;  /* 0x0000002d18187221 */ /* 0x000fe20000010000 */
[----:B------:R-:W-:Y:S01]  /*2d30*/  FADD.FTZ R25, R25, R46 ;  /* 0x0000002e19197221 */ /* 0x000fe20000010000 */
[----:B------:R-:W-:Y:S01]  /*2d40*/  FADD.FTZ R26, R26, R47 ;  /* 0x0000002f1a1a7221 */ /* 0x000fe20000010000 */
[----:B--2---:R-:W-:Y:S01]  /*2d50*/  FADD.FTZ R93, R93, R48 ;  /* 0x000000305d5d7221 */ /* 0x004fe20000010000 */
[----:B------:R-:W-:Y:S01]  /*2d60*/  FADD.FTZ R28, R24, R49 ;  /* 0x00000031181c7221 */ /* 0x000fe20000010000 */
[----:B------:R-:W-:Y:S01]  /*2d70*/  FADD.FTZ R27, R25, R50 ;  /* 0x00000032191b7221 */ /* 0x000fe20000010000 */
[----:B------:R-:W-:Y:S01]  /*2d80*/  FADD.FTZ R30, R26, R51 ;  /* 0x000000331a1e7221 */ /* 0x000fe20000010000 */
[----:B------:R-:W-:Y:S01]  /*2d90*/  FADD.FTZ R24, R93, R52 ;  /* 0x000000345d187221 */ /* 0x000fe20000010000 */
[----:B------:R-:W-:Y:S01]  /*2da0*/  FADD.FTZ R25, R28, R53 ;  /* 0x000000351c197221 */ /* 0x000fe20000010000 */
[----:B------:R-:W-:Y:S01]  /*2db0*/  FADD.FTZ R26, R27, R54 ;  /* 0x000000361b1a7221 */ /* 0x000fe20000010000 */
[----:B------:R-:W-:-:S07]  /*2dc0*/  FADD.FTZ R27, R30, R55 ;  /* 0x000000371e1b7221 */ /* 0x000fce0000010000 */
.L_x_15:
[----:B------:R-:W-:Y:S05]  /*2dd0*/  BSYNC B0 ;  /* 0x0000000000007941 */ /* 0x000fea0003800000 */
.L_x_14:
[----:B------:R-:W-:Y:S01]  /*2de0*/  BSSY B0, `(.L_x_16) ;  /* 0x000000f000007945 */ /* 0x000fe20003800000 */
[----:B------:R-:W-:Y:S01]  /*2df0*/  PRMT R28, R62, 0x7632, R28 ;  /* 0x000076323e1c7816 */ /* 0x000fe2000000001c */
[----:B0-----:R-:W-:Y:S02]  /*2e00*/  IMAD.WIDE R90, R85, 0x4, R90 ;  /* 0x00000004555a7825 */ /* 0x001fe400078e025a */
[----:B------:R-:W-:Y:S05]  /*2e10*/  @P6 BRA `(.L_x_17) ;  /* 0x00000000002c6947 */ /* 0x000fea0003800000 */
[----:B------:R-:W0:Y:S01]  /*2e20*/  LDC.64 R36, c[0x0][0x288] ;  /* 0x0000a200ff247b82 */ /* 0x000e220000000a00 */
[-C--:B------:R-:W-:Y:S01]  /*2e30*/  LEA R30, P6, R18, R90.reuse, 0x2 ;  /* 0x0000005a121e7211 */ /* 0x080fe200078c10ff */
[----:B------:R1:W-:Y:S03]  /*2e40*/  REDG.E.ADD.F32.FTZ.RN.STRONG.GPU desc[UR8][R90.64], R24 ;  /* 0x000000185a0079a6 */ /* 0x0003e6000c10f388 */
[----:B------:R-:W-:Y:S02]  /*2e50*/  IADD3.X R31, R91, R23, RZ, P6, !PT ;  /* 0x000000175b1f7210 */ /* 0x000fe400037fe4ff */
[----:B------:R-:W-:-:S03]  /*2e60*/  LEA R34, P6, R21, R90, 0x2 ;  /* 0x0000005a15227211 */ /* 0x000fc600078c10ff */
[----:B------:R1:W-:Y:S01]  /*2e70*/  REDG.E.ADD.F32.FTZ.RN.STRONG.GPU desc[UR8][R30.64], R25 ;  /* 0x000000191e0079a6 */ /* 0x0003e2000c10f388 */
[----:B------:R-:W-:Y:S02]  /*2e80*/  IADD3.X R35, R91, R56, RZ, P6, !PT ;  /* 0x000000385b237210 */ /* 0x000fe400037fe4ff */
[----:B0-----:R-:W-:-:S04]  /*2e90*/  LEA R32, P6, R36, R90, 0x2 ;  /* 0x0000005a24207211 */ /* 0x001fc800078c10ff */
[----:B------:R-:W-:-:S05]  /*2ea0*/  LEA.HI.X R33, R36, R91, R37, 0x2, P6 ;  /* 0x0000005b24217211 */ /* 0x000fca00030f1425 */
[----:B------:R1:W-:Y:S04]  /*2eb0*/  REDG.E.ADD.F32.FTZ.RN.STRONG.GPU desc[UR8][R32.64], R26 ;  /* 0x0000001a200079a6 */ /* 0x0003e8000c10f388 */
[----:B------:R1:W-:Y:S02]  /*2ec0*/  REDG.E.ADD.F32.FTZ.RN.STRONG.GPU desc[UR8][R34.64], R27 ;  /* 0x0000001b220079a6 */ /* 0x0003e4000c10f388 */
.L_x_17:
[----:B------:R-:W-:Y:S05]  /*2ed0*/  BSYNC B0 ;  /* 0x0000000000007941 */ /* 0x000fea0003800000 */
.L_x_16:
[----:B--2---:R-:W-:Y:S02]  /*2ee0*/  ISETP.GE.U32.AND P6, PT, R84, 0x2, PT ;  /* 0x000000025400780c */ /* 0x004fe40003fc6070 */
[----:B------:R-:W-:Y:S02]  /*2ef0*/  PRMT R41, R63, 0x7632, R41 ;  /* 0x000076323f297816 */ /* 0x000fe40000000029 */
[----:B------:R-:W-:Y:S02]  /*2f00*/  PRMT R40, R70, 0x7632, R40 ;  /* 0x0000763246287816 */ /* 0x000fe40000000028 */
[----:B------:R-:W-:Y:S02]  /*2f10*/  PRMT R39, R71, 0x7632, R39 ;  /* 0x0000763247277816 */ /* 0x000fe40000000027 */
[----:B-1----:R-:W-:Y:S02]  /*2f20*/  PRMT R24, R74, 0x7632, R24 ;  /* 0x000076324a187816 */ /* 0x002fe40000000018 */
[----:B------:R-:W-:-:S02]  /*2f30*/  PRMT R25, R75, 0x7632, R25 ;  /* 0x000076324b197816 */ /* 0x000fc40000000019 */
[----:B------:R-:W-:Y:S02]  /*2f40*/  PRMT R26, R76, 0x7632, R26 ;  /* 0x000076324c1a7816 */ /* 0x000fe4000000001a */
[----:B------:R-:W-:Y:S02]  /*2f50*/  PRMT R27, R77, 0x7632, R27 ;  /* 0x000076324d1b7816 */ /* 0x000fe4000000001b */
[----:B------:R-:W-:Y:S02]  /*2f60*/  PRMT R29, R78, 0x7632, R29 ;  /* 0x000076324e1d7816 */ /* 0x000fe4000000001d */
[----:B------:R-:W-:Y:S02]  /*2f70*/  PRMT R30, R79, 0x7632, R30 ;  /* 0x000076324f1e7816 */ /* 0x000fe4000000001e */
[----:B------:R-:W-:Y:S02]  /*2f80*/  PRMT R31, R80, 0x7632, R31 ;  /* 0x00007632501f7816 */ /* 0x000fe4000000001f */
[----:B------:R-:W-:-:S02]  /*2f90*/  PRMT R32, R81, 0x7632, R32 ;  /* 0x0000763251207816 */ /* 0x000fc40000000020 */
[----:B------:R-:W-:Y:S02]  /*2fa0*/  PRMT R33, R59, 0x7632, R33 ;  /* 0x000076323b217816 */ /* 0x000fe40000000021 */
[----:B------:R-:W-:Y:S02]  /*2fb0*/  PRMT R34, R60, 0x7632, R34 ;  /* 0x000076323c227816 */ /* 0x000fe40000000022 */
[----:B------:R-:W-:Y:S02]  /*2fc0*/  PRMT R35, R82, 0x7632, R35 ;  /* 0x0000763252237816 */ /* 0x000fe40000000023 */
[----:B------:R-:W-:Y:S01]  /*2fd0*/  PRMT R38, R83, 0x7632, R38 ;  /* 0x0000763253267816 */ /* 0x000fe20000000026 */
[----:B------:R-:W-:Y:S06]  /*2fe0*/  @!P6 BRA `(.L_x_18) ;  /* 0x0000001000b4e947 */ /* 0x000fec0003800000 */
[----:B------:R-:W0:Y:S01]  /*2ff0*/  LDC R43, c[0x0][0x10] ;  /* 0x00000400ff2b7b82 */ /* 0x000e220000000800 */
[----:B------:R-:W1:Y:S01]  /*3000*/  S2R R42, SR_CTAID.Y ;  /* 0x00000000002a7919 */ /* 0x000e620000002600 */
[----:B------:R-:W-:-:S06]  /*3010*/  LOP3.LUT R44, R12, 0x1, RZ, 0xc0, !PT ;  /* 0x000000010c2c7812 */ /* 0x000fcc00078ec0ff */
[----:B------:R-:W2:Y:S08]  /*3020*/  LDC.64 R36, c[0x0][0x258] ;  /* 0x00009600ff247b82 */ /* 0x000eb00000000a00 */
[----:B------:R-:W3:Y:S01]  /*3030*/  LDC.64 R46, c[0x0][0x260] ;  /* 0x00009800ff2e7b82 */ /* 0x000ee20000000a00 */
[----:B0-----:R-:W-:-:S04]  /*3040*/  IMAD R45, R44, R43, RZ ;  /* 0x0000002b2c2d7224 */ /* 0x001fc800078e02ff */
[C---:B------:R-:W-:Y:S01]  /*3050*/  IMAD R44, R45.reuse, R84, RZ ;  /* 0x000000542d2c7224 */ /* 0x040fe200078e02ff */
[----:B-1----:R-:W-:-:S04]  /*3060*/  IADD3 R45, R45, R42, RZ ;  /* 0x0000002a2d2d7210 */ /* 0x002fc80007ffe0ff */
[----:B------:R-:W-:Y:S01]  /*3070*/  SHF.L.U32 R49, R44, 0x1, RZ ;  /* 0x000000012c317819 */ /* 0x000fe200000006ff */
[----:B--2---:R-:W-:-:S04]  /*3080*/  IMAD.WIDE.U32 R36, R45, 0x4, R36 ;  /* 0x000000042d247825 */ /* 0x004fc800078e0024 */
[----:B---3--:R-:W-:Y:S01]  /*3090*/  IMAD.WIDE R46, R49, 0x4, R46 ;  /* 0x00000004312e7825 */ /* 0x008fe200078e022e */
[----:B------:R-:W-:Y:S06]  /*30a0*/  @P0 BRA `(.L_x_19) ;  /* 0x0000000000680947 */ /* 0x000fec0003800000 */
[----:B------:R-:W0:Y:S01]  /*30b0*/  S2R R3, SR_LANEID ;  /* 0x0000000000037919 */ /* 0x000e220000000000 */
[----:B------:R-:W-:Y:S01]  /*30c0*/  HFMA2.MMA R48, -RZ, RZ, 0, 5.9604644775390625e-08 ;  /* 0x00000001ff307435 */ /* 0x000fe200000001ff */
[----:B------:R-:W-:Y:S01]  /*30d0*/  VOTEU.ANY UR5, UPT, PT ;  /* 0x0000000000057886 */ /* 0x000fe200038e0100 */
[----:B------:R-:W-:Y:S01]  /*30e0*/  LOP3.LUT P6, RZ, R12, 0x2, RZ, 0xc0, !PT ;  /* 0x000000020cff7812 */ /* 0x000fe200078cc0ff */
[----:B------:R-:W-:Y:S01]  /*30f0*/  UPOPC UR6, UR5 ;  /* 0x00000005000672bf */ /* 0x000fe20008000000 */
[----:B------:R-:W-:Y:S01]  /*3100*/  P2R R50, PR, RZ, 0x1 ;  /* 0x00000001ff327803 */ /* 0x000fe20000000000 */
[----:B------:R-:W-:Y:S01]  /*3110*/  UFLO.U32 UR5, UR5 ;  /* 0x00000005000572bd */ /* 0x000fe200080e0000 */
[----:B------:R-:W-:Y:S01]  /*3120*/  SEL R51, R84, RZ, !P6 ;  /* 0x000000ff54337207 */ /* 0x000fe20007000000 */
[----:B------:R-:W-:-:S03]  /*3130*/  IMAD R45, R43, UR7, R42 ;  /* 0x000000072b2d7c24 */ /* 0x000fc6000f8e022a */
[----:B------:R-:W-:Y:S01]  /*3140*/  SEL R48, R48, 0xffffffff, !P6 ;  /* 0xffffffff30307807 */ /* 0x000fe20007000000 */
[----:B------:R-:W-:Y:S01]  /*3150*/  IMAD.WIDE.U32 R44, R45, 0x8, R46 ;  /* 0x000000082d2c7825 */ /* 0x000fe200078e002e */
[----:B------:R-:W-:-:S03]  /*3160*/  ISETP.NE.AND P6, PT, R51, -0x1, PT ;  /* 0xffffffff3300780c */ /* 0x000fc60003fc5270 */
[----:B------:R-:W-:Y:S01]  /*3170*/  IMAD R49, R48, UR6, RZ ;  /* 0x0000000630317c24 */ /* 0x000fe2000f8e02ff */
[----:B------:R1:W-:Y:S01]  /*3180*/  STG.E.64 desc[UR8][R44.64], R72 ;  /* 0x000000482c007986 */ /* 0x0003e2000c101b08 */
[----:B0-----:R-:W-:-:S13]  /*3190*/  ISETP.EQ.U32.AND P0, PT, R3, UR5, PT ;  /* 0x0000000503007c0c */ /* 0x001fda000bf02070 */
[----:B------:R-:W-:Y:S06]  /*31a0*/  @P0 MEMBAR.ALL.GPU ;  /* 0x0000000000000992 */ /* 0x000fec000000a000 */
[----:B------:R-:W-:-:S00]  /*31b0*/  @P0 ERRBAR ;  /* 0x00000000000009ab */ /* 0x000fc00000000000 */
[----:B------:R-:W-:Y:S06]  /*31c0*/  @P0 CGAERRBAR ;  /* 0x00000000000005ab */ /* 0x000fec0000000000 */
[----:B------:R1:W-:Y:S01]  /*31d0*/  @P0 REDG.E.ADD.S32.STRONG.GPU desc[UR8][R36.64], R49 ;  /* 0x000000312400098e */ /* 0x0003e2000c10e388 */
[----:B------:R-:W-:Y:S01]  /*31e0*/  ISETP.NE.AND P0, PT, R50, RZ, PT ;  /* 0x000000ff3200720c */ /* 0x000fe20003f05270 */
[----:B------:R-:W-:-:S12]  /*31f0*/  @!P6 BRA `(.L_x_19) ;  /* 0x000000000014e947 */ /* 0x000fd80003800000 */
.L_x_20:
[----:B-1----:R-:W2:Y:S04]  /*3200*/  LDG.E.STRONG.GPU R44, desc[UR8][R36.64] ;  /* 0x00000008242c7981 */ /* 0x002ea8000c1ef900 */
[----:B--2---:R-:W-:Y:S01]  /*3210*/  CCTL.IVALL ;  /* 0x00000000ff00798f */ /* 0x004fe20002000000 */
[----:B------:R-:W-:Y:S05]  /*3220*/  YIELD ;  /* 0x0000000000007946 */ /* 0x000fea0003800000 */
[----:B------:R-:W-:-:S13]  /*3230*/  ISETP.NE.AND P6, PT, R44, R51, PT ;  /* 0x000000332c00720c */ /* 0x000fda0003fc5270 */
[----:B------:R-:W-:Y:S05]  /*3240*/  @P6 BRA `(.L_x_20) ;  /* 0xfffffffc00ec6947 */ /* 0x000fea000383ffff */
.L_x_19:
[----:B------:R-:W-:Y:S01]  /*3250*/  ISETP.NE.AND P6, PT, R84, RZ, PT ;  /* 0x000000ff5400720c */ /* 0x000fe20003fc5270 */
[----:B------:R-:W-:Y:S05]  /*3260*/  WARPSYNC.ALL ;  /* 0x0000000000007948 */ /* 0x000fea0003800000 */
[----:B------:R-:W-:Y:S07]  /*3270*/  BAR.SYNC.DEFER_BLOCKING 0x0 ;  /* 0x0000000000007b1d */ /* 0x000fee0000010000 */
[----:B------:R-:W-:Y:S05]  /*3280*/  @!P6 BRA `(.L_x_18) ;  /* 0x00000010000ce947 */ /* 0x000fea0003800000 */
[----:B-1----:R-:W-:Y:S02]  /*3290*/  IADD3 R36, R84, -0x1, RZ ;  /* 0xffffffff54247810 */ /* 0x002fe40007ffe0ff */
[----:B------:R-:W-:Y:S02]  /*32a0*/  MOV R45, RZ ;  /* 0x000000ff002d7202 */ /* 0x000fe40000000f00 */
[----:B------:R-:W-:-:S13]  /*32b0*/  ISETP.GE.U32.AND P6, PT, R36, 0x3, PT ;  /* 0x000000032400780c */ /* 0x000fda0003fc6070 */
[----:B------:R-:W-:Y:S05]  /*32c0*/  @!P6 BRA `(.L_x_21) ;  /* 0x0000000c008ce947 */ /* 0x000fea0003800000 */
[----:B------:R-:W-:Y:S01]  /*32d0*/  LOP3.LUT R37, R84, 0x3, RZ, 0xc0, !PT ;  /* 0x0000000354257812 */ /* 0x000fe200078ec0ff */
[----:B------:R-:W-:-:S03]  /*32e0*/  HFMA2.MMA R45, -RZ, RZ, 0, 0 ;  /* 0x00000000ff2d7435 */ /* 0x000fc600000001ff */
[----:B------:R-:W-:-:S04]  /*32f0*/  IADD3 R44, -R37, R84, RZ ;  /* 0x00000054252c7210 */ /* 0x000fc80007ffe1ff */
[----:B------:R-:W-:-:S13]  /*3300*/  ISETP.GT.AND P6, PT, R44, RZ, PT ;  /* 0x000000ff2c00720c */ /* 0x000fda0003fc4270 */
[----:B------:R-:W-:Y:S05]  /*3310*/  @!P6 BRA `(.L_x_22) ;  /* 0x0000000800fce947 */ /* 0x000fea0003800000 */
[----:B------:R-:W-:Y:S02]  /*3320*/  P2R R36, PR, RZ, 0x1 ;  /* 0x00000001ff247803 */ /* 0x000fe40000000000 */
[----:B------:R-:W-:Y:S02]  /*3330*/  ISETP.GT.AND P6, PT, R44, 0xc, PT ;  /* 0x0000000c2c00780c */ /* 0x000fe40003fc4270 */
[----:B------:R-:W-:Y:S02]  /*3340*/  PLOP3.LUT P0, PT, PT, PT, PT, 0x80, 0x0 ;  /* 0x000000000000781c */ /* 0x000fe40003f0f070 */
[----:B------:R-:W-:-:S11]  /*3350*/  LOP3.LUT R58, R58, 0xfffffffe, RZ, 0xc0, !PT ;  /* 0xfffffffe3a3a7812 */ /* 0x000fd600078ec0ff */
[----:B------:R-:W-:Y:S02]  /*3360*/  @P0 LOP3.LUT R58, R58, 0x1, RZ, 0xfc, !PT ;  /* 0x000000013a3a0812 */ /* 0x000fe400078efcff */
[----:B------:R-:W-:Y:S01]  /*3370*/  ISETP.NE.AND P0, PT, R36, RZ, PT ;  /* 0x000000ff2400720c */ /* 0x000fe20003f05270 */
[----:B------:R-:W-:-:S12]  /*3380*/  @!P6 BRA `(.L_x_23) ;  /* 0x0000000400d8e947 */ /* 0x000fd80003800000 */
[----:B------:R-:W-:Y:S02]  /*3390*/  PLOP3.LUT P6, PT, PT, PT, PT, 0x8, 0x0 ;  /* 0x000000000000781c */ /* 0x000fe40003fce170 */
[----:B------:R-:W-:-:S11]  /*33a0*/  LOP3.LUT R58, R58, 0xfffffffe, RZ, 0xc0, !PT ;  /* 0xfffffffe3a3a7812 */ /* 0x000fd600078ec0ff */
[----:B------:R-:W-:-:S07]  /*33b0*/  @P6 LOP3.LUT R58, R58, 0x1, RZ, 0xfc, !PT ;  /* 0x000000013a3a6812 */ /* 0x000fce00078efcff */
.L_x_24:
[----:B------:R-:W-:-:S13]  /*33c0*/  ISETP.EQ.OR P6, PT, R45, UR7, P0 ;  /* 0x000000072d007c0c */ /* 0x000fda00087c2670 */
[----:B------:R-:W-:-:S04]  /*33d0*/  @!P6 IMAD R49, R43, R45, R42 ;  /* 0x0000002d2b31e224 */ /* 0x000fc800078e022a */
[----:B------:R-:W-:-:S05]  /*33e0*/  @!P6 IMAD.WIDE.U32 R48, R49, 0x8, R46 ;  /* 0x000000083130e825 */ /* 0x000fca00078e002e */
[----:B------:R-:W2:Y:S01]  /*33f0*/  @!P6 LDG.E.64 R36, desc[UR8][R48.64] ;  /* 0x000000083024e981 */ /* 0x000ea2000c1e1b00 */
[----:B------:R-:W-:Y:S01]  /*3400*/  IADD3 R51, R45, 0x1, RZ ;  /* 0x000000012d337810 */ /* 0x000fe20007ffe0ff */
[----:B--2---:R-:W-:Y:S01]  /*3410*/  @!P6 FADD.FTZ R72, R72, R36 ;  /* 0x000000244848e221 */ /* 0x004fe20000010000 */
[----:B------:R-:W-:Y:S02]  /*3420*/  @!P6 FADD.FTZ R73, R73, R37 ;  /* 0x000000254949e221 */ /* 0x000fe40000010000 */
[----:B------:R-:W-:-:S13]  /*3430*/  ISETP.EQ.OR P6, PT, R51, UR7, P0 ;  /* 0x0000000733007c0c */ /* 0x000fda00087c2670 */
[----:B------:R-:W-:-:S04]  /*3440*/  @!P6 IMAD R51, R43, R51, R42 ;  /* 0x000000332b33e224 */ /* 0x000fc800078e022a */
[----:B------:R-:W-:-:S05]  /*3450*/  @!P6 IMAD.WIDE.U32 R50, R51, 0x8, R46 ;  /* 0x000000083332e825 */ /* 0x000fca00078e002e */
[----:B------:R-:W2:Y:S02]  /*3460*/  @!P6 LDG.E.64 R36, desc[UR8][R50.64] ;  /* 0x000000083224e981 */ /* 0x000ea4000c1e1b00 */
[----:B--2---:R-:W-:Y:S01]  /*3470*/  @!P6 FADD.FTZ R72, R72, R36 ;  /* 0x000000244848e221 */ /* 0x004fe20000010000 */
[----:B------:R-:W-:Y:S01]  /*3480*/  IADD3 R36, R45, 0x2, RZ ;  /* 0x000000022d247810 */ /* 0x000fe20007ffe0ff */
[----:B------:R-:W-:-:S03]  /*3490*/  @!P6 FADD.FTZ R73, R73, R37 ;  /* 0x000000254949e221 */ /* 0x000fc60000010000 */
        /* <DEDUP_REMOVED lines=93> */
[----:B------:R-:W-:-:S06]  /*3a70*/  @!P6 IMAD.WIDE.U32 R36, R37, 0x8, R46 ;  /* 0x000000082524e825 */ /* 0x000fcc00078e002e */
[----:B------:R-:W2:Y:S01]  /*3a80*/  @!P6 LDG.E.64 R36, desc[UR8][R36.64] ;  /* 0x000000082424e981 */ /* 0x000ea2000c1e1b00 */
[----:B------:R-:W-:Y:S02]  /*3a90*/  IADD3 R44, R44, -0x10, RZ ;  /* 0xfffffff02c2c7810 */ /* 0x000fe40007ffe0ff */
[----:B------:R-:W-:Y:S01]  /*3aa0*/  IADD3 R45, R45, 0x10, RZ ;  /* 0x000000102d2d7810 */ /* 0x000fe20007ffe0ff */
[----:B--2---:R-:W-:Y:S01]  /*3ab0*/  @!P6 FADD.FTZ R72, R72, R36 ;  /* 0x000000244848e221 */ /* 0x004fe20000010000 */
[----:B------:R-:W-:Y:S01]  /*3ac0*/  @!P6 FADD.FTZ R73, R73, R37 ;  /* 0x000000254949e221 */ /* 0x000fe20000010000 */
[----:B------:R-:W-:-:S13]  /*3ad0*/  ISETP.GT.AND P6, PT, R44, 0xc, PT ;  /* 0x0000000c2c00780c */ /* 0x000fda0003fc4270 */
[----:B------:R-:W-:Y:S05]  /*3ae0*/  @P6 BRA `(.L_x_24) ;  /* 0xfffffff800346947 */ /* 0x000fea000383ffff */
.L_x_23:
[----:B------:R-:W-:-:S13]  /*3af0*/  ISETP.GT.AND P6, PT, R44, 0x4, PT ;  /* 0x000000042c00780c */ /* 0x000fda0003fc4270 */
[----:B------:R-:W-:Y:S05]  /*3b00*/  @!P6 BRA `(.L_x_25) ;  /* 0x0000000000f4e947 */ /* 0x000fea0003800000 */
        /* <DEDUP_REMOVED lines=54> */
[----:B------:R-:W-:Y:S02]  /*3e70*/  LOP3.LUT R58, R58, 0xfffffffe, RZ, 0xc0, !PT ;  /* 0xfffffffe3a3a7812 */ /* 0x000fe400078ec0ff */
[----:B------:R-:W-:Y:S02]  /*3e80*/  IADD3 R44, R44, -0x4, RZ ;  /* 0xfffffffc2c2c7810 */ /* 0x000fe40007ffe0ff */
[----:B------:R-:W-:Y:S01]  /*3e90*/  IADD3 R45, R45, 0x4, RZ ;  /* 0x000000042d2d7810 */ /* 0x000fe20007ffe0ff */
[----:B--2---:R-:W-:Y:S01]  /*3ea0*/  @!P6 FADD.FTZ R72, R72, R36 ;  /* 0x000000244848e221 */ /* 0x004fe20000010000 */
[----:B------:R-:W-:Y:S01]  /*3eb0*/  @!P6 FADD.FTZ R73, R73, R37 ;  /* 0x000000254949e221 */ /* 0x000fe20000010000 */
[----:B------:R-:W-:-:S13]  /*3ec0*/  PLOP3.LUT P6, PT, PT, PT, PT, 0x8, 0x0 ;  /* 0x000000000000781c */ /* 0x000fda0003fce170 */
[----:B------:R-:W-:-:S07]  /*3ed0*/  @P6 LOP3.LUT R58, R58, 0x1, RZ, 0xfc, !PT ;  /* 0x000000013a3a6812 */ /* 0x000fce00078efcff */
.L_x_25:
[----:B------:R-:W-:-:S04]  /*3ee0*/  LOP3.LUT P6, RZ, R58, 0x1, RZ, 0xc0, !PT ;  /* 0x000000013aff7812 */ /* 0x000fc800078cc0ff */
[----:B------:R-:W-:-:S13]  /*3ef0*/  ISETP.NE.OR P6, PT, R44, RZ, P6 ;  /* 0x000000ff2c00720c */ /* 0x000fda00037c5670 */
[----:B------:R-:W-:Y:S05]  /*3f00*/  @!P6 BRA `(.L_x_21) ;  /* 0x00000000007ce947 */ /* 0x000fea0003800000 */
.L_x_22:
        /* <DEDUP_REMOVED lines=29> */
[----:B------:R-:W-:-:S13]  /*40e0*/  ISETP.NE.AND P6, PT, R44, RZ, PT ;  /* 0x000000ff2c00720c */ /* 0x000fda0003fc5270 */
[----:B------:R-:W-:Y:S05]  /*40f0*/  @P6 BRA `(.L_x_22) ;  /* 0xfffffffc00846947 */ /* 0x000fea000383ffff */
.L_x_21:
[----:B------:R-:W-:-:S13]  /*4100*/  LOP3.LUT P6, R84, R84, 0x3, RZ, 0xc0, !PT ;  /* 0x0000000354547812 */ /* 0x000fda00078cc0ff */
[----:B------:R-:W-:Y:S05]  /*4110*/  @!P6 BRA `(.L_x_18) ;  /* 0x000000000068e947 */ /* 0x000fea0003800000 */
[----:B------:R-:W-:Y:S01]  /*4120*/  ISETP.EQ.OR P6, PT, R45, UR7, P0 ;  /* 0x000000072d007c0c */ /* 0x000fe200087c2670 */
[----:B------:R-:W-:-:S12]  /*4130*/  BSSY B0, `(.L_x_26) ;  /* 0x0000007000007945 */ /* 0x000fd80003800000 */
[----:B------:R-:W-:Y:S05]  /*4140*/  @P6 BRA `(.L_x_27) ;  /* 0x0000000000146947 */ /* 0x000fea0003800000 */
[----:B------:R-:W-:-:S04]  /*4150*/  IMAD R37, R43, R45, R42 ;  /* 0x0000002d2b257224 */ /* 0x000fc800078e022a */
[----:B------:R-:W-:-:S06]  /*4160*/  IMAD.WIDE.U32 R36, R37, 0x8, R46 ;  /* 0x0000000825247825 */ /* 0x000fcc00078e002e */
[----:B------:R-:W2:Y:S02]  /*4170*/  LDG.E.64 R36, desc[UR8][R36.64] ;  /* 0x0000000824247981 */ /* 0x000ea4000c1e1b00 */
[----:B--2---:R-:W-:Y:S01]  /*4180*/  FADD.FTZ R72, R72, R36 ;  /* 0x0000002448487221 */ /* 0x004fe20000010000 */
[----:B------:R-:W-:-:S07]  /*4190*/  FADD.FTZ R73, R73, R37 ;  /* 0x0000002549497221 */ /* 0x000fce0000010000 */
.L_x_27:
[----:B------:R-:W-:Y:S05]  /*41a0*/  BSYNC B0 ;  /* 0x0000000000007941 */ /* 0x000fea0003800000 */
.L_x_26:
[----:B------:R-:W-:-:S13]  /*41b0*/  ISETP.NE.AND P6, PT, R84, 0x1, PT ;  /* 0x000000015400780c */ /* 0x000fda0003fc5270 */
[----:B------:R-:W-:Y:S05]  /*41c0*/  @!P6 BRA `(.L_x_18) ;  /* 0x00000000003ce947 */ /* 0x000fea0003800000 */
[----:B------:R-:W-:-:S04]  /*41d0*/  IADD3 R49, R45, 0x1, RZ ;  /* 0x000000012d317810 */ /* 0x000fc80007ffe0ff */
[----:B------:R-:W-:-:S13]  /*41e0*/  ISETP.EQ.OR P6, PT, R49, UR7, P0 ;  /* 0x0000000731007c0c */ /* 0x000fda00087c2670 */
[----:B------:R-:W-:-:S04]  /*41f0*/  @!P6 IMAD R49, R49, R43, R42 ;  /* 0x0000002b3131e224 */ /* 0x000fc800078e022a */
[----:B------:R-:W-:-:S05]  /*4200*/  @!P6 IMAD.WIDE.U32 R48, R49, 0x8, R46 ;  /* 0x000000083130e825 */ /* 0x000fca00078e002e */
[----:B------:R-:W2:Y:S02]  /*4210*/  @!P6 LDG.E.64 R36, desc[UR8][R48.64] ;  /* 0x000000083024e981 */ /* 0x000ea4000c1e1b00 */
[----:B--2---:R-:W-:Y:S01]  /*4220*/  @!P6 FADD.FTZ R73, R73, R37 ;  /* 0x000000254949e221 */ /* 0x004fe20000010000 */
[----:B------:R-:W-:Y:S01]  /*4230*/  IADD3 R37, R45, 0x2, RZ ;  /* 0x000000022d257810 */ /* 0x000fe20007ffe0ff */
[----:B------:R-:W-:-:S03]  /*4240*/  @!P6 FADD.FTZ R72, R72, R36 ;  /* 0x000000244848e221 */ /* 0x000fc60000010000 */
[----:B------:R-:W-:-:S04]  /*4250*/  ISETP.EQ.OR P6, PT, R37, UR7, P0 ;  /* 0x0000000725007c0c */ /* 0x000fc800087c2670 */
[----:B------:R-:W-:-:S13]  /*4260*/  ISETP.EQ.OR P6, PT, R84, 0x2, P6 ;  /* 0x000000025400780c */ /* 0x000fda00037c2670 */
[----:B------:R-:W-:-:S04]  /*4270*/  @!P6 IMAD R37, R37, R43, R42 ;  /* 0x0000002b2525e224 */ /* 0x000fc800078e022a */
[----:B------:R-:W-:-:S06]  /*4280*/  @!P6 IMAD.WIDE.U32 R36, R37, 0x8, R46 ;  /* 0x000000082524e825 */ /* 0x000fcc00078e002e */
[----:B------:R-:W2:Y:S02]  /*4290*/  @!P6 LDG.E.64 R36, desc[UR8][R36.64] ;  /* 0x000000082424e981 */ /* 0x000ea4000c1e1b00 */
[----:B--2---:R-:W-:Y:S01]  /*42a0*/  @!P6 FADD.FTZ R72, R72, R36 ;  /* 0x000000244848e221 */ /* 0x004fe20000010000 */
[----:B------:R-:W-:-:S07]  /*42b0*/  @!P6 FADD.FTZ R73, R73, R37 ;  /* 0x000000254949e221 */ /* 0x000fce0000010000 */
.L_x_18:
[----:B------:R-:W0:Y:S01]  /*42c0*/  S2UR UR6, SR_CgaCtaId ;  /* 0x00000000000679c3 */ /* 0x000e220000008800 */
[----:B------:R-:W-:Y:S01]  /*42d0*/  UMOV UR5, 0x400 ;  /* 0x0000040000057882 */ /* 0x000fe20000000000 */
[----:B------:R-:W-:Y:S01]  /*42e0*/  ISETP.NE.AND P6, PT, RZ, UR10, PT ;  /* 0x0000000aff007c0c */ /* 0x000fe2000bfc5270 */
[----:B------:R-:W-:Y:S01]  /*42f0*/  IMAD.WIDE.U32 R42, R0, -0x77777777, RZ ;  /* 0x88888889002a7825 */ /* 0x000fe200078e00ff */
[----:B-1----:R-:W-:Y:S02]  /*4300*/  SHF.L.U32 R49, R62, 0x10, RZ ;  /* 0x000000103e317819 */ /* 0x002fe400000006ff */
[----:B------:R-:W-:Y:S02]  /*4310*/  SHF.L.U32 R47, R28, 0x10, RZ ;  /* 0x000000101c2f7819 */ /* 0x000fe400000006ff */
[----:B------:R-:W1:Y:S01]  /*4320*/  LDC R44, c[0x0][0x2ac] ;  /* 0x0000ab00ff2c7b82 */ /* 0x000e620000000800 */
[----:B------:R-:W-:Y:S01]  /*4330*/  SHF.R.U32.HI R45, RZ, 0x5, R43 ;  /* 0x00000005ff2d7819 */ /* 0x000fe2000001162b */
[----:B------:R-:W-:Y:S01]  /*4340*/  FADD.FTZ R46, -R68, R49 ;  /* 0x00000031442e7221 */ /* 0x000fe20000010100 */
[----:B------:R-:W-:-:S02]  /*4350*/  SHF.L.U32 R63, R63, 0x10, RZ ;  /* 0x000000103f3f7819 */ /* 0x000fc400000006ff */
[----:B------:R-:W-:Y:S01]  /*4360*/  SHF.L.U32 R42, R41, 0x10, RZ ;  /* 0x00000010292a7819 */ /* 0x000fe200000006ff */
[----:B------:R-:W-:Y:S01]  /*4370*/  FMUL.FTZ R55, R46, R69 ;  /* 0x000000452e377220 */ /* 0x000fe20000410000 */
[----:B------:R-:W-:Y:S01]  /*4380*/  SHF.L.U32 R53, R40, 0x10, RZ ;  /* 0x0000001028357819 */ /* 0x000fe200000006ff */
[----:B0-----:R-:W-:-:S09]  /*4390*/  ULEA UR5, UR6, UR5, 0x18 ;  /* 0x0000000506057291 */ /* 0x001fd2000f8ec03f */
[----:B------:R0:W-:Y:S01]  /*43a0*/  @!P0 STS.64 [UR5+0x90], R72 ;  /* 0x00009048ff008988 */ /* 0x0001e20008000a05 */
[----:B------:R-:W-:Y:S01]  /*43b0*/  BAR.SYNC.DEFER_BLOCKING 0x0 ;  /* 0x0000000000007b1d */ /* 0x000fe20000010000 */
[----:B0-----:R-:W-:-:S05]  /*43c0*/  SHF.L.U32 R73, R70, 0x10, RZ ;  /* 0x0000001046497819 */ /* 0x001fca00000006ff */
[----:B------:R-:W0:Y:S01]  /*43d0*/  LDS.64 R36, [UR5+0x90] ;  /* 0x00009005ff247984 */ /* 0x000e220008000a00 */
[----:B------:R-:W-:Y:S02]  /*43e0*/  ULDC UR5, c[0x0][0x2bc] ;  /* 0x0000af0000057ab9 */ /* 0x000fe40000000800 */
[----:B0-----:R-:W-:Y:S01]  /*43f0*/  FMUL.FTZ R28, R36, UR5 ;  /* 0x00000005241c7c20 */ /* 0x001fe20008410000 */
[----:B------:R-:W-:Y:S01]  /*4400*/  FADD.FTZ R36, -R68, R47 ;  /* 0x0000002f44247221 */ /* 0x000fe20000010100 */
[----:B------:R-:W-:-:S03]  /*4410*/  FMUL.FTZ R43, R37, UR5 ;  /* 0x00000005252b7c20 */ /* 0x000fc60008410000 */
[----:B------:R-:W-:Y:S01]  /*4420*/  FMUL.FTZ R52, R36, R69 ;  /* 0x0000004524347220 */ /* 0x000fe20000410000 */
[----:B-1----:R-:W-:Y:S06]  /*4430*/  @!P6 BRA `(.L_x_28) ;  /* 0x000000000048e947 */ /* 0x002fec0003800000 */
        /* <DEDUP_REMOVED lines=18> */
.L_x_28:
[----:B------:R-:W-:Y:S01]  /*4560*/  LOP3.LUT P0, RZ, R58, 0x2, RZ, 0xc0, !PT ;  /* 0x000000023aff7812 */ /* 0x000fe2000780c0ff */
[----:B------:R-:W-:-:S12]  /*4570*/  BSSY B0, `(.L_x_29) ;  /* 0x0000014000007945 */ /* 0x000fd80003800000 */
[----:B------:R-:W-:Y:S05]  /*4580*/  @!P0 BRA `(.L_x_30) ;  /* 0x0000000000488947 */ /* 0x000fea0003800000 */
[----:B------:R-:W-:Y:S01]  /*4590*/  ULDC.64 UR12, c[0x0][0x288] ;  /* 0x0000a200000c7ab9 */ /* 0x000fe20000000a00 */
[----:B------:R-:W-:Y:S01]  /*45a0*/  MOV R36, R86 ;  /* 0x0000005600247202 */ /* 0x000fe20000000f00 */
[----:B------:R-:W-:Y:S01]  /*45b0*/  IMAD R41, R5, UR12, RZ ;  /* 0x0000000c05297c24 */ /* 0x000fe2000f8e02ff */
[----:B------:R-:W-:-:S03]  /*45c0*/  MOV R37, R89 ;  /* 0x0000005900257202 */ /* 0x000fc60000000f00 */
[C---:B------:R-:W-:Y:S02]  /*45d0*/  IMAD R41, R2.reuse, UR13, R41 ;  /* 0x0000000d02297c24 */ /* 0x040fe4000f8e0229 */
[----:B------:R-:W-:Y:S01]  /*45e0*/  IMAD.WIDE.U32 R36, R2, UR12, R36 ;  /* 0x0000000c02247c25 */ /* 0x000fe2000f8e0024 */
[----:B------:R-:W-:-:S04]  /*45f0*/  ULDC.64 UR12, c[0x0][0x210] ;  /* 0x00008400000c7ab9 */ /* 0x000fc80000000a00 */
[----:B------:R-:W-:Y:S01]  /*4600*/  IADD3 R41, R37, R41, RZ ;  /* 0x0000002925297210 */ /* 0x000fe20007ffe0ff */
[----:B------:R-:W-:Y:S01]  /*4610*/  FFMA.FTZ R37, R28, R52, R43 ;  /* 0x000000341c257223 */ /* 0x000fe2000001002b */
[----:B------:R-:W-:-:S03]  /*4620*/  LEA R40, P0, R36, UR12, 0x1 ;  /* 0x0000000c24287c11 */ /* 0x000fc6000f8008ff */
[----:B------:R-:W-:Y:S01]  /*4630*/  FFMA.FTZ R42, R42, R67, -R37 ;  /* 0x000000432a2a7223 */ /* 0x000fe20000010825 */
[----:B------:R-:W-:Y:S01]  /*4640*/  LEA.HI.X R41, R36, UR13, R41, 0x1, P0 ;  /* 0x0000000d24297c11 */ /* 0x000fe200080f0c29 */
[----:B------:R-:W-:-:S04]  /*4650*/  FFMA.FTZ R36, R28, R55, R43 ;  /* 0x000000371c247223 */ /* 0x000fc8000001002b */
[----:B------:R-:W-:-:S04]  /*4660*/  FFMA.FTZ R36, R63, R66, -R36 ;  /* 0x000000423f247223 */ /* 0x000fc80000010824 */
[-C--:B------:R-:W-:Y:S01]  /*4670*/  FMUL.FTZ R37, R36, R69.reuse ;  /* 0x0000004524257220 */ /* 0x080fe20000410000 */
[----:B------:R-:W-:-:S05]  /*4680*/  FMUL.FTZ R36, R42, R69 ;  /* 0x000000452a247220 */ /* 0x000fca0000410000 */
[----:B------:R-:W-:-:S05]  /*4690*/  F2FP.BF16.F32.PACK_AB R37, R36, R37 ;  /* 0x000000252425723e */ /* 0x000fca00000010ff */
[----:B------:R0:W-:Y:S02]  /*46a0*/  STG.E desc[UR8][R40.64], R37 ;  /* 0x0000002528007986 */ /* 0x0001e4000c101908 */
.L_x_30:
[----:B------:R-:W-:Y:S05]  /*46b0*/  BSYNC B0 ;  /* 0x0000000000007941 */ /* 0x000fea0003800000 */
.L_x_29:
[----:B------:R-:W-:Y:S01]  /*46c0*/  ISETP.NE.AND P6, PT, RZ, UR10, PT ;  /* 0x0000000aff007c0c */ /* 0x000fe2000bfc5270 */
[C---:B0-----:R-:W-:Y:S01]  /*46d0*/  FADD.FTZ R40, -R68.reuse, R73 ;  /* 0x0000004944287221 */ /* 0x041fe20000010100 */
[----:B------:R-:W-:Y:S01]  /*46e0*/  FADD.FTZ R36, -R68, R53 ;  /* 0x0000003544247221 */ /* 0x000fe20000010100 */
[----:B------:R-:W-:Y:S02]  /*46f0*/  SHF.L.U32 R71, R71, 0x10, RZ ;  /* 0x0000001047477819 */ /* 0x000fe400000006ff */
[----:B------:R-:W-:Y:S01]  /*4700*/  SHF.L.U32 R42, R39, 0x10, RZ ;  /* 0x00000010272a7819 */ /* 0x000fe200000006ff */
[-C--:B------:R-:W-:Y:S01]  /*4710*/  FMUL.FTZ R55, R40, R69.reuse ;  /* 0x0000004528377220 */ /* 0x080fe20000410000 */
[----:B------:R-:W-:Y:S01]  /*4720*/  SHF.L.U32 R63, R74, 0x10, RZ ;  /* 0x000000104a3f7819 */ /* 0x000fe200000006ff */
[----:B------:R-:W-:Y:S01]  /*4730*/  FMUL.FTZ R48, R36, R69 ;  /* 0x0000004524307220 */ /* 0x000fe20000410000 */
[----:B------:R-:W-:-:S04]  /*4740*/  SHF.L.U32 R53, R24, 0x10, RZ ;  /* 0x0000001018357819 */ /* 0x000fc800000006ff */
[----:B------:R-:W-:Y:S05]  /*4750*/  @!P6 BRA `(.L_x_31) ;  /* 0x000000000048e947 */ /* 0x000fea0003800000 */
        /* <DEDUP_REMOVED lines=18> */
.L_x_31:
[----:B------:R-:W-:Y:S04]  /*4880*/  BSSY B0, `(.L_x_32) ;  /* 0x0000014000007945 */ /* 0x000fe80003800000 */
[----:B------:R-:W-:Y:S05]  /*4890*/  @!P5 BRA `(.L_x_33) ;  /* 0x000000000048d947 */ /* 0x000fea0003800000 */
[----:B------:R-:W-:Y:S01]  /*48a0*/  ULDC.64 UR12, c[0x0][0x288] ;  /* 0x0000a200000c7ab9 */ /* 0x000fe20000000a00 */
[----:B------:R-:W-:Y:S01]  /*48b0*/  MOV R36, R86 ;  /* 0x0000005600247202 */ /* 0x000fe20000000f00 */
[----:B------:R-:W-:Y:S01]  /*48c0*/  IMAD R39, R11, UR12, RZ ;  /* 0x0000000c0b277c24 */ /* 0x000fe2000f8e02ff */
[----:B------:R-:W-:Y:S01]  /*48d0*/  MOV R37, R89 ;  /* 0x0000005900257202 */ /* 0x000fe20000000f00 */
[----:B------:R-:W-:Y:S02]  /*48e0*/  FFMA.FTZ R24, R28, R55, R43 ;  /* 0x000000371c187223 */ /* 0x000fe4000001002b */
[C---:B------:R-:W-:Y:S02]  /*48f0*/  IMAD R39, R4.reuse, UR13, R39 ;  /* 0x0000000d04277c24 */ /* 0x040fe4000f8e0227 */
[----:B------:R-:W-:-:S04]  /*4900*/  IMAD.WIDE.U32 R36, R4, UR12, R36 ;  /* 0x0000000c04247c25 */ /* 0x000fc8000f8e0024 */
[----:B------:R-:W-:Y:S01]  /*4910*/  FFMA.FTZ R24, R71, R66, -R24 ;  /* 0x0000004247187223 */ /* 0x000fe20000010818 */
[----:B------:R-:W-:Y:S01]  /*4920*/  ULDC.64 UR12, c[0x0][0x210] ;  /* 0x00008400000c7ab9 */ /* 0x000fe20000000a00 */
[----:B------:R-:W-:Y:S01]  /*4930*/  IADD3 R39, R37, R39, RZ ;  /* 0x0000002725277210 */ /* 0x000fe20007ffe0ff */
[----:B------:R-:W-:Y:S01]  /*4940*/  FFMA.FTZ R37, R28, R48, R43 ;  /* 0x000000301c257223 */ /* 0x000fe2000001002b */
[----:B------:R-:W-:-:S03]  /*4950*/  LEA R40, P0, R36, UR12, 0x1 ;  /* 0x0000000c24287c11 */ /* 0x000fc6000f8008ff */
[----:B------:R-:W-:Y:S01]  /*4960*/  FFMA.FTZ R42, R42, R67, -R37 ;  /* 0x000000432a2a7223 */ /* 0x000fe20000010825 */
[-C--:B------:R-:W-:Y:S01]  /*4970*/  FMUL.FTZ R37, R24, R69.reuse ;  /* 0x0000004518257220 */ /* 0x080fe20000410000 */
[----:B------:R-:W-:Y:S02]  /*4980*/  LEA.HI.X R41, R36, UR13, R39, 0x1, P0 ;  /* 0x0000000d24297c11 */ /* 0x000fe400080f0c27 */
[----:B------:R-:W-:-:S05]  /*4990*/  FMUL.FTZ R24, R42, R69 ;  /* 0x000000452a187220 */ /* 0x000fca0000410000 */
[----:B------:R-:W-:-:S05]  /*49a0*/  F2FP.BF16.F32.PACK_AB R37, R24, R37 ;  /* 0x000000251825723e */ /* 0x000fca00000010ff */
[----:B------:R0:W-:Y:S02]  /*49b0*/  STG.E desc[UR8][R40.64], R37 ;  /* 0x0000002528007986 */ /* 0x0001e4000c101908 */
.L_x_33:
[----:B------:R-:W-:Y:S05]  /*49c0*/  BSYNC B0 ;  /* 0x0000000000007941 */ /* 0x000fea0003800000 */
.L_x_32:
[C---:B------:R-:W-:Y:S01]  /*49d0*/  FADD.FTZ R36, -R68.reuse, R63 ;  /* 0x0000003f44247221 */ /* 0x040fe20000010100 */
[----:B------:R-:W-:Y:S01]  /*49e0*/  FADD.FTZ R24, -R68, R53 ;  /* 0x0000003544187221 */ /* 0x000fe20000010100 */
[----:B------:R-:W-:Y:S02]  /*49f0*/  SHF.L.U32 R75, R75, 0x10, RZ ;  /* 0x000000104b4b7819 */ /* 0x000fe400000006ff */
[----:B0-----:R-:W-:Y:S01]  /*4a00*/  SHF.L.U32 R40, R25, 0x10, RZ ;  /* 0x0000001019287819 */ /* 0x001fe200000006ff */
[-C--:B------:R-:W-:Y:S01]  /*4a10*/  FMUL.FTZ R49, R36, R69.reuse ;  /* 0x0000004524317220 */ /* 0x080fe20000410000 */
[----:B------:R-:W-:Y:S01]  /*4a20*/  SHF.L.U32 R51, R76, 0x10, RZ ;  /* 0x000000104c337819 */ /* 0x000fe200000006ff */
[----:B------:R-:W-:Y:S01]  /*4a30*/  FMUL.FTZ R46, R24, R69 ;  /* 0x00000045182e7220 */ /* 0x000fe20000410000 */
        /* <DEDUP_REMOVED lines=20> */
.L_x_34:
        /* <DEDUP_REMOVED lines=20> */
.L_x_36:
[----:B------:R-:W-:Y:S05]  /*4cc0*/  BSYNC B0 ;  /* 0x0000000000007941 */ /* 0x000fea0003800000 */
.L_x_35:
[C---:B------:R-:W-:Y:S01]  /*4cd0*/  FADD.FTZ R26, -R68.reuse, R51 ;  /* 0x00000033441a7221 */ /* 0x040fe20000010100 */
[----:B0-----:R-:W-:Y:S01]  /*4ce0*/  FADD.FTZ R24, -R68, R47 ;  /* 0x0000002f44187221 */ /* 0x001fe20000010100 */
[----:B------:R-:W-:Y:S02]  /*4cf0*/  SHF.L.U32 R77, R77, 0x10, RZ ;  /* 0x000000104d4d7819 */ /* 0x000fe400000006ff */
[----:B------:R-:W-:Y:S01]  /*4d00*/  SHF.L.U32 R36, R27, 0x10, RZ ;  /* 0x000000101b247819 */ /* 0x000fe200000006ff */
        /* <DEDUP_REMOVED lines=23> */
.L_x_37:
[----:B------:R-:W-:Y:S04]  /*4e80*/  BSSY B0, `(.L_x_38) ;  /* 0x0000014000007945 */ /* 0x000fe80003800000 */
[----:B------:R-:W-:Y:S05]  /*4e90*/  @!P3 BRA `(.L_x_39) ;  /* 0x000000000048b947 */ /* 0x000fea0003800000 */
[----:B------:R-:W-:Y:S01]  /*4ea0*/  ULDC.64 UR12, c[0x0][0x288] ;  /* 0x0000a200000c7ab9 */ /* 0x000fe20000000a00 */
[----:B------:R-:W-:Y:S01]  /*4eb0*/  MOV R24, R86 ;  /* 0x0000005600187202 */ /* 0x000fe20000000f00 */
[----:B------:R-:W-:Y:S01]  /*4ec0*/  IMAD R40, R15, UR12, RZ ;  /* 0x0000000c0f287c24 */ /* 0x000fe2000f8e02ff */
[----:B------:R-:W-:-:S03]  /*4ed0*/  MOV R25, R89 ;  /* 0x0000005900197202 */ /* 0x000fc60000000f00 */
[----:B------:R-:W-:-:S04]  /*4ee0*/  IMAD.WIDE.U32 R26, R7, UR12, R24 ;  /* 0x0000000c071a7c25 */ /* 0x000fc8000f8e0018 */
[----:B------:R-:W-:Y:S01]  /*4ef0*/  IMAD R25, R7, UR13, R40 ;  /* 0x0000000d07197c24 */ /* 0x000fe2000f8e0228 */
[----:B------:R-:W-:Y:S02]  /*4f00*/  ULDC.64 UR12, c[0x0][0x210] ;  /* 0x00008400000c7ab9 */ /* 0x000fe40000000a00 */
[----:B------:R-:W-:Y:S02]  /*4f10*/  LEA R24, P0, R26, UR12, 0x1 ;  /* 0x0000000c1a187c11 */ /* 0x000fe4000f8008ff */
[----:B------:R-:W-:Y:S01]  /*4f20*/  IADD3 R25, R27, R25, RZ ;  /* 0x000000191b197210 */ /* 0x000fe20007ffe0ff */
[----:B------:R-:W-:-:S03]  /*4f30*/  FFMA.FTZ R27, R28, R46, R43 ;  /* 0x0000002e1c1b7223 */ /* 0x000fc6000001002b */
[----:B------:R-:W-:Y:S01]  /*4f40*/  LEA.HI.X R25, R26, UR13, R25, 0x1, P0 ;  /* 0x0000000d1a197c11 */ /* 0x000fe200080f0c19 */
[----:B------:R-:W-:Y:S01]  /*4f50*/  FFMA.FTZ R26, R28, R47, R43 ;  /* 0x0000002f1c1a7223 */ /* 0x000fe2000001002b */
[----:B------:R-:W-:-:S03]  /*4f60*/  FFMA.FTZ R36, R36, R67, -R27 ;  /* 0x0000004324247223 */ /* 0x000fc6000001081b */
[----:B------:R-:W-:-:S04]  /*4f70*/  FFMA.FTZ R26, R77, R66, -R26 ;  /* 0x000000424d1a7223 */ /* 0x000fc8000001081a */
[-C--:B------:R-:W-:Y:S01]  /*4f80*/  FMUL.FTZ R27, R26, R69.reuse ;  /* 0x000000451a1b7220 */ /* 0x080fe20000410000 */
[----:B------:R-:W-:-:S05]  /*4f90*/  FMUL.FTZ R26, R36, R69 ;  /* 0x00000045241a7220 */ /* 0x000fca0000410000 */
[----:B------:R-:W-:-:S05]  /*4fa0*/  F2FP.BF16.F32.PACK_AB R27, R26, R27 ;  /* 0x0000001b1a1b723e */ /* 0x000fca00000010ff */
[----:B------:R0:W-:Y:S02]  /*4fb0*/  STG.E desc[UR8][R24.64], R27 ;  /* 0x0000001b18007986 */ /* 0x0001e4000c101908 */
.L_x_39:
[----:B------:R-:W-:Y:S05]  /*4fc0*/  BSYNC B0 ;  /* 0x0000000000007941 */ /* 0x000fea0003800000 */
.L_x_38:
        /* <DEDUP_REMOVED lines=27> */
.L_x_40:
[----:B------:R-:W-:Y:S04]  /*5180*/  BSSY B0, `(.L_x_41) ;  /* 0x0000014000007945 */ /* 0x000fe80003800000 */
        /* <DEDUP_REMOVED lines=19> */
.L_x_42:
[----:B------:R-:W-:Y:S05]  /*52c0*/  BSYNC B0 ;  /* 0x0000000000007941 */ /* 0x000fea0003800000 */
.L_x_41:
[C---:B------:R-:W-:Y:S01]  /*52d0*/  FADD.FTZ R26, -R68.reuse, R47 ;  /* 0x0000002f441a7221 */ /* 0x040fe20000010100 */
[----:B0-----:R-:W-:Y:S01]  /*52e0*/  FADD.FTZ R24, -R68, R39 ;  /* 0x0000002744187221 */ /* 0x001fe20000010100 */
[----:B------:R-:W-:Y:S01]  /*52f0*/  IMAD R44, R44, UR7, R45 ;  /* 0x000000072c2c7c24 */ /* 0x000fe2000f8e022d */
        /* <DEDUP_REMOVED lines=24> */
.L_x_43:
        /* <DEDUP_REMOVED lines=20> */
.L_x_45:
[----:B------:R-:W-:Y:S05]  /*55c0*/  BSYNC B0 ;  /* 0x0000000000007941 */ /* 0x000fea0003800000 */
.L_x_44:
[----:B------:R-:W-:Y:S01]  /*55d0*/  SHF.L.U32 R33, R33, 0x10, RZ ;  /* 0x0000001021217819 */ /* 0x000fe200000006ff */
[----:B------:R-:W-:Y:S01]  /*55e0*/  FADD.FTZ R26, -R68, R59 ;  /* 0x0000003b441a7221 */ /* 0x000fe20000010100 */
[----:B------:R-:W-:Y:S01]  /*55f0*/  IADD3 R44, R44, 0x30, RZ ;  /* 0x000000302c2c7810 */ /* 0x000fe20007ffe0ff */
[----:B------:R-:W-:Y:S01]  /*5600*/  ULDC.64 UR12, c[0x0][0x290] ;  /* 0x0000a400000c7ab9 */ /* 0x000fe20000000a00 */
[----:B------:R-:W-:Y:S01]  /*5610*/  SHF.L.U32 R29, R60, 0x10, RZ ;  /* 0x000000103c1d7819 */ /* 0x000fe200000006ff */
[----:B0-----:R-:W-:Y:S01]  /*5620*/  FADD.FTZ R24, -R68, R33 ;  /* 0x0000002144187221 */ /* 0x001fe20000010100 */
[----:B------:R-:W-:Y:S01]  /*5630*/  SHF.L.U32 R34, R34, 0x10, RZ ;  /* 0x0000001022227819 */ /* 0x000fe200000006ff */
[-C--:B------:R-:W-:Y:S01]  /*5640*/  FMUL.FTZ R39, R26, R69.reuse ;  /* 0x000000451a277220 */ /* 0x080fe20000410000 */
[----:B------:R-:W-:Y:S01]  /*5650*/  SHF.R.S32.HI R41, RZ, 0x1f, R44 ;  /* 0x0000001fff297819 */ /* 0x000fe2000001142c */
        /* <DEDUP_REMOVED lines=20> */
.L_x_46:
[----:B------:R-:W-:Y:S01]  /*57a0*/  ISETP.GE.U32.AND P0, PT, R44, UR12, PT ;  /* 0x0000000c2c007c0c */ /* 0x000fe2000bf06070 */
[----:B------:R-:W-:Y:S03]  /*57b0*/  BSSY B0, `(.L_x_47) ;  /* 0x0000016000007945 */ /* 0x000fe60003800000 */
[----:B------:R-:W-:-:S04]  /*57c0*/  ISETP.GE.AND.EX P0, PT, R41, UR13, PT, P0 ;  /* 0x0000000d29007c0c */ /* 0x000fc8000bf06300 */
[----:B------:R-:W-:-:S13]  /*57d0*/  ISETP.LT.U32.AND P0, PT, R0, 0x1e0, !P0 ;  /* 0x000001e00000780c */ /* 0x000fda0004701070 */
        /* <DEDUP_REMOVED lines=19> */
.L_x_48:
[----:B------:R-:W-:Y:S05]  /*5910*/  BSYNC B0 ;  /* 0x0000000000007941 */ /* 0x000fea0003800000 */
.L_x_47:
[----:B0-----:R-:W-:Y:S02]  /*5920*/  SHF.L.U32 R25, R82, 0x10, RZ ;  /* 0x0000001052197819 */ /* 0x001fe400000006ff */
[----:B------:R-:W-:Y:S02]  /*5930*/  SHF.L.U32 R35, R35, 0x10, RZ ;  /* 0x0000001023237819 */ /* 0x000fe400000006ff */
[----:B------:R-:W-:Y:S01]  /*5940*/  ISETP.GE.U32.AND P0, PT, R22, UR12, PT ;  /* 0x0000000c16007c0c */ /* 0x000fe2000bf06070 */
[C---:B------:R-:W-:Y:S01]  /*5950*/  FADD.FTZ R24, -R68.reuse, R25 ;  /* 0x0000001944187221 */ /* 0x040fe20000010100 */
[----:B------:R-:W-:Y:S01]  /*5960*/  SHF.L.U32 R83, R83, 0x10, RZ ;  /* 0x0000001053537819 */ /* 0x000fe200000006ff */
[----:B------:R-:W-:Y:S01]  /*5970*/  FADD.FTZ R68, -R68, R35 ;  /* 0x0000002344447221 */ /* 0x000fe20000010100 */
[----:B------:R-:W-:Y:S01]  /*5980*/  ISETP.GE.AND.EX P0, PT, R61, UR13, PT, P0 ;  /* 0x0000000d3d007c0c */ /* 0x000fe2000bf06300 */
[-C--:B------:R-:W-:Y:S01]  /*5990*/  FMUL.FTZ R33, R24, R69.reuse ;  /* 0x0000004518217220 */ /* 0x080fe20000410000 */
[----:B------:R-:W-:Y:S01]  /*59a0*/  SHF.L.U32 R38, R38, 0x10, RZ ;  /* 0x0000001026267819 */ /* 0x000fe200000006ff */
[----:B------:R-:W-:Y:S01]  /*59b0*/  FMUL.FTZ R68, R68, R69 ;  /* 0x0000004544447220 */ /* 0x000fe20000410000 */
[----:B------:R-:W-:Y:S01]  /*59c0*/  ISETP.GT.U32.OR P0, PT, R0, 0x1df, P0 ;  /* 0x000001df0000780c */ /* 0x000fe20000704470 */
[----:B------:R-:W-:-:S12]  /*59d0*/  @!P6 BRA `(.L_x_49) ;  /* 0x000000000048e947 */ /* 0x000fd80003800000 */
        /* <DEDUP_REMOVED lines=18> */
.L_x_49:
[----:B------:R-:W-:Y:S04]  /*5b00*/  BSSY B0, `(.L_x_50) ;  /* 0x0000013000007945 */ /* 0x000fe80003800000 */
[----:B------:R-:W-:Y:S05]  /*5b10*/  @P0 BRA `(.L_x_51) ;  /* 0x0000000000440947 */ /* 0x000fea0003800000 */
[----:B------:R-:W-:Y:S01]  /*5b20*/  ULDC.64 UR12, c[0x0][0x288] ;  /* 0x0000a200000c7ab9 */ /* 0x000fe20000000a00 */
[C-C-:B------:R-:W-:Y:S01]  /*5b30*/  FFMA.FTZ R24, R28.reuse, R33, R43.reuse ;  /* 0x000000211c187223 */ /* 0x140fe2000001002b */
[----:B------:R-:W-:Y:S01]  /*5b40*/  MOV R87, R89 ;  /* 0x0000005900577202 */ /* 0x000fe20000000f00 */
[----:B------:R-:W-:Y:S01]  /*5b50*/  FFMA.FTZ R43, R28, R68, R43 ;  /* 0x000000441c2b7223 */ /* 0x000fe2000001002b */
[----:B------:R-:W-:Y:S02]  /*5b60*/  IMAD R61, R61, UR12, RZ ;  /* 0x0000000c3d3d7c24 */ /* 0x000fe4000f8e02ff */
[----:B------:R-:W-:Y:S01]  /*5b70*/  FFMA.FTZ R24, R83, R66, -R24 ;  /* 0x0000004253187223 */ /* 0x000fe20000010818 */
[----:B------:R-:W-:Y:S01]  /*5b80*/  FFMA.FTZ R38, R38, R67, -R43 ;  /* 0x0000004326267223 */ /* 0x000fe2000001082b */
[----:B------:R-:W-:-:S04]  /*5b90*/  IMAD.WIDE.U32 R86, R22, UR12, R86 ;  /* 0x0000000c16567c25 */ /* 0x000fc8000f8e0056 */
[-C--:B------:R-:W-:Y:S01]  /*5ba0*/  FMUL.FTZ R27, R24, R69.reuse ;  /* 0x00000045181b7220 */ /* 0x080fe20000410000 */
[----:B------:R-:W-:Y:S01]  /*5bb0*/  FMUL.FTZ R38, R38, R69 ;  /* 0x0000004526267220 */ /* 0x000fe20000410000 */
[----:B------:R-:W-:Y:S01]  /*5bc0*/  IMAD R61, R22, UR13, R61 ;  /* 0x0000000d163d7c24 */ /* 0x000fe2000f8e023d */
[----:B------:R-:W-:Y:S02]  /*5bd0*/  ULDC.64 UR12, c[0x0][0x210] ;  /* 0x00008400000c7ab9 */ /* 0x000fe40000000a00 */
[----:B------:R-:W-:Y:S02]  /*5be0*/  LEA R24, P0, R86, UR12, 0x1 ;  /* 0x0000000c56187c11 */ /* 0x000fe4000f8008ff */
[----:B------:R-:W-:Y:S02]  /*5bf0*/  IADD3 R61, R87, R61, RZ ;  /* 0x0000003d573d7210 */ /* 0x000fe40007ffe0ff */
[----:B------:R-:W-:Y:S02]  /*5c00*/  F2FP.BF16.F32.PACK_AB R27, R38, R27 ;  /* 0x0000001b261b723e */ /* 0x000fe400000010ff */
[----:B------:R-:W-:-:S05]  /*5c10*/  LEA.HI.X R25, R86, UR13, R61, 0x1, P0 ;  /* 0x0000000d56197c11 */ /* 0x000fca00080f0c3d */
[----:B------:R0:W-:Y:S02]  /*5c20*/  STG.E desc[UR8][R24.64], R27 ;  /* 0x0000001b18007986 */ /* 0x0001e4000c101908 */
.L_x_51:
[----:B------:R-:W-:Y:S05]  /*5c30*/  BSYNC B0 ;  /* 0x0000000000007941 */ /* 0x000fea0003800000 */
.L_x_50:
[----:B0-----:R-:W0:Y:S01]  /*5c40*/  LDC R25, c[0x0][0x10] ;  /* 0x00000400ff197b82 */ /* 0x001e220000000800 */
[----:B------:R-:W-:Y:S02]  /*5c50*/  IADD3 R12, R12, 0x1, RZ ;  /* 0x000000010c0c7810 */ /* 0x000fe40007ffe0ff */
[----:B0-----:R-:W-:-:S04]  /*5c60*/  IADD3 R10, R25, R10, RZ ;  /* 0x0000000a190a7210 */ /* 0x001fc80007ffe0ff */
[----:B------:R-:W-:-:S13]  /*5c70*/  ISETP.GE.AND P0, PT, R10, UR4, PT ;  /* 0x000000040a007c0c */ /* 0x000fda000bf06270 */
[----:B------:R-:W-:Y:S05]  /*5c80*/  @!P0 BRA `(.L_x_52) ;  /* 0xffffffa400f88947 */ /* 0x000fea000383ffff */
.L_x_1:
[----:B------:R-:W0:Y:S01]  /*5c90*/  LDC R6, c[0x0][0xc] ;  /* 0x00000300ff067b82 */ /* 0x000e220000000800 */
[----:B------:R-:W-:Y:S01]  /*5ca0*/  ISETP.NE.AND P1, PT, R0, RZ, PT ;  /* 0x000000ff0000720c */ /* 0x000fe20003f25270 */
[----:B------:R-:W-:Y:S06]  /*5cb0*/  BSSY B0, `(.L_x_53) ;  /* 0x0000011000007945 */ /* 0x000fec0003800000 */
[----:B------:R-:W1:Y:S08]  /*5cc0*/  LDC R7, c[0x0][0x10] ;  /* 0x00000400ff077b82 */ /* 0x000e700000000800 */
[----:B------:R-:W2:Y:S01]  /*5cd0*/  LDC.64 R2, c[0x0][0x258] ;  /* 0x00009600ff027b82 */ /* 0x000ea20000000a00 */
[----:B0-----:R-:W-:-:S02]  /*5ce0*/  ISETP.NE.AND P0, PT, R6, 0x1, PT ;  /* 0x000000010600780c */ /* 0x001fc40003f05270 */
[----:B-1----:R-:W-:-:S04]  /*5cf0*/  SHF.L.U32 R4, R7, 0x1, RZ ;  /* 0x0000000107047819 */ /* 0x002fc800000006ff */
[----:B------:R-:W-:-:S05]  /*5d00*/  SEL R5, R4, RZ, P0 ;  /* 0x000000ff04057207 */ /* 0x000fca0000000000 */
[----:B--2---:R-:W-:Y:S01]  /*5d10*/  IMAD.WIDE.U32 R2, R5, 0x4, R2 ;  /* 0x0000000405027825 */ /* 0x004fe200078e0002 */
[----:B------:R-:W-:Y:S06]  /*5d20*/  @P1 BRA `(.L_x_54) ;  /* 0x0000000000241947 */ /* 0x000fec0003800000 */
[----:B------:R-:W0:Y:S01]  /*5d30*/  S2R R4, SR_LANEID ;  /* 0x0000000000047919 */ /* 0x000e220000000000 */
[----:B------:R-:W-:Y:S02]  /*5d40*/  VOTEU.ANY UR4, UPT, PT ;  /* 0x0000000000047886 */ /* 0x000fe400038e0100 */
[----:B------:R-:W-:Y:S02]  /*5d50*/  UFLO.U32 UR5, UR4 ;  /* 0x00000004000572bd */ /* 0x000fe400080e0000 */
[----:B------:R-:W1:Y:S04]  /*5d60*/  POPC R5, UR4 ;  /* 0x0000000400057d09 */ /* 0x000e680008000000 */
[----:B0-----:R-:W-:-:S13]  /*5d70*/  ISETP.EQ.U32.AND P0, PT, R4, UR5, PT ;  /* 0x0000000504007c0c */ /* 0x001fda000bf02070 */
[----:B------:R-:W-:Y:S06]  /*5d80*/  @P0 MEMBAR.ALL.GPU ;  /* 0x0000000000000992 */ /* 0x000fec000000a000 */
[----:B------:R-:W-:-:S00]  /*5d90*/  @P0 ERRBAR ;  /* 0x00000000000009ab */ /* 0x000fc00000000000 */
[----:B------:R-:W-:Y:S06]  /*5da0*/  @P0 CGAERRBAR ;  /* 0x00000000000005ab */ /* 0x000fec0000000000 */
[----:B-1----:R0:W-:Y:S02]  /*5db0*/  @P0 REDG.E.ADD.S32.STRONG.GPU desc[UR8][R2.64], R5 ;  /* 0x000000050200098e */ /* 0x0021e4000c10e388 */
.L_x_54:
[----:B------:R-:W-:Y:S05]  /*5dc0*/  BSYNC B0 ;  /* 0x0000000000007941 */ /* 0x000fea0003800000 */
.L_x_53:
[----:B------:R-:W1:Y:S01]  /*5dd0*/  S2UR UR4, SR_CTAID.X ;  /* 0x00000000000479c3 */ /* 0x000e620000002500 */
[----:B------:R-:W-:Y:S02]  /*5de0*/  IADD3 R4, R6, -0x1, RZ ;  /* 0xffffffff06047810 */ /* 0x000fe40007ffe0ff */
[----:B0-----:R-:W-:-:S05]  /*5df0*/  IADD3 R5, R7, -0x1, RZ ;  /* 0xffffffff07057810 */ /* 0x001fca0007ffe0ff */
[----:B------:R-:W0:Y:S01]  /*5e00*/  S2UR UR5, SR_CTAID.Y ;  /* 0x00000000000579c3 */ /* 0x000e220000002600 */
[----:B-1----:R-:W-:-:S04]  /*5e10*/  ISETP.NE.AND P0, PT, R4, UR4, PT ;  /* 0x0000000404007c0c */ /* 0x002fc8000bf05270 */
[----:B0-----:R-:W-:-:S13]  /*5e20*/  ISETP.NE.OR P0, PT, R5, UR5, P0 ;  /* 0x0000000505007c0c */ /* 0x001fda0008705670 */
[----:B------:R-:W-:Y:S05]  /*5e30*/  @P0 EXIT ;  /* 0x000000000000094d */ /* 0x000fea0003800000 */
[----:B------:R-:W-:Y:S05]  /*5e40*/  @P1 BRA `(.L_x_55) ;  /* 0x0000000000201947 */ /* 0x000fea0003800000 */
[----:B------:R-:W-:-:S05]  /*5e50*/  IMAD R4, R6, R7, RZ ;  /* 0x0000000706047224 */ /* 0x000fca00078e02ff */
[----:B------:R-:W-:-:S13]  /*5e60*/  ISETP.NE.AND P0, PT, R4, -0x1, PT ;  /* 0xffffffff0400780c */ /* 0x000fda0003f05270 */
[----:B------:R-:W-:Y:S05]  /*5e70*/  @!P0 BRA `(.L_x_55) ;  /* 0x0000000000148947 */ /* 0x000fea0003800000 */
.L_x_56:
[----:B------:R-:W2:Y:S04]  /*5e80*/  LDG.E.STRONG.GPU R5, desc[UR8][R2.64] ;  /* 0x0000000802057981 */ /* 0x000ea8000c1ef900 */
[----:B--2---:R-:W-:Y:S01]  /*5e90*/  CCTL.IVALL ;  /* 0x00000000ff00798f */ /* 0x004fe20002000000 */
[----:B------:R-:W-:Y:S05]  /*5ea0*/  YIELD ;  /* 0x0000000000007946 */ /* 0x000fea0003800000 */
[----:B------:R-:W-:-:S13]  /*5eb0*/  ISETP.NE.AND P0, PT, R5, R4, PT ;  /* 0x000000040500720c */ /* 0x000fda0003f05270 */
[----:B------:R-:W-:Y:S05]  /*5ec0*/  @P0 BRA `(.L_x_56) ;  /* 0xfffffffc00ec0947 */ /* 0x000fea000383ffff */
.L_x_55:
[----:B------:R-:W-:Y:S05]  /*5ed0*/  WARPSYNC.ALL ;  /* 0x0000000000007948 */ /* 0x000fea0003800000 */
[----:B------:R-:W0:Y:S01]  /*5ee0*/  LDC.64 R22, c[0x0][0x288] ;  /* 0x0000a200ff167b82 */ /* 0x000e220000000a00 */
[----:B------:R-:W-:-:S07]  /*5ef0*/  SHF.R.S32.HI R4, RZ, 0x1f, R0 ;  /* 0x0000001fff047819 */ /* 0x000fce0000011400 */
[----:B------:R-:W-:Y:S01]  /*5f00*/  BAR.SYNC.DEFER_BLOCKING 0x0 ;  /* 0x0000000000007b1d */ /* 0x000fe20000010000 */
[----:B0-----:R-:W-:-:S04]  /*5f10*/  LEA.HI R2, P0, R23, R22, RZ, 0x1 ;  /* 0x0000001617027211 */ /* 0x001fc800078108ff */
[----:B------:R-:W-:-:S04]  /*5f20*/  IADD3.X R3, RZ, R23, RZ, P0, !PT ;  /* 0x00000017ff037210 */ /* 0x000fc800007fe4ff */
[--C-:B------:R-:W-:Y:S02]  /*5f30*/  SHF.R.S64 R25, R2, 0x1, R3.reuse ;  /* 0x0000000102197819 */ /* 0x100fe40000001003 */
[----:B------:R-:W-:Y:S02]  /*5f40*/  SHF.R.S32.HI R24, RZ, 0x1, R3 ;  /* 0x00000001ff187819 */ /* 0x000fe40000011403 */
[----:B------:R-:W-:-:S04]  /*5f50*/  ISETP.GT.U32.AND P0, PT, R25, R0, PT ;  /* 0x000000001900720c */ /* 0x000fc80003f04070 */
[----:B------:R-:W-:-:S13]  /*5f60*/  ISETP.GT.AND.EX P0, PT, R24, R4, PT, P0 ;  /* 0x000000041800720c */ /* 0x000fda0003f04300 */
[----:B------:R-:W-:Y:S05]  /*5f70*/  @!P0 EXIT ;  /* 0x000000000000894d */ /* 0x000fea0003800000 */
[C---:B------:R-:W-:Y:S01]  /*5f80*/  IMAD.WIDE.U32 R2, R22.reuse, 0x3, RZ ;  /* 0x0000000316027825 */ /* 0x040fe200078e00ff */
[----:B------:R-:W-:Y:S01]  /*5f90*/  LEA R5, R23, R23, 0x1 ;  /* 0x0000001717057211 */ /* 0x000fe200078e08ff */
[----:B------:R-:W0:Y:S01]  /*5fa0*/  LDC.64 R14, c[0x0][0x218] ;  /* 0x00008600ff0e7b82 */ /* 0x000e220000000a00 */
[----:B------:R-:W-:Y:S01]  /*5fb0*/  MOV R7, R4 ;  /* 0x0000000400077202 */ /* 0x000fe20000000f00 */
[----:B------:R-:W-:Y:S01]  /*5fc0*/  ULDC.64 UR4, c[0x0][0x268] ;  /* 0x00009a0000047ab9 */ /* 0x000fe20000000a00 */
[----:B------:R-:W-:Y:S02]  /*5fd0*/  IADD3 R5, R3, R5, RZ ;  /* 0x0000000503057210 */ /* 0x000fe40007ffe0ff */
[----:B------:R-:W-:Y:S02]  /*5fe0*/  SHF.L.U64.HI R23, R22, 0x2, R23 ;  /* 0x0000000216177819 */ /* 0x000fe40000010217 */
[----:B------:R-:W-:Y:S01]  /*5ff0*/  LEA.HI R2, P0, R5, R2, RZ, 0x1 ;  /* 0x0000000205027211 */ /* 0x000fe200078108ff */
[----:B------:R-:W1:Y:S01]  /*6000*/  LDC.64 R16, c[0x0][0x220] ;  /* 0x00008800ff107b82 */ /* 0x000e620000000a00 */
[----:B------:R-:W-:-:S02]  /*6010*/  SHF.L.U64.HI R31, R25, 0x2, R24 ;  /* 0x00000002191f7819 */ /* 0x000fc40000010218 */
[----:B------:R-:W-:-:S04]  /*6020*/  IADD3.X R5, RZ, R5, RZ, P0, !PT ;  /* 0x00000005ff057210 */ /* 0x000fc800007fe4ff */
[--C-:B------:R-:W-:Y:S02]  /*6030*/  SHF.R.S64 R27, R2, 0x1, R5.reuse ;  /* 0x00000001021b7819 */ /* 0x100fe40000001005 */
[----:B------:R-:W-:-:S04]  /*6040*/  SHF.R.S32.HI R2, RZ, 0x1, R5 ;  /* 0x00000001ff027819 */ /* 0x000fc80000011405 */
[----:B------:R-:W-:-:S07]  /*6050*/  SHF.L.U64.HI R29, R27, 0x2, R2 ;  /* 0x000000021b1d7819 */ /* 0x000fce0000010202 */
.L_x_57:
[----:B------:R-:W-:-:S04]  /*6060*/  LEA R6, P0, R0, UR4, 0x2 ;  /* 0x0000000400067c11 */ /* 0x000fc8000f8010ff */
[----:B------:R-:W-:Y:S02]  /*6070*/  LEA.HI.X R7, R0, UR5, R7, 0x2, P0 ;  /* 0x0000000500077c11 */ /* 0x000fe400080f1407 */
[-C--:B------:R-:W-:Y:S02]  /*6080*/  LEA R8, P0, R25, R6.reuse, 0x2 ;  /* 0x0000000619087211 */ /* 0x080fe400078010ff */
[-C--:B------:R-:W-:Y:S01]  /*6090*/  LEA R12, P1, R22, R6.reuse, 0x2 ;  /* 0x00000006160c7211 */ /* 0x080fe200078210ff */
[----:B--2---:R2:W3:Y:S01]  /*60a0*/  LDG.E R18, desc[UR8][R6.64] ;  /* 0x0000000806127981 */ /* 0x0044e2000c1e1900 */
[----:B------:R-:W-:Y:S02]  /*60b0*/  LEA R10, P2, R27, R6, 0x2 ;  /* 0x000000061b0a7211 */ /* 0x000fe400078410ff */
[----:B------:R-:W-:Y:S02]  /*60c0*/  IADD3.X R9, R7, R31, RZ, P0, !PT ;  /* 0x0000001f07097210 */ /* 0x000fe400007fe4ff */
[----:B------:R-:W-:-:S02]  /*60d0*/  IADD3.X R13, R23, R7, RZ, P1, !PT ;  /* 0x00000007170d7210 */ /* 0x000fc40000ffe4ff */
[----:B------:R-:W-:Y:S01]  /*60e0*/  IADD3.X R11, R7, R29, RZ, P2, !PT ;  /* 0x0000001d070b7210 */ /* 0x000fe200017fe4ff */
[----:B------:R-:W3:Y:S04]  /*60f0*/  LDG.E R19, desc[UR8][R8.64] ;  /* 0x0000000808137981 */ /* 0x000ee8000c1e1900 */
[----:B------:R-:W4:Y:S04]  /*6100*/  LDG.E R20, desc[UR8][R12.64] ;  /* 0x000000080c147981 */ /* 0x000f28000c1e1900 */
[----:B------:R-:W4:Y:S01]  /*6110*/  LDG.E R21, desc[UR8][R10.64] ;  /* 0x000000080a157981 */ /* 0x000f22000c1e1900 */
[----:B------:R-:W-:-:S02]  /*6120*/  SHF.L.U32 R5, R0, 0x1, RZ ;  /* 0x0000000100057819 */ /* 0x000fc400000006ff */
[----:B------:R-:W-:-:S03]  /*6130*/  IADD3 R0, R0, 0x1e0, RZ ;  /* 0x000001e000007810 */ /* 0x000fc60007ffe0ff */
[----:B0-----:R-:W-:-:S04]  /*6140*/  IMAD.WIDE R2, R5, 0x4, R14 ;  /* 0x0000000405027825 */ /* 0x001fc800078e020e */
[----:B-1----:R-:W-:Y:S01]  /*6150*/  IMAD.WIDE R4, R5, 0x4, R16 ;  /* 0x0000000405047825 */ /* 0x002fe200078e0210 */
[----:B------:R-:W-:Y:S02]  /*6160*/  ISETP.GT.U32.AND P0, PT, R25, R0, PT ;  /* 0x000000001900720c */ /* 0x000fe40003f04070 */
[----:B--2---:R-:W-:-:S04]  /*6170*/  SHF.R.S32.HI R7, RZ, 0x1f, R0 ;  /* 0x0000001fff077819 */ /* 0x004fc80000011400 */
[----:B------:R-:W-:Y:S01]  /*6180*/  ISETP.GT.AND.EX P0, PT, R24, R7, PT, P0 ;  /* 0x000000071800720c */ /* 0x000fe20003f04300 */
[----:B---3--:R2:W-:Y:S04]  /*6190*/  STG.E.64 desc[UR8][R2.64], R18 ;  /* 0x0000001202007986 */ /* 0x0085e8000c101b08 */
[----:B----4-:R2:W-:Y:S08]  /*61a0*/  STG.E.64 desc[UR8][R4.64], R20 ;  /* 0x0000001404007986 */ /* 0x0105f0000c101b08 */
[----:B------:R-:W-:Y:S05]  /*61b0*/  @P0 BRA `(.L_x_57) ;  /* 0xfffffffc00a80947 */ /* 0x000fea000383ffff */
[----:B------:R-:W-:Y:S05]  /*61c0*/  EXIT ;  /* 0x000000000000794d */ /* 0x000fea0003800000 */
.L_x_58:
        /* <DEDUP_REMOVED lines=11> */
.L_x_5594:


//--------------------- .text._Z35group_norm_nhwc_bwd_one_pass_kernelI11Bf16IOFp32WLi128ELi120ELi480EEv26Group_norm_nhwc_bwd_params --------------------------
	.section	.text._Z35group_norm_nhwc_bwd_one_pass_kernelI11Bf16IOFp32WLi128ELi120ELi480EEv26Group_norm_nhwc_bwd_params,"ax",@progbits
	.align	128
        .global         _Z35group_norm_nhwc_bwd_one_pass_kernelI11Bf16IOFp32WLi128ELi120ELi480EEv26Group_norm_nhwc_bwd_params
        .type           _Z35group_norm_nhwc_bwd_one_pass_kernelI11Bf16IOFp32WLi128ELi120ELi480EEv26Group_norm_nhwc_bwd_params,@function
        .size           _Z35group_norm_nhwc_bwd_one_pass_kernelI11Bf16IOFp32WLi128ELi120ELi480EEv26Group_norm_nhwc_bwd_params,(.L_x_5595 - _Z35group_norm_nhwc_bwd_one_pass_kernelI11Bf16IOFp32WLi128ELi120ELi480EEv26Group_norm_nhwc_bwd_params)
        .other          _Z35group_norm_nhwc_bwd_one_pass_kernelI11Bf16IOFp32WLi128ELi120ELi480EEv26Group_norm_nhwc_bwd_params,@"STO_CUDA_ENTRY STV_DEFAULT"
_Z35group_norm_nhwc_bwd_one_pass_kernelI11Bf16IOFp32WLi128ELi120ELi480EEv26Group_norm_nhwc_bwd_params:
.text._Z35group_norm_nhwc_bwd_one_pass_kernelI11Bf16IOFp32WLi128ELi120ELi480EEv26Group_norm_nhwc_bwd_params:
[----:B------:R-:W-:Y:S01]  /*0000*/  LDC R1, c[0x0][0x28] ;  /* 0x00000a00ff017b82 */ /* 0x000fe20000000800 */
[----:B------:R-:W0:Y:S01]  /*0010*/  S2R R63, SR_CTAID.Y ;  /* 0x00000000003f7919 */ /* 0x000e220000002600 */
[----:B------:R-:W-:Y:S01]  /*0020*/  ULDC UR4, c[0x0][0x2a0] ;  /* 0x0000a80000047ab9 */ /* 0x000fe20000000800 */
[----:B------:R-:W-:-:S05]  /*0030*/  ULDC UR5, c[0x0][0x270] ;  /* 0x00009c0000057ab9 */ /* 0x000fca0000000800 */
[----:B------:R-:W1:Y:S01]  /*0040*/  S2UR UR7, SR_CTAID.X ;  /* 0x00000000000779c3 */ /* 0x000e620000002500 */
[----:B------:R-:W-:Y:S01]  /*0050*/  UIMAD UR4, UR4, UR5, URZ ;  /* 0x00000005040472a4 */ /* 0x000fe2000f8e023f */
[----:B------:R-:W2:Y:S01]  /*0060*/  S2R R62, SR_TID.X ;  /* 0x00000000003e7919 */ /* 0x000ea20000002100 */
[----:B------:R-:W-:-:S04]  /*0070*/  ULDC.64 UR8, c[0x0][0x208] ;  /* 0x0000820000087ab9 */ /* 0x000fc80000000a00 */
[----:B0-----:R-:W-:-:S13]  /*0080*/  ISETP.GE.AND P0, PT, R63, UR4, PT ;  /* 0x000000043f007c0c */ /* 0x001fda000bf06270 */
[----:B-12---:R-:W-:Y:S05]  /*0090*/  @P0 BRA `(.L_x_59) ;  /* 0x0000009800880947 */ /* 0x006fea0003800000 */
[----:B------:R-:W0:Y:S01]  /*00a0*/  LDC R60, c[0x0][0x2ac] ;  /* 0x0000ab00ff3c7b82 */ /* 0x000e220000000800 */
[C---:B------:R-:W-:Y:S01]  /*00b0*/  IMAD.WIDE.U32 R2, R62.reuse, -0x77777777, RZ ;  /* 0x888888893e027825 */ /* 0x040fe200078e00ff */
[----:B------:R-:W-:Y:S01]  /*00c0*/  ULDC.64 UR10, c[0x0][0x290] ;  /* 0x0000a400000a7ab9 */ /* 0x000fe20000000a00 */
[----:B------:R-:W-:Y:S01]  /*00d0*/  ISETP.GE.U32.AND P1, PT, R62, 0x1e0, PT ;  /* 0x000001e03e00780c */ /* 0x000fe20003f26070 */
[----:B------:R-:W1:Y:S01]  /*00e0*/  S2R R21, SR_LANEID ;  /* 0x0000000000157919 */ /* 0x000e620000000000 */
[----:B------:R-:W-:Y:S01]  /*00f0*/  LOP3.LUT R9, R9, 0xffffffbf, RZ, 0xc0, !PT ;  /* 0xffffffbf09097812 */ /* 0x000fe200078ec0ff */
[----:B------:R-:W-:Y:S01]  /*0100*/  UMOV UR5, 0x400 ;  /* 0x0000040000057882 */ /* 0x000fe20000000000 */
[----:B------:R-:W-:Y:S01]  /*0110*/  SHF.R.U32.HI R7, RZ, 0x5, R3 ;  /* 0x00000005ff077819 */ /* 0x000fe20000011603 */
[----:B------:R-:W2:Y:S01]  /*0120*/  S2UR UR6, SR_CgaCtaId ;  /* 0x00000000000679c3 */ /* 0x000ea20000008800 */
[----:B------:R-:W-:Y:S01]  /*0130*/  HFMA2.MMA R20, -RZ, RZ, 0, 0 ;  /* 0x00000000ff147435 */ /* 0x000fe200000001ff */
[----:B------:R-:W-:-:S02]  /*0140*/  MOV R19, R63 ;  /* 0x0000003f00137202 */ /* 0x000fc40000000f00 */
[----:B------:R-:W-:-:S04]  /*0150*/  IMAD R16, R7, -0x3c, R62 ;  /* 0xffffffc407107824 */ /* 0x000fc800078e023e */
[----:B------:R-:W3:Y:S01]  /*0160*/  LDC R56, c[0x0][0x10] ;  /* 0x00000400ff387b82 */ /* 0x000ee20000000800 */
[----:B------:R-:W-:Y:S01]  /*0170*/  SHF.L.U32 R16, R16, 0x1, RZ ;  /* 0x0000000110107819 */ /* 0x000fe200000006ff */
[----:B0-----:R-:W-:-:S06]  /*0180*/  IMAD R60, R60, UR7, R7 ;  /* 0x000000073c3c7c24 */ /* 0x001fcc000f8e0207 */
[----:B------:R-:W0:Y:S01]  /*0190*/  LDC R22, c[0x0][0xc] ;  /* 0x00000300ff167b82 */ /* 0x000e220000000800 */
[C---:B------:R-:W-:Y:S02]  /*01a0*/  IADD3 R0, R60.reuse, 0x18, RZ ;  /* 0x000000183c007810 */ /* 0x040fe40007ffe0ff */
[----:B------:R-:W-:Y:S01]  /*01b0*/  IADD3 R2, R60, 0x20, RZ ;  /* 0x000000203c027810 */ /* 0x000fe20007ffe0ff */
[----:B--2---:R-:W-:Y:S01]  /*01c0*/  ULEA UR5, UR6, UR5, 0x18 ;  /* 0x0000000506057291 */ /* 0x004fe2000f8ec03f */
[----:B------:R-:W-:Y:S02]  /*01d0*/  ISETP.LT.U32.AND P0, PT, R0, UR10, PT ;  /* 0x0000000a00007c0c */ /* 0x000fe4000bf01070 */
[----:B------:R-:W-:Y:S02]  /*01e0*/  SHF.R.S32.HI R0, RZ, 0x1f, R0 ;  /* 0x0000001fff007819 */ /* 0x000fe40000011400 */
[----:B------:R-:W-:Y:S02]  /*01f0*/  ISETP.LT.U32.AND P2, PT, R2, UR10, PT ;  /* 0x0000000a02007c0c */ /* 0x000fe4000bf41070 */
[----:B------:R-:W-:Y:S01]  /*0200*/  ISETP.LT.AND.EX P0, PT, R0, UR11, !P1, P0 ;  /* 0x0000000b00007c0c */ /* 0x000fe2000cf01300 */
[----:B---3--:R-:W-:Y:S01]  /*0210*/  IMAD R18, R56, UR7, R63 ;  /* 0x0000000738127c24 */ /* 0x008fe2000f8e023f */
[----:B------:R-:W-:-:S02]  /*0220*/  SHF.R.S32.HI R2, RZ, 0x1f, R2 ;  /* 0x0000001fff027819 */ /* 0x000fc40000011402 */
[----:B------:R-:W-:Y:S02]  /*0230*/  IADD3 R3, R60, 0x28, RZ ;  /* 0x000000283c037810 */ /* 0x000fe40007ffe0ff */
[----:B------:R-:W-:Y:S02]  /*0240*/  ISETP.LT.AND.EX P2, PT, R2, UR11, !P1, P2 ;  /* 0x0000000b02007c0c */ /* 0x000fe4000cf41320 */
[----:B------:R-:W-:Y:S02]  /*0250*/  ISETP.LT.U32.AND P3, PT, R3, UR10, PT ;  /* 0x0000000a03007c0c */ /* 0x000fe4000bf61070 */
[----:B------:R-:W-:Y:S02]  /*0260*/  SHF.R.S32.HI R3, RZ, 0x1f, R3 ;  /* 0x0000001fff037819 */ /* 0x000fe40000011403 */
[----:B------:R-:W-:Y:S02]  /*0270*/  IADD3 R0, R60, 0x30, RZ ;  /* 0x000000303c007810 */ /* 0x000fe40007ffe0ff */
[----:B------:R-:W-:-:S02]  /*0280*/  @P0 LOP3.LUT R9, R9, 0x40, RZ, 0xfc, !PT ;  /* 0x0000004009090812 */ /* 0x000fc400078efcff */
[----:B------:R-:W-:Y:S02]  /*0290*/  ISETP.LT.AND.EX P0, PT, R3, UR11, !P1, P3 ;  /* 0x0000000b03007c0c */ /* 0x000fe4000cf01330 */
[----:B------:R-:W-:Y:S02]  /*02a0*/  LOP3.LUT R9, R9, 0xffffffdf, RZ, 0xc0, !PT ;  /* 0xffffffdf09097812 */ /* 0x000fe400078ec0ff */
[----:B------:R-:W-:Y:S02]  /*02b0*/  ISETP.LT.U32.AND P3, PT, R0, UR10, PT ;  /* 0x0000000a00007c0c */ /* 0x000fe4000bf61070 */
[----:B------:R-:W-:Y:S02]  /*02c0*/  SHF.R.S32.HI R0, RZ, 0x1f, R0 ;  /* 0x0000001fff007819 */ /* 0x000fe40000011400 */
[----:B------:R-:W-:Y:S02]  /*02d0*/  @P2 LOP3.LUT R9, R9, 0x20, RZ, 0xfc, !PT ;  /* 0x0000002009092812 */ /* 0x000fe400078efcff */
[----:B------:R-:W-:-:S02]  /*02e0*/  IADD3 R2, R60, 0x38, RZ ;  /* 0x000000383c027810 */ /* 0x000fc40007ffe0ff */
        /* <DEDUP_REMOVED lines=10> */
[----:B------:R-:W-:Y:S02]  /*0390*/  IADD3 R0, R60, 0x48, RZ ;  /* 0x000000483c007810 */ /* 0x000fe40007ffe0ff */
[----:B------:R-:W-:-:S02]  /*03a0*/  @P3 LOP3.LUT R9, R9, 0x8, RZ, 0xfc, !PT ;  /* 0x0000000809093812 */ /* 0x000fc400078efcff */
[----:B------:R-:W-:Y:S02]  /*03b0*/  ISETP.LT.AND.EX P0, PT, R3, UR11, !P1, P0 ;  /* 0x0000000b03007c0c */ /* 0x000fe4000cf01300 */
[----:B------:R-:W-:Y:S02]  /*03c0*/  LOP3.LUT R9, R9, 0xfffffffb, RZ, 0xc0, !PT ;  /* 0xfffffffb09097812 */ /* 0x000fe400078ec0ff */
[----:B------:R-:W-:Y:S02]  /*03d0*/  SHF.R.S32.HI R3, RZ, 0x1f, R0 ;  /* 0x0000001fff037819 */ /* 0x000fe40000011400 */
[----:B------:R-:W-:Y:S02]  /*03e0*/  ISETP.LT.U32.AND P5, PT, R0, UR10, PT ;  /* 0x0000000a00007c0c */ /* 0x000fe4000bfa1070 */
[C---:B------:R-:W-:Y:S02]  /*03f0*/  IADD3 R2, R60.reuse, 0x50, RZ ;  /* 0x000000503c027810 */ /* 0x040fe40007ffe0ff */
[----:B------:R-:W-:-:S02]  /*0400*/  IADD3 R0, R60, 0x58, RZ ;  /* 0x000000583c007810 */ /* 0x000fc40007ffe0ff */
[----:B------:R-:W-:Y:S02]  /*0410*/  @P2 LOP3.LUT R9, R9, 0x4, RZ, 0xfc, !PT ;  /* 0x0000000409092812 */ /* 0x000fe400078efcff */
[----:B------:R-:W-:Y:S02]  /*0420*/  ISETP.LT.AND.EX P5, PT, R3, UR11, !P1, P5 ;  /* 0x0000000b03007c0c */ /* 0x000fe4000cfa1350 */
[----:B------:R-:W-:Y:S02]  /*0430*/  SHF.R.S32.HI R3, RZ, 0x1f, R2 ;  /* 0x0000001fff037819 */ /* 0x000fe40000011402 */
[----:B------:R-:W-:Y:S02]  /*0440*/  ISETP.LT.U32.AND P4, PT, R2, UR10, PT ;  /* 0x0000000a02007c0c */ /* 0x000fe4000bf81070 */
[----:B------:R-:W-:Y:S02]  /*0450*/  SHF.R.S32.HI R2, RZ, 0x1f, R0 ;  /* 0x0000001fff027819 */ /* 0x000fe40000011400 */
[----:B------:R-:W-:-:S02]  /*0460*/  ISETP.LT.U32.AND P3, PT, R0, UR10, PT ;  /* 0x0000000a00007c0c */ /* 0x000fc4000bf61070 */
[----:B------:R-:W-:Y:S02]  /*0470*/  LOP3.LUT R9, R9, 0xfffffffd, RZ, 0xc0, !PT ;  /* 0xfffffffd09097812 */ /* 0x000fe400078ec0ff */
[----:B------:R-:W-:Y:S02]  /*0480*/  ISETP.LT.AND.EX P4, PT, R3, UR11, !P1, P4 ;  /* 0x0000000b03007c0c */ /* 0x000fe4000cf81340 */
[----:B------:R-:W-:Y:S02]  /*0490*/  ISETP.LT.AND.EX P3, PT, R2, UR11, !P1, P3 ;  /* 0x0000000b02007c0c */ /* 0x000fe4000cf61330 */
[----:B------:R-:W-:Y:S01]  /*04a0*/  @P0 LOP3.LUT R9, R9, 0x2, RZ, 0xfc, !PT ;  /* 0x0000000209090812 */ /* 0x000fe200078efcff */
[----:B------:R-:W2:Y:S01]  /*04b0*/  LDC.64 R2, c[0x0][0x288] ;  /* 0x0000a200ff027b82 */ /* 0x000ea20000000a00 */
[----:B------:R-:W-:Y:S02]  /*04c0*/  SHF.R.S32.HI R61, RZ, 0x1f, R60 ;  /* 0x0000001fff3d7819 */ /* 0x000fe4000001143c */
[----:B------:R-:W-:-:S02]  /*04d0*/  ISETP.LT.U32.AND P0, PT, R60, UR10, PT ;  /* 0x0000000a3c007c0c */ /* 0x000fc4000bf01070 */
[C---:B------:R-:W-:Y:S02]  /*04e0*/  IADD3 R59, R60.reuse, 0x8, RZ ;  /* 0x000000083c3b7810 */ /* 0x040fe40007ffe0ff */
[----:B------:R-:W-:Y:S02]  /*04f0*/  ISETP.LT.AND.EX P0, PT, R61, UR11, !P1, P0 ;  /* 0x0000000b3d007c0c */ /* 0x000fe4000cf01300 */
[----:B------:R-:W-:Y:S02]  /*0500*/  LOP3.LUT R9, R9, 0xffffff7f, RZ, 0xc0, !PT ;  /* 0xffffff7f09097812 */ /* 0x000fe400078ec0ff */
[----:B------:R-:W-:Y:S02]  /*0510*/  IADD3 R58, R60, 0x10, RZ ;  /* 0x000000103c3a7810 */ /* 0x000fe40007ffe0ff */
[----:B------:R-:W-:Y:S02]  /*0520*/  SHF.R.S32.HI R57, RZ, 0x1f, R59 ;  /* 0x0000001fff397819 */ /* 0x000fe4000001143b */
[----:B------:R-:W-:-:S02]  /*0530*/  ISETP.LT.U32.AND P2, PT, R59, UR10, PT ;  /* 0x0000000a3b007c0c */ /* 0x000fc4000bf41070 */
[----:B------:R-:W-:Y:S02]  /*0540*/  SHF.R.S32.HI R23, RZ, 0x1f, R58 ;  /* 0x0000001fff177819 */ /* 0x000fe4000001143a */
[----:B------:R-:W-:Y:S02]  /*0550*/  ISETP.LT.AND.EX P2, PT, R57, UR11, !P1, P2 ;  /* 0x0000000b39007c0c */ /* 0x000fe4000cf41320 */
[----:B------:R-:W-:Y:S02]  /*0560*/  @P0 LOP3.LUT R9, R9, 0x80, RZ, 0xfc, !PT ;  /* 0x0000008009090812 */ /* 0x000fe400078efcff */
[----:B------:R-:W-:Y:S01]  /*0570*/  ISETP.LT.U32.AND P0, PT, R58, UR10, PT ;  /* 0x0000000a3a007c0c */ /* 0x000fe2000bf01070 */
[----:B------:R-:W-:Y:S01]  /*0580*/  ULDC.U8 UR10, c[0x0][0x2a4] ;  /* 0x0000a900000a7ab9 */ /* 0x000fe20000000000 */
[----:B--2---:R-:W-:Y:S02]  /*0590*/  LEA R5, R3, R3, 0x1 ;  /* 0x0000000303057211 */ /* 0x004fe400078e08ff */
[----:B------:R-:W-:-:S02]  /*05a0*/  ISETP.LT.AND.EX P1, PT, R23, UR11, !P1, P0 ;  /* 0x0000000b17007c0c */ /* 0x000fc4000cf21300 */
[----:B------:R-:W-:Y:S02]  /*05b0*/  LEA.HI R15, P0, R3, R2, RZ, 0x1 ;  /* 0x00000002030f7211 */ /* 0x000fe400078108ff */
[----:B0-----:R-:W-:Y:S02]  /*05c0*/  LOP3.LUT R17, R22, 0x3, RZ, 0xc0, !PT ;  /* 0x0000000316117812 */ /* 0x001fe400078ec0ff */
[----:B------:R-:W-:Y:S01]  /*05d0*/  IADD3.X R0, RZ, R3, RZ, P0, !PT ;  /* 0x00000003ff007210 */ /* 0x000fe200007fe4ff */
[----:B------:R-:W-:Y:S01]  /*05e0*/  IMAD.WIDE.U32 R2, R2, 0x3, RZ ;  /* 0x0000000302027825 */ /* 0x000fe200078e00ff */
[----:B------:R-:W-:Y:S02]  /*05f0*/  IADD3 R12, R60, 0x78, RZ ;  /* 0x000000783c0c7810 */ /* 0x000fe40007ffe0ff */
[----:B------:R-:W-:Y:S02]  /*0600*/  SHF.R.S64 R15, R15, 0x1, R0 ;  /* 0x000000010f0f7819 */ /* 0x000fe40000001000 */
[----:B------:R-:W-:-:S02]  /*0610*/  IADD3 R5, R3, R5, RZ ;  /* 0x0000000503057210 */ /* 0x000fc40007ffe0ff */
[----:B------:R-:W-:Y:S02]  /*0620*/  SHF.R.S32.HI R3, RZ, 0x1f, R62 ;  /* 0x0000001fff037819 */ /* 0x000fe4000001143e */
[----:B------:R-:W-:Y:S02]  /*0630*/  LEA.HI R14, P0, R5, R2, RZ, 0x1 ;  /* 0x00000002050e7211 */ /* 0x000fe400078108ff */
[----:B------:R-:W-:Y:S02]  /*0640*/  LEA.HI R3, R3, R62, RZ, 0x5 ;  /* 0x0000003e03037211 */ /* 0x000fe400078f28ff */
[----:B------:R-:W-:Y:S02]  /*0650*/  IADD3.X R5, RZ, R5, RZ, P0, !PT ;  /* 0x00000005ff057210 */ /* 0x000fe400007fe4ff */
[----:B------:R-:W-:Y:S02]  /*0660*/  SHF.R.S32.HI R3, RZ, 0x5, R3 ;  /* 0x00000005ff037819 */ /* 0x000fe40000011403 */
[----:B------:R-:W-:-:S02]  /*0670*/  SHF.R.S64 R14, R14, 0x1, R5 ;  /* 0x000000010e0e7819 */ /* 0x000fc40000001005 */
[----:B------:R-:W-:Y:S02]  /*0680*/  SHF.R.S32.HI R0, RZ, 0x1, R0 ;  /* 0x00000001ff007819 */ /* 0x000fe40000011400 */
[----:B------:R-:W-:Y:S02]  /*0690*/  SHF.R.S32.HI R5, RZ, 0x1, R5 ;  /* 0x00000001ff057819 */ /* 0x000fe40000011405 */
[----:B------:R-:W-:Y:S02]  /*06a0*/  LEA R13, R3, UR5, 0x3 ;  /* 0x00000005030d7c11 */ /* 0x000fe4000f8e18ff */
[----:B------:R-:W-:Y:S02]  /*06b0*/  SHF.L.U64.HI R11, R15, 0x2, R0 ;  /* 0x000000020f0b7819 */ /* 0x000fe40000010200 */
[----:B-1----:R-:W-:-:S07]  /*06c0*/  SHF.L.U64.HI R10, R14, 0x2, R5 ;  /* 0x000000020e0a7819 */ /* 0x002fce0000010205 */
.L_x_142:
[----:B0-----:R-:W0:Y:S01]  /*06d0*/  LDC R6, c[0x0][0x2a0] ;  /* 0x0000a800ff067b82 */ /* 0x001e220000000800 */
[----:B------:R-:W-:Y:S01]  /*06e0*/  LOP3.LUT P6, RZ, R9, 0x80, RZ, 0xc0, !PT ;  /* 0x0000008009ff7812 */ /* 0x000fe200078cc0ff */
[----:B------:R-:W-:Y:S01]  /*06f0*/  ULDC.64 UR12, c[0x0][0x298] ;  /* 0x0000a600000c7ab9 */ /* 0x000fe20000000a00 */
[----:B------:R-:W-:Y:S02]  /*0700*/  P2R R75, PR, RZ, 0x4 ;  /* 0x00000004ff4b7803 */ /* 0x000fe40000000000 */
[----:B------:R-:W-:Y:S02]  /*0710*/  IADD3 R27, R60, 0x60, RZ ;  /* 0x000000603c1b7810 */ /* 0x000fe40007ffe0ff */
[----:B------:R-:W-:Y:S01]  /*0720*/  MOV R8, RZ ;  /* 0x000000ff00087202 */ /* 0x000fe20000000f00 */
[----:B------:R-:W1:Y:S01]  /*0730*/  @P2 LDC.64 R86, c[0x0][0x230] ;  /* 0x00008c00ff562b82 */ /* 0x000e620000000a00 */
[----:B------:R-:W-:-:S07]  /*0740*/  P2R R90, PR, RZ, 0x20 ;  /* 0x00000020ff5a7803 */ /* 0x000fce0000000000 */
[----:B------:R-:W2:Y:S01]  /*0750*/  @P6 LDC.64 R88, c[0x0][0x230] ;  /* 0x00008c00ff586b82 */ /* 0x000ea20000000a00 */
[----:B0-----:R-:W-:-:S07]  /*0760*/  IABS R7, R6 ;  /* 0x0000000600077213 */ /* 0x001fce0000000000 */
[----:B------:R-:W0:Y:S01]  /*0770*/  @P1 LDC.64 R84, c[0x0][0x230] ;  /* 0x00008c00ff541b82 */ /* 0x000e220000000a00 */
[----:B------:R-:W3:Y:S07]  /*0780*/  I2F.RP R0, R7 ;  /* 0x0000000700007306 */ /* 0x000eee0000209400 */
[----:B------:R-:W4:Y:S08]  /*0790*/  @P5 LDC.64 R38, c[0x0][0x230] ;  /* 0x00008c00ff265b82 */ /* 0x000f300000000a00 */
[----:B------:R-:W4:Y:S01]  /*07a0*/  @P4 LDC.64 R34, c[0x0][0x230] ;  /* 0x00008c00ff224b82 */ /* 0x000f220000000a00 */
[----:B---3--:R-:W3:Y:S07]  /*07b0*/  MUFU.RCP R0, R0 ;  /* 0x0000000000007308 */ /* 0x008eee0000001000 */
[----:B------:R-:W4:Y:S01]  /*07c0*/  @P3 LDC.64 R30, c[0x0][0x230] ;  /* 0x00008c00ff1e3b82 */ /* 0x000f220000000a00 */
[----:B---3--:R-:W-:-:S04]  /*07d0*/  IADD3 R2, R0, 0xffffffe, RZ ;  /* 0x0ffffffe00027810 */ /* 0x008fc80007ffe0ff */
[----:B------:R3:W1:Y:S02]  /*07e0*/  F2I.FTZ.U32.TRUNC.NTZ R3, R2 ;  /* 0x0000000200037305 */ /* 0x000664000021f000 */
[----:B---3--:R-:W-:Y:S02]  /*07f0*/  MOV R2, RZ ;  /* 0x000000ff00027202 */ /* 0x008fe40000000f00 */
[----:B-1----:R-:W-:-:S05]  /*0800*/  IADD3 R4, RZ, -R3, RZ ;  /* 0x80000003ff047210 */ /* 0x002fca0007ffe0ff */
[----:B------:R-:W-:Y:S01]  /*0810*/  IMAD R5, R4, R7, RZ ;  /* 0x0000000704057224 */ /* 0x000fe200078e02ff */
[----:B------:R-:W-:-:S03]  /*0820*/  IABS R4, R19 ;  /* 0x0000001300047213 */ /* 0x000fc60000000000 */
[----:B------:R-:W-:-:S06]  /*0830*/  IMAD.HI.U32 R3, R3, R5, R2 ;  /* 0x0000000503037227 */ /* 0x000fcc00078e0002 */
[----:B------:R-:W-:-:S05]  /*0840*/  IMAD.HI.U32 R3, R3, R4, RZ ;  /* 0x0000000403037227 */ /* 0x000fca00078e00ff */
[----:B------:R-:W-:-:S05]  /*0850*/  IADD3 R0, -R3, RZ, RZ ;  /* 0x000000ff03007210 */ /* 0x000fca0007ffe1ff */
[----:B------:R-:W-:-:S05]  /*0860*/  IMAD R0, R7, R0, R4 ;  /* 0x0000000007007224 */ /* 0x000fca00078e0204 */
[----:B------:R-:W-:-:S13]  /*0870*/  ISETP.GT.U32.AND P0, PT, R7, R0, PT ;  /* 0x000000000700720c */ /* 0x000fda0003f04070 */
[-C--:B------:R-:W-:Y:S02]  /*0880*/  @!P0 IADD3 R0, R0, -R7.reuse, RZ ;  /* 0x8000000700008210 */ /* 0x080fe40007ffe0ff */
[----:B------:R-:W-:Y:S02]  /*0890*/  @!P0 IADD3 R3, R3, 0x1, RZ ;  /* 0x0000000103038810 */ /* 0x000fe40007ffe0ff */
[----:B------:R-:W-:Y:S02]  /*08a0*/  IADD3 R5, R0, -R7, RZ ;  /* 0x8000000700057210 */ /* 0x000fe40007ffe0ff */
[----:B------:R-:W-:-:S04]  /*08b0*/  ISETP.GT.U32.AND P0, PT, R7, R0, PT ;  /* 0x000000000700720c */ /* 0x000fc80003f04070 */
[----:B------:R-:W-:Y:S02]  /*08c0*/  SEL R5, R5, R0, !P0 ;  /* 0x0000000005057207 */ /* 0x000fe40004000000 */
[----:B------:R-:W-:Y:S02]  /*08d0*/  ISETP.GE.U32.AND P0, PT, R0, R7, PT ;  /* 0x000000070000720c */ /* 0x000fe40003f06070 */
[----:B------:R-:W-:Y:S02]  /*08e0*/  LOP3.LUT R0, R19, R6, RZ, 0x3c, !PT ;  /* 0x0000000613007212 */ /* 0x000fe400078e3cff */
[----:B------:R-:W-:-:S09]  /*08f0*/  IADD3 R7, R60, 0x20, RZ ;  /* 0x000000203c077810 */ /* 0x000fd20007ffe0ff */
[----:B------:R-:W-:Y:S02]  /*0900*/  @P0 IADD3 R3, R3, 0x1, RZ ;  /* 0x0000000103030810 */ /* 0x000fe40007ffe0ff */
[----:B------:R-:W-:-:S13]  /*0910*/  ISETP.GE.AND P0, PT, R19, RZ, PT ;  /* 0x000000ff1300720c */ /* 0x000fda0003f06270 */
[----:B------:R-:W-:Y:S02]  /*0920*/  @!P0 IADD3 R5, -R5, RZ, RZ ;  /* 0x000000ff05058210 */ /* 0x000fe40007ffe1ff */
[----:B------:R-:W-:Y:S02]  /*0930*/  ISETP.GE.AND P0, PT, R0, RZ, PT ;  /* 0x000000ff0000720c */ /* 0x000fe40003f06270 */
[----:B------:R-:W-:-:S11]  /*0940*/  LOP3.LUT R0, RZ, R6, RZ, 0x33, !PT ;  /* 0x00000006ff007212 */ /* 0x000fd600078e33ff */
[----:B------:R-:W-:Y:S02]  /*0950*/  @!P0 IADD3 R3, -R3, RZ, RZ ;  /* 0x000000ff03038210 */ /* 0x000fe40007ffe1ff */
[----:B------:R-:W-:-:S04]  /*0960*/  ISETP.NE.AND P0, PT, R6, RZ, PT ;  /* 0x000000ff0600720c */ /* 0x000fc80003f05270 */
[C---:B------:R-:W-:Y:S02]  /*0970*/  SEL R105, R0.reuse, R5, !P0 ;  /* 0x0000000500697207 */ /* 0x040fe40004000000 */
[----:B------:R-:W1:Y:S01]  /*0980*/  @P6 LDC.64 R4, c[0x0][0x288] ;  /* 0x0000a200ff046b82 */ /* 0x000e620000000a00 */
[----:B------:R-:W-:Y:S02]  /*0990*/  SEL R3, R0, R3, !P0 ;  /* 0x0000000300037207 */ /* 0x000fe40004000000 */
[----:B------:R-:W-:Y:S01]  /*09a0*/  IMAD R97, R105, 0x78, RZ ;  /* 0x0000007869617824 */ /* 0x000fe200078e02ff */
[----:B------:R-:W-:-:S04]  /*09b0*/  SHF.R.S32.HI R0, RZ, 0x1f, R16 ;  /* 0x0000001fff007819 */ /* 0x000fc80000011410 */
[----:B------:R-:W-:-:S04]  /*09c0*/  IADD3 R98, P0, R16, R97, RZ ;  /* 0x0000006110627210 */ /* 0x000fc80007f1e0ff */
[----:B------:R-:W-:Y:S02]  /*09d0*/  LEA.HI.X.SX32 R99, R97, R0, 0x1, P0 ;  /* 0x0000000061637211 */ /* 0x000fe400000f0eff */
[----:B------:R-:W-:Y:S01]  /*09e0*/  SHF.R.S32.HI R0, RZ, 0x1f, R3 ;  /* 0x0000001fff007819 */ /* 0x000fe20000011403 */
[----:B------:R-:W-:-:S04]  /*09f0*/  IMAD.WIDE.U32 R98, R3, UR12, R98 ;  /* 0x0000000c03627c25 */ /* 0x000fc8000f8e0062 */
[----:B------:R-:W-:Y:S01]  /*0a00*/  IMAD R0, R0, UR12, RZ ;  /* 0x0000000c00007c24 */ /* 0x000fe2000f8e02ff */
[----:B------:R-:W-:-:S03]  /*0a10*/  @P6 MOV R100, R98 ;  /* 0x0000006200646202 */ /* 0x000fc60000000f00 */
[----:B------:R-:W-:Y:S01]  /*0a20*/  IMAD R101, R3, UR13, R0 ;  /* 0x0000000d03657c24 */ /* 0x000fe2000f8e0200 */
[----:B------:R-:W-:Y:S01]  /*0a30*/  ULDC.64 UR12, c[0x0][0x290] ;  /* 0x0000a400000c7ab9 */ /* 0x000fe20000000a00 */
[----:B-1----:R-:W-:-:S03]  /*0a40*/  @P6 IMAD R0, R61, R4, RZ ;  /* 0x000000043d006224 */ /* 0x002fc600078e02ff */
[----:B------:R-:W-:Y:S01]  /*0a50*/  IADD3 R101, R99, R101, RZ ;  /* 0x0000006563657210 */ /* 0x000fe20007ffe0ff */
[C---:B------:R-:W-:Y:S02]  /*0a60*/  @P6 IMAD R5, R60.reuse, R5, R0 ;  /* 0x000000053c056224 */ /* 0x040fe400078e0200 */
[----:B------:R-:W-:-:S05]  /*0a70*/  @P6 IMAD.WIDE.U32 R2, R60, R4, R100 ;  /* 0x000000043c026225 */ /* 0x000fca00078e0064 */
[----:B------:R-:W-:Y:S02]  /*0a80*/  @P6 IADD3 R3, R3, R5, RZ ;  /* 0x0000000503036210 */ /* 0x000fe40007ffe0ff */
[----:B------:R-:W1:Y:S01]  /*0a90*/  @P6 LDC.64 R4, c[0x0][0x228] ;  /* 0x00008a00ff046b82 */ /* 0x000e620000000a00 */
[C---:B------:R-:W-:Y:S02]  /*0aa0*/  @P6 SHF.L.U32 R81, R2.reuse, 0x1, RZ ;  /* 0x0000000102516819 */ /* 0x040fe400000006ff */
[----:B------:R-:W-:Y:S02]  /*0ab0*/  @P6 SHF.L.U64.HI R2, R2, 0x1, R3 ;  /* 0x0000000102026819 */ /* 0x000fe40000010203 */
[----:B--2---:R-:W-:Y:S02]  /*0ac0*/  @P6 IADD3 R88, P0, R81, R88, RZ ;  /* 0x0000005851586210 */ /* 0x004fe40007f1e0ff */
[----:B------:R-:W-:Y:S02]  /*0ad0*/  @P2 MOV R3, R101 ;  /* 0x0000006500032202 */ /* 0x000fe40000000f00 */
[----:B------:R-:W-:-:S02]  /*0ae0*/  @P6 IADD3.X R89, R2, R89, RZ, P0, !PT ;  /* 0x0000005902596210 */ /* 0x000fc400007fe4ff */
[----:B-1----:R-:W-:-:S04]  /*0af0*/  @P6 IADD3 R80, P0, R81, R4, RZ ;  /* 0x0000000451506210 */ /* 0x002fc80007f1e0ff */
[----:B------:R-:W-:Y:S02]  /*0b00*/  @P6 IADD3.X R81, R2, R5, RZ, P0, !PT ;  /* 0x0000000502516210 */ /* 0x000fe400007fe4ff */
[----:B------:R-:W1:Y:S01]  /*0b10*/  @P2 LDC.64 R4, c[0x0][0x288] ;  /* 0x0000a200ff042b82 */ /* 0x000e620000000a00 */
[----:B------:R-:W-:Y:S02]  /*0b20*/  @P2 MOV R2, R98 ;  /* 0x0000006200022202 */ /* 0x000fe40000000f00 */
[----:B------:R-:W-:-:S13]  /*0b30*/  LOP3.LUT P6, RZ, R9, 0x10, RZ, 0xc0, !PT ;  /* 0x0000001009ff7812 */ /* 0x000fda00078cc0ff */
[----:B------:R-:W2:Y:S01]  /*0b40*/  @P6 LDC.64 R54, c[0x0][0x230] ;  /* 0x00008c00ff366b82 */ /* 0x000ea20000000a00 */
[-C--:B-1----:R-:W-:Y:S02]  /*0b50*/  @P2 IMAD R0, R57, R4.reuse, RZ ;  /* 0x0000000439002224 */ /* 0x082fe400078e02ff */
[----:B------:R-:W-:-:S04]  /*0b60*/  @P2 IMAD.WIDE.U32 R2, R59, R4, R2 ;  /* 0x000000043b022225 */ /* 0x000fc800078e0002 */
[----:B------:R-:W-:Y:S01]  /*0b70*/  @P2 IMAD R5, R59, R5, R0 ;  /* 0x000000053b052224 */ /* 0x000fe200078e0200 */
[----:B------:R-:W-:-:S04]  /*0b80*/  @P2 SHF.L.U32 R83, R2, 0x1, RZ ;  /* 0x0000000102532819 */ /* 0x000fc800000006ff */
[----:B------:R-:W-:Y:S02]  /*0b90*/  @P2 IADD3 R3, R3, R5, RZ ;  /* 0x0000000503032210 */ /* 0x000fe40007ffe0ff */
[----:B------:R-:W1:Y:S01]  /*0ba0*/  @P2 LDC.64 R4, c[0x0][0x228] ;  /* 0x00008a00ff042b82 */ /* 0x000e620000000a00 */
[C---:B------:R-:W-:Y:S02]  /*0bb0*/  @P2 IADD3 R86, P0, R83.reuse, R86, RZ ;  /* 0x0000005653562210 */ /* 0x040fe40007f1e0ff */
[----:B------:R-:W-:Y:S02]  /*0bc0*/  @P2 SHF.L.U64.HI R2, R2, 0x1, R3 ;  /* 0x0000000102022819 */ /* 0x000fe40000010203 */
[----:B------:R-:W-:Y:S02]  /*0bd0*/  @P1 MOV R3, R101 ;  /* 0x0000006500031202 */ /* 0x000fe40000000f00 */
[----:B------:R-:W-:Y:S02]  /*0be0*/  @P2 IADD3.X R87, R2, R87, RZ, P0, !PT ;  /* 0x0000005702572210 */ /* 0x000fe400007fe4ff */
[----:B-1----:R-:W-:-:S04]  /*0bf0*/  @P2 IADD3 R82, P0, R83, R4, RZ ;  /* 0x0000000453522210 */ /* 0x002fc80007f1e0ff */
[----:B------:R-:W-:Y:S02]  /*0c00*/  @P2 IADD3.X R83, R2, R5, RZ, P0, !PT ;  /* 0x0000000502532210 */ /* 0x000fe400007fe4ff */
[----:B------:R-:W1:Y:S01]  /*0c10*/  @P1 LDC.64 R4, c[0x0][0x288] ;  /* 0x0000a200ff041b82 */ /* 0x000e620000000a00 */
[----:B------:R-:W-:Y:S02]  /*0c20*/  @P1 MOV R2, R98 ;  /* 0x0000006200021202 */ /* 0x000fe40000000f00 */
[----:B------:R-:W-:-:S13]  /*0c30*/  LOP3.LUT P2, RZ, R9, 0x20, RZ, 0xc0, !PT ;  /* 0x0000002009ff7812 */ /* 0x000fda000784c0ff */
[----:B------:R-:W3:Y:S01]  /*0c40*/  @P2 LDC.64 R68, c[0x0][0x230] ;  /* 0x00008c00ff442b82 */ /* 0x000ee20000000a00 */
[-C--:B-1----:R-:W-:Y:S02]  /*0c50*/  @P1 IMAD R0, R23, R4.reuse, RZ ;  /* 0x0000000417001224 */ /* 0x082fe400078e02ff */
[----:B------:R-:W-:-:S04]  /*0c60*/  @P1 IMAD.WIDE.U32 R2, R58, R4, R2 ;  /* 0x000000043a021225 */ /* 0x000fc800078e0002 */
[----:B------:R-:W-:Y:S01]  /*0c70*/  @P1 IMAD R5, R58, R5, R0 ;  /* 0x000000053a051224 */ /* 0x000fe200078e0200 */
[----:B------:R-:W-:-:S04]  /*0c80*/  @P1 SHF.L.U32 R71, R2, 0x1, RZ ;  /* 0x0000000102471819 */ /* 0x000fc800000006ff */
[----:B------:R-:W-:Y:S02]  /*0c90*/  @P1 IADD3 R3, R3, R5, RZ ;  /* 0x0000000503031210 */ /* 0x000fe40007ffe0ff */
[----:B------:R-:W1:Y:S01]  /*0ca0*/  @P1 LDC.64 R4, c[0x0][0x228] ;  /* 0x00008a00ff041b82 */ /* 0x000e620000000a00 */
[C---:B0-----:R-:W-:Y:S02]  /*0cb0*/  @P1 IADD3 R84, P0, R71.reuse, R84, RZ ;  /* 0x0000005447541210 */ /* 0x041fe40007f1e0ff */
[----:B------:R-:W-:Y:S02]  /*0cc0*/  @P1 SHF.L.U64.HI R2, R2, 0x1, R3 ;  /* 0x0000000102021819 */ /* 0x000fe40000010203 */
[----:B------:R-:W-:Y:S02]  /*0cd0*/  SHF.R.S32.HI R3, RZ, 0x1f, R7 ;  /* 0x0000001fff037819 */ /* 0x000fe40000011407 */
[----:B------:R-:W-:Y:S02]  /*0ce0*/  @P1 IADD3.X R85, R2, R85, RZ, P0, !PT ;  /* 0x0000005502551210 */ /* 0x000fe400007fe4ff */
[----:B-1----:R-:W-:-:S04]  /*0cf0*/  @P1 IADD3 R70, P0, R71, R4, RZ ;  /* 0x0000000447461210 */ /* 0x002fc80007f1e0ff */
[----:B------:R-:W-:Y:S02]  /*0d00*/  @P1 IADD3.X R71, R2, R5, RZ, P0, !PT ;  /* 0x0000000502471210 */ /* 0x000fe400007fe4ff */
[----:B------:R-:W0:Y:S01]  /*0d10*/  @P2 LDC.64 R4, c[0x0][0x288] ;  /* 0x0000a200ff042b82 */ /* 0x000e220000000a00 */
[----:B------:R-:W-:Y:S01]  /*0d20*/  @P2 MOV R2, R98 ;  /* 0x0000006200022202 */ /* 0x000fe20000000f00 */
[----:B0-----:R-:W-:Y:S01]  /*0d30*/  @P2 IMAD R0, R3, R4, RZ ;  /* 0x0000000403002224 */ /* 0x001fe200078e02ff */
[----:B------:R-:W-:-:S03]  /*0d40*/  @P2 MOV R3, R101 ;  /* 0x0000006500032202 */ /* 0x000fc60000000f00 */
[C---:B------:R-:W-:Y:S02]  /*0d50*/  @P2 IMAD R5, R7.reuse, R5, R0 ;  /* 0x0000000507052224 */ /* 0x040fe400078e0200 */
[----:B------:R-:W-:Y:S01]  /*0d60*/  @P2 IMAD.WIDE.U32 R2, R7, R4, R2 ;  /* 0x0000000407022225 */ /* 0x000fe200078e0002 */
[----:B------:R-:W-:-:S04]  /*0d70*/  IADD3 R7, R60, 0x28, RZ ;  /* 0x000000283c077810 */ /* 0x000fc80007ffe0ff */
[----:B------:R-:W-:Y:S02]  /*0d80*/  @P2 IADD3 R3, R3, R5, RZ ;  /* 0x0000000503032210 */ /* 0x000fe40007ffe0ff */
[----:B------:R-:W0:Y:S01]  /*0d90*/  @P2 LDC.64 R4, c[0x0][0x228] ;  /* 0x00008a00ff042b82 */ /* 0x000e220000000a00 */
[C---:B------:R-:W-:Y:S02]  /*0da0*/  @P2 SHF.L.U32 R67, R2.reuse, 0x1, RZ ;  /* 0x0000000102432819 */ /* 0x040fe400000006ff */
[----:B------:R-:W-:Y:S02]  /*0db0*/  @P2 SHF.L.U64.HI R2, R2, 0x1, R3 ;  /* 0x0000000102022819 */ /* 0x000fe40000010203 */
[----:B---3--:R-:W-:Y:S02]  /*0dc0*/  @P2 IADD3 R68, P0, R67, R68, RZ ;  /* 0x0000004443442210 */ /* 0x008fe40007f1e0ff */
[----:B------:R-:W-:Y:S02]  /*0dd0*/  SHF.R.S32.HI R3, RZ, 0x1f, R7 ;  /* 0x0000001fff037819 */ /* 0x000fe40000011407 */
[----:B------:R-:W-:-:S02]  /*0de0*/  @P2 IADD3.X R69, R2, R69, RZ, P0, !PT ;  /* 0x0000004502452210 */ /* 0x000fc400007fe4ff */
[----:B0-----:R-:W-:-:S04]  /*0df0*/  @P2 IADD3 R66, P0, R67, R4, RZ ;  /* 0x0000000443422210 */ /* 0x001fc80007f1e0ff */
[----:B------:R-:W-:Y:S02]  /*0e00*/  @P2 IADD3.X R67, R2, R5, RZ, P0, !PT ;  /* 0x0000000502432210 */ /* 0x000fe400007fe4ff */
[----:B------:R-:W0:Y:S01]  /*0e10*/  @P6 LDC.64 R4, c[0x0][0x288] ;  /* 0x0000a200ff046b82 */ /* 0x000e220000000a00 */
[----:B------:R-:W-:Y:S02]  /*0e20*/  @P6 MOV R2, R98 ;  /* 0x0000006200026202 */ /* 0x000fe40000000f00 */
[----:B------:R-:W-:-:S13]  /*0e30*/  LOP3.LUT P2, RZ, R9, 0x8, RZ, 0xc0, !PT ;  /* 0x0000000809ff7812 */ /* 0x000fda000784c0ff */
[----:B------:R-:W1:Y:S01]  /*0e40*/  @P2 LDC.64 R50, c[0x0][0x230] ;  /* 0x00008c00ff322b82 */ /* 0x000e620000000a00 */
        /* <DEDUP_REMOVED lines=9> */
[----:B--2---:R-:W-:Y:S02]  /*0ee0*/  @P6 IADD3 R54, P0, R53, R54, RZ ;  /* 0x0000003635366210 */ /* 0x004fe40007f1e0ff */
[----:B------:R-:W-:Y:S02]  /*0ef0*/  SHF.R.S32.HI R3, RZ, 0x1f, R7 ;  /* 0x0000001fff037819 */ /* 0x000fe40000011407 */
[----:B------:R-:W-:-:S02]  /*0f00*/  @P6 IADD3.X R55, R2, R55, RZ, P0, !PT ;  /* 0x0000003702376210 */ /* 0x000fc400007fe4ff */
[----:B0-----:R-:W-:-:S04]  /*0f10*/  @P6 IADD3 R52, P0, R53, R4, RZ ;  /* 0x0000000435346210 */ /* 0x001fc80007f1e0ff */
[----:B------:R-:W-:Y:S02]  /*0f20*/  @P6 IADD3.X R53, R2, R5, RZ, P0, !PT ;  /* 0x0000000502356210 */ /* 0x000fe400007fe4ff */
[----:B------:R-:W0:Y:S01]  /*0f30*/  @P2 LDC.64 R4, c[0x0][0x288] ;  /* 0x0000a200ff042b82 */ /* 0x000e220000000a00 */
[----:B------:R-:W-:Y:S02]  /*0f40*/  @P2 MOV R2, R98 ;  /* 0x0000006200022202 */ /* 0x000fe40000000f00 */
[----:B------:R-:W-:-:S13]  /*0f50*/  LOP3.LUT P6, RZ, R9, 0x4, RZ, 0xc0, !PT ;  /* 0x0000000409ff7812 */ /* 0x000fda00078cc0ff */
[----:B------:R-:W2:Y:S01]  /*0f60*/  @P6 LDC.64 R46, c[0x0][0x230] ;  /* 0x00008c00ff2e6b82 */ /* 0x000ea20000000a00 */
        /* <DEDUP_REMOVED lines=9> */
[----:B-1----:R-:W-:Y:S02]  /*1000*/  @P2 IADD3 R50, P0, R49, R50, RZ ;  /* 0x0000003231322210 */ /* 0x002fe40007f1e0ff */
        /* <DEDUP_REMOVED lines=40> */
[C---:B------:R-:W-:Y:S02]  /*1290*/  IADD3 R65, R60.reuse, 0x68, RZ ;  /* 0x000000683c417810 */ /* 0x040fe40007ffe0ff */
[----:B------:R-:W-:Y:S02]  /*12a0*/  IADD3 R79, R60, 0x18, RZ ;  /* 0x000000183c4f7810 */ /* 0x000fe40007ffe0ff */
[----:B------:R-:W-:Y:S01]  /*12b0*/  LOP3.LUT P2, RZ, R9, 0x80, RZ, 0xc0, !PT ;  /* 0x0000008009ff7812 */ /* 0x000fe2000784c0ff */
        /* <DEDUP_REMOVED lines=9> */
[----:B----4-:R-:W-:Y:S02]  /*1350*/  @P5 IADD3 R38, P0, R37, R38, RZ ;  /* 0x0000002625265210 */ /* 0x010fe40007f1e0ff */
[----:B------:R-:W-:Y:S02]  /*1360*/  SHF.R.S32.HI R3, RZ, 0x1f, R7 ;  /* 0x0000001fff037819 */ /* 0x000fe40000011407 */
[----:B------:R-:W-:-:S02]  /*1370*/  @P5 IADD3.X R39, R2, R39, RZ, P0, !PT ;  /* 0x0000002702275210 */ /* 0x000fc400007fe4ff */
[----:B0-----:R-:W-:-:S04]  /*1380*/  @P5 IADD3 R36, P0, R37, R4, RZ ;  /* 0x0000000425245210 */ /* 0x001fc80007f1e0ff */
[----:B------:R-:W-:Y:S02]  /*1390*/  @P5 IADD3.X R37, R2, R5, RZ, P0, !PT ;  /* 0x0000000502255210 */ /* 0x000fe400007fe4ff */
[----:B------:R-:W0:Y:S01]  /*13a0*/  @P4 LDC.64 R4, c[0x0][0x288] ;  /* 0x0000a200ff044b82 */ /* 0x000e220000000a00 */
[----:B------:R-:W-:Y:S02]  /*13b0*/  @P4 MOV R2, R98 ;  /* 0x0000006200024202 */ /* 0x000fe40000000f00 */
[----:B------:R-:W-:Y:S02]  /*13c0*/  SHF.R.S32.HI R73, RZ, 0x1f, R65 ;  /* 0x0000001fff497819 */ /* 0x000fe40000011441 */
[----:B------:R-:W-:-:S04]  /*13d0*/  LOP3.LUT P5, RZ, R9, 0x4, RZ, 0xc0, !PT ;  /* 0x0000000409ff7812 */ /* 0x000fc800078ac0ff */
[----:B------:R-:W-:Y:S02]  /*13e0*/  P2R R91, PR, RZ, 0x20 ;  /* 0x00000020ff5b7803 */ /* 0x000fe40000000000 */
[----:B------:R-:W-:-:S04]  /*13f0*/  LOP3.LUT P5, RZ, R9, 0x8, RZ, 0xc0, !PT ;  /* 0x0000000809ff7812 */ /* 0x000fc800078ac0ff */
[----:B------:R-:W-:Y:S02]  /*1400*/  P2R R92, PR, RZ, 0x20 ;  /* 0x00000020ff5c7803 */ /* 0x000fe40000000000 */
[----:B------:R-:W-:-:S04]  /*1410*/  LOP3.LUT P5, RZ, R9, 0x10, RZ, 0xc0, !PT ;  /* 0x0000001009ff7812 */ /* 0x000fc800078ac0ff */
[----:B------:R-:W-:Y:S02]  /*1420*/  P2R R93, PR, RZ, 0x20 ;  /* 0x00000020ff5d7803 */ /* 0x000fe40000000000 */
        /* <DEDUP_REMOVED lines=10> */
[----:B------:R-:W-:Y:S02]  /*14d0*/  @P4 IADD3 R34, P0, R33, R34, RZ ;  /* 0x0000002221224210 */ /* 0x000fe40007f1e0ff */
        /* <DEDUP_REMOVED lines=9> */
[----:B------:R-:W-:-:S05]  /*1570*/  @P3 IMAD.WIDE.U32 R2, R7, R4, R2 ;  /* 0x0000000407023225 */ /* 0x000fca00078e0002 */
[----:B------:R-:W-:Y:S02]  /*1580*/  @P3 IADD3 R3, R3, R5, RZ ;  /* 0x0000000503033210 */ /* 0x000fe40007ffe0ff */
[----:B------:R-:W0:Y:S01]  /*1590*/  @P3 LDC.64 R4, c[0x0][0x228] ;  /* 0x00008a00ff043b82 */ /* 0x000e220000000a00 */
[C---:B------:R-:W-:Y:S02]  /*15a0*/  @P3 SHF.L.U32 R25, R2.reuse, 0x1, RZ ;  /* 0x0000000102193819 */ /* 0x040fe400000006ff */
[----:B------:R-:W-:Y:S02]  /*15b0*/  @P3 SHF.L.U64.HI R2, R2, 0x1, R3 ;  /* 0x0000000102023819 */ /* 0x000fe40000010203 */
[----:B------:R-:W-:-:S04]  /*15c0*/  @P3 IADD3 R30, P0, R25, R30, RZ ;  /* 0x0000001e191e3210 */ /* 0x000fc80007f1e0ff */
[----:B------:R-:W-:Y:S02]  /*15d0*/  @P3 IADD3.X R31, R2, R31, RZ, P0, !PT ;  /* 0x0000001f021f3210 */ /* 0x000fe400007fe4ff */
[----:B0-----:R-:W-:-:S04]  /*15e0*/  @P3 IADD3 R24, P0, R25, R4, RZ ;  /* 0x0000000419183210 */ /* 0x001fc80007f1e0ff */
[----:B------:R-:W-:Y:S01]  /*15f0*/  @P3 IADD3.X R25, R2, R5, RZ, P0, !PT ;  /* 0x0000000502193210 */ /* 0x000fe200007fe4ff */
[----:B------:R-:W-:Y:S01]  /*1600*/  IMAD.WIDE.U32 R2, R62, -0x77777777, RZ ;  /* 0x888888893e027825 */ /* 0x000fe200078e00ff */
[----:B------:R-:W0:Y:S04]  /*1610*/  LDC R5, c[0x0][0x2ac] ;  /* 0x0000ab00ff057b82 */ /* 0x000e280000000800 */
[----:B------:R-:W-:-:S05]  /*1620*/  SHF.R.U32.HI R0, RZ, 0x5, R3 ;  /* 0x00000005ff007819 */ /* 0x000fca0000011603 */
[----:B0-----:R-:W-:Y:S01]  /*1630*/  IMAD R0, R5, UR7, R0 ;  /* 0x0000000705007c24 */ /* 0x001fe2000f8e0200 */
[----:B------:R-:W-:-:S04]  /*1640*/  SHF.R.S32.HI R5, RZ, 0x1f, R27 ;  /* 0x0000001fff057819 */ /* 0x000fc8000001141b */
[----:B------:R-:W-:-:S04]  /*1650*/  IADD3 R2, R0, 0x60, RZ ;  /* 0x0000006000027810 */ /* 0x000fc80007ffe0ff */
[----:B------:R-:W-:Y:S02]  /*1660*/  SHF.R.S32.HI R3, RZ, 0x1f, R2 ;  /* 0x0000001fff037819 */ /* 0x000fe40000011402 */
[----:B------:R-:W-:-:S04]  /*1670*/  ISETP.GE.U32.AND P0, PT, R2, UR12, PT ;  /* 0x0000000c02007c0c */ /* 0x000fc8000bf06070 */
[----:B------:R-:W-:-:S04]  /*1680*/  ISETP.GE.AND.EX P0, PT, R3, UR13, PT, P0 ;  /* 0x0000000d03007c0c */ /* 0x000fc8000bf06300 */
[----:B------:R-:W-:-:S13]  /*1690*/  ISETP.LT.U32.AND P0, PT, R62, 0x1e0, !P0 ;  /* 0x000001e03e00780c */ /* 0x000fda0004701070 */
[----:B------:R-:W0:Y:S08]  /*16a0*/  @P0 LDC.64 R6, c[0x0][0x288] ;  /* 0x0000a200ff060b82 */ /* 0x000e300000000a00 */
[----:B------:R-:W1:Y:S01]  /*16b0*/  @P0 LDC.64 R2, c[0x0][0x230] ;  /* 0x00008c00ff020b82 */ /* 0x000e620000000a00 */
[----:B0-----:R-:W-:Y:S01]  /*16c0*/  @P0 IMAD R4, R5, R6, RZ ;  /* 0x0000000605040224 */ /* 0x001fe200078e02ff */
[----:B------:R-:W-:-:S03]  /*16d0*/  @P0 MOV R5, R101 ;  /* 0x0000006500050202 */ /* 0x000fc60000000f00 */
[----:B------:R-:W-:Y:S01]  /*16e0*/  @P0 IMAD R7, R27, R7, R4 ;  /* 0x000000071b070224 */ /* 0x000fe200078e0204 */
[----:B------:R-:W-:-:S05]  /*16f0*/  @P0 MOV R4, R98 ;  /* 0x0000006200040202 */ /* 0x000fca0000000f00 */
[----:B------:R-:W-:-:S05]  /*1700*/  @P0 IMAD.WIDE.U32 R4, R27, R6, R4 ;  /* 0x000000061b040225 */ /* 0x000fca00078e0004 */
[----:B------:R-:W-:Y:S02]  /*1710*/  @P0 IADD3 R5, R5, R7, RZ ;  /* 0x0000000705050210 */ /* 0x000fe40007ffe0ff */
[C---:B------:R-:W-:Y:S02]  /*1720*/  @P0 SHF.L.U32 R29, R4.reuse, 0x1, RZ ;  /* 0x00000001041d0819 */ /* 0x040fe400000006ff */
[----:B------:R-:W-:Y:S02]  /*1730*/  @P0 SHF.L.U64.HI R6, R4, 0x1, R5 ;  /* 0x0000000104060819 */ /* 0x000fe40000010205 */
[----:B-1----:R-:W-:-:S04]  /*1740*/  @P0 IADD3 R4, P6, R29, R2, RZ ;  /* 0x000000021d040210 */ /* 0x002fc80007fde0ff */
[----:B------:R-:W-:Y:S02]  /*1750*/  @P0 IADD3.X R5, R6, R3, RZ, P6, !PT ;  /* 0x0000000306050210 */ /* 0x000fe400037fe4ff */
[----:B------:R-:W0:Y:S03]  /*1760*/  @P0 LDC.64 R2, c[0x0][0x228] ;  /* 0x00008a00ff020b82 */ /* 0x000e260000000a00 */
[----:B------:R1:W5:Y:S01]  /*1770*/  @P0 LDG.E R8, desc[UR8][R4.64] ;  /* 0x0000000804080981 */ /* 0x000362000c1e1900 */
[----:B0-----:R-:W-:-:S04]  /*1780*/  @P0 IADD3 R28, P6, R29, R2, RZ ;  /* 0x000000021d1c0210 */ /* 0x001fc80007fde0ff */
[----:B------:R-:W-:Y:S02]  /*1790*/  @P0 IADD3.X R29, R6, R3, RZ, P6, !PT ;  /* 0x00000003061d0210 */ /* 0x000fe400037fe4ff */
[----:B------:R-:W-:Y:S02]  /*17a0*/  CS2R R6, SRZ ;  /* 0x0000000000067805 */ /* 0x000fe4000001ff00 */
[----:B------:R-:W-:-:S04]  /*17b0*/  IADD3 R2, R0, 0x68, RZ ;  /* 0x0000006800027810 */ /* 0x000fc80007ffe0ff */
[----:B------:R-:W-:Y:S01]  /*17c0*/  SHF.R.S32.HI R3, RZ, 0x1f, R2 ;  /* 0x0000001fff037819 */ /* 0x000fe20000011402 */
[----:B------:R0:W5:Y:S01]  /*17d0*/  @P0 LDG.E R7, desc[UR8][R28.64] ;  /* 0x000000081c070981 */ /* 0x000162000c1e1900 */
[----:B------:R-:W-:-:S04]  /*17e0*/  ISETP.GE.U32.AND P0, PT, R2, UR12, PT ;  /* 0x0000000c02007c0c */ /* 0x000fc8000bf06070 */
[----:B------:R-:W-:-:S04]  /*17f0*/  ISETP.GE.AND.EX P0, PT, R3, UR13, PT, P0 ;  /* 0x0000000d03007c0c */ /* 0x000fc8000bf06300 */
[----:B------:R-:W-:-:S13]  /*1800*/  ISETP.LT.U32.AND P0, PT, R62, 0x1e0, !P0 ;  /* 0x000001e03e00780c */ /* 0x000fda0004701070 */
[----:B------:R-:W2:Y:S01]  /*1810*/  @P0 LDC.64 R26, c[0x0][0x288] ;  /* 0x0000a200ff1a0b82 */ /* 0x000ea20000000a00 */
[----:B-1----:R-:W-:-:S07]  /*1820*/  @P0 MOV R5, R101 ;  /* 0x0000006500050202 */ /* 0x002fce0000000f00 */
[----:B------:R-:W1:Y:S01]  /*1830*/  @P0 LDC.64 R2, c[0x0][0x230] ;  /* 0x00008c00ff020b82 */ /* 0x000e620000000a00 */
[----:B--2---:R-:W-:-:S04]  /*1840*/  @P0 IMAD R4, R73, R26, RZ ;  /* 0x0000001a49040224 */ /* 0x004fc800078e02ff */
[----:B0-----:R-:W-:Y:S01]  /*1850*/  @P0 IMAD R29, R65, R27, R4 ;  /* 0x0000001b411d0224 */ /* 0x001fe200078e0204 */
[----:B------:R-:W-:-:S05]  /*1860*/  @P0 MOV R4, R98 ;  /* 0x0000006200040202 */ /* 0x000fca0000000f00 */
[----:B------:R-:W-:-:S05]  /*1870*/  @P0 IMAD.WIDE.U32 R26, R65, R26, R4 ;  /* 0x0000001a411a0225 */ /* 0x000fca00078e0004 */
[----:B------:R-:W-:Y:S02]  /*1880*/  @P0 IADD3 R5, R27, R29, RZ ;  /* 0x0000001d1b050210 */ /* 0x000fe40007ffe0ff */
[C---:B------:R-:W-:Y:S02]  /*1890*/  @P0 SHF.L.U32 R29, R26.reuse, 0x1, RZ ;  /* 0x000000011a1d0819 */ /* 0x040fe400000006ff */
[----:B------:R-:W-:Y:S02]  /*18a0*/  @P0 SHF.L.U64.HI R26, R26, 0x1, R5 ;  /* 0x000000011a1a0819 */ /* 0x000fe40000010205 */
[----:B------:R-:W0:Y:S01]  /*18b0*/  @P0 LDC.64 R4, c[0x0][0x228] ;  /* 0x00008a00ff040b82 */ /* 0x000e220000000a00 */
[----:B-1----:R-:W-:-:S04]  /*18c0*/  @P0 IADD3 R2, P6, R29, R2, RZ ;  /* 0x000000021d020210 */ /* 0x002fc80007fde0ff */
[----:B------:R-:W-:-:S05]  /*18d0*/  @P0 IADD3.X R3, R26, R3, RZ, P6, !PT ;  /* 0x000000031a030210 */ /* 0x000fca00037fe4ff */
[----:B------:R1:W5:Y:S01]  /*18e0*/  @P0 LDG.E R6, desc[UR8][R2.64] ;  /* 0x0000000802060981 */ /* 0x000362000c1e1900 */
[----:B0-----:R-:W-:-:S04]  /*18f0*/  @P0 IADD3 R28, P6, R29, R4, RZ ;  /* 0x000000041d1c0210 */ /* 0x001fc80007fde0ff */
[----:B------:R-:W-:Y:S02]  /*1900*/  @P0 IADD3.X R29, R26, R5, RZ, P6, !PT ;  /* 0x000000051a1d0210 */ /* 0x000fe400037fe4ff */
[----:B------:R-:W-:Y:S02]  /*1910*/  MOV R5, RZ ;  /* 0x000000ff00057202 */ /* 0x000fe40000000f00 */
[----:B------:R-:W-:-:S04]  /*1920*/  IADD3 R4, R0, 0x70, RZ ;  /* 0x0000007000047810 */ /* 0x000fc80007ffe0ff */
[----:B------:R0:W5:Y:S01]  /*1930*/  @P0 LDG.E R5, desc[UR8][R28.64] ;  /* 0x000000081c050981 */ /* 0x000162000c1e1900 */
[----:B------:R-:W-:Y:S02]  /*1940*/  SHF.R.S32.HI R26, RZ, 0x1f, R4 ;  /* 0x0000001fff1a7819 */ /* 0x000fe40000011404 */
[----:B------:R-:W-:-:S04]  /*1950*/  ISETP.GE.U32.AND P0, PT, R4, UR12, PT ;  /* 0x0000000c04007c0c */ /* 0x000fc8000bf06070 */
[----:B------:R-:W-:-:S04]  /*1960*/  ISETP.GE.AND.EX P0, PT, R26, UR13, PT, P0 ;  /* 0x0000000d1a007c0c */ /* 0x000fc8000bf06300 */
[----:B------:R-:W-:-:S13]  /*1970*/  ISETP.LT.U32.AND P0, PT, R62, 0x1e0, !P0 ;  /* 0x000001e03e00780c */ /* 0x000fda0004701070 */
[----:B------:R-:W2:Y:S01]  /*1980*/  @P0 LDC.64 R26, c[0x0][0x288] ;  /* 0x0000a200ff1a0b82 */ /* 0x000ea20000000a00 */
[----:B------:R-:W-:-:S04]  /*1990*/  IADD3 R73, R60, 0x70, RZ ;  /* 0x000000703c497810 */ /* 0x000fc80007ffe0ff */
[----:B------:R-:W-:Y:S02]  /*19a0*/  SHF.R.S32.HI R77, RZ, 0x1f, R73 ;  /* 0x0000001fff4d7819 */ /* 0x000fe40000011449 */
[----:B-1----:R-:W-:Y:S01]  /*19b0*/  @P0 MOV R3, R101 ;  /* 0x0000006500030202 */ /* 0x002fe20000000f00 */
[----:B------:R-:W1:Y:S02]  /*19c0*/  @P0 LDC.64 R64, c[0x0][0x230] ;  /* 0x00008c00ff400b82 */ /* 0x000e640000000a00 */
[----:B--2---:R-:W-:-:S04]  /*19d0*/  @P0 IMAD R2, R77, R26, RZ ;  /* 0x0000001a4d020224 */ /* 0x004fc800078e02ff */
[----:B------:R-:W-:Y:S01]  /*19e0*/  @P0 IMAD R27, R73, R27, R2 ;  /* 0x0000001b491b0224 */ /* 0x000fe200078e0202 */
[----:B------:R-:W-:-:S05]  /*19f0*/  @P0 MOV R2, R98 ;  /* 0x0000006200020202 */ /* 0x000fca0000000f00 */
[----:B------:R-:W-:Y:S02]  /*1a00*/  @P0 IMAD.WIDE.U32 R2, R73, R26, R2 ;  /* 0x0000001a49020225 */ /* 0x000fe400078e0002 */
[----:B------:R-:W2:Y:S03]  /*1a10*/  @P0 LDC.64 R72, c[0x0][0x228] ;  /* 0x00008a00ff480b82 */ /* 0x000ea60000000a00 */
[----:B------:R-:W-:Y:S02]  /*1a20*/  @P0 IADD3 R27, R3, R27, RZ ;  /* 0x0000001b031b0210 */ /* 0x000fe40007ffe0ff */
[C---:B------:R-:W-:Y:S02]  /*1a30*/  @P0 SHF.L.U32 R3, R2.reuse, 0x1, RZ ;  /* 0x0000000102030819 */ /* 0x040fe400000006ff */
[----:B------:R-:W-:Y:S02]  /*1a40*/  @P0 SHF.L.U64.HI R2, R2, 0x1, R27 ;  /* 0x0000000102020819 */ /* 0x000fe4000001021b */
[----:B-1----:R-:W-:-:S04]  /*1a50*/  @P0 IADD3 R64, P6, R3, R64, RZ ;  /* 0x0000004003400210 */ /* 0x002fc80007fde0ff */
[----:B------:R-:W-:Y:S02]  /*1a60*/  @P0 IADD3.X R65, R2, R65, RZ, P6, !PT ;  /* 0x0000004102410210 */ /* 0x000fe400037fe4ff */
[----:B------:R-:W-:Y:S02]  /*1a70*/  MOV R4, RZ ;  /* 0x000000ff00047202 */ /* 0x000fe40000000f00 */
[----:B------:R-:W-:-:S04]  /*1a80*/  IADD3 R0, R0, 0x78, RZ ;  /* 0x0000007800007810 */ /* 0x000fc80007ffe0ff */
[----:B------:R1:W5:Y:S01]  /*1a90*/  @P0 LDG.E R4, desc[UR8][R64.64] ;  /* 0x0000000840040981 */ /* 0x000362000c1e1900 */
[----:B--2---:R-:W-:Y:S02]  /*1aa0*/  @P0 IADD3 R72, P6, R3, R72, RZ ;  /* 0x0000004803480210 */ /* 0x004fe40007fde0ff */
[----:B------:R-:W-:Y:S02]  /*1ab0*/  MOV R3, RZ ;  /* 0x000000ff00037202 */ /* 0x000fe40000000f00 */
[----:B------:R-:W-:Y:S02]  /*1ac0*/  @P0 IADD3.X R73, R2, R73, RZ, P6, !PT ;  /* 0x0000004902490210 */ /* 0x000fe400037fe4ff */
[----:B------:R-:W-:-:S03]  /*1ad0*/  SHF.R.S32.HI R2, RZ, 0x1f, R0 ;  /* 0x0000001fff027819 */ /* 0x000fc60000011400 */
[----:B------:R2:W5:Y:S01]  /*1ae0*/  @P0 LDG.E R3, desc[UR8][R72.64] ;  /* 0x0000000848030981 */ /* 0x000562000c1e1900 */
[----:B------:R-:W-:-:S04]  /*1af0*/  ISETP.GE.U32.AND P0, PT, R0, UR12, PT ;  /* 0x0000000c00007c0c */ /* 0x000fc8000bf06070 */
[----:B------:R-:W-:-:S04]  /*1b00*/  ISETP.GE.AND.EX P0, PT, R2, UR13, PT, P0 ;  /* 0x0000000d02007c0c */ /* 0x000fc8000bf06300 */
[----:B------:R-:W-:-:S13]  /*1b10*/  ISETP.LT.U32.AND P0, PT, R62, 0x1e0, !P0 ;  /* 0x000001e03e00780c */ /* 0x000fda0004701070 */
[----:B------:R-:W3:Y:S01]  /*1b20*/  @P0 LDC.64 R26, c[0x0][0x288] ;  /* 0x0000a200ff1a0b82 */ /* 0x000ee20000000a00 */
[----:B------:R-:W-:-:S07]  /*1b30*/  SHF.R.S32.HI R77, RZ, 0x1f, R12 ;  /* 0x0000001fff4d7819 */ /* 0x000fce000001140c */
[----:B0-----:R-:W0:Y:S01]  /*1b40*/  @P0 LDC.64 R28, c[0x0][0x230] ;  /* 0x00008c00ff1c0b82 */ /* 0x001e220000000a00 */
[----:B-1----:R-:W-:Y:S02]  /*1b50*/  @P0 MOV R64, R98 ;  /* 0x0000006200400202 */ /* 0x002fe40000000f00 */
[----:B------:R-:W-:-:S05]  /*1b60*/  @P0 MOV R65, R101 ;  /* 0x0000006500410202 */ /* 0x000fca0000000f00 */
[----:B--2---:R-:W1:Y:S01]  /*1b70*/  @P0 LDC.64 R72, c[0x0][0x228] ;  /* 0x00008a00ff480b82 */ /* 0x004e620000000a00 */
[-C--:B---3--:R-:W-:Y:S02]  /*1b80*/  @P0 IMAD R0, R77, R26.reuse, RZ ;  /* 0x0000001a4d000224 */ /* 0x088fe400078e02ff */
[----:B------:R-:W-:-:S04]  /*1b90*/  @P0 IMAD.WIDE.U32 R64, R12, R26, R64 ;  /* 0x0000001a0c400225 */ /* 0x000fc800078e0040 */
[----:B------:R-:W-:-:S05]  /*1ba0*/  @P0 IMAD R27, R12, R27, R0 ;  /* 0x0000001b0c1b0224 */ /* 0x000fca00078e0200 */
[----:B------:R-:W-:Y:S02]  /*1bb0*/  @P0 IADD3 R65, R65, R27, RZ ;  /* 0x0000001b41410210 */ /* 0x000fe40007ffe0ff */
[C---:B------:R-:W-:Y:S02]  /*1bc0*/  @P0 SHF.L.U32 R27, R64.reuse, 0x1, RZ ;  /* 0x00000001401b0819 */ /* 0x040fe400000006ff */
[----:B------:R-:W-:Y:S02]  /*1bd0*/  @P0 SHF.L.U64.HI R64, R64, 0x1, R65 ;  /* 0x0000000140400819 */ /* 0x000fe40000010241 */
[----:B0-----:R-:W-:-:S04]  /*1be0*/  @P0 IADD3 R28, P6, R27, R28, RZ ;  /* 0x0000001c1b1c0210 */ /* 0x001fc80007fde0ff */
[----:B------:R-:W-:Y:S02]  /*1bf0*/  @P0 IADD3.X R29, R64, R29, RZ, P6, !PT ;  /* 0x0000001d401d0210 */ /* 0x000fe400037fe4ff */
[----:B-1----:R-:W-:-:S04]  /*1c00*/  @P0 IADD3 R72, P6, R27, R72, RZ ;  /* 0x000000481b480210 */ /* 0x002fc80007fde0ff */
[----:B------:R-:W-:Y:S02]  /*1c10*/  @P0 IADD3.X R73, R64, R73, RZ, P6, !PT ;  /* 0x0000004940490210 */ /* 0x000fe400037fe4ff */
[----:B------:R-:W-:-:S13]  /*1c20*/  LOP3.LUT P6, RZ, R9, 0x40, RZ, 0xc0, !PT ;  /* 0x0000004009ff7812 */ /* 0x000fda00078cc0ff */
[----:B------:R-:W0:Y:S01]  /*1c30*/  @P6 LDC.64 R64, c[0x0][0x288] ;  /* 0x0000a200ff406b82 */ /* 0x000e220000000a00 */
[----:B------:R-:W-:Y:S02]  /*1c40*/  MOV R2, RZ ;  /* 0x000000ff00027202 */ /* 0x000fe40000000f00 */
[----:B------:R-:W-:-:S04]  /*1c50*/  SHF.R.S32.HI R77, RZ, 0x1f, R79 ;  /* 0x0000001fff4d7819 */ /* 0x000fc8000001144f */
[----:B------:R1:W5:Y:S01]  /*1c60*/  @P0 LDG.E R2, desc[UR8][R28.64] ;  /* 0x000000081c020981 */ /* 0x000362000c1e1900 */
[----:B------:R-:W2:Y:S01]  /*1c70*/  @P6 LDC.64 R26, c[0x0][0x230] ;  /* 0x00008c00ff1a6b82 */ /* 0x000ea20000000a00 */
[----:B-1----:R-:W-:Y:S02]  /*1c80*/  @P6 MOV R28, R98 ;  /* 0x00000062001c6202 */ /* 0x002fe40000000f00 */
[----:B------:R-:W-:Y:S01]  /*1c90*/  @P6 MOV R29, R101 ;  /* 0x00000065001d6202 */ /* 0x000fe20000000f00 */
[----:B0-----:R-:W-:-:S04]  /*1ca0*/  @P6 IMAD R74, R77, R64, RZ ;  /* 0x000000404d4a6224 */ /* 0x001fc800078e02ff */
[C---:B------:R-:W-:Y:S02]  /*1cb0*/  @P6 IMAD R77, R79.reuse, R65, R74 ;  /* 0x000000414f4d6224 */ /* 0x040fe400078e024a */
[----:B------:R-:W-:Y:S02]  /*1cc0*/  @P6 IMAD.WIDE.U32 R64, R79, R64, R28 ;  /* 0x000000404f406225 */ /* 0x000fe400078e001c */
[----:B------:R-:W0:Y:S01]  /*1cd0*/  @P6 LDC.64 R28, c[0x0][0x228] ;  /* 0x00008a00ff1c6b82 */ /* 0x000e220000000a00 */
[----:B------:R-:W-:Y:S02]  /*1ce0*/  MOV R0, RZ ;  /* 0x000000ff00007202 */ /* 0x000fe40000000f00 */
[----:B------:R-:W-:Y:S02]  /*1cf0*/  @P6 IADD3 R77, R65, R77, RZ ;  /* 0x0000004d414d6210 */ /* 0x000fe40007ffe0ff */
[C---:B------:R-:W-:Y:S02]  /*1d00*/  @P6 SHF.L.U32 R65, R64.reuse, 0x1, RZ ;  /* 0x0000000140416819 */ /* 0x040fe400000006ff */
[----:B------:R1:W5:Y:S01]  /*1d10*/  @P0 LDG.E R0, desc[UR8][R72.64] ;  /* 0x0000000848000981 */ /* 0x000362000c1e1900 */
[----:B------:R-:W-:-:S02]  /*1d20*/  @P6 SHF.L.U64.HI R64, R64, 0x1, R77 ;  /* 0x0000000140406819 */ /* 0x000fc4000001024d */
[----:B--2---:R-:W-:-:S04]  /*1d30*/  @P6 IADD3 R26, P0, R65, R26, RZ ;  /* 0x0000001a411a6210 */ /* 0x004fc80007f1e0ff */
[----:B------:R-:W-:Y:S02]  /*1d40*/  @P6 IADD3.X R27, R64, R27, RZ, P0, !PT ;  /* 0x0000001b401b6210 */ /* 0x000fe400007fe4ff */
[----:B0-----:R-:W-:-:S04]  /*1d50*/  @P6 IADD3 R28, P0, R65, R28, RZ ;  /* 0x0000001c411c6210 */ /* 0x001fc80007f1e0ff */
[----:B------:R-:W-:Y:S02]  /*1d60*/  @P6 IADD3.X R29, R64, R29, RZ, P0, !PT ;  /* 0x0000001d401d6210 */ /* 0x000fe400007fe4ff */
[----:B------:R-:W0:Y:S02]  /*1d70*/  LDC.64 R64, c[0x0][0x248] ;  /* 0x00009200ff407b82 */ /* 0x000e240000000a00 */
[----:B0-----:R-:W-:-:S05]  /*1d80*/  IMAD.WIDE R76, R19, 0x8, R64 ;  /* 0x00000008134c7825 */ /* 0x001fca00078e0240 */
[----:B------:R-:W2:Y:S01]  /*1d90*/  LDG.E.64 R64, desc[UR8][R76.64] ;  /* 0x000000084c407981 */ /* 0x000ea2000c1e1b00 */
[----:B-1----:R-:W-:-:S06]  /*1da0*/  CS2R R72, SRZ ;  /* 0x0000000000487805 */ /* 0x002fcc000001ff00 */
[----:B------:R-:W5:Y:S04]  /*1db0*/  @P2 LDG.E R72, desc[UR8][R88.64] ;  /* 0x0000000858482981 */ /* 0x000f68000c1e1900 */
[----:B------:R0:W5:Y:S01]  /*1dc0*/  @P2 LDG.E R73, desc[UR8][R80.64] ;  /* 0x0000000850492981 */ /* 0x000162000c1e1900 */
[----:B------:R-:W-:Y:S02]  /*1dd0*/  ISETP.NE.AND P2, PT, R75, RZ, PT ;  /* 0x000000ff4b00720c */ /* 0x000fe40003f45270 */
[----:B------:R-:W-:Y:S02]  /*1de0*/  CS2R R74, SRZ ;  /* 0x00000000004a7805 */ /* 0x000fe4000001ff00 */
[----:B0-----:R-:W-:-:S09]  /*1df0*/  CS2R R80, SRZ ;  /* 0x0000000000507805 */ /* 0x001fd2000001ff00 */
[----:B------:R0:W5:Y:S01]  /*1e00*/  @P2 LDG.E R75, desc[UR8][R82.64] ;  /* 0x00000008524b2981 */ /* 0x000162000c1e1900 */
[----:B------:R-:W-:Y:S02]  /*1e10*/  CS2R R76, SRZ ;  /* 0x00000000004c7805 */ /* 0x000fe4000001ff00 */
[----:B------:R-:W-:Y:S02]  /*1e20*/  CS2R R88, SRZ ;  /* 0x0000000000587805 */ /* 0x000fe4000001ff00 */
[----:B------:R-:W-:Y:S01]  /*1e30*/  CS2R R94, SRZ ;  /* 0x00000000005e7805 */ /* 0x000fe2000001ff00 */
[----:B------:R-:W5:Y:S04]  /*1e40*/  @P2 LDG.E R74, desc[UR8][R86.64] ;  /* 0x00000008564a2981 */ /* 0x000f68000c1e1900 */
[----:B------:R1:W5:Y:S01]  /*1e50*/  @P1 LDG.E R76, desc[UR8][R84.64] ;  /* 0x00000008544c1981 */ /* 0x000362000c1e1900 */
[----:B0-----:R-:W-:-:S03]  /*1e60*/  CS2R R82, SRZ ;  /* 0x0000000000527805 */ /* 0x001fc6000001ff00 */
[----:B------:R-:W5:Y:S04]  /*1e70*/  @P1 LDG.E R77, desc[UR8][R70.64] ;  /* 0x00000008464d1981 */ /* 0x000f68000c1e1900 */
[----:B------:R-:W5:Y:S01]  /*1e80*/  @P6 LDG.E R94, desc[UR8][R26.64] ;  /* 0x000000081a5e6981 */ /* 0x000f62000c1e1900 */
[----:B-1----:R-:W-:-:S03]  /*1e90*/  CS2R R84, SRZ ;  /* 0x0000000000547805 */ /* 0x002fc6000001ff00 */
[----:B------:R-:W5:Y:S01]  /*1ea0*/  @P6 LDG.E R95, desc[UR8][R28.64] ;  /* 0x000000081c5f6981 */ /* 0x000f62000c1e1900 */
[----:B--2---:R-:W-:-:S05]  /*1eb0*/  FFMA.FTZ R65, -R64, R64, R65 ;  /* 0x0000004040417223 */ /* 0x004fca0000010141 */
[----:B------:R-:W-:-:S13]  /*1ec0*/  FSETP.GTU.FTZ.AND P0, PT, R65, RZ, PT ;  /* 0x000000ff4100720b */ /* 0x000fda0003f1c000 */
[----:B------:R-:W0:Y:S02]  /*1ed0*/  @P0 LDC R78, c[0x0][0x250] ;  /* 0x00009400ff4e0b82 */ /* 0x000e240000000800 */
[----:B0-----:R-:W-:Y:S01]  /*1ee0*/  @P0 FADD.FTZ R78, R65, R78 ;  /* 0x0000004e414e0221 */ /* 0x001fe20000010000 */
[----:B------:R-:W-:-:S06]  /*1ef0*/  MOV R65, 0x3f800000 ;  /* 0x3f80000000417802 */ /* 0x000fcc0000000f00 */
[----:B------:R0:W1:Y:S02]  /*1f00*/  @P0 MUFU.RSQ R65, R78 ;  /* 0x0000004e00410308 */ /* 0x0000640000001400 */
[----:B0-----:R-:W-:-:S06]  /*1f10*/  CS2R R78, SRZ ;  /* 0x00000000004e7805 */ /* 0x001fcc000001ff00 */
[----:B------:R0:W5:Y:S04]  /*1f20*/  @P5 LDG.E R78, desc[UR8][R68.64] ;  /* 0x00000008444e5981 */ /* 0x000168000c1e1900 */
[----:B------:R2:W5:Y:S01]  /*1f30*/  @P5 LDG.E R79, desc[UR8][R66.64] ;  /* 0x00000008424f5981 */ /* 0x000562000c1e1900 */
[----:B------:R-:W-:-:S13]  /*1f40*/  ISETP.NE.AND P5, PT, R93, RZ, PT ;  /* 0x000000ff5d00720c */ /* 0x000fda0003fa5270 */
[----:B------:R3:W5:Y:S04]  /*1f50*/  @P5 LDG.E R80, desc[UR8][R54.64] ;  /* 0x0000000836505981 */ /* 0x000768000c1e1900 */
[----:B------:R3:W5:Y:S01]  /*1f60*/  @P5 LDG.E R81, desc[UR8][R52.64] ;  /* 0x0000000834515981 */ /* 0x000762000c1e1900 */
[----:B------:R-:W-:-:S13]  /*1f70*/  ISETP.NE.AND P5, PT, R92, RZ, PT ;  /* 0x000000ff5c00720c */ /* 0x000fda0003fa5270 */
[----:B------:R3:W5:Y:S04]  /*1f80*/  @P5 LDG.E R82, desc[UR8][R50.64] ;  /* 0x0000000832525981 */ /* 0x000768000c1e1900 */
[----:B------:R3:W5:Y:S01]  /*1f90*/  @P5 LDG.E R83, desc[UR8][R48.64] ;  /* 0x0000000830535981 */ /* 0x000762000c1e1900 */
[----:B------:R-:W-:Y:S02]  /*1fa0*/  ISETP.NE.AND P5, PT, R91, RZ, PT ;  /* 0x000000ff5b00720c */ /* 0x000fe40003fa5270 */
[----:B------:R-:W-:-:S06]  /*1fb0*/  CS2R R92, SRZ ;  /* 0x00000000005c7805 */ /* 0x000fcc000001ff00 */
[----:B------:R3:W5:Y:S04]  /*1fc0*/  @P3 LDG.E R92, desc[UR8][R30.64] ;  /* 0x000000081e5c3981 */ /* 0x000768000c1e1900 */
[----:B------:R3:W5:Y:S04]  /*1fd0*/  @P3 LDG.E R93, desc[UR8][R24.64] ;  /* 0x00000008185d3981 */ /* 0x000768000c1e1900 */
[----:B------:R3:W5:Y:S04]  /*1fe0*/  @P5 LDG.E R84, desc[UR8][R46.64] ;  /* 0x000000082e545981 */ /* 0x000768000c1e1900 */
[----:B------:R3:W5:Y:S01]  /*1ff0*/  @P5 LDG.E R85, desc[UR8][R44.64] ;  /* 0x000000082c555981 */ /* 0x000762000c1e1900 */
[----:B------:R-:W-:-:S02]  /*2000*/  ISETP.NE.AND P5, PT, R90, RZ, PT ;  /* 0x000000ff5a00720c */ /* 0x000fc40003fa5270 */
[----:B------:R-:W-:-:S06]  /*2010*/  CS2R R90, SRZ ;  /* 0x00000000005a7805 */ /* 0x000fcc000001ff00 */
[----:B------:R3:W5:Y:S04]  /*2020*/  @P4 LDG.E R90, desc[UR8][R34.64] ;  /* 0x00000008225a4981 */ /* 0x000768000c1e1900 */
[----:B------:R3:W5:Y:S04]  /*2030*/  @P4 LDG.E R91, desc[UR8][R32.64] ;  /* 0x00000008205b4981 */ /* 0x000768000c1e1900 */
[----:B------:R3:W5:Y:S04]  /*2040*/  @P5 LDG.E R88, desc[UR8][R38.64] ;  /* 0x0000000826585981 */ /* 0x000768000c1e1900 */
[----:B------:R3:W5:Y:S01]  /*2050*/  @P5 LDG.E R89, desc[UR8][R36.64] ;  /* 0x0000000824595981 */ /* 0x000762000c1e1900 */
[----:B------:R-:W-:-:S02]  /*2060*/  LOP3.LUT P0, RZ, R9, 0x2, RZ, 0xc0, !PT ;  /* 0x0000000209ff7812 */ /* 0x000fc4000780c0ff */
[----:B------:R-:W-:-:S11]  /*2070*/  CS2R R86, SRZ ;  /* 0x0000000000567805 */ /* 0x000fd6000001ff00 */
[----:B------:R3:W5:Y:S04]  /*2080*/  @P0 LDG.E R86, desc[UR8][R42.64] ;  /* 0x000000082a560981 */ /* 0x000768000c1e1900 */
[----:B------:R3:W5:Y:S01]  /*2090*/  @P0 LDG.E R87, desc[UR8][R40.64] ;  /* 0x0000000828570981 */ /* 0x000762000c1e1900 */
[----:B------:R-:W-:Y:S01]  /*20a0*/  ISETP.GT.U32.AND P0, PT, R62, 0x1df, PT ;  /* 0x000001df3e00780c */ /* 0x000fe20003f04070 */
[----:B------:R-:W-:Y:S01]  /*20b0*/  BSSY B0, `(.L_x_60) ;  /* 0x000000e000007945 */ /* 0x000fe20003800000 */
[----:B0-----:R-:W-:Y:S02]  /*20c0*/  CS2R R68, SRZ ;  /* 0x0000000000447805 */ /* 0x001fe4000001ff00 */
[----:B--2---:R-:W-:-:S09]  /*20d0*/  CS2R R66, SRZ ;  /* 0x0000000000427805 */ /* 0x004fd2000001ff00 */
[----:B-1-3--:R-:W-:Y:S05]  /*20e0*/  @P0 BRA `(.L_x_61) ;  /* 0x0000000000280947 */ /* 0x00afea0003800000 */
[----:B------:R-:W-:Y:S02]  /*20f0*/  ISETP.NE.AND P0, PT, RZ, UR10, PT ;  /* 0x0000000aff007c0c */ /* 0x000fe4000bf05270 */
[----:B------:R-:W-:-:S04]  /*2100*/  IADD3 R97, R16, R97, RZ ;  /* 0x0000006110617210 */ /* 0x000fc80007ffe0ff */
[----:B------:R-:W-:-:S07]  /*2110*/  SHF.R.S32.HI R26, RZ, 0x1f, R97 ;  /* 0x0000001fff1a7819 */ /* 0x000fce0000011461 */
[----:B------:R-:W0:Y:S02]  /*2120*/  @P0 LDC.64 R24, c[0x0][0x240] ;  /* 0x00009000ff180b82 */ /* 0x000e240000000a00 */
[----:B0-----:R-:W-:-:S04]  /*2130*/  @P0 LEA R24, P6, R97, R24, 0x2 ;  /* 0x0000001861180211 */ /* 0x001fc800078c10ff */
[C---:B------:R-:W-:Y:S02]  /*2140*/  @P0 LEA.HI.X R25, R97.reuse, R25, R26, 0x2, P6 ;  /* 0x0000001961190211 */ /* 0x040fe400030f141a */
[----:B------:R-:W0:Y:S03]  /*2150*/  LDC.64 R26, c[0x0][0x238] ;  /* 0x00008e00ff1a7b82 */ /* 0x000e260000000a00 */
[----:B------:R1:W5:Y:S01]  /*2160*/  @P0 LDG.E.64 R66, desc[UR8][R24.64] ;  /* 0x0000000818420981 */ /* 0x000362000c1e1b00 */
[----:B0-----:R-:W-:-:S05]  /*2170*/  IMAD.WIDE R26, R97, 0x4, R26 ;  /* 0x00000004611a7825 */ /* 0x001fca00078e021a */
[----:B------:R1:W5:Y:S02]  /*2180*/  LDG.E.64 R68, desc[UR8][R26.64] ;  /* 0x000000081a447981 */ /* 0x000364000c1e1b00 */
.L_x_61:
[----:B------:R-:W-:Y:S05]  /*2190*/  BSYNC B0 ;  /* 0x0000000000007941 */ /* 0x000fea0003800000 */
.L_x_60:
[----:B------:R-:W-:Y:S02]  /*21a0*/  ISETP.NE.AND P0, PT, RZ, UR10, PT ;  /* 0x0000000aff007c0c */ /* 0x000fe4000bf05270 */
[C---:B-1---5:R-:W-:Y:S02]  /*21b0*/  PRMT R24, R72.reuse, 0x7632, R24 ;  /* 0x0000763248187816 */ /* 0x062fe40000000018 */
[----:B------:R-:W-:Y:S02]  /*21c0*/  SHF.L.U32 R25, R72, 0x10, RZ ;  /* 0x0000001048197819 */ /* 0x000fe400000006ff */
[----:B------:R-:W-:Y:S02]  /*21d0*/  PRMT R26, R73, 0x7632, R26 ;  /* 0x00007632491a7816 */ /* 0x000fe4000000001a */
[----:B------:R-:W-:Y:S02]  /*21e0*/  PRMT R28, R74, 0x7632, R28 ;  /* 0x000076324a1c7816 */ /* 0x000fe4000000001c */
[----:B------:R-:W-:Y:S01]  /*21f0*/  SHF.L.U32 R29, R24, 0x10, RZ ;  /* 0x00000010181d7819 */ /* 0x000fe200000006ff */
[----:B------:R-:W-:Y:S01]  /*2200*/  FADD.FTZ R24, -R64, R25 ;  /* 0x0000001940187221 */ /* 0x000fe20000010100 */
[----:B------:R-:W-:-:S02]  /*2210*/  SHF.L.U32 R33, R74, 0x10, RZ ;  /* 0x000000104a217819 */ /* 0x000fc400000006ff */
[----:B------:R-:W-:Y:S01]  /*2220*/  SHF.L.U32 R31, R26, 0x10, RZ ;  /* 0x000000101a1f7819 */ /* 0x000fe200000006ff */
[----:B------:R-:W-:Y:S01]  /*2230*/  FADD.FTZ R26, -R64, R29 ;  /* 0x0000001d401a7221 */ /* 0x000fe20000010100 */
[----:B------:R-:W-:Y:S01]  /*2240*/  SHF.L.U32 R35, R28, 0x10, RZ ;  /* 0x000000101c237819 */ /* 0x000fe200000006ff */
[----:B------:R-:W-:Y:S01]  /*2250*/  FADD.FTZ R40, -R64, R33 ;  /* 0x0000002140287221 */ /* 0x000fe20000010100 */
[----:B------:R-:W-:Y:S01]  /*2260*/  PRMT R32, R75, 0x7632, R32 ;  /* 0x000076324b207816 */ /* 0x000fe20000000020 */
[-C--:B------:R-:W-:Y:S01]  /*2270*/  FMUL.FTZ R25, R24, R65.reuse ;  /* 0x0000004118197220 */ /* 0x080fe20000410000 */
[----:B------:R-:W-:Y:S01]  /*2280*/  LOP3.LUT R9, R9, 0xfffffeff, RZ, 0xc0, !PT ;  /* 0xfffffeff09097812 */ /* 0x000fe200078ec0ff */
[----:B------:R-:W-:Y:S01]  /*2290*/  FADD.FTZ R42, -R64, R35 ;  /* 0x00000023402a7221 */ /* 0x000fe20000010100 */
[----:B------:R-:W-:Y:S01]  /*22a0*/  SHF.L.U32 R30, R73, 0x10, RZ ;  /* 0x00000010491e7819 */ /* 0x000fe200000006ff */
[----:B------:R-:W-:Y:S01]  /*22b0*/  FMUL.FTZ R26, R26, R65 ;  /* 0x000000411a1a7220 */ /* 0x000fe20000410000 */
[----:B------:R-:W-:-:S02]  /*22c0*/  SHF.L.U32 R27, R75, 0x10, RZ ;  /* 0x000000104b1b7819 */ /* 0x000fc400000006ff */
[----:B------:R-:W-:Y:S02]  /*22d0*/  SHF.L.U32 R28, R32, 0x10, RZ ;  /* 0x00000010201c7819 */ /* 0x000fe400000006ff */
[----:B------:R-:W-:Y:S01]  /*22e0*/  @P0 LOP3.LUT R9, R9, 0x100, RZ, 0xfc, !PT ;  /* 0x0000010009090812 */ /* 0x000fe200078efcff */
        /* <DEDUP_REMOVED lines=19> */
.L_x_62:
[----:B------:R-:W-:Y:S01]  /*2420*/  FMUL.FTZ R24, R30, R68 ;  /* 0x000000441e187220 */ /* 0x000fe20000410000 */
[----:B------:R-:W-:Y:S01]  /*2430*/  FFMA.FTZ R44, R25, R30, RZ ;  /* 0x0000001e192c7223 */ /* 0x000fe200000100ff */
        /* <DEDUP_REMOVED lines=24> */
.L_x_63:
[----:B------:R-:W-:Y:S01]  /*25c0*/  FADD.FTZ R30, RZ, R30 ;  /* 0x0000001eff1e7221 */ /* 0x000fe20000010000 */
[----:B------:R-:W-:Y:S01]  /*25d0*/  FADD.FTZ R33, R29, R24 ;  /* 0x000000181d217221 */ /* 0x000fe20000010000 */
[----:B------:R-:W-:Y:S01]  /*25e0*/  FFMA.FTZ R44, R43, R27, R44 ;  /* 0x0000001b2b2c7223 */ /* 0x000fe2000001002c */
[----:B------:R-:W-:Y:S01]  /*25f0*/  FMUL.FTZ R24, R27, R68 ;  /* 0x000000441b187220 */ /* 0x000fe20000410000 */
[----:B------:R-:W-:Y:S01]  /*2600*/  FADD.FTZ R70, R30, R27 ;  /* 0x0000001b1e467221 */ /* 0x000fe20000010000 */
[C---:B------:R-:W-:Y:S01]  /*2610*/  FFMA.FTZ R27, R26.reuse, R31, RZ ;  /* 0x0000001f1a1b7223 */ /* 0x040fe200000100ff */
[----:B------:R-:W-:Y:S01]  /*2620*/  FFMA.FTZ R25, R26, R29, R25 ;  /* 0x0000001d1a197223 */ /* 0x000fe20000010019 */
[----:B------:R-:W-:Y:S01]  /*2630*/  FADD.FTZ R31, RZ, R31 ;  /* 0x0000001fff1f7221 */ /* 0x000fe20000010000 */
[----:B------:R-:W-:Y:S01]  /*2640*/  PRMT R26, R76, 0x7632, R26 ;  /* 0x000076324c1a7816 */ /* 0x000fe2000000001a */
[----:B------:R-:W-:Y:S01]  /*2650*/  FFMA.FTZ R111, R42, R28, R27 ;  /* 0x0000001c2a6f7223 */ /* 0x000fe2000001001b */
[----:B------:R-:W-:Y:S01]  /*2660*/  SHF.L.U32 R29, R76, 0x10, RZ ;  /* 0x000000104c1d7819 */ /* 0x000fe200000006ff */
[----:B------:R-:W-:Y:S01]  /*2670*/  FADD.FTZ R39, R31, R28 ;  /* 0x0000001c1f277221 */ /* 0x000fe20000010000 */
[----:B------:R-:W-:Y:S01]  /*2680*/  SHF.L.U32 R31, R26, 0x10, RZ ;  /* 0x000000101a1f7819 */ /* 0x000fe200000006ff */
[----:B------:R-:W-:Y:S01]  /*2690*/  FFMA.FTZ R25, R43, R24, R25 ;  /* 0x000000182b197223 */ /* 0x000fe20000010019 */
[----:B------:R-:W-:Y:S01]  /*26a0*/  FMUL.FTZ R28, R28, R69 ;  /* 0x000000451c1c7220 */ /* 0x000fe20000410000 */
[--C-:B------:R-:W-:Y:S01]  /*26b0*/  FADD.FTZ R27, R33, R24.reuse ;  /* 0x00000018211b7221 */ /* 0x100fe20000010000 */
[C---:B------:R-:W-:Y:S01]  /*26c0*/  PRMT R24, R77.reuse, 0x7632, R24 ;  /* 0x000076324d187816 */ /* 0x040fe20000000018 */
[C---:B------:R-:W-:Y:S01]  /*26d0*/  FADD.FTZ R26, -R64.reuse, R29 ;  /* 0x0000001d401a7221 */ /* 0x040fe20000010100 */
[----:B------:R-:W-:Y:S01]  /*26e0*/  FADD.FTZ R30, -R64, R31 ;  /* 0x0000001f401e7221 */ /* 0x000fe20000010100 */
[----:B------:R-:W-:Y:S01]  /*26f0*/  FFMA.FTZ R41, R42, R28, R25 ;  /* 0x0000001c2a297223 */ /* 0x000fe20000010019 */
        /* <DEDUP_REMOVED lines=23> */
.L_x_64:
[----:B------:R-:W-:Y:S01]  /*2870*/  FADD.FTZ R27, R28, R27 ;  /* 0x0000001b1c1b7221 */ /* 0x000fe20000010000 */
[C---:B------:R-:W-:Y:S01]  /*2880*/  PRMT R28, R94.reuse, 0x7632, R28 ;  /* 0x000076325e1c7816 */ /* 0x040fe2000000001c */
[----:B------:R-:W-:Y:S01]  /*2890*/  FMUL.FTZ R26, R25, R68 ;  /* 0x00000044191a7220 */ /* 0x000fe20000410000 */
[----:B------:R-:W-:Y:S01]  /*28a0*/  SHF.L.U32 R29, R94, 0x10, RZ ;  /* 0x000000105e1d7819 */ /* 0x000fe200000006ff */
[----:B------:R-:W-:Y:S01]  /*28b0*/  FADD.FTZ R70, R70, R25 ;  /* 0x0000001946467221 */ /* 0x000fe20000010000 */
[----:B------:R-:W-:Y:S01]  /*28c0*/  SHF.L.U32 R31, R28, 0x10, RZ ;  /* 0x000000101c1f7819 */ /* 0x000fe200000006ff */
[C---:B------:R-:W-:Y:S01]  /*28d0*/  FFMA.FTZ R116, R43.reuse, R25, R44 ;  /* 0x000000192b747223 */ /* 0x040fe2000001002c */
[----:B------:R-:W-:Y:S01]  /*28e0*/  FFMA.FTZ R25, R43, R26, R41 ;  /* 0x0000001a2b197223 */ /* 0x000fe20000010029 */
[----:B------:R-:W-:Y:S01]  /*28f0*/  FADD.FTZ R112, R39, R24 ;  /* 0x0000001827707221 */ /* 0x000fe20000010000 */
[----:B------:R-:W-:Y:S01]  /*2900*/  FFMA.FTZ R111, R38, R24, R111 ;  /* 0x00000018266f7223 */ /* 0x000fe2000001006f */
[----:B------:R-:W-:Y:S01]  /*2910*/  FADD.FTZ R27, R27, R26 ;  /* 0x0000001a1b1b7221 */ /* 0x000fe20000010000 */
[----:B------:R-:W-:Y:S01]  /*2920*/  FMUL.FTZ R24, R24, R69 ;  /* 0x0000004518187220 */ /* 0x000fe20000410000 */
[C---:B------:R-:W-:Y:S01]  /*2930*/  PRMT R109, R95.reuse, 0x7632, R109 ;  /* 0x000076325f6d7816 */ /* 0x040fe2000000006d */
[C---:B------:R-:W-:Y:S01]  /*2940*/  FADD.FTZ R26, -R64.reuse, R29 ;  /* 0x0000001d401a7221 */ /* 0x040fe20000010100 */
[----:B------:R-:W-:Y:S01]  /*2950*/  FADD.FTZ R110, -R64, R31 ;  /* 0x0000001f406e7221 */ /* 0x000fe20000010100 */
[----:B------:R-:W-:Y:S01]  /*2960*/  FFMA.FTZ R38, R38, R24, R25 ;  /* 0x0000001826267223 */ /* 0x000fe20000010019 */
[----:B------:R-:W-:Y:S01]  /*2970*/  PRMT R35, R78, 0x7632, R35 ;  /* 0x000076324e237816 */ /* 0x000fe20000000023 */
        /* <DEDUP_REMOVED lines=23> */
.L_x_65:
[----:B------:R-:W-:Y:S01]  /*2af0*/  SHF.L.U32 R29, R78, 0x10, RZ ;  /* 0x000000104e1d7819 */ /* 0x000fe200000006ff */
[----:B------:R-:W-:Y:S01]  /*2b00*/  FADD.FTZ R27, R24, R27 ;  /* 0x0000001b181b7221 */ /* 0x000fe20000010000 */
[----:B------:R-:W-:Y:S01]  /*2b10*/  SHF.L.U32 R35, R35, 0x10, RZ ;  /* 0x0000001023237819 */ /* 0x000fe200000006ff */
[----:B------:R-:W-:Y:S01]  /*2b20*/  FMUL.FTZ R26, R71, R68 ;  /* 0x00000044471a7220 */ /* 0x000fe20000410000 */
[C---:B------:R-:W-:Y:S01]  /*2b30*/  PRMT R106, R79.reuse, 0x7632, R106 ;  /* 0x000076324f6a7816 */ /* 0x040fe2000000006a */
[C---:B------:R-:W-:Y:S01]  /*2b40*/  FADD.FTZ R24, -R64.reuse, R29 ;  /* 0x0000001d40187221 */ /* 0x040fe20000010100 */
[----:B------:R-:W-:Y:S01]  /*2b50*/  SHF.L.U32 R108, R79, 0x10, RZ ;  /* 0x000000104f6c7819 */ /* 0x000fe200000006ff */
[----:B------:R-:W-:Y:S01]  /*2b60*/  FADD.FTZ R104, -R64, R35 ;  /* 0x0000002340687221 */ /* 0x000fe20000010100 */
[----:B------:R-:W-:Y:S01]  /*2b70*/  FFMA.FTZ R25, R113, R26, R38 ;  /* 0x0000001a71197223 */ /* 0x000fe20000010026 */
[----:B------:R-:W-:Y:S01]  /*2b80*/  FMUL.FTZ R107, R24, R65 ;  /* 0x00000041186b7220 */ /* 0x000fe20000410000 */
[----:B------:R-:W-:Y:S01]  /*2b90*/  FADD.FTZ R27, R27, R26 ;  /* 0x0000001a1b1b7221 */ /* 0x000fe20000010000 */
        /* <DEDUP_REMOVED lines=22> */
.L_x_66:
[----:B------:R-:W-:Y:S01]  /*2d00*/  FFMA.FTZ R28, R110, R24, R25 ;  /* 0x000000186e1c7223 */ /* 0x000fe20000010019 */
[----:B------:R-:W-:Y:S01]  /*2d10*/  FADD.FTZ R27, R24, R27 ;  /* 0x0000001b181b7221 */ /* 0x000fe20000010000 */
[----:B------:R-:W-:Y:S01]  /*2d20*/  PRMT R24, R80, 0x7632, R24 ;  /* 0x0000763250187816 */ /* 0x000fe20000000018 */
[----:B------:R-:W-:Y:S01]  /*2d30*/  FMUL.FTZ R26, R108, R68 ;  /* 0x000000446c1a7220 */ /* 0x000fe20000410000 */
[----:B------:R-:W-:Y:S02]  /*2d40*/  SHF.L.U32 R29, R80, 0x10, RZ ;  /* 0x00000010501d7819 */ /* 0x000fe400000006ff */
[----:B------:R-:W-:Y:S01]  /*2d50*/  SHF.L.U32 R31, R24, 0x10, RZ ;  /* 0x00000010181f7819 */ /* 0x000fe200000006ff */
[----:B------:R-:W-:Y:S01]  /*2d60*/  FFMA.FTZ R25, R107, R26, R28 ;  /* 0x0000001a6b197223 */ /* 0x000fe2000001001c */
[----:B------:R-:W-:Y:S01]  /*2d70*/  PRMT R102, R81, 0x7632, R102 ;  /* 0x0000763251667816 */ /* 0x000fe20000000066 */
[C---:B------:R-:W-:Y:S01]  /*2d80*/  FADD.FTZ R24, -R64.reuse, R29 ;  /* 0x0000001d40187221 */ /* 0x040fe20000010100 */
[----:B------:R-:W-:Y:S01]  /*2d90*/  FADD.FTZ R27, R27, R26 ;  /* 0x0000001a1b1b7221 */ /* 0x000fe20000010000 */
[----:B------:R-:W-:Y:S01]  /*2da0*/  FADD.FTZ R96, -R64, R31 ;  /* 0x0000001f40607221 */ /* 0x000fe20000010100 */
[----:B------:R-:W-:Y:S01]  /*2db0*/  SHF.L.U32 R103, R81, 0x10, RZ ;  /* 0x0000001051677819 */ /* 0x000fe200000006ff */
[----:B------:R-:W-:Y:S01]  /*2dc0*/  FMUL.FTZ R97, R24, R65 ;  /* 0x0000004118617220 */ /* 0x000fe20000410000 */
[----:B------:R-:W-:Y:S01]  /*2dd0*/  PRMT R34, R82, 0x7632, R34 ;  /* 0x0000763252227816 */ /* 0x000fe20000000022 */
[----:B------:R-:W-:Y:S01]  /*2de0*/  FMUL.FTZ R24, R106, R69 ;  /* 0x000000456a187220 */ /* 0x000fe20000410000 */
        /* <DEDUP_REMOVED lines=21> */
.L_x_67:
[----:B------:R-:W-:Y:S01]  /*2f40*/  SHF.L.U32 R29, R82, 0x10, RZ ;  /* 0x00000010521d7819 */ /* 0x000fe200000006ff */
[----:B------:R-:W-:Y:S01]  /*2f50*/  FFMA.FTZ R28, R104, R24, R25 ;  /* 0x00000018681c7223 */ /* 0x000fe20000010019 */
[----:B------:R-:W-:Y:S01]  /*2f60*/  SHF.L.U32 R31, R34, 0x10, RZ ;  /* 0x00000010221f7819 */ /* 0x000fe200000006ff */
[----:B------:R-:W-:Y:S01]  /*2f70*/  FADD.FTZ R27, R24, R27 ;  /* 0x0000001b181b7221 */ /* 0x000fe20000010000 */
[----:B------:R-:W-:Y:S01]  /*2f80*/  FMUL.FTZ R26, R103, R68 ;  /* 0x00000044671a7220 */ /* 0x000fe20000410000 */
[C---:B------:R-:W-:Y:S01]  /*2f90*/  FADD.FTZ R24, -R64.reuse, R29 ;  /* 0x0000001d40187221 */ /* 0x040fe20000010100 */
[----:B------:R-:W-:Y:S01]  /*2fa0*/  PRMT R54, R83, 0x7632, R54 ;  /* 0x0000763253367816 */ /* 0x000fe20000000036 */
[----:B------:R-:W-:Y:S01]  /*2fb0*/  FADD.FTZ R52, -R64, R31 ;  /* 0x0000001f40347221 */ /* 0x000fe20000010100 */
[----:B------:R-:W-:Y:S01]  /*2fc0*/  FFMA.FTZ R25, R97, R26, R28 ;  /* 0x0000001a61197223 */ /* 0x000fe2000001001c */
[----:B------:R-:W-:Y:S01]  /*2fd0*/  FMUL.FTZ R53, R24, R65 ;  /* 0x0000004118357220 */ /* 0x000fe20000410000 */
[----:B------:R-:W-:Y:S01]  /*2fe0*/  FADD.FTZ R27, R27, R26 ;  /* 0x0000001a1b1b7221 */ /* 0x000fe20000010000 */
[----:B------:R-:W-:Y:S01]  /*2ff0*/  SHF.L.U32 R55, R83, 0x10, RZ ;  /* 0x0000001053377819 */ /* 0x000fe200000006ff */
        /* <DEDUP_REMOVED lines=22> */
.L_x_68:
[----:B------:R-:W-:Y:S01]  /*3160*/  FFMA.FTZ R28, R96, R24, R25 ;  /* 0x00000018601c7223 */ /* 0x000fe20000010019 */
[----:B------:R-:W-:Y:S01]  /*3170*/  FADD.FTZ R27, R24, R27 ;  /* 0x0000001b181b7221 */ /* 0x000fe20000010000 */
[C---:B------:R-:W-:Y:S01]  /*3180*/  PRMT R24, R84.reuse, 0x7632, R24 ;  /* 0x0000763254187816 */ /* 0x040fe20000000018 */
        /* <DEDUP_REMOVED lines=33> */
.L_x_69:
        /* <DEDUP_REMOVED lines=34> */
.L_x_70:
[--C-:B------:R-:W-:Y:S01]  /*35c0*/  FADD.FTZ R31, R24, R27.reuse ;  /* 0x0000001b181f7221 */ /* 0x100fe20000010000 */
[----:B------:R-:W-:Y:S01]  /*35d0*/  PRMT R27, R88, 0x7632, R27 ;  /* 0x00007632581b7816 */ /* 0x000fe2000000001b */
[----:B------:R-:W-:Y:S01]  /*35e0*/  FFMA.FTZ R28, R48, R24, R25 ;  /* 0x00000018301c7223 */ /* 0x000fe20000010019 */
[----:B------:R-:W-:Y:S01]  /*35f0*/  FMUL.FTZ R26, R47, R68 ;  /* 0x000000442f1a7220 */ /* 0x000fe20000410000 */
[----:B------:R-:W-:Y:S02]  /*3600*/  SHF.L.U32 R29, R88, 0x10, RZ ;  /* 0x00000010581d7819 */ /* 0x000fe400000006ff */
[----:B------:R-:W-:Y:S01]  /*3610*/  SHF.L.U32 R27, R27, 0x10, RZ ;  /* 0x000000101b1b7819 */ /* 0x000fe200000006ff */
[----:B------:R-:W-:Y:S01]  /*3620*/  FFMA.FTZ R25, R45, R26, R28 ;  /* 0x0000001a2d197223 */ /* 0x000fe2000001001c */
[----:B------:R-:W-:Y:S01]  /*3630*/  PRMT R42, R89, 0x7632, R42 ;  /* 0x00007632592a7816 */ /* 0x000fe2000000002a */
[C---:B------:R-:W-:Y:S01]  /*3640*/  FADD.FTZ R28, -R64.reuse, R29 ;  /* 0x0000001d401c7221 */ /* 0x040fe20000010100 */
[--C-:B------:R-:W-:Y:S01]  /*3650*/  FADD.FTZ R24, R31, R26.reuse ;  /* 0x0000001a1f187221 */ /* 0x100fe20000010000 */
        /* <DEDUP_REMOVED lines=26> */
.L_x_71:
[----:B------:R-:W-:Y:S01]  /*3800*/  FFMA.FTZ R30, R44, R27, R25 ;  /* 0x0000001b2c1e7223 */ /* 0x000fe20000010019 */
[----:B------:R-:W-:Y:S01]  /*3810*/  FADD.FTZ R31, R27, R24 ;  /* 0x000000181b1f7221 */ /* 0x000fe20000010000 */
[----:B------:R-:W-:Y:S01]  /*3820*/  SHF.L.U32 R27, R90, 0x10, RZ ;  /* 0x000000105a1b7819 */ /* 0x000fe200000006ff */
[----:B------:R-:W-:Y:S01]  /*3830*/  FMUL.FTZ R28, R43, R68 ;  /* 0x000000442b1c7220 */ /* 0x000fe20000410000 */
[----:B------:R-:W-:Y:S02]  /*3840*/  SHF.L.U32 R29, R26, 0x10, RZ ;  /* 0x000000101a1d7819 */ /* 0x000fe400000006ff */
[----:B------:R-:W-:Y:S01]  /*3850*/  PRMT R38, R91, 0x7632, R38 ;  /* 0x000076325b267816 */ /* 0x000fe20000000026 */
[C---:B------:R-:W-:Y:S01]  /*3860*/  FADD.FTZ R26, -R64.reuse, R27 ;  /* 0x0000001b401a7221 */ /* 0x040fe20000010100 */
[----:B------:R-:W-:Y:S01]  /*3870*/  FFMA.FTZ R25, R41, R28, R30 ;  /* 0x0000001c29197223 */ /* 0x000fe2000001001e */
[----:B------:R-:W-:Y:S01]  /*3880*/  FADD.FTZ R36, -R64, R29 ;  /* 0x0000001d40247221 */ /* 0x000fe20000010100 */
[----:B------:R-:W-:Y:S01]  /*3890*/  FADD.FTZ R24, R31, R28 ;  /* 0x0000001c1f187221 */ /* 0x000fe20000010000 */
        /* <DEDUP_REMOVED lines=24> */
.L_x_72:
        /* <DEDUP_REMOVED lines=36> */
.L_x_73:
[----:B------:R-:W-:Y:S01]  /*3c60*/  FFMA.FTZ R30, R36, R27, R25 ;  /* 0x0000001b241e7223 */ /* 0x000fe20000010019 */
[----:B------:R-:W-:Y:S01]  /*3c70*/  FADD.FTZ R31, R27, R24 ;  /* 0x000000181b1f7221 */ /* 0x000fe20000010000 */
[----:B------:R-:W-:Y:S01]  /*3c80*/  FMUL.FTZ R28, R35, R68 ;  /* 0x00000044231c7220 */ /* 0x000fe20000410000 */
[----:B------:R-:W-:Y:S02]  /*3c90*/  SHF.L.U32 R27, R8, 0x10, RZ ;  /* 0x00000010081b7819 */ /* 0x000fe400000006ff */
[----:B------:R-:W-:Y:S01]  /*3ca0*/  SHF.L.U32 R29, R26, 0x10, RZ ;  /* 0x000000101a1d7819 */ /* 0x000fe200000006ff */
[----:B------:R-:W-:Y:S01]  /*3cb0*/  FFMA.FTZ R25, R33, R28, R30 ;  /* 0x0000001c21197223 */ /* 0x000fe2000001001e */
[----:B------:R-:W-:Y:S01]  /*3cc0*/  FADD.FTZ R24, R31, R28 ;  /* 0x0000001c1f187221 */ /* 0x000fe20000010000 */
[C---:B------:R-:W-:Y:S01]  /*3cd0*/  PRMT R30, R7.reuse, 0x7632, R30 ;  /* 0x00007632071e7816 */ /* 0x040fe2000000001e */
[C---:B------:R-:W-:Y:S01]  /*3ce0*/  FADD.FTZ R26, -R64.reuse, R27 ;  /* 0x0000001b401a7221 */ /* 0x040fe20000010100 */
[----:B------:R-:W-:Y:S01]  /*3cf0*/  FADD.FTZ R28, -R64, R29 ;  /* 0x0000001d401c7221 */ /* 0x000fe20000010100 */
[----:B------:R-:W-:Y:S01]  /*3d00*/  SHF.L.U32 R31, R7, 0x10, RZ ;  /* 0x00000010071f7819 */ /* 0x000fe200000006ff */
[----:B------:R-:W-:Y:S01]  /*3d10*/  FMUL.FTZ R27, R34, R69 ;  /* 0x00000045221b7220 */ /* 0x000fe20000410000 */
[----:B------:R-:W-:Y:S01]  /*3d20*/  SHF.L.U32 R30, R30, 0x10, RZ ;  /* 0x000000101e1e7819 */ /* 0x000fe200000006ff */
[-C--:B------:R-:W-:Y:S01]  /*3d30*/  FMUL.FTZ R29, R26, R65.reuse ;  /* 0x000000411a1d7220 */ /* 0x080fe20000410000 */
        /* <DEDUP_REMOVED lines=12> */
[----:B0-----:R-:W-:Y:S01]  /*3e00*/  FMUL.FTZ R30, R30, R121 ;  /* 0x000000791e1e7220 */ /* 0x001fe20000410000 */
[----:B------:R-:W-:-:S04]  /*3e10*/  FADD.FTZ R121, -R121, 1 ;  /* 0x3f80000079797421 */ /* 0x000fc80000010100 */
[----:B------:R-:W-:Y:S01]  /*3e20*/  FFMA.FTZ R121, R26, R121, 1 ;  /* 0x3f8000001a797423 */ /* 0x000fe20000010079 */
[----:B-1----:R-:W-:Y:S01]  /*3e30*/  FADD.FTZ R123, -R118, 1 ;  /* 0x3f800000767b7421 */ /* 0x002fe20000010100 */
[----:B------:R-:W-:Y:S02]  /*3e40*/  FMUL.FTZ R31, R31, R118 ;  /* 0x000000761f1f7220 */ /* 0x000fe40000410000 */
[----:B------:R-:W-:Y:S01]  /*3e50*/  FMUL.FTZ R30, R30, R121 ;  /* 0x000000791e1e7220 */ /* 0x000fe20000410000 */
[----:B------:R-:W-:-:S04]  /*3e60*/  FFMA.FTZ R114, R114, R123, 1 ;  /* 0x3f80000072727423 */ /* 0x000fc8000001007b */
[----:B------:R-:W-:-:S07]  /*3e70*/  FMUL.FTZ R31, R31, R114 ;  /* 0x000000721f1f7220 */ /* 0x000fce0000410000 */
.L_x_74:
[----:B------:R-:W-:Y:S01]  /*3e80*/  FFMA.FTZ R114, R32, R27, R25 ;  /* 0x0000001b20727223 */ /* 0x000fe20000010019 */
[----:B------:R-:W-:Y:S01]  /*3e90*/  FMUL.FTZ R26, R31, R68 ;  /* 0x000000441f1a7220 */ /* 0x000fe20000410000 */
[--C-:B------:R-:W-:Y:S01]  /*3ea0*/  FADD.FTZ R27, R27, R24.reuse ;  /* 0x000000181b1b7221 */ /* 0x100fe20000010000 */
[----:B------:R-:W-:Y:S01]  /*3eb0*/  PRMT R24, R6, 0x7632, R24 ;  /* 0x0000763206187816 */ /* 0x000fe20000000018 */
[----:B------:R-:W-:Y:S01]  /*3ec0*/  FMUL.FTZ R117, R30, R69 ;  /* 0x000000451e757220 */ /* 0x000fe20000410000 */
[----:B------:R-:W-:Y:S01]  /*3ed0*/  FFMA.FTZ R25, R29, R26, R114 ;  /* 0x0000001a1d197223 */ /* 0x000fe20000010072 */
[----:B------:R-:W-:Y:S01]  /*3ee0*/  FADD.FTZ R26, R27, R26 ;  /* 0x0000001a1b1a7221 */ /* 0x000fe20000010000 */
[----:B------:R-:W-:Y:S02]  /*3ef0*/  SHF.L.U32 R27, R6, 0x10, RZ ;  /* 0x00000010061b7819 */ /* 0x000fe400000006ff */
[----:B------:R-:W-:Y:S01]  /*3f00*/  SHF.L.U32 R115, R24, 0x10, RZ ;  /* 0x0000001018737819 */ /* 0x000fe200000006ff */
[----:B------:R-:W-:Y:S01]  /*3f10*/  FFMA.FTZ R114, R28, R117, R25 ;  /* 0x000000751c727223 */ /* 0x000fe20000010019 */
[--C-:B------:R-:W-:Y:S01]  /*3f20*/  FADD.FTZ R117, R117, R26.reuse ;  /* 0x0000001a75757221 */ /* 0x100fe20000010000 */
[C---:B------:R-:W-:Y:S01]  /*3f30*/  FADD.FTZ R24, -R64.reuse, R27 ;  /* 0x0000001b40187221 */ /* 0x040fe20000010100 */
[C---:B------:R-:W-:Y:S01]  /*3f40*/  PRMT R26, R5.reuse, 0x7632, R26 ;  /* 0x00007632051a7816 */ /* 0x040fe2000000001a */
        /* <DEDUP_REMOVED lines=24> */
.L_x_75:
[----:B------:R-:W-:Y:S01]  /*40d0*/  FMUL.FTZ R118, R27, R68 ;  /* 0x000000441b767220 */ /* 0x000fe20000410000 */
[----:B------:R-:W-:Y:S01]  /*40e0*/  FADD.FTZ R115, R70, R71 ;  /* 0x0000004746737221 */ /* 0x000fe20000010000 */
[----:B------:R-:W-:Y:S01]  /*40f0*/  PRMT R70, R4, 0x7632, R70 ;  /* 0x0000763204467816 */ /* 0x000fe20000000046 */
[----:B------:R-:W-:Y:S01]  /*4100*/  FFMA.FTZ R116, R113, R71, R116 ;  /* 0x0000004771747223 */ /* 0x000fe20000010074 */
[----:B------:R-:W-:Y:S01]  /*4110*/  FFMA.FTZ R71, R25, R118, R114 ;  /* 0x0000007619477223 */ /* 0x000fe20000010072 */
[----:B------:R-:W-:Y:S01]  /*4120*/  FADD.FTZ R118, R117, R118 ;  /* 0x0000007675767221 */ /* 0x000fe20000010000 */
[----:B------:R-:W-:Y:S01]  /*4130*/  FMUL.FTZ R113, R26, R69 ;  /* 0x000000451a717220 */ /* 0x000fe20000410000 */
        /* <DEDUP_REMOVED lines=25> */
[----:B-1----:R-:W-:Y:S01]  /*42d0*/  FMUL.FTZ R118, R118, R125 ;  /* 0x0000007d76767220 */ /* 0x002fe20000410000 */
[----:B------:R-:W-:Y:S02]  /*42e0*/  FADD.FTZ R125, -R125, 1 ;  /* 0x3f8000007d7d7421 */ /* 0x000fe40000010100 */
[----:B------:R-:W-:Y:S02]  /*42f0*/  FMUL.FTZ R119, R119, R113 ;  /* 0x0000007177777220 */ /* 0x000fe40000410000 */
[----:B------:R-:W-:-:S04]  /*4300*/  FFMA.FTZ R125, R114, R125, 1 ;  /* 0x3f800000727d7423 */ /* 0x000fc8000001007d */
[----:B------:R-:W-:-:S07]  /*4310*/  FMUL.FTZ R118, R118, R125 ;  /* 0x0000007d76767220 */ /* 0x000fce0000410000 */
.L_x_76:
[----:B------:R-:W-:Y:S01]  /*4320*/  FMUL.FTZ R114, R119, R68 ;  /* 0x0000004477727220 */ /* 0x000fe20000410000 */
[----:B------:R-:W-:-:S03]  /*4330*/  SHF.L.U32 R121, R2, 0x10, RZ ;  /* 0x0000001002797819 */ /* 0x000fc600000006ff */
[----:B------:R-:W-:Y:S01]  /*4340*/  FFMA.FTZ R113, R117, R114, R70 ;  /* 0x0000007275717223 */ /* 0x000fe20000010046 */
[----:B------:R-:W-:Y:S01]  /*4350*/  FADD.FTZ R114, R71, R114 ;  /* 0x0000007247727221 */ /* 0x000fe20000010000 */
[----:B------:R-:W-:Y:S01]  /*4360*/  FMUL.FTZ R71, R118, R69 ;  /* 0x0000004576477220 */ /* 0x000fe20000410000 */
[----:B------:R-:W-:-:S03]  /*4370*/  FADD.FTZ R122, -R64, R121 ;  /* 0x00000079407a7221 */ /* 0x000fc60000010100 */
[--C-:B------:R-:W-:Y:S01]  /*4380*/  FFMA.FTZ R70, R120, R71, R113.reuse ;  /* 0x0000004778467223 */ /* 0x100fe20000010071 */
[----:B------:R-:W-:Y:S01]  /*4390*/  PRMT R113, R2, 0x7632, R113 ;  /* 0x0000763202717816 */ /* 0x000fe20000000071 */
[--C-:B------:R-:W-:Y:S01]  /*43a0*/  FADD.FTZ R71, R71, R114.reuse ;  /* 0x0000007247477221 */ /* 0x100fe20000010000 */
[----:B------:R-:W-:Y:S01]  /*43b0*/  PRMT R114, R0, 0x7632, R114 ;  /* 0x0000763200727816 */ /* 0x000fe20000000072 */
[----:B------:R-:W-:Y:S01]  /*43c0*/  FMUL.FTZ R121, R122, R65 ;  /* 0x000000417a797220 */ /* 0x000fe20000410000 */
[----:B------:R-:W-:Y:S02]  /*43d0*/  SHF.L.U32 R113, R113, 0x10, RZ ;  /* 0x0000001071717819 */ /* 0x000fe400000006ff */
[----:B------:R-:W-:-:S03]  /*43e0*/  SHF.L.U32 R114, R114, 0x10, RZ ;  /* 0x0000001072727819 */ /* 0x000fc600000006ff */
[----:B------:R-:W-:Y:S01]  /*43f0*/  FADD.FTZ R124, -R64, R113 ;  /* 0x00000071407c7221 */ /* 0x000fe20000010100 */
[----:B------:R-:W-:-:S03]  /*4400*/  SHF.L.U32 R113, R0, 0x10, RZ ;  /* 0x0000001000717819 */ /* 0x000fc600000006ff */
        /* <DEDUP_REMOVED lines=8> */
[----:B------:R-:W-:-:S03]  /*4490*/  FMUL.FTZ R113, R113, R125 ;  /* 0x0000007d71717220 */ /* 0x000fc60000410000 */
[----:B------:R-:W-:-:S04]  /*44a0*/  FFMA.FTZ R123, R123, R124, 1 ;  /* 0x3f8000007b7b7423 */ /* 0x000fc8000001007c */
[----:B------:R-:W-:Y:S01]  /*44b0*/  FMUL.FTZ R113, R113, R123 ;  /* 0x0000007b71717220 */ /* 0x000fe20000410000 */
        /* <DEDUP_REMOVED lines=8> */
[----:B------:R-:W-:-:S07]  /*4540*/  FMUL.FTZ R114, R114, R123 ;  /* 0x0000007b72727220 */ /* 0x000fce0000410000 */
.L_x_77:
[----:B------:R-:W-:Y:S01]  /*4550*/  FMUL.FTZ R124, R113, R68 ;  /* 0x00000044717c7220 */ /* 0x000fe20000410000 */
[----:B------:R-:W-:Y:S01]  /*4560*/  ISETP.GT.AND P0, PT, R21, 0x1e, PT ;  /* 0x0000001e1500780c */ /* 0x000fe20003f04270 */
[----:B------:R-:W-:Y:S01]  /*4570*/  FFMA.FTZ R111, R110, R109, R111 ;  /* 0x0000006d6e6f7223 */ /* 0x000fe2000001006f */
[----:B------:R-:W-:Y:S01]  /*4580*/  FADD.FTZ R109, R112, R109 ;  /* 0x0000006d706d7221 */ /* 0x000fe20000010000 */
[----:B------:R-:W-:Y:S01]  /*4590*/  FFMA.FTZ R123, R121, R124, R70 ;  /* 0x0000007c797b7223 */ /* 0x000fe20000010046 */
[----:B------:R-:W-:Y:S01]  /*45a0*/  FADD.FTZ R124, R71, R124 ;  /* 0x0000007c477c7221 */ /* 0x000fe20000010000 */
[----:B------:R-:W-:Y:S01]  /*45b0*/  FMUL.FTZ R71, R114, R69 ;  /* 0x0000004572477220 */ /* 0x000fe20000410000 */
[----:B------:R-:W-:Y:S01]  /*45c0*/  FFMA.FTZ R116, R107, R108, R116 ;  /* 0x0000006c6b747223 */ /* 0x000fe20000010074 */
[----:B------:R-:W-:Y:S01]  /*45d0*/  FADD.FTZ R108, R115, R108 ;  /* 0x0000006c736c7221 */ /* 0x000fe20000010000 */
[----:B------:R-:W-:Y:S01]  /*45e0*/  FFMA.FTZ R111, R104, R106, R111 ;  /* 0x0000006a686f7223 */ /* 0x000fe2000001006f */
[----:B------:R-:W-:Y:S01]  /*45f0*/  FFMA.FTZ R70, R122, R71, R123 ;  /* 0x000000477a467223 */ /* 0x000fe2000001007b */
[----:B------:R-:W-:Y:S01]  /*4600*/  FADD.FTZ R71, R71, R124 ;  /* 0x0000007c47477221 */ /* 0x000fe20000010000 */
[----:B------:R-:W-:Y:S01]  /*4610*/  FADD.FTZ R109, R109, R106 ;  /* 0x0000006a6d6d7221 */ /* 0x000fe20000010000 */
[----:B------:R-:W-:Y:S01]  /*4620*/  FFMA.FTZ R116, R97, R103, R116 ;  /* 0x0000006761747223 */ /* 0x000fe20000010074 */
[----:B------:R-:W-:Y:S01]  /*4630*/  FADD.FTZ R108, R108, R103 ;  /* 0x000000676c6c7221 */ /* 0x000fe20000010000 */
[----:B------:R-:W0:Y:S01]  /*4640*/  SHFL.DOWN PT, R123, R70, 0x1, 0x1f ;  /* 0x08201f00467b7f89 */ /* 0x000e2200000e0000 */
[----:B------:R-:W-:Y:S01]  /*4650*/  FFMA.FTZ R111, R96, R102, R111 ;  /* 0x00000066606f7223 */ /* 0x000fe2000001006f */
[----:B------:R-:W-:Y:S01]  /*4660*/  FADD.FTZ R109, R109, R102 ;  /* 0x000000666d6d7221 */ /* 0x000fe20000010000 */
[----:B------:R-:W-:Y:S01]  /*4670*/  FFMA.FTZ R116, R53, R55, R116 ;  /* 0x0000003735747223 */ /* 0x000fe20000010074 */
[----:B------:R-:W1:Y:S01]  /*4680*/  SHFL.DOWN PT, R124, R71, 0x1, 0x1f ;  /* 0x08201f00477c7f89 */ /* 0x000e6200000e0000 */
[----:B------:R-:W-:Y:S01]  /*4690*/  FADD.FTZ R108, R108, R55 ;  /* 0x000000376c6c7221 */ /* 0x000fe20000010000 */
[----:B------:R-:W-:Y:S01]  /*46a0*/  FFMA.FTZ R111, R52, R54, R111 ;  /* 0x00000036346f7223 */ /* 0x000fe2000001006f */
[----:B------:R-:W-:Y:S01]  /*46b0*/  FADD.FTZ R109, R109, R54 ;  /* 0x000000366d6d7221 */ /* 0x000fe20000010000 */
[----:B------:R-:W-:Y:S01]  /*46c0*/  FFMA.FTZ R116, R49, R51, R116 ;  /* 0x0000003331747223 */ /* 0x000fe20000010074 */
[----:B------:R-:W-:Y:S01]  /*46d0*/  FADD.FTZ R108, R108, R51 ;  /* 0x000000336c6c7221 */ /* 0x000fe20000010000 */
[----:B------:R-:W-:Y:S01]  /*46e0*/  FFMA.FTZ R111, R48, R50, R111 ;  /* 0x00000032306f7223 */ /* 0x000fe2000001006f */
[----:B------:R-:W-:Y:S01]  /*46f0*/  FADD.FTZ R109, R109, R50 ;  /* 0x000000326d6d7221 */ /* 0x000fe20000010000 */
[----:B------:R-:W2:Y:S01]  /*4700*/  S2UR UR11, SR_CgaCtaId ;  /* 0x00000000000b79c3 */ /* 0x000ea20000008800 */
        /* <DEDUP_REMOVED lines=11> */
[----:B0-----:R-:W-:Y:S01]  /*47c0*/  @!P0 FADD.FTZ R70, R70, R123 ;  /* 0x0000007b46468221 */ /* 0x001fe20000010000 */
[----:B------:R-:W-:Y:S01]  /*47d0*/  FADD.FTZ R109, R109, R38 ;  /* 0x000000266d6d7221 */ /* 0x000fe20000010000 */
[----:B------:R-:W-:Y:S01]  /*47e0*/  FFMA.FTZ R116, R33, R35, R116 ;  /* 0x0000002321747223 */ /* 0x000fe20000010074 */
[----:B------:R-:W-:Y:S01]  /*47f0*/  FADD.FTZ R108, R108, R35 ;  /* 0x000000236c6c7221 */ /* 0x000fe20000010000 */
[----:B-1----:R-:W-:Y:S01]  /*4800*/  @!P0 FADD.FTZ R71, R71, R124 ;  /* 0x0000007c47478221 */ /* 0x002fe20000010000 */
[----:B------:R-:W0:Y:S01]  /*4810*/  SHFL.DOWN PT, R123, R70, 0x2, 0x1f ;  /* 0x08401f00467b7f89 */ /* 0x000e2200000e0000 */
[----:B------:R-:W-:Y:S01]  /*4820*/  ISETP.GT.AND P0, PT, R21, 0x1d, PT ;  /* 0x0000001d1500780c */ /* 0x000fe20003f04270 */
[----:B------:R-:W-:Y:S01]  /*4830*/  FFMA.FTZ R111, R32, R34, R111 ;  /* 0x00000022206f7223 */ /* 0x000fe2000001006f */
[----:B------:R-:W-:Y:S01]  /*4840*/  FADD.FTZ R109, R109, R34 ;  /* 0x000000226d6d7221 */ /* 0x000fe20000010000 */
[----:B------:R-:W1:Y:S01]  /*4850*/  SHFL.DOWN PT, R124, R71, 0x2, 0x1f ;  /* 0x08401f00477c7f89 */ /* 0x000e6200000e0000 */
[----:B------:R-:W-:Y:S01]  /*4860*/  FFMA.FTZ R116, R29, R31, R116 ;  /* 0x0000001f1d747223 */ /* 0x000fe20000010074 */
[----:B------:R-:W-:Y:S01]  /*4870*/  FADD.FTZ R108, R108, R31 ;  /* 0x0000001f6c6c7221 */ /* 0x000fe20000010000 */
[----:B------:R-:W-:Y:S01]  /*4880*/  FFMA.FTZ R111, R28, R30, R111 ;  /* 0x0000001e1c6f7223 */ /* 0x000fe2000001006f */
[----:B------:R-:W-:Y:S01]  /*4890*/  FADD.FTZ R109, R109, R30 ;  /* 0x0000001e6d6d7221 */ /* 0x000fe20000010000 */
[----:B------:R-:W-:Y:S01]  /*48a0*/  UMOV UR6, 0x400 ;  /* 0x0000040000067882 */ /* 0x000fe20000000000 */
[----:B------:R-:W-:Y:S01]  /*48b0*/  FFMA.FTZ R116, R25, R27, R116 ;  /* 0x0000001b19747223 */ /* 0x000fe20000010074 */
[----:B------:R-:W-:Y:S01]  /*48c0*/  UIADD3 UR5, UR6, 0xa0, URZ ;  /* 0x000000a006057890 */ /* 0x000fe2000fffe03f */
[----:B------:R-:W-:Y:S01]  /*48d0*/  FADD.FTZ R108, R108, R27 ;  /* 0x0000001b6c6c7221 */ /* 0x000fe20000010000 */
[----:B------:R-:W-:Y:S01]  /*48e0*/  FFMA.FTZ R111, R24, R26, R111 ;  /* 0x0000001a186f7223 */ /* 0x000fe2000001006f */
[----:B------:R-:W-:Y:S01]  /*48f0*/  FADD.FTZ R109, R109, R26 ;  /* 0x0000001a6d6d7221 */ /* 0x000fe20000010000 */
[----:B--2---:R-:W-:Y:S01]  /*4900*/  ULEA UR5, UR11, UR5, 0x18 ;  /* 0x000000050b057291 */ /* 0x004fe2000f8ec03f */
        /* <DEDUP_REMOVED lines=8> */
[----:B0-----:R-:W-:Y:S01]  /*4990*/  @!P0 FADD.FTZ R70, R70, R123 ;  /* 0x0000007b46468221 */ /* 0x001fe20000010000 */
[----:B------:R-:W-:Y:S01]  /*49a0*/  LEA R97, R62, UR5, 0x4 ;  /* 0x000000053e617c11 */ /* 0x000fe2000f8e20ff */
[----:B------:R-:W0:Y:S01]  /*49b0*/  LDC.64 R102, c[0x0][0x268] ;  /* 0x00009a00ff667b82 */ /* 0x000e220000000a00 */
[----:B------:R-:W-:Y:S01]  /*49c0*/  BSSY B0, `(.L_x_78) ;  /* 0x000003d000007945 */ /* 0x000fe20003800000 */
[----:B-1----:R-:W-:Y:S01]  /*49d0*/  @!P0 FADD.FTZ R71, R71, R124 ;  /* 0x0000007c47478221 */ /* 0x002fe20000010000 */
[----:B------:R-:W1:Y:S01]  /*49e0*/  SHFL.DOWN PT, R123, R70, 0x4, 0x1f ;  /* 0x08801f00467b7f89 */ /* 0x000e6200000e0000 */
[----:B------:R-:W-:Y:S01]  /*49f0*/  ISETP.GT.AND P0, PT, R21, 0x1b, PT ;  /* 0x0000001b1500780c */ /* 0x000fe20003f04270 */
[----:B------:R-:W-:-:S02]  /*4a00*/  IMAD R96, R105, 0x3c, R62 ;  /* 0x0000003c69607824 */ /* 0x000fc400078e023e */
[----:B------:R-:W2:Y:S04]  /*4a10*/  SHFL.DOWN PT, R124, R71, 0x4, 0x1f ;  /* 0x08801f00477c7f89 */ /* 0x000ea800000e0000 */
[----:B------:R-:W-:Y:S06]  /*4a20*/  STS.128 [R97], R24 ;  /* 0x0000001861007388 */ /* 0x000fec0000000c00 */
[----:B-1----:R-:W-:Y:S01]  /*4a30*/  @!P0 FADD.FTZ R70, R70, R123 ;  /* 0x0000007b46468221 */ /* 0x002fe20000010000 */
[----:B--2---:R-:W-:-:S04]  /*4a40*/  @!P0 FADD.FTZ R71, R71, R124 ;  /* 0x0000007c47478221 */ /* 0x004fc80000010000 */
[----:B------:R-:W1:Y:S01]  /*4a50*/  SHFL.DOWN PT, R123, R70, 0x8, 0x1f ;  /* 0x09001f00467b7f89 */ /* 0x000e6200000e0000 */
[----:B------:R-:W-:-:S03]  /*4a60*/  ISETP.GT.AND P0, PT, R21, 0x17, PT ;  /* 0x000000171500780c */ /* 0x000fc60003f04270 */
[----:B------:R-:W2:Y:S10]  /*4a70*/  SHFL.DOWN PT, R124, R71, 0x8, 0x1f ;  /* 0x09001f00477c7f89 */ /* 0x000eb400000e0000 */
[----:B-1----:R-:W-:Y:S01]  /*4a80*/  @!P0 FADD.FTZ R70, R70, R123 ;  /* 0x0000007b46468221 */ /* 0x002fe20000010000 */
[----:B--2---:R-:W-:-:S04]  /*4a90*/  @!P0 FADD.FTZ R71, R71, R124 ;  /* 0x0000007c47478221 */ /* 0x004fc80000010000 */
[----:B------:R-:W1:Y:S01]  /*4aa0*/  SHFL.DOWN PT, R123, R70, 0x10, 0x1f ;  /* 0x0a001f00467b7f89 */ /* 0x000e6200000e0000 */
[----:B------:R-:W-:-:S03]  /*4ab0*/  ISETP.GT.AND P0, PT, R21, 0xf, PT ;  /* 0x0000000f1500780c */ /* 0x000fc60003f04270 */
[----:B------:R-:W2:Y:S10]  /*4ac0*/  SHFL.DOWN PT, R124, R71, 0x10, 0x1f ;  /* 0x0a001f00477c7f89 */ /* 0x000eb400000e0000 */
[----:B-1----:R-:W-:Y:S01]  /*4ad0*/  @!P0 FADD.FTZ R70, R70, R123 ;  /* 0x0000007b46468221 */ /* 0x002fe20000010000 */
[----:B--2---:R-:W-:Y:S01]  /*4ae0*/  @!P0 FADD.FTZ R71, R71, R124 ;  /* 0x0000007c47478221 */ /* 0x004fe20000010000 */
[----:B------:R-:W-:-:S13]  /*4af0*/  ISETP.NE.AND P0, PT, R21, RZ, PT ;  /* 0x000000ff1500720c */ /* 0x000fda0003f05270 */
[----:B------:R1:W-:Y:S01]  /*4b00*/  @!P0 STS.64 [R13+0x10], R70 ;  /* 0x000010460d008388 */ /* 0x0003e20000000a00 */
[----:B------:R-:W-:Y:S01]  /*4b10*/  BAR.SYNC.DEFER_BLOCKING 0x0 ;  /* 0x0000000000007b1d */ /* 0x000fe20000010000 */
[----:B------:R-:W-:-:S13]  /*4b20*/  ISETP.NE.AND P0, PT, R62, RZ, PT ;  /* 0x000000ff3e00720c */ /* 0x000fda0003f05270 */
[----:B01----:R-:W-:Y:S05]  /*4b30*/  @P0 BRA `(.L_x_79) ;  /* 0x0000000000940947 */ /* 0x003fea0003800000 */
[----:B------:R-:W-:-:S09]  /*4b40*/  ULEA UR5, UR11, UR6, 0x18 ;  /* 0x000000060b057291 */ /* 0x000fd2000f8ec03f */
[----:B------:R-:W0:Y:S04]  /*4b50*/  LDS.64 R48, [UR5+0x18] ;  /* 0x00001805ff307984 */ /* 0x000e280008000a00 */
[----:B------:R-:W1:Y:S04]  /*4b60*/  LDS.128 R28, [UR5+0x20] ;  /* 0x00002005ff1c7984 */ /* 0x000e680008000c00 */
[----:B------:R-:W2:Y:S04]  /*4b70*/  LDS.128 R32, [UR5+0x30] ;  /* 0x00003005ff207984 */ /* 0x000ea80008000c00 */
[----:B------:R-:W3:Y:S04]  /*4b80*/  LDS.128 R36, [UR5+0x40] ;  /* 0x00004005ff247984 */ /* 0x000ee80008000c00 */
[----:B------:R-:W4:Y:S04]  /*4b90*/  LDS.128 R40, [UR5+0x50] ;  /* 0x00005005ff287984 */ /* 0x000f280008000c00 */
[----:B------:R-:W5:Y:S01]  /*4ba0*/  LDS.128 R44, [UR5+0x60] ;  /* 0x00006005ff2c7984 */ /* 0x000f620008000c00 */
[----:B0-----:R-:W-:Y:S01]  /*4bb0*/  FADD.FTZ R51, R70, R48 ;  /* 0x0000003046337221 */ /* 0x001fe20000010000 */
[----:B------:R-:W-:-:S02]  /*4bc0*/  FADD.FTZ R52, R71, R49 ;  /* 0x0000003147347221 */ /* 0x000fc40000010000 */
[----:B------:R-:W-:Y:S01]  /*4bd0*/  LDS.64 R70, [UR5+0x80] ;  /* 0x00008005ff467984 */ /* 0x000fe20008000a00 */
[----:B-1----:R-:W-:Y:S01]  /*4be0*/  FADD.FTZ R53, R51, R28 ;  /* 0x0000001c33357221 */ /* 0x002fe20000010000 */
[----:B------:R-:W-:Y:S02]  /*4bf0*/  FADD.FTZ R52, R52, R29 ;  /* 0x0000001d34347221 */ /* 0x000fe40000010000 */
[----:B------:R-:W0:Y:S01]  /*4c00*/  LDS.128 R48, [UR5+0x70] ;  /* 0x00007005ff307984 */ /* 0x000e220008000c00 */
[----:B------:R-:W-:Y:S01]  /*4c10*/  FADD.FTZ R53, R53, R30 ;  /* 0x0000001e35357221 */ /* 0x000fe20000010000 */
[----:B------:R-:W-:-:S03]  /*4c20*/  FADD.FTZ R52, R52, R31 ;  /* 0x0000001f34347221 */ /* 0x000fc60000010000 */
[----:B--2---:R-:W-:Y:S01]  /*4c30*/  FADD.FTZ R53, R53, R32 ;  /* 0x0000002035357221 */ /* 0x004fe20000010000 */
[----:B------:R-:W-:-:S03]  /*4c40*/  FADD.FTZ R52, R52, R33 ;  /* 0x0000002134347221 */ /* 0x000fc60000010000 */
[----:B------:R-:W-:Y:S01]  /*4c50*/  FADD.FTZ R53, R53, R34 ;  /* 0x0000002235357221 */ /* 0x000fe20000010000 */
[----:B------:R-:W-:-:S03]  /*4c60*/  FADD.FTZ R52, R52, R35 ;  /* 0x0000002334347221 */ /* 0x000fc60000010000 */
[----:B---3--:R-:W-:Y:S01]  /*4c70*/  FADD.FTZ R53, R53, R36 ;  /* 0x0000002435357221 */ /* 0x008fe20000010000 */
[----:B------:R-:W-:-:S03]  /*4c80*/  FADD.FTZ R52, R52, R37 ;  /* 0x0000002534347221 */ /* 0x000fc60000010000 */
        /* <DEDUP_REMOVED lines=14> */
[----:B------:R-:W-:Y:S01]  /*4d70*/  FADD.FTZ R70, R53, R70 ;  /* 0x0000004635467221 */ /* 0x000fe20000010000 */
[----:B------:R-:W-:-:S07]  /*4d80*/  FADD.FTZ R71, R52, R71 ;  /* 0x0000004734477221 */ /* 0x000fce0000010000 */
.L_x_79:
[----:B------:R-:W-:Y:S05]  /*4d90*/  BSYNC B0 ;  /* 0x0000000000007941 */ /* 0x000fea0003800000 */
.L_x_78:
[----:B------:R-:W-:Y:S01]  /*4da0*/  BAR.SYNC.DEFER_BLOCKING 0x0 ;  /* 0x0000000000007b1d */ /* 0x000fe20000010000 */
[----:B------:R-:W-:Y:S02]  /*4db0*/  ISETP.GT.U32.AND P6, PT, R62, 0x3b, PT ;  /* 0x0000003b3e00780c */ /* 0x000fe40003fc4070 */
[----:B------:R-:W-:-:S03]  /*4dc0*/  LOP3.LUT R9, R9, 0xfffffffe, RZ, 0xc0, !PT ;  /* 0xfffffffe09097812 */ /* 0x000fc600078ec0ff */
[----:B------:R-:W-:Y:S08]  /*4dd0*/  BSSY B0, `(.L_x_80) ;  /* 0x0000026000007945 */ /* 0x000ff00003800000 */
[----:B------:R-:W-:Y:S01]  /*4de0*/  @P6 LOP3.LUT R9, R9, 0x1, RZ, 0xfc, !PT ;  /* 0x0000000109096812 */ /* 0x000fe200078efcff */
[----:B------:R-:W-:Y:S06]  /*4df0*/  @P6 BRA `(.L_x_81) ;  /* 0x00000000008c6947 */ /* 0x000fec0003800000 */
[----:B------:R-:W0:Y:S04]  /*4e00*/  LDS.128 R28, [R97+0x3c0] ;  /* 0x0003c000611c7984 */ /* 0x000e280000000c00 */
[----:B------:R-:W1:Y:S04]  /*4e10*/  LDS.128 R32, [R97+0x780] ;  /* 0x0007800061207984 */ /* 0x000e680000000c00 */
[----:B------:R-:W2:Y:S04]  /*4e20*/  LDS.128 R36, [R97+0xb40] ;  /* 0x000b400061247984 */ /* 0x000ea80000000c00 */
[----:B------:R-:W3:Y:S04]  /*4e30*/  LDS.128 R40, [R97+0xf00] ;  /* 0x000f000061287984 */ /* 0x000ee80000000c00 */
[----:B------:R-:W4:Y:S04]  /*4e40*/  LDS.128 R44, [R97+0x12c0] ;  /* 0x0012c000612c7984 */ /* 0x000f280000000c00 */
[----:B------:R-:W5:Y:S04]  /*4e50*/  LDS.128 R48, [R97+0x1680] ;  /* 0x0016800061307984 */ /* 0x000f680000000c00 */
[----:B------:R-:W5:Y:S01]  /*4e60*/  LDS.128 R52, [R97+0x1a40] ;  /* 0x001a400061347984 */ /* 0x000f620000000c00 */
[----:B0-----:R-:W-:Y:S01]  /*4e70*/  FADD.FTZ R105, R24, R28 ;  /* 0x0000001c18697221 */ /* 0x001fe20000010000 */
[----:B------:R-:W-:Y:S01]  /*4e80*/  FADD.FTZ R24, R25, R29 ;  /* 0x0000001d19187221 */ /* 0x000fe20000010000 */
[----:B------:R-:W-:Y:S01]  /*4e90*/  FADD.FTZ R25, R26, R30 ;  /* 0x0000001e1a197221 */ /* 0x000fe20000010000 */
[----:B------:R-:W-:Y:S01]  /*4ea0*/  FADD.FTZ R26, R27, R31 ;  /* 0x0000001f1b1a7221 */ /* 0x000fe20000010000 */
[----:B-1----:R-:W-:Y:S01]  /*4eb0*/  FADD.FTZ R105, R105, R32 ;  /* 0x0000002069697221 */ /* 0x002fe20000010000 */
[----:B------:R-:W-:Y:S01]  /*4ec0*/  FADD.FTZ R24, R24, R33 ;  /* 0x0000002118187221 */ /* 0x000fe20000010000 */
[----:B------:R-:W-:Y:S01]  /*4ed0*/  FADD.FTZ R25, R25, R34 ;  /* 0x0000002219197221 */ /* 0x000fe20000010000 */
[----:B------:R-:W-:Y:S01]  /*4ee0*/  FADD.FTZ R26, R26, R35 ;  /* 0x000000231a1a7221 */ /* 0x000fe20000010000 */
[----:B--2---:R-:W-:Y:S01]  /*4ef0*/  FADD.FTZ R105, R105, R36 ;  /* 0x0000002469697221 */ /* 0x004fe20000010000 */
        /* <DEDUP_REMOVED lines=15> */
[----:B------:R-:W-:Y:S01]  /*4ff0*/  FADD.FTZ R24, R105, R52 ;  /* 0x0000003469187221 */ /* 0x000fe20000010000 */
[----:B------:R-:W-:Y:S01]  /*5000*/  FADD.FTZ R25, R28, R53 ;  /* 0x000000351c197221 */ /* 0x000fe20000010000 */
[----:B------:R-:W-:Y:S01]  /*5010*/  FADD.FTZ R26, R27, R54 ;  /* 0x000000361b1a7221 */ /* 0x000fe20000010000 */
[----:B------:R-:W-:-:S07]  /*5020*/  FADD.FTZ R27, R30, R55 ;  /* 0x000000371e1b7221 */ /* 0x000fce0000010000 */
.L_x_81:
[----:B------:R-:W-:Y:S05]  /*5030*/  BSYNC B0 ;  /* 0x0000000000007941 */ /* 0x000fea0003800000 */
.L_x_80:
[----:B------:R-:W-:Y:S01]  /*5040*/  BSSY B0, `(.L_x_82) ;  /* 0x0000010000007945 */ /* 0x000fe20003800000 */
[----:B------:R-:W-:Y:S01]  /*5050*/  PRMT R31, R72, 0x7632, R31 ;  /* 0x00007632481f7816 */ /* 0x000fe2000000001f */
[----:B------:R-:W-:Y:S01]  /*5060*/  IMAD.WIDE R96, R96, 0x4, R102 ;  /* 0x0000000460607825 */ /* 0x000fe200078e0266 */
[----:B------:R-:W-:Y:S01]  /*5070*/  PRMT R30, R73, 0x7632, R30 ;  /* 0x00007632491e7816 */ /* 0x000fe2000000001e */
[----:B------:R-:W-:Y:S06]  /*5080*/  @P6 BRA `(.L_x_83) ;  /* 0x00000000002c6947 */ /* 0x000fec0003800000 */
        /* <DEDUP_REMOVED lines=11> */
.L_x_83:
[----:B------:R-:W-:Y:S05]  /*5140*/  BSYNC B0 ;  /* 0x0000000000007941 */ /* 0x000fea0003800000 */
.L_x_82:
[----:B------:R-:W-:Y:S02]  /*5150*/  ISETP.GE.U32.AND P6, PT, R22, 0x2, PT ;  /* 0x000000021600780c */ /* 0x000fe40003fc6070 */
[----:B-1----:R-:W-:Y:S02]  /*5160*/  PRMT R97, R74, 0x7632, R97 ;  /* 0x000076324a617816 */ /* 0x002fe40000000061 */
[----:B------:R-:W-:Y:S02]  /*5170*/  PRMT R96, R75, 0x7632, R96 ;  /* 0x000076324b607816 */ /* 0x000fe40000000060 */
[----:B------:R-:W-:Y:S02]  /*5180*/  PRMT R55, R76, 0x7632, R55 ;  /* 0x000076324c377816 */ /* 0x000fe40000000037 */
[----:B------:R-:W-:Y:S02]  /*5190*/  PRMT R54, R77, 0x7632, R54 ;  /* 0x000076324d367816 */ /* 0x000fe40000000036 */
        /* <DEDUP_REMOVED lines=25> */
[----:B------:R-:W-:Y:S01]  /*5330*/  PRMT R52, R95, 0x7632, R52 ;  /* 0x000076325f347816 */ /* 0x000fe20000000034 */
[----:B------:R-:W-:Y:S06]  /*5340*/  @!P6 BRA `(.L_x_84) ;  /* 0x0000001000a8e947 */ /* 0x000fec0003800000 */
[----:B------:R-:W0:Y:S01]  /*5350*/  LDC.64 R24, c[0x0][0x258] ;  /* 0x00009600ff187b82 */ /* 0x000e220000000a00 */
[----:B------:R-:W-:-:S05]  /*5360*/  LOP3.LUT R103, R20, 0x1, RZ, 0xc0, !PT ;  /* 0x0000000114677812 */ /* 0x000fca00078ec0ff */
[----:B------:R-:W-:Y:S02]  /*5370*/  IMAD R103, R103, R56, RZ ;  /* 0x0000003867677224 */ /* 0x000fe400078e02ff */
[----:B------:R-:W1:Y:S02]  /*5380*/  LDC.64 R104, c[0x0][0x260] ;  /* 0x00009800ff687b82 */ /* 0x000e640000000a00 */
[C---:B------:R-:W-:Y:S01]  /*5390*/  IMAD R102, R103.reuse, R22, RZ ;  /* 0x0000001667667224 */ /* 0x040fe200078e02ff */
[----:B------:R-:W-:-:S04]  /*53a0*/  IADD3 R103, R103, R63, RZ ;  /* 0x0000003f67677210 */ /* 0x000fc80007ffe0ff */
[----:B------:R-:W-:Y:S01]  /*53b0*/  SHF.L.U32 R107, R102, 0x1, RZ ;  /* 0x00000001666b7819 */ /* 0x000fe200000006ff */
[----:B0-----:R-:W-:-:S04]  /*53c0*/  IMAD.WIDE.U32 R24, R103, 0x4, R24 ;  /* 0x0000000467187825 */ /* 0x001fc800078e0018 */
[----:B-1----:R-:W-:Y:S01]  /*53d0*/  IMAD.WIDE R104, R107, 0x4, R104 ;  /* 0x000000046b687825 */ /* 0x002fe200078e0268 */
[----:B------:R-:W-:Y:S06]  /*53e0*/  @P0 BRA `(.L_x_85) ;  /* 0x0000000000680947 */ /* 0x000fec0003800000 */
[----:B------:R-:W0:Y:S01]  /*53f0*/  S2R R21, SR_LANEID ;  /* 0x0000000000157919 */ /* 0x000e220000000000 */
[C---:B------:R-:W-:Y:S01]  /*5400*/  LEA R102, P6, R18.reuse, R104, 0x3 ;  /* 0x0000006812667211 */ /* 0x040fe200078c18ff */
[----:B------:R-:W-:Y:S01]  /*5410*/  HFMA2.MMA R106, -RZ, RZ, 0, 5.9604644775390625e-08 ;  /* 0x00000001ff6a7435 */ /* 0x000fe200000001ff */
[----:B------:R-:W-:Y:S01]  /*5420*/  VOTEU.ANY UR5, UPT, PT ;  /* 0x0000000000057886 */ /* 0x000fe200038e0100 */
[----:B------:R-:W-:Y:S01]  /*5430*/  P2R R108, PR, RZ, 0x1 ;  /* 0x00000001ff6c7803 */ /* 0x000fe20000000000 */
[----:B------:R-:W-:Y:S01]  /*5440*/  UPOPC UR6, UR5 ;  /* 0x00000005000672bf */ /* 0x000fe20008000000 */
[----:B------:R-:W-:Y:S01]  /*5450*/  LEA.HI.X R103, R18, R105, RZ, 0x3, P6 ;  /* 0x0000006912677211 */ /* 0x000fe200030f1cff */
[----:B------:R-:W-:Y:S01]  /*5460*/  UFLO.U32 UR5, UR5 ;  /* 0x00000005000572bd */ /* 0x000fe200080e0000 */
[----:B------:R-:W-:-:S03]  /*5470*/  LOP3.LUT P6, RZ, R20, 0x2, RZ, 0xc0, !PT ;  /* 0x0000000214ff7812 */ /* 0x000fc600078cc0ff */
[----:B------:R1:W-:Y:S01]  /*5480*/  STG.E.64 desc[UR8][R102.64], R70 ;  /* 0x0000004666007986 */ /* 0x0003e2000c101b08 */
[----:B------:R-:W-:Y:S02]  /*5490*/  SEL R109, R22, RZ, !P6 ;  /* 0x000000ff166d7207 */ /* 0x000fe40007000000 */
[----:B------:R-:W-:Y:S02]  /*54a0*/  SEL R106, R106, 0xffffffff, !P6 ;  /* 0xffffffff6a6a7807 */ /* 0x000fe40007000000 */
[----:B------:R-:W-:-:S03]  /*54b0*/  ISETP.NE.AND P6, PT, R109, -0x1, PT ;  /* 0xffffffff6d00780c */ /* 0x000fc60003fc5270 */
[----:B------:R-:W-:Y:S01]  /*54c0*/  IMAD R107, R106, UR6, RZ ;  /* 0x000000066a6b7c24 */ /* 0x000fe2000f8e02ff */
[----:B0-----:R-:W-:-:S13]  /*54d0*/  ISETP.EQ.U32.AND P0, PT, R21, UR5, PT ;  /* 0x0000000515007c0c */ /* 0x001fda000bf02070 */
[----:B------:R-:W-:Y:S06]  /*54e0*/  @P0 MEMBAR.ALL.GPU ;  /* 0x0000000000000992 */ /* 0x000fec000000a000 */
[----:B------:R-:W-:-:S00]  /*54f0*/  @P0 ERRBAR ;  /* 0x00000000000009ab */ /* 0x000fc00000000000 */
[----:B------:R-:W-:Y:S06]  /*5500*/  @P0 CGAERRBAR ;  /* 0x00000000000005ab */ /* 0x000fec0000000000 */
[----:B------:R1:W-:Y:S01]  /*5510*/  @P0 REDG.E.ADD.S32.STRONG.GPU desc[UR8][R24.64], R107 ;  /* 0x0000006b1800098e */ /* 0x0003e2000c10e388 */
[----:B------:R-:W-:Y:S01]  /*5520*/  ISETP.NE.AND P0, PT, R108, RZ, PT ;  /* 0x000000ff6c00720c */ /* 0x000fe20003f05270 */
[----:B------:R-:W-:-:S12]  /*5530*/  @!P6 BRA `(.L_x_85) ;  /* 0x000000000014e947 */ /* 0x000fd80003800000 */
.L_x_86:
[----:B-1----:R-:W2:Y:S04]  /*5540*/  LDG.E.STRONG.GPU R102, desc[UR8][R24.64] ;  /* 0x0000000818667981 */ /* 0x002ea8000c1ef900 */
[----:B--2---:R-:W-:Y:S01]  /*5550*/  CCTL.IVALL ;  /* 0x00000000ff00798f */ /* 0x004fe20002000000 */
[----:B------:R-:W-:Y:S05]  /*5560*/  YIELD ;  /* 0x0000000000007946 */ /* 0x000fea0003800000 */
[----:B------:R-:W-:-:S13]  /*5570*/  ISETP.NE.AND P6, PT, R102, R109, PT ;  /* 0x0000006d6600720c */ /* 0x000fda0003fc5270 */
[----:B------:R-:W-:Y:S05]  /*5580*/  @P6 BRA `(.L_x_86) ;  /* 0xfffffffc00ec6947 */ /* 0x000fea000383ffff */
.L_x_85:
        /* <DEDUP_REMOVED lines=8> */
[----:B------:R-:W-:Y:S01]  /*5610*/  IADD3 R102, -R17, R22, RZ ;  /* 0x0000001611667210 */ /* 0x000fe20007ffe1ff */
[----:B------:R-:W-:-:S03]  /*5620*/  HFMA2.MMA R103, -RZ, RZ, 0, 0 ;  /* 0x00000000ff677435 */ /* 0x000fc600000001ff */
        /* <DEDUP_REMOVED lines=12> */
.L_x_90:
        /* <DEDUP_REMOVED lines=115> */
.L_x_89:
        /* <DEDUP_REMOVED lines=63> */
.L_x_91:
[----:B------:R-:W-:-:S04]  /*6210*/  LOP3.LUT P6, RZ, R9, 0x1, RZ, 0xc0, !PT ;  /* 0x0000000109ff7812 */ /* 0x000fc800078cc0ff */
[----:B------:R-:W-:-:S13]  /*6220*/  ISETP.NE.OR P6, PT, R102, RZ, P6 ;  /* 0x000000ff6600720c */ /* 0x000fda00037c5670 */
[----:B------:R-:W-:Y:S05]  /*6230*/  @!P6 BRA `(.L_x_87) ;  /* 0x00000000007ce947 */ /* 0x000fea0003800000 */
.L_x_88:
        /* <DEDUP_REMOVED lines=31> */
.L_x_87:
[----:B------:R-:W-:-:S13]  /*6430*/  ISETP.NE.AND P6, PT, R17, RZ, PT ;  /* 0x000000ff1100720c */ /* 0x000fda0003fc5270 */
        /* <DEDUP_REMOVED lines=9> */
.L_x_93:
[----:B------:R-:W-:Y:S05]  /*64d0*/  BSYNC B0 ;  /* 0x0000000000007941 */ /* 0x000fea0003800000 */
.L_x_92:
        /* <DEDUP_REMOVED lines=17> */
.L_x_84:
[----:B------:R-:W0:Y:S01]  /*65f0*/  S2UR UR6, SR_CgaCtaId ;  /* 0x00000000000679c3 */ /* 0x000e220000008800 */
[----:B------:R-:W-:Y:S01]  /*6600*/  UMOV UR5, 0x400 ;  /* 0x0000040000057882 */ /* 0x000fe20000000000 */
[----:B------:R-:W-:Y:S01]  /*6610*/  ISETP.NE.AND P6, PT, RZ, UR10, PT ;  /* 0x0000000aff007c0c */ /* 0x000fe2000bfc5270 */
[----:B-1----:R-:W-:Y:S01]  /*6620*/  IMAD.WIDE.U32 R102, R62, -0x77777777, RZ ;  /* 0x888888893e667825 */ /* 0x002fe200078e00ff */
[----:B------:R-:W-:Y:S02]  /*6630*/  SHF.L.U32 R107, R72, 0x10, RZ ;  /* 0x00000010486b7819 */ /* 0x000fe400000006ff */
[----:B------:R-:W-:Y:S02]  /*6640*/  SHF.L.U32 R31, R31, 0x10, RZ ;  /* 0x000000101f1f7819 */ /* 0x000fe400000006ff */
[----:B------:R-:W1:Y:S01]  /*6650*/  LDC R104, c[0x0][0x2ac] ;  /* 0x0000ab00ff687b82 */ /* 0x000e620000000800 */
[----:B------:R-:W-:Y:S02]  /*6660*/  SHF.R.U32.HI R103, RZ, 0x5, R103 ;  /* 0x00000005ff677819 */ /* 0x000fe40000011667 */
[----:B------:R-:W-:-:S02]  /*6670*/  SHF.L.U32 R73, R73, 0x10, RZ ;  /* 0x0000001049497819 */ /* 0x000fc400000006ff */
[----:B------:R-:W-:Y:S01]  /*6680*/  SHF.L.U32 R97, R97, 0x10, RZ ;  /* 0x0000001061617819 */ /* 0x000fe200000006ff */
[----:B0-----:R-:W-:-:S09]  /*6690*/  ULEA UR5, UR6, UR5, 0x18 ;  /* 0x0000000506057291 */ /* 0x001fd2000f8ec03f */
[----:B------:R0:W-:Y:S01]  /*66a0*/  @!P0 STS.64 [UR5+0x90], R70 ;  /* 0x00009046ff008988 */ /* 0x0001e20008000a05 */
[----:B------:R-:W-:Y:S01]  /*66b0*/  BAR.SYNC.DEFER_BLOCKING 0x0 ;  /* 0x0000000000007b1d */ /* 0x000fe20000010000 */
[----:B0-----:R-:W-:Y:S01]  /*66c0*/  SHF.L.U32 R70, R30, 0x10, RZ ;  /* 0x000000101e467819 */ /* 0x001fe200000006ff */
[----:B------:R-:W-:Y:S01]  /*66d0*/  FADD.FTZ R30, -R64, R107 ;  /* 0x0000006b401e7221 */ /* 0x000fe20000010100 */
[----:B------:R-:W-:-:S03]  /*66e0*/  SHF.L.U32 R71, R74, 0x10, RZ ;  /* 0x000000104a477819 */ /* 0x000fc600000006ff */
[----:B------:R-:W-:Y:S01]  /*66f0*/  FMUL.FTZ R107, R30, R65 ;  /* 0x000000411e6b7220 */ /* 0x000fe20000410000 */
        /* <DEDUP_REMOVED lines=25> */
.L_x_94:
        /* <DEDUP_REMOVED lines=21> */
.L_x_96:
[----:B------:R-:W-:Y:S05]  /*69e0*/  BSYNC B0 ;  /* 0x0000000000007941 */ /* 0x000fea0003800000 */
.L_x_95:
        /* <DEDUP_REMOVED lines=28> */
.L_x_97:
        /* <DEDUP_REMOVED lines=20> */
.L_x_99:
[----:B------:R-:W-:Y:S05]  /*6cf0*/  BSYNC B0 ;  /* 0x0000000000007941 */ /* 0x000fea0003800000 */
.L_x_98:
[C---:B0-----:R-:W-:Y:S01]  /*6d00*/  FADD.FTZ R30, -R64.reuse, R71 ;  /* 0x00000047401e7221 */ /* 0x041fe20000010100 */
[----:B------:R-:W-:Y:S01]  /*6d10*/  FADD.FTZ R24, -R64, R55 ;  /* 0x0000003740187221 */ /* 0x000fe20000010100 */
        /* <DEDUP_REMOVED lines=25> */
.L_x_100:
        /* <DEDUP_REMOVED lines=20> */
.L_x_102:
[----:B------:R-:W-:Y:S05]  /*6ff0*/  BSYNC B0 ;  /* 0x0000000000007941 */ /* 0x000fea0003800000 */
.L_x_101:
        /* <DEDUP_REMOVED lines=27> */
.L_x_103:
[----:B------:R-:W-:Y:S01]  /*71b0*/  LOP3.LUT P0, RZ, R9, 0x40, RZ, 0xc0, !PT ;  /* 0x0000004009ff7812 */ /* 0x000fe2000780c0ff */
[----:B------:R-:W-:-:S12]  /*71c0*/  BSSY B0, `(.L_x_104) ;  /* 0x0000016000007945 */ /* 0x000fd80003800000 */
[----:B------:R-:W-:Y:S05]  /*71d0*/  @!P0 BRA `(.L_x_105) ;  /* 0x0000000000508947 */ /* 0x000fea0003800000 */
[----:B------:R-:W-:Y:S01]  /*71e0*/  IADD3 R31, R60, 0x18, RZ ;  /* 0x000000183c1f7810 */ /* 0x000fe20007ffe0ff */
[----:B------:R-:W-:Y:S01]  /*71f0*/  ULDC.64 UR12, c[0x0][0x288] ;  /* 0x0000a200000c7ab9 */ /* 0x000fe20000000a00 */
[----:B------:R-:W-:Y:S02]  /*7200*/  MOV R24, R98 ;  /* 0x0000006200187202 */ /* 0x000fe40000000f00 */
[----:B------:R-:W-:Y:S02]  /*7210*/  SHF.R.S32.HI R30, RZ, 0x1f, R31 ;  /* 0x0000001fff1e7819 */ /* 0x000fe4000001141f */
[----:B------:R-:W-:-:S03]  /*7220*/  MOV R25, R101 ;  /* 0x0000006500197202 */ /* 0x000fc60000000f00 */
[----:B------:R-:W-:Y:S02]  /*7230*/  IMAD R30, R30, UR12, RZ ;  /* 0x0000000c1e1e7c24 */ /* 0x000fe4000f8e02ff */
        /* <DEDUP_REMOVED lines=14> */
.L_x_105:
[----:B------:R-:W-:Y:S05]  /*7320*/  BSYNC B0 ;  /* 0x0000000000007941 */ /* 0x000fea0003800000 */
.L_x_104:
        /* <DEDUP_REMOVED lines=28> */
.L_x_106:
        /* <DEDUP_REMOVED lines=23> */
.L_x_108:
[----:B------:R-:W-:Y:S05]  /*7660*/  BSYNC B0 ;  /* 0x0000000000007941 */ /* 0x000fea0003800000 */
.L_x_107:
        /* <DEDUP_REMOVED lines=28> */
.L_x_109:
        /* <DEDUP_REMOVED lines=23> */
.L_x_111:
[----:B------:R-:W-:Y:S05]  /*79a0*/  BSYNC B0 ;  /* 0x0000000000007941 */ /* 0x000fea0003800000 */
.L_x_110:
        /* <DEDUP_REMOVED lines=28> */
.L_x_112:
        /* <DEDUP_REMOVED lines=23> */
.L_x_114:
[----:B------:R-:W-:Y:S05]  /*7ce0*/  BSYNC B0 ;  /* 0x0000000000007941 */ /* 0x000fea0003800000 */
.L_x_113:
        /* <DEDUP_REMOVED lines=28> */
.L_x_115:
        /* <DEDUP_REMOVED lines=23> */
.L_x_117:
[----:B------:R-:W-:Y:S05]  /*8020*/  BSYNC B0 ;  /* 0x0000000000007941 */ /* 0x000fea0003800000 */
.L_x_116:
        /* <DEDUP_REMOVED lines=28> */
.L_x_118:
        /* <DEDUP_REMOVED lines=23> */
.L_x_120:
[----:B------:R-:W-:Y:S05]  /*8360*/  BSYNC B0 ;  /* 0x0000000000007941 */ /* 0x000fea0003800000 */
.L_x_119:
        /* <DEDUP_REMOVED lines=28> */
.L_x_121:
[----:B------:R-:W-:Y:S04]  /*8530*/  BSSY B0, `(.L_x_122) ;  /* 0x0000016000007945 */ /* 0x000fe80003800000 */
        /* <DEDUP_REMOVED lines=21> */
.L_x_123:
[----:B------:R-:W-:Y:S05]  /*8690*/  BSYNC B0 ;  /* 0x0000000000007941 */ /* 0x000fea0003800000 */
.L_x_122:
        /* <DEDUP_REMOVED lines=27> */
.L_x_124:
        /* <DEDUP_REMOVED lines=22> */
.L_x_126:
[----:B------:R-:W-:Y:S05]  /*89b0*/  BSYNC B0 ;  /* 0x0000000000007941 */ /* 0x000fea0003800000 */
.L_x_125:
        /* <DEDUP_REMOVED lines=27> */
.L_x_127:
        /* <DEDUP_REMOVED lines=9> */
[----:B------:R-:W-:Y:S02]  /*8c00*/  IMAD R25, R37, UR13, R8 ;  /* 0x0000000d25197c24 */ /* 0x000fe4000f8e0208 */
[--C-:B------:R-:W-:Y:S01]  /*8c10*/  FFMA.FTZ R8, R72, R43, R105.reuse ;  /* 0x0000002b48087223 */ /* 0x100fe20000010069 */
[----:B------:R-:W-:Y:S02]  /*8c20*/  ULDC.64 UR12, c[0x0][0x210] ;  /* 0x00008400000c7ab9 */ /* 0x000fe40000000a00 */
[----:B------:R-:W-:Y:S01]  /*8c30*/  LEA R24, P0, R30, UR12, 0x1 ;  /* 0x0000000c1e187c11 */ /* 0x000fe2000f8008ff */
[----:B------:R-:W-:Y:S01]  /*8c40*/  FFMA.FTZ R8, R93, R68, -R8 ;  /* 0x000000445d087223 */ /* 0x000fe20000010808 */
[----:B------:R-:W-:Y:S01]  /*8c50*/  IADD3 R25, R31, R25, RZ ;  /* 0x000000191f197210 */ /* 0x000fe20007ffe0ff */
[----:B------:R-:W-:-:S03]  /*8c60*/  FFMA.FTZ R31, R72, R38, R105 ;  /* 0x00000026481f7223 */ /* 0x000fc60000010069 */
[----:B------:R-:W-:Y:S01]  /*8c70*/  LEA.HI.X R25, R30, UR13, R25, 0x1, P0 ;  /* 0x0000000d1e197c11 */ /* 0x000fe200080f0c19 */
[----:B------:R-:W-:Y:S01]  /*8c80*/  FFMA.FTZ R36, R36, R69, -R31 ;  /* 0x0000004524247223 */ /* 0x000fe2000001081f */
[----:B------:R-:W-:-:S03]  /*8c90*/  FMUL.FTZ R31, R8, R65 ;  /* 0x00000041081f7220 */ /* 0x000fc60000410000 */
[----:B------:R-:W-:-:S05]  /*8ca0*/  FMUL.FTZ R8, R36, R65 ;  /* 0x0000004124087220 */ /* 0x000fca0000410000 */
[----:B------:R-:W-:-:S05]  /*8cb0*/  F2FP.BF16.F32.PACK_AB R31, R8, R31 ;  /* 0x0000001f081f723e */ /* 0x000fca00000010ff */
[----:B------:R0:W-:Y:S02]  /*8cc0*/  STG.E desc[UR8][R24.64], R31 ;  /* 0x0000001f18007986 */ /* 0x0001e4000c101908 */
.L_x_129:
[----:B------:R-:W-:Y:S05]  /*8cd0*/  BSYNC B0 ;  /* 0x0000000000007941 */ /* 0x000fea0003800000 */
.L_x_128:
[----:B------:R-:W-:Y:S01]  /*8ce0*/  SHF.L.U32 R35, R35, 0x10, RZ ;  /* 0x0000001023237819 */ /* 0x000fe200000006ff */
[C---:B0-----:R-:W-:Y:S01]  /*8cf0*/  FADD.FTZ R24, -R64.reuse, R45 ;  /* 0x0000002d40187221 */ /* 0x041fe20000010100 */
[----:B------:R-:W-:Y:S01]  /*8d00*/  IADD3 R42, R103, 0x60, RZ ;  /* 0x00000060672a7810 */ /* 0x000fe20007ffe0ff */
[----:B------:R-:W-:Y:S01]  /*8d10*/  ULDC.64 UR12, c[0x0][0x290] ;  /* 0x0000a400000c7ab9 */ /* 0x000fe20000000a00 */
[----:B------:R-:W-:Y:S01]  /*8d20*/  SHF.L.U32 R31, R7, 0x10, RZ ;  /* 0x00000010071f7819 */ /* 0x000fe200000006ff */
[----:B------:R-:W-:Y:S01]  /*8d30*/  FADD.FTZ R8, -R64, R35 ;  /* 0x0000002340087221 */ /* 0x000fe20000010100 */
        /* <DEDUP_REMOVED lines=23> */
.L_x_130:
[----:B------:R-:W-:Y:S01]  /*8eb0*/  ISETP.GE.U32.AND P0, PT, R42, UR12, PT ;  /* 0x0000000c2a007c0c */ /* 0x000fe2000bf06070 */
[----:B------:R-:W-:Y:S01]  /*8ec0*/  BSSY B0, `(.L_x_131) ;  /* 0x000001a000007945 */ /* 0x000fe20003800000 */
[----:B------:R-:W-:Y:S02]  /*8ed0*/  SHF.L.U32 R35, R6, 0x10, RZ ;  /* 0x0000001006237819 */ /* 0x000fe400000006ff */
[----:B------:R-:W-:Y:S02]  /*8ee0*/  ISETP.GE.AND.EX P0, PT, R43, UR13, PT, P0 ;  /* 0x0000000d2b007c0c */ /* 0x000fe4000bf06300 */
[----:B------:R-:W-:Y:S02]  /*8ef0*/  SHF.L.U32 R33, R33, 0x10, RZ ;  /* 0x0000001021217819 */ /* 0x000fe400000006ff */
[----:B------:R-:W-:-:S13]  /*8f00*/  ISETP.LT.U32.AND P0, PT, R62, 0x1e0, !P0 ;  /* 0x000001e03e00780c */ /* 0x000fda0004701070 */
        /* <DEDUP_REMOVED lines=21> */
.L_x_132:
[----:B------:R-:W-:Y:S05]  /*9060*/  BSYNC B0 ;  /* 0x0000000000007941 */ /* 0x000fea0003800000 */
.L_x_131:
[C---:B------:R-:W-:Y:S01]  /*9070*/  FADD.FTZ R8, -R64.reuse, R35 ;  /* 0x0000002340087221 */ /* 0x040fe20000010100 */
[----:B------:R-:W-:Y:S01]  /*9080*/  IADD3 R37, R103, 0x68, RZ ;  /* 0x0000006867257810 */ /* 0x000fe20007ffe0ff */
[----:B0-----:R-:W-:Y:S01]  /*9090*/  FADD.FTZ R6, -R64, R33 ;  /* 0x0000002140067221 */ /* 0x001fe20000010100 */
[----:B------:R-:W-:Y:S01]  /*90a0*/  SHF.L.U32 R25, R5, 0x10, RZ ;  /* 0x0000001005197819 */ /* 0x000fe200000006ff */
[-C--:B------:R-:W-:Y:S01]  /*90b0*/  FMUL.FTZ R35, R8, R65.reuse ;  /* 0x0000004108237220 */ /* 0x080fe20000410000 */
[----:B------:R-:W-:Y:S01]  /*90c0*/  SHF.L.U32 R32, R32, 0x10, RZ ;  /* 0x0000001020207819 */ /* 0x000fe200000006ff */
[----:B------:R-:W-:Y:S01]  /*90d0*/  FMUL.FTZ R36, R6, R65 ;  /* 0x0000004106247220 */ /* 0x000fe20000410000 */
[----:B------:R-:W-:Y:S01]  /*90e0*/  SHF.R.S32.HI R38, RZ, 0x1f, R37 ;  /* 0x0000001fff267819 */ /* 0x000fe20000011425 */
        /* <DEDUP_REMOVED lines=19> */
.L_x_133:
        /* <DEDUP_REMOVED lines=27> */
.L_x_135:
[----:B------:R-:W-:Y:S05]  /*93d0*/  BSYNC B0 ;  /* 0x0000000000007941 */ /* 0x000fea0003800000 */
.L_x_134:
        /* <DEDUP_REMOVED lines=27> */
.L_x_136:
[----:B------:R-:W-:Y:S01]  /*9590*/  ISETP.GE.U32.AND P0, PT, R33, UR12, PT ;  /* 0x0000000c21007c0c */ /* 0x000fe2000bf06070 */
[----:B------:R-:W-:Y:S01]  /*95a0*/  BSSY B0, `(.L_x_137) ;  /* 0x000001c000007945 */ /* 0x000fe20003800000 */
[----:B------:R-:W-:Y:S02]  /*95b0*/  SHF.L.U32 R3, R2, 0x10, RZ ;  /* 0x0000001002037819 */ /* 0x000fe400000006ff */
[----:B------:R-:W-:Y:S02]  /*95c0*/  ISETP.GE.AND.EX P0, PT, R34, UR13, PT, P0 ;  /* 0x0000000d22007c0c */ /* 0x000fe4000bf06300 */
[----:B------:R-:W-:Y:S01]  /*95d0*/  SHF.L.U32 R27, R27, 0x10, RZ ;  /* 0x000000101b1b7819 */ /* 0x000fe200000006ff */
[----:B------:R-:W-:Y:S01]  /*95e0*/  FADD.FTZ R8, -R64, R3 ;  /* 0x0000000340087221 */ /* 0x000fe20000010100 */
[----:B------:R-:W-:-:S03]  /*95f0*/  ISETP.LT.U32.AND P0, PT, R62, 0x1e0, !P0 ;  /* 0x000001e03e00780c */ /* 0x000fc60004701070 */
[----:B------:R-:W-:-:S10]  /*9600*/  FADD.FTZ R64, -R64, R27 ;  /* 0x0000001b40407221 */ /* 0x000fd40000010100 */
        /* <DEDUP_REMOVED lines=21> */
.L_x_138:
[----:B------:R-:W-:Y:S05]  /*9760*/  BSYNC B0 ;  /* 0x0000000000007941 */ /* 0x000fea0003800000 */
.L_x_137:
[----:B------:R-:W-:Y:S01]  /*9770*/  IADD3 R103, R103, 0x78, RZ ;  /* 0x0000007867677810 */ /* 0x000fe20007ffe0ff */
[-C--:B------:R-:W-:Y:S01]  /*9780*/  FMUL.FTZ R27, R8, R65.reuse ;  /* 0x00000041081b7220 */ /* 0x080fe20000410000 */
[----:B0-----:R-:W-:Y:S01]  /*9790*/  SHF.L.U32 R5, R0, 0x10, RZ ;  /* 0x0000001000057819 */ /* 0x001fe200000006ff */
[----:B------:R-:W-:Y:S01]  /*97a0*/  FMUL.FTZ R64, R64, R65 ;  /* 0x0000004140407220 */ /* 0x000fe20000410000 */
[----:B------:R-:W-:Y:S02]  /*97b0*/  SHF.L.U32 R26, R26, 0x10, RZ ;  /* 0x000000101a1a7819 */ /* 0x000fe400000006ff */
        /* <DEDUP_REMOVED lines=20> */
.L_x_139:
[----:B------:R-:W-:Y:S01]  /*9900*/  ISETP.GE.U32.AND P0, PT, R103, UR12, PT ;  /* 0x0000000c67007c0c */ /* 0x000fe2000bf06070 */
[----:B------:R-:W-:Y:S03]  /*9910*/  BSSY B0, `(.L_x_140) ;  /* 0x0000016000007945 */ /* 0x000fe60003800000 */
[----:B------:R-:W-:-:S04]  /*9920*/  ISETP.GE.AND.EX P0, PT, R8, UR13, PT, P0 ;  /* 0x0000000d08007c0c */ /* 0x000fc8000bf06300 */
[----:B------:R-:W-:-:S13]  /*9930*/  ISETP.LT.U32.AND P0, PT, R62, 0x1e0, !P0 ;  /* 0x000001e03e00780c */ /* 0x000fda0004701070 */
[----:B------:R-:W-:Y:S05]  /*9940*/  @!P0 BRA `(.L_x_141) ;  /* 0x0000000000488947 */ /* 0x000fea0003800000 */
[----:B------:R-:W-:Y:S01]  /*9950*/  SHF.R.S32.HI R3, RZ, 0x1f, R12 ;  /* 0x0000001fff037819 */ /* 0x000fe2000001140c */
[----:B------:R-:W-:Y:S01]  /*9960*/  ULDC.64 UR12, c[0x0][0x288] ;  /* 0x0000a200000c7ab9 */ /* 0x000fe20000000a00 */
[----:B------:R-:W-:Y:S01]  /*9970*/  MOV R99, R101 ;  /* 0x0000006500637202 */ /* 0x000fe20000000f00 */
[C-C-:B------:R-:W-:Y:S01]  /*9980*/  FFMA.FTZ R0, R72.reuse, R27, R105.reuse ;  /* 0x0000001b48007223 */ /* 0x140fe20000010069 */
[----:B------:R-:W-:Y:S01]  /*9990*/  FFMA.FTZ R105, R72, R64, R105 ;  /* 0x0000004048697223 */ /* 0x000fe20000010069 */
[----:B------:R-:W-:Y:S02]  /*99a0*/  IMAD R3, R3, UR12, RZ ;  /* 0x0000000c03037c24 */ /* 0x000fe4000f8e02ff */
[----:B------:R-:W-:-:S04]  /*99b0*/  IMAD.WIDE.U32 R98, R12, UR12, R98 ;  /* 0x0000000c0c627c25 */ /* 0x000fc8000f8e0062 */
[----:B------:R-:W-:Y:S01]  /*99c0*/  FFMA.FTZ R0, R5, R68, -R0 ;  /* 0x0000004405007223 */ /* 0x000fe20000010800 */
[----:B------:R-:W-:Y:S01]  /*99d0*/  FFMA.FTZ R26, R26, R69, -R105 ;  /* 0x000000451a1a7223 */ /* 0x000fe20000010869 */
[----:B------:R-:W-:Y:S01]  /*99e0*/  IMAD R3, R12, UR13, R3 ;  /* 0x0000000d0c037c24 */ /* 0x000fe2000f8e0203 */
[----:B------:R-:W-:Y:S01]  /*99f0*/  ULDC.64 UR12, c[0x0][0x210] ;  /* 0x00008400000c7ab9 */ /* 0x000fe20000000a00 */
[-C--:B------:R-:W-:Y:S01]  /*9a00*/  FMUL.FTZ R0, R0, R65.reuse ;  /* 0x0000004100007220 */ /* 0x080fe20000410000 */
[----:B------:R-:W-:Y:S01]  /*9a10*/  FMUL.FTZ R5, R26, R65 ;  /* 0x000000411a057220 */ /* 0x000fe20000410000 */
[----:B------:R-:W-:Y:S02]  /*9a20*/  LEA R2, P0, R98, UR12, 0x1 ;  /* 0x0000000c62027c11 */ /* 0x000fe4000f8008ff */
[----:B------:R-:W-:Y:S02]  /*9a30*/  IADD3 R3, R99, R3, RZ ;  /* 0x0000000363037210 */ /* 0x000fe40007ffe0ff */
[----:B------:R-:W-:-:S02]  /*9a40*/  F2FP.BF16.F32.PACK_AB R5, R5, R0 ;  /* 0x000000000505723e */ /* 0x000fc400000010ff */
[----:B------:R-:W-:-:S05]  /*9a50*/  LEA.HI.X R3, R98, UR13, R3, 0x1, P0 ;  /* 0x0000000d62037c11 */ /* 0x000fca00080f0c03 */
[----:B------:R0:W-:Y:S02]  /*9a60*/  STG.E desc[UR8][R2.64], R5 ;  /* 0x0000000502007986 */ /* 0x0001e4000c101908 */
.L_x_141:
[----:B------:R-:W-:Y:S05]  /*9a70*/  BSYNC B0 ;  /* 0x0000000000007941 */ /* 0x000fea0003800000 */
.L_x_140:
[----:B------:R-:W-:Y:S02]  /*9a80*/  IADD3 R19, R56, R19, RZ ;  /* 0x0000001338137210 */ /* 0x000fe40007ffe0ff */
[----:B------:R-:W-:Y:S02]  /*9a90*/  IADD3 R20, R20, 0x1, RZ ;  /* 0x0000000114147810 */ /* 0x000fe40007ffe0ff */
[----:B------:R-:W-:-:S13]  /*9aa0*/  ISETP.GE.AND P0, PT, R19, UR4, PT ;  /* 0x0000000413007c0c */ /* 0x000fda000bf06270 */
[----:B------:R-:W-:Y:S05]  /*9ab0*/  @!P0 BRA `(.L_x_142) ;  /* 0xffffff6c00048947 */ /* 0x000fea000383ffff */
.L_x_59:
[----:B------:R-:W1:Y:S01]  /*9ac0*/  LDC R6, c[0x0][0xc] ;  /* 0x00000300ff067b82 */ /* 0x000e620000000800 */
[----:B------:R-:W-:Y:S01]  /*9ad0*/  ISETP.NE.AND P2, PT, R62, RZ, PT ;  /* 0x000000ff3e00720c */ /* 0x000fe20003f45270 */
[----:B------:R-:W-:Y:S06]  /*9ae0*/  BSSY B0, `(.L_x_143) ;  /* 0x0000015000007945 */ /* 0x000fec0003800000 */
[----:B------:R-:W2:Y:S08]  /*9af0*/  LDC R7, c[0x0][0x10] ;  /* 0x00000400ff077b82 */ /* 0x000eb00000000800 */
[----:B0-----:R-:W0:Y:S01]  /*9b00*/  LDC.64 R2, c[0x0][0x258] ;  /* 0x00009600ff027b82 */ /* 0x001e220000000a00 */
[----:B-1----:R-:W-:-:S02]  /*9b10*/  IADD3 R0, R6, -0x1, RZ ;  /* 0xffffffff06007810 */ /* 0x002fc40007ffe0ff */
[----:B------:R-:W-:Y:S02]  /*9b20*/  ISETP.NE.AND P1, PT, R6, 0x1, PT ;  /* 0x000000010600780c */ /* 0x000fe40003f25270 */
[----:B------:R-:W-:Y:S02]  /*9b30*/  ISETP.NE.AND P0, PT, R0, UR7, PT ;  /* 0x0000000700007c0c */ /* 0x000fe4000bf05270 */
[C---:B--2---:R-:W-:Y:S02]  /*9b40*/  SHF.L.U32 R0, R7.reuse, 0x1, RZ ;  /* 0x0000000107007819 */ /* 0x044fe400000006ff */
[----:B------:R-:W-:Y:S02]  /*9b50*/  IADD3 R4, R7, -0x1, RZ ;  /* 0xffffffff07047810 */ /* 0x000fe40007ffe0ff */
[----:B------:R-:W-:Y:S02]  /*9b60*/  SEL R5, R0, RZ, P1 ;  /* 0x000000ff00057207 */ /* 0x000fe40000800000 */
[----:B------:R-:W-:-:S03]  /*9b70*/  ISETP.NE.OR P0, PT, R63, R4, P0 ;  /* 0x000000043f00720c */ /* 0x000fc60000705670 */
[----:B0-----:R-:W-:Y:S01]  /*9b80*/  IMAD.WIDE.U32 R2, R5, 0x4, R2 ;  /* 0x0000000405027825 */ /* 0x001fe200078e0002 */
[----:B------:R-:W-:Y:S09]  /*9b90*/  @P2 BRA `(.L_x_144) ;  /* 0x0000000000242947 */ /* 0x000ff20003800000 */
        /* <DEDUP_REMOVED lines=9> */
.L_x_144:
[----:B------:R-:W-:Y:S05]  /*9c30*/  BSYNC B0 ;  /* 0x0000000000007941 */ /* 0x000fea0003800000 */
.L_x_143:
[----:B------:R-:W-:Y:S05]  /*9c40*/  @P0 EXIT ;  /* 0x000000000000094d */ /* 0x000fea0003800000 */
[----:B------:R-:W-:Y:S05]  /*9c50*/  @P2 BRA `(.L_x_145) ;  /* 0x0000000000202947 */ /* 0x000fea0003800000 */
[----:B------:R-:W-:-:S05]  /*9c60*/  IMAD R0, R6, R7, RZ ;  /* 0x0000000706007224 */ /* 0x000fca00078e02ff */
[----:B------:R-:W-:-:S13]  /*9c70*/  ISETP.NE.AND P0, PT, R0, -0x1, PT ;  /* 0xffffffff0000780c */ /* 0x000fda0003f05270 */
[----:B------:R-:W-:Y:S05]  /*9c80*/  @!P0 BRA `(.L_x_145) ;  /* 0x0000000000148947 */ /* 0x000fea0003800000 */
.L_x_146:
[----:B0-----:R-:W2:Y:S04]  /*9c90*/  LDG.E.STRONG.GPU R5, desc[UR8][R2.64] ;  /* 0x0000000802057981 */ /* 0x001ea8000c1ef900 */
[----:B--2---:R-:W-:Y:S01]  /*9ca0*/  CCTL.IVALL ;  /* 0x00000000ff00798f */ /* 0x004fe20002000000 */
[----:B------:R-:W-:Y:S05]  /*9cb0*/  YIELD ;  /* 0x0000000000007946 */ /* 0x000fea0003800000 */
[----:B------:R-:W-:-:S13]  /*9cc0*/  ISETP.NE.AND P0, PT, R5, R0, PT ;  /* 0x000000000500720c */ /* 0x000fda0003f05270 */
[----:B------:R-:W-:Y:S05]  /*9cd0*/  @P0 BRA `(.L_x_146) ;  /* 0xfffffffc00ec0947 */ /* 0x000fea000383ffff */
.L_x_145:
[----:B------:R-:W-:Y:S05]  /*9ce0*/  WARPSYNC.ALL ;  /* 0x0000000000007948 */ /* 0x000fea0003800000 */
[----:B------:R-:W1:Y:S08]  /*9cf0*/  LDC.64 R22, c[0x0][0x288] ;  /* 0x0000a200ff167b82 */ /* 0x000e700000000a00 */
[----:B------:R-:W-:Y:S01]  /*9d00*/  BAR.SYNC.DEFER_BLOCKING 0x0 ;  /* 0x0000000000007b1d */ /* 0x000fe20000010000 */
[----:B-1----:R-:W-:-:S04]  /*9d10*/  LEA.HI R0, P0, R23, R22, RZ, 0x1 ;  /* 0x0000001617007211 */ /* 0x002fc800078108ff */
[----:B0-----:R-:W-:-:S04]  /*9d20*/  IADD3.X R3, RZ, R23, RZ, P0, !PT ;  /* 0x00000017ff037210 */ /* 0x001fc800007fe4ff */
[--C-:B------:R-:W-:Y:S02]  /*9d30*/  SHF.R.S64 R25, R0, 0x1, R3.reuse ;  /* 0x0000000100197819 */ /* 0x100fe40000001003 */
[----:B------:R-:W-:Y:S02]  /*9d40*/  SHF.R.S32.HI R0, RZ, 0x1f, R62 ;  /* 0x0000001fff007819 */ /* 0x000fe4000001143e */
[----:B------:R-:W-:Y:S02]  /*9d50*/  SHF.R.S32.HI R27, RZ, 0x1, R3 ;  /* 0x00000001ff1b7819 */ /* 0x000fe40000011403 */
[----:B------:R-:W-:-:S04]  /*9d60*/  ISETP.GT.U32.AND P0, PT, R25, R62, PT ;  /* 0x0000003e1900720c */ /* 0x000fc80003f04070 */
[----:B------:R-:W-:-:S13]  /*9d70*/  ISETP.GT.AND.EX P0, PT, R27, R0, PT, P0 ;  /* 0x000000001b00720c */ /* 0x000fda0003f04300 */
[----:B------:R-:W-:Y:S05]  /*9d80*/  @!P0 EXIT ;  /* 0x000000000000894d */ /* 0x000fea0003800000 */
[C---:B------:R-:W-:Y:S01]  /*9d90*/  IMAD.WIDE.U32 R2, R22.reuse, 0x3, RZ ;  /* 0x0000000316027825 */ /* 0x040fe200078e00ff */
[----:B------:R-:W-:Y:S01]  /*9da0*/  LEA R5, R23, R23, 0x1 ;  /* 0x0000001717057211 */ /* 0x000fe200078e08ff */
[----:B------:R-:W0:Y:S01]  /*9db0*/  LDC.64 R14, c[0x0][0x218] ;  /* 0x00008600ff0e7b82 */ /* 0x000e220000000a00 */
[----:B------:R-:W-:Y:S01]  /*9dc0*/  SHF.L.U64.HI R23, R22, 0x2, R23 ;  /* 0x0000000216177819 */ /* 0x000fe20000010217 */
[----:B------:R-:W-:Y:S01]  /*9dd0*/  ULDC.64 UR4, c[0x0][0x268] ;  /* 0x00009a0000047ab9 */ /* 0x000fe20000000a00 */
[----:B------:R-:W-:Y:S02]  /*9de0*/  IADD3 R5, R3, R5, RZ ;  /* 0x0000000503057210 */ /* 0x000fe40007ffe0ff */
[----:B------:R-:W-:Y:S02]  /*9df0*/  SHF.L.U64.HI R33, R25, 0x2, R27 ;  /* 0x0000000219217819 */ /* 0x000fe4000001021b */
[----:B------:R-:W-:Y:S01]  /*9e00*/  LEA.HI R2, P0, R5, R2, RZ, 0x1 ;  /* 0x0000000205027211 */ /* 0x000fe200078108ff */
[----:B------:R-:W1:Y:S03]  /*9e10*/  LDC.64 R16, c[0x0][0x220] ;  /* 0x00008800ff107b82 */ /* 0x000e660000000a00 */
[----:B------:R-:W-:-:S04]  /*9e20*/  IADD3.X R5, RZ, R5, RZ, P0, !PT ;  /* 0x00000005ff057210 */ /* 0x000fc800007fe4ff */
[--C-:B------:R-:W-:Y:S02]  /*9e30*/  SHF.R.S64 R29, R2, 0x1, R5.reuse ;  /* 0x00000001021d7819 */ /* 0x100fe40000001005 */
[----:B------:R-:W-:-:S04]  /*9e40*/  SHF.R.S32.HI R2, RZ, 0x1, R5 ;  /* 0x00000001ff027819 */ /* 0x000fc80000011405 */
[----:B------:R-:W-:-:S07]  /*9e50*/  SHF.L.U64.HI R31, R29, 0x2, R2 ;  /* 0x000000021d1f7819 */ /* 0x000fce0000010202 */
.L_x_147:
[----:B------:R-:W-:-:S04]  /*9e60*/  LEA R6, P0, R62, UR4, 0x2 ;  /* 0x000000043e067c11 */ /* 0x000fc8000f8010ff */
[----:B------:R-:W-:Y:S02]  /*9e70*/  LEA.HI.X R7, R62, UR5, R0, 0x2, P0 ;  /* 0x000000053e077c11 */ /* 0x000fe400080f1400 */
[-C--:B------:R-:W-:Y:S02]  /*9e80*/  LEA R8, P0, R25, R6.reuse, 0x2 ;  /* 0x0000000619087211 */ /* 0x080fe400078010ff */
[-C--:B------:R-:W-:Y:S01]  /*9e90*/  LEA R12, P1, R22, R6.reuse, 0x2 ;  /* 0x00000006160c7211 */ /* 0x080fe200078210ff */
[----:B--2---:R-:W2:Y:S01]  /*9ea0*/  LDG.E R18, desc[UR8][R6.64] ;  /* 0x0000000806127981 */ /* 0x004ea2000c1e1900 */
[----:B------:R-:W-:Y:S02]  /*9eb0*/  LEA R10, P2, R29, R6, 0x2 ;  /* 0x000000061d0a7211 */ /* 0x000fe400078410ff */
[----:B------:R-:W-:Y:S02]  /*9ec0*/  IADD3.X R9, R7, R33, RZ, P0, !PT ;  /* 0x0000002107097210 */ /* 0x000fe400007fe4ff */
[----:B------:R-:W-:-:S02]  /*9ed0*/  IADD3.X R13, R23, R7, RZ, P1, !PT ;  /* 0x00000007170d7210 */ /* 0x000fc40000ffe4ff */
[----:B------:R-:W-:Y:S01]  /*9ee0*/  IADD3.X R11, R7, R31, RZ, P2, !PT ;  /* 0x0000001f070b7210 */ /* 0x000fe200017fe4ff */
[----:B------:R-:W2:Y:S04]  /*9ef0*/  LDG.E R19, desc[UR8][R8.64] ;  /* 0x0000000808137981 */ /* 0x000ea8000c1e1900 */
[----:B------:R-:W3:Y:S04]  /*9f00*/  LDG.E R20, desc[UR8][R12.64] ;  /* 0x000000080c147981 */ /* 0x000ee8000c1e1900 */
[----:B------:R-:W3:Y:S01]  /*9f10*/  LDG.E R21, desc[UR8][R10.64] ;  /* 0x000000080a157981 */ /* 0x000ee2000c1e1900 */
[----:B------:R-:W-:-:S02]  /*9f20*/  SHF.L.U32 R5, R62, 0x1, RZ ;  /* 0x000000013e057819 */ /* 0x000fc400000006ff */
[----:B------:R-:W-:-:S03]  /*9f30*/  IADD3 R62, R62, 0x1e0, RZ ;  /* 0x000001e03e3e7810 */ /* 0x000fc60007ffe0ff */
[----:B0-----:R-:W-:-:S04]  /*9f40*/  IMAD.WIDE R2, R5, 0x4, R14 ;  /* 0x0000000405027825 */ /* 0x001fc800078e020e */
[----:B-1----:R-:W-:Y:S01]  /*9f50*/  IMAD.WIDE R4, R5, 0x4, R16 ;  /* 0x0000000405047825 */ /* 0x002fe200078e0210 */
[----:B------:R-:W-:Y:S02]  /*9f60*/  ISETP.GT.U32.AND P0, PT, R25, R62, PT ;  /* 0x0000003e1900720c */ /* 0x000fe40003f04070 */
[----:B------:R-:W-:-:S04]  /*9f70*/  SHF.R.S32.HI R0, RZ, 0x1f, R62 ;  /* 0x0000001fff007819 */ /* 0x000fc8000001143e */
[----:B------:R-:W-:Y:S01]  /*9f80*/  ISETP.GT.AND.EX P0, PT, R27, R0, PT, P0 ;  /* 0x000000001b00720c */ /* 0x000fe20003f04300 */
[----:B--2---:R2:W-:Y:S04]  /*9f90*/  STG.E.64 desc[UR8][R2.64], R18 ;  /* 0x0000001202007986 */ /* 0x0045e8000c101b08 */
[----:B---3--:R2:W-:Y:S08]  /*9fa0*/  STG.E.64 desc[UR8][R4.64], R20 ;  /* 0x0000001404007986 */ /* 0x0085f0000c101b08 */
[----:B------:R-:W-:Y:S05]  /*9fb0*/  @P0 BRA `(.L_x_147) ;  /* 0xfffffffc00a80947 */ /* 0x000fea000383ffff */
[----:B------:R-:W-:Y:S05]  /*9fc0*/  EXIT ;  /* 0x000000000000794d */ /* 0x000fea0003800000 */
.L_x_148:
        /* <DEDUP_REMOVED lines=11> */
.L_x_5595:


//--------------------- .text._Z35group_norm_nhwc_bwd_one_pass_kernelI11Bf16IOFp32WLi256ELi120ELi480EEv26Group_norm_nhwc_bwd_params --------------------------
	.section	.text._Z35group_norm_nhwc_bwd_one_pass_kernelI11Bf16IOFp32WLi256ELi120ELi480EEv26Group_norm_nhwc_bwd_params,"ax",@progbits
	.align	128
        .global         _Z35group_norm_nhwc_bwd_one_pass_kernelI11Bf16IOFp32WLi256ELi120ELi480EEv26Group_norm_nhwc_bwd_params
        .type           _Z35group_norm_nhwc_bwd_one_pass_kernelI11Bf16IOFp32WLi256ELi120ELi480EEv26Group_norm_nhwc_bwd_params,@function
        .size           _Z35group_norm_nhwc_bwd_one_pass_kernelI11Bf16IOFp32WLi256ELi120ELi480EEv26Group_norm_nhwc_bwd_params,(.L_x_5596 - _Z35group_norm_nhwc_bwd_one_pass_kernelI11Bf16IOFp32WLi256ELi120ELi480EEv26Group_norm_nhwc_bwd_params)
        .other          _Z35group_norm_nhwc_bwd_one_pass_kernelI11Bf16IOFp32WLi256ELi120ELi480EEv26Group_norm_nhwc_bwd_params,@"STO_CUDA_ENTRY STV_DEFAULT"
_Z35group_norm_nhwc_bwd_one_pass_kernelI11Bf16IOFp32WLi256ELi120ELi480EEv26Group_norm_nhwc_bwd_params:
.text._Z35group_norm_nhwc_bwd_one_pass_kernelI11Bf16IOFp32WLi256ELi120ELi480EEv26Group_norm_nhwc_bwd_params:
[----:B------:R-:W0:Y:S08]  /*0000*/  LDC R1, c[0x0][0x28] ;  /* 0x00000a00ff017b82 */ /* 0x000e300000000800 */
[----:B------:R-:W1:Y:S01]  /*0010*/  S2UR UR12, SR_CTAID.Y ;  /* 0x00000000000c79c3 */ /* 0x000e620000002600 */
[----:B------:R-:W-:Y:S01]  /*0020*/  ULDC UR4, c[0x0][0x2a0] ;  /* 0x0000a80000047ab9 */ /* 0x000fe20000000800 */
[----:B------:R-:W-:Y:S01]  /*0030*/  ULDC UR5, c[0x0][0x270] ;  /* 0x00009c0000057ab9 */ /* 0x000fe20000000800 */
[----:B------:R-:W2:Y:S01]  /*0040*/  S2R R75, SR_TID.X ;  /* 0x00000000004b7919 */ /* 0x000ea20000002100 */
[----:B------:R-:W-:Y:S01]  /*0050*/  UIMAD UR4, UR4, UR5, URZ ;  /* 0x00000005040472a4 */ /* 0x000fe2000f8e023f */
[----:B0-----:R-:W-:Y:S01]  /*0060*/  IADD3 R1, R1, -0xb0, RZ ;  /* 0xffffff5001017810 */ /* 0x001fe20007ffe0ff */
[----:B------:R-:W-:-:S02]  /*0070*/  ULDC.64 UR20, c[0x0][0x208] ;  /* 0x0000820000147ab9 */ /* 0x000fc40000000a00 */
[----:B-1----:R-:W-:-:S06]  /*0080*/  UISETP.GE.AND UP0, UPT, UR12, UR4, UPT ;  /* 0x000000040c00728c */ /* 0x002fcc000bf06270 */
[----:B------:R-:W-:-:S13]  /*0090*/  PLOP3.LUT P0, PT, PT, PT, UP0, 0x80, 0x0 ;  /* 0x000000000000781c */ /* 0x000fda0003f0f008 */
[----:B--2---:R-:W-:Y:S05]  /*00a0*/  @P0 BRA `(.L_x_149) ;  /* 0x0000012800f80947 */ /* 0x004fea0003800000 */
[----:B------:R-:W0:Y:S01]  /*00b0*/  S2UR UR22, SR_CTAID.X ;  /* 0x00000000001679c3 */ /* 0x000e220000002500 */
[C---:B------:R-:W-:Y:S01]  /*00c0*/  IMAD.WIDE.U32 R2, R75.reuse, -0x77777777, RZ ;  /* 0x888888894b027825 */ /* 0x040fe200078e00ff */
[----:B------:R-:W-:Y:S01]  /*00d0*/  ULDC.64 UR4, c[0x0][0x290] ;  /* 0x0000a40000047ab9 */ /* 0x000fe20000000a00 */
[----:B------:R-:W-:Y:S01]  /*00e0*/  ISETP.GE.U32.AND P2, PT, R75, 0x1e0, PT ;  /* 0x000001e04b00780c */ /* 0x000fe20003f46070 */
[----:B------:R-:W-:Y:S01]  /*00f0*/  ULDC.64 UR8, c[0x0][0x288] ;  /* 0x0000a20000087ab9 */ /* 0x000fe20000000a00 */
[----:B------:R-:W-:Y:S01]  /*0100*/  LOP3.LUT R73, R73, 0xffefffff, RZ, 0xc0, !PT ;  /* 0xffefffff49497812 */ /* 0x000fe200078ec0ff */
[----:B------:R-:W-:Y:S01]  /*0110*/  UIMAD UR11, UR9, 0x3, URZ ;  /* 0x00000003090b78a4 */ /* 0x000fe2000f8e023f */
[----:B------:R-:W-:Y:S01]  /*0120*/  SHF.R.U32.HI R2, RZ, 0x5, R3 ;  /* 0x00000005ff027819 */ /* 0x000fe20000011603 */
[----:B------:R-:W0:Y:S08]  /*0130*/  LDC R5, c[0x0][0x2ac] ;  /* 0x0000ab00ff057b82 */ /* 0x000e300000000800 */
[----:B------:R-:W1:Y:S01]  /*0140*/  S2UR UR6, SR_CgaCtaId ;  /* 0x00000000000679c3 */ /* 0x000e620000008800 */
[----:B0-----:R-:W-:-:S05]  /*0150*/  IMAD R74, R5, UR22, R2 ;  /* 0x00000016054a7c24 */ /* 0x001fca000f8e0202 */
[C---:B------:R-:W-:Y:S02]  /*0160*/  IADD3 R0, R74.reuse, 0x78, RZ ;  /* 0x000000784a007810 */ /* 0x040fe40007ffe0ff */
[----:B------:R-:W-:Y:S02]  /*0170*/  IADD3 R2, R74, 0x80, RZ ;  /* 0x000000804a027810 */ /* 0x000fe40007ffe0ff */
[----:B------:R-:W-:Y:S02]  /*0180*/  ISETP.LT.U32.AND P0, PT, R0, UR4, PT ;  /* 0x0000000400007c0c */ /* 0x000fe4000bf01070 */
[----:B------:R-:W-:Y:S02]  /*0190*/  SHF.R.S32.HI R0, RZ, 0x1f, R0 ;  /* 0x0000001fff007819 */ /* 0x000fe40000011400 */
[----:B------:R-:W-:Y:S02]  /*01a0*/  ISETP.LT.U32.AND P1, PT, R2, UR4, PT ;  /* 0x0000000402007c0c */ /* 0x000fe4000bf21070 */
[----:B------:R-:W-:-:S02]  /*01b0*/  ISETP.LT.AND.EX P0, PT, R0, UR5, !P2, P0 ;  /* 0x0000000500007c0c */ /* 0x000fc4000d701300 */
[----:B------:R-:W-:Y:S02]  /*01c0*/  SHF.R.S32.HI R2, RZ, 0x1f, R2 ;  /* 0x0000001fff027819 */ /* 0x000fe40000011402 */
[----:B------:R-:W-:Y:S02]  /*01d0*/  IADD3 R3, R74, 0x88, RZ ;  /* 0x000000884a037810 */ /* 0x000fe40007ffe0ff */
[----:B------:R-:W-:Y:S02]  /*01e0*/  ISETP.LT.AND.EX P1, PT, R2, UR5, !P2, P1 ;  /* 0x0000000502007c0c */ /* 0x000fe4000d721310 */
[----:B------:R-:W-:Y:S02]  /*01f0*/  ISETP.LT.U32.AND P3, PT, R3, UR4, PT ;  /* 0x0000000403007c0c */ /* 0x000fe4000bf61070 */
[----:B------:R-:W-:Y:S02]  /*0200*/  SHF.R.S32.HI R3, RZ, 0x1f, R3 ;  /* 0x0000001fff037819 */ /* 0x000fe40000011403 */
[----:B------:R-:W-:-:S02]  /*0210*/  IADD3 R0, R74, 0x90, RZ ;  /* 0x000000904a007810 */ /* 0x000fc40007ffe0ff */
[----:B------:R-:W-:Y:S02]  /*0220*/  @P0 LOP3.LUT R73, R73, 0x100000, RZ, 0xfc, !PT ;  /* 0x0010000049490812 */ /* 0x000fe400078efcff */
[----:B------:R-:W-:Y:S02]  /*0230*/  ISETP.LT.AND.EX P0, PT, R3, UR5, !P2, P3 ;  /* 0x0000000503007c0c */ /* 0x000fe4000d701330 */
[----:B------:R-:W-:Y:S02]  /*0240*/  LOP3.LUT R73, R73, 0xfff7ffff, RZ, 0xc0, !PT ;  /* 0xfff7ffff49497812 */ /* 0x000fe400078ec0ff */
[----:B------:R-:W-:Y:S02]  /*0250*/  ISETP.LT.U32.AND P3, PT, R0, UR4, PT ;  /* 0x0000000400007c0c */ /* 0x000fe4000bf61070 */
[----:B------:R-:W-:Y:S02]  /*0260*/  SHF.R.S32.HI R0, RZ, 0x1f, R0 ;  /* 0x0000001fff007819 */ /* 0x000fe40000011400 */
[----:B------:R-:W-:-:S02]  /*0270*/  @P1 LOP3.LUT R73, R73, 0x80000, RZ, 0xfc, !PT ;  /* 0x0008000049491812 */ /* 0x000fc400078efcff */
[----:B------:R-:W-:Y:S02]  /*0280*/  IADD3 R2, R74, 0x98, RZ ;  /* 0x000000984a027810 */ /* 0x000fe40007ffe0ff */
        /* <DEDUP_REMOVED lines=11> */
[----:B------:R-:W-:Y:S02]  /*0340*/  ISETP.LT.AND.EX P0, PT, R3, UR5, !P2, P0 ;  /* 0x0000000503007c0c */ /* 0x000fe4000d701300 */
[----:B------:R-:W-:Y:S02]  /*0350*/  LOP3.LUT R73, R73, 0xfffeffff, RZ, 0xc0, !PT ;  /* 0xfffeffff49497812 */ /* 0x000fe400078ec0ff */
[----:B------:R-:W-:Y:S02]  /*0360*/  IADD3 R0, R74, 0xa8, RZ ;  /* 0x000000a84a007810 */ /* 0x000fe40007ffe0ff */
[----:B------:R-:W-:Y:S02]  /*0370*/  @P1 LOP3.LUT R73, R73, 0x10000, RZ, 0xfc, !PT ;  /* 0x0001000049491812 */ /* 0x000fe400078efcff */
[----:B------:R-:W-:Y:S02]  /*0380*/  SHF.R.S32.HI R3, RZ, 0x1f, R0 ;  /* 0x0000001fff037819 */ /* 0x000fe40000011400 */
[----:B------:R-:W-:-:S02]  /*0390*/  LOP3.LUT R73, R73, 0xffff7fff, RZ, 0xc0, !PT ;  /* 0xffff7fff49497812 */ /* 0x000fc400078ec0ff */
[----:B------:R-:W-:Y:S02]  /*03a0*/  IADD3 R2, R74, 0xb0, RZ ;  /* 0x000000b04a027810 */ /* 0x000fe40007ffe0ff */
[----:B------:R-:W-:Y:S02]  /*03b0*/  @P0 LOP3.LUT R73, R73, 0x8000, RZ, 0xfc, !PT ;  /* 0x0000800049490812 */ /* 0x000fe400078efcff */
[----:B------:R-:W-:Y:S02]  /*03c0*/  ISETP.LT.U32.AND P0, PT, R0, UR4, PT ;  /* 0x0000000400007c0c */ /* 0x000fe4000bf01070 */
[----:B------:R-:W-:Y:S02]  /*03d0*/  LOP3.LUT R73, R73, 0xffffbfff, RZ, 0xc0, !PT ;  /* 0xffffbfff49497812 */ /* 0x000fe400078ec0ff */
[----:B------:R-:W-:Y:S02]  /*03e0*/  ISETP.LT.AND.EX P0, PT, R3, UR5, !P2, P0 ;  /* 0x0000000503007c0c */ /* 0x000fe4000d701300 */
[----:B------:R-:W-:-:S02]  /*03f0*/  SHF.R.S32.HI R3, RZ, 0x1f, R2 ;  /* 0x0000001fff037819 */ /* 0x000fc40000011402 */
[C---:B------:R-:W-:Y:S02]  /*0400*/  IADD3 R0, R74.reuse, 0xb8, RZ ;  /* 0x000000b84a007810 */ /* 0x040fe40007ffe0ff */
[----:B------:R-:W-:Y:S02]  /*0410*/  SHF.R.S32.HI R9, RZ, 0x1f, R74 ;  /* 0x0000001fff097819 */ /* 0x000fe4000001144a */
[C---:B------:R-:W-:Y:S02]  /*0420*/  IADD3 R28, R74.reuse, 0x8, RZ ;  /* 0x000000084a1c7810 */ /* 0x040fe40007ffe0ff */
[----:B------:R-:W-:Y:S02]  /*0430*/  IADD3 R26, R74, 0x10, RZ ;  /* 0x000000104a1a7810 */ /* 0x000fe40007ffe0ff */
[----:B------:R-:W-:Y:S02]  /*0440*/  SHF.R.S32.HI R27, RZ, 0x1f, R28 ;  /* 0x0000001fff1b7819 */ /* 0x000fe4000001141c */
[----:B------:R-:W-:-:S02]  /*0450*/  @P0 LOP3.LUT R73, R73, 0x4000, RZ, 0xfc, !PT ;  /* 0x0000400049490812 */ /* 0x000fc400078efcff */
[----:B------:R-:W-:Y:S02]  /*0460*/  ISETP.LT.U32.AND P0, PT, R2, UR4, PT ;  /* 0x0000000402007c0c */ /* 0x000fe4000bf01070 */
[----:B------:R-:W-:Y:S02]  /*0470*/  LOP3.LUT R73, R73, 0xffffdfff, RZ, 0xc0, !PT ;  /* 0xffffdfff49497812 */ /* 0x000fe400078ec0ff */
[----:B------:R-:W-:Y:S02]  /*0480*/  ISETP.LT.AND.EX P0, PT, R3, UR5, !P2, P0 ;  /* 0x0000000503007c0c */ /* 0x000fe4000d701300 */
[----:B------:R-:W-:Y:S02]  /*0490*/  SHF.R.S32.HI R3, RZ, 0x1f, R0 ;  /* 0x0000001fff037819 */ /* 0x000fe40000011400 */
[----:B------:R-:W-:Y:S02]  /*04a0*/  IADD3 R2, R74, 0xc0, RZ ;  /* 0x000000c04a027810 */ /* 0x000fe40007ffe0ff */
[----:B------:R-:W-:-:S02]  /*04b0*/  SHF.R.S32.HI R25, RZ, 0x1f, R26 ;  /* 0x0000001fff197819 */ /* 0x000fc4000001141a */
[C---:B------:R-:W-:Y:S02]  /*04c0*/  IADD3 R24, R74.reuse, 0x18, RZ ;  /* 0x000000184a187810 */ /* 0x040fe40007ffe0ff */
[----:B------:R-:W-:Y:S02]  /*04d0*/  IADD3 R22, R74, 0x20, RZ ;  /* 0x000000204a167810 */ /* 0x000fe40007ffe0ff */
[----:B------:R-:W-:Y:S02]  /*04e0*/  SHF.R.S32.HI R23, RZ, 0x1f, R24 ;  /* 0x0000001fff177819 */ /* 0x000fe40000011418 */
[----:B------:R-:W-:Y:S02]  /*04f0*/  @P0 LOP3.LUT R73, R73, 0x2000, RZ, 0xfc, !PT ;  /* 0x0000200049490812 */ /* 0x000fe400078efcff */
[----:B------:R-:W-:Y:S02]  /*0500*/  ISETP.LT.U32.AND P0, PT, R0, UR4, PT ;  /* 0x0000000400007c0c */ /* 0x000fe4000bf01070 */
[----:B------:R-:W-:-:S02]  /*0510*/  SHF.R.S32.HI R0, RZ, 0x1f, R2 ;  /* 0x0000001fff007819 */ /* 0x000fc40000011402 */
[----:B------:R-:W-:Y:S02]  /*0520*/  ISETP.LT.AND.EX P1, PT, R3, UR5, !P2, P0 ;  /* 0x0000000503007c0c */ /* 0x000fe4000d721300 */
[----:B------:R-:W-:Y:S02]  /*0530*/  ISETP.LT.U32.AND P0, PT, R2, UR4, PT ;  /* 0x0000000402007c0c */ /* 0x000fe4000bf01070 */
[----:B------:R-:W-:Y:S02]  /*0540*/  LOP3.LUT R73, R73, 0xffffefff, RZ, 0xc0, !PT ;  /* 0xffffefff49497812 */ /* 0x000fe400078ec0ff */
[----:B------:R-:W-:Y:S02]  /*0550*/  ISETP.LT.AND.EX P0, PT, R0, UR5, !P2, P0 ;  /* 0x0000000500007c0c */ /* 0x000fe4000d701300 */
[----:B------:R-:W-:Y:S02]  /*0560*/  SHF.R.S32.HI R21, RZ, 0x1f, R22 ;  /* 0x0000001fff157819 */ /* 0x000fe40000011416 */
[----:B------:R-:W-:-:S02]  /*0570*/  IADD3 R20, R74, 0x28, RZ ;  /* 0x000000284a147810 */ /* 0x000fc40007ffe0ff */
[----:B------:R-:W-:Y:S02]  /*0580*/  IADD3 R18, R74, 0x30, RZ ;  /* 0x000000304a127810 */ /* 0x000fe40007ffe0ff */
[----:B------:R-:W-:Y:S02]  /*0590*/  @P1 LOP3.LUT R73, R73, 0x1000, RZ, 0xfc, !PT ;  /* 0x0000100049491812 */ /* 0x000fe400078efcff */
[----:B------:R-:W-:Y:S02]  /*05a0*/  SHF.R.S32.HI R19, RZ, 0x1f, R20 ;  /* 0x0000001fff137819 */ /* 0x000fe40000011414 */
[----:B------:R-:W-:Y:S02]  /*05b0*/  LOP3.LUT R73, R73, 0xfffff7ff, RZ, 0xc0, !PT ;  /* 0xfffff7ff49497812 */ /* 0x000fe400078ec0ff */
[----:B------:R-:W-:Y:S02]  /*05c0*/  SHF.R.S32.HI R17, RZ, 0x1f, R18 ;  /* 0x0000001fff117819 */ /* 0x000fe40000011412 */
[----:B------:R-:W-:-:S02]  /*05d0*/  @P0 LOP3.LUT R73, R73, 0x800, RZ, 0xfc, !PT ;  /* 0x0000080049490812 */ /* 0x000fc400078efcff */
[C---:B------:R-:W-:Y:S02]  /*05e0*/  ISETP.LT.U32.AND P0, PT, R74.reuse, UR4, PT ;  /* 0x000000044a007c0c */ /* 0x040fe4000bf01070 */
[----:B------:R-:W-:Y:S02]  /*05f0*/  LOP3.LUT R73, R73, 0xffdfffff, RZ, 0xc0, !PT ;  /* 0xffdfffff49497812 */ /* 0x000fe400078ec0ff */
[----:B------:R-:W-:Y:S02]  /*0600*/  ISETP.LT.AND.EX P0, PT, R9, UR5, !P2, P0 ;  /* 0x0000000509007c0c */ /* 0x000fe4000d701300 */
[C---:B------:R-:W-:Y:S02]  /*0610*/  IADD3 R16, R74.reuse, 0x38, RZ ;  /* 0x000000384a107810 */ /* 0x040fe40007ffe0ff */
[----:B------:R-:W-:Y:S02]  /*0620*/  IADD3 R14, R74, 0x40, RZ ;  /* 0x000000404a0e7810 */ /* 0x000fe40007ffe0ff */
[----:B------:R-:W-:-:S02]  /*0630*/  SHF.R.S32.HI R15, RZ, 0x1f, R16 ;  /* 0x0000001fff0f7819 */ /* 0x000fc40000011410 */
[----:B------:R-:W-:Y:S02]  /*0640*/  SHF.R.S32.HI R13, RZ, 0x1f, R14 ;  /* 0x0000001fff0d7819 */ /* 0x000fe4000001140e */
[C---:B------:R-:W-:Y:S02]  /*0650*/  IADD3 R12, R74.reuse, 0x48, RZ ;  /* 0x000000484a0c7810 */ /* 0x040fe40007ffe0ff */
[----:B------:R-:W-:Y:S02]  /*0660*/  IADD3 R10, R74, 0x50, RZ ;  /* 0x000000504a0a7810 */ /* 0x000fe40007ffe0ff */
[----:B------:R-:W-:Y:S02]  /*0670*/  @P0 LOP3.LUT R73, R73, 0x200000, RZ, 0xfc, !PT ;  /* 0x0020000049490812 */ /* 0x000fe400078efcff */
[----:B------:R-:W-:Y:S02]  /*0680*/  ISETP.LT.U32.AND P0, PT, R28, UR4, PT ;  /* 0x000000041c007c0c */ /* 0x000fe4000bf01070 */
[----:B------:R-:W-:-:S02]  /*0690*/  LOP3.LUT R73, R73, 0xfffffbff, RZ, 0xc0, !PT ;  /* 0xfffffbff49497812 */ /* 0x000fc400078ec0ff */
[----:B------:R-:W-:Y:S02]  /*06a0*/  ISETP.LT.AND.EX P1, PT, R27, UR5, !P2, P0 ;  /* 0x000000051b007c0c */ /* 0x000fe4000d721300 */
[----:B------:R-:W-:Y:S02]  /*06b0*/  ISETP.LT.U32.AND P0, PT, R26, UR4, PT ;  /* 0x000000041a007c0c */ /* 0x000fe4000bf01070 */
[----:B------:R-:W-:Y:S02]  /*06c0*/  SHF.R.S32.HI R11, RZ, 0x1f, R12 ;  /* 0x0000001fff0b7819 */ /* 0x000fe4000001140c */
[----:B------:R-:W-:Y:S02]  /*06d0*/  ISETP.LT.AND.EX P3, PT, R25, UR5, !P2, P0 ;  /* 0x0000000519007c0c */ /* 0x000fe4000d761300 */
[----:B------:R-:W-:Y:S02]  /*06e0*/  ISETP.LT.U32.AND P0, PT, R24, UR4, PT ;  /* 0x0000000418007c0c */ /* 0x000fe4000bf01070 */
[----:B------:R-:W-:-:S02]  /*06f0*/  SHF.R.S32.HI R9, RZ, 0x1f, R10 ;  /* 0x0000001fff097819 */ /* 0x000fc4000001140a */
[----:B------:R-:W-:Y:S02]  /*0700*/  IADD3 R8, R74, 0x58, RZ ;  /* 0x000000584a087810 */ /* 0x000fe40007ffe0ff */
[----:B------:R-:W-:Y:S02]  /*0710*/  @P1 LOP3.LUT R73, R73, 0x400, RZ, 0xfc, !PT ;  /* 0x0000040049491812 */ /* 0x000fe400078efcff */
[----:B------:R-:W-:Y:S02]  /*0720*/  ISETP.LT.AND.EX P1, PT, R23, UR5, !P2, P0 ;  /* 0x0000000517007c0c */ /* 0x000fe4000d721300 */
[----:B------:R-:W-:Y:S02]  /*0730*/  LOP3.LUT R73, R73, 0xfffffdff, RZ, 0xc0, !PT ;  /* 0xfffffdff49497812 */ /* 0x000fe400078ec0ff */
[----:B------:R-:W-:Y:S02]  /*0740*/  ISETP.LT.U32.AND P0, PT, R22, UR4, PT ;  /* 0x0000000416007c0c */ /* 0x000fe4000bf01070 */
[----:B------:R-:W-:-:S02]  /*0750*/  @P3 LOP3.LUT R73, R73, 0x200, RZ, 0xfc, !PT ;  /* 0x0000020049493812 */ /* 0x000fc400078efcff */
[----:B------:R-:W-:Y:S02]  /*0760*/  ISETP.LT.AND.EX P3, PT, R21, UR5, !P2, P0 ;  /* 0x0000000515007c0c */ /* 0x000fe4000d761300 */
[----:B------:R-:W-:Y:S02]  /*0770*/  LOP3.LUT R73, R73, 0xfffffeff, RZ, 0xc0, !PT ;  /* 0xfffffeff49497812 */ /* 0x000fe400078ec0ff */
[----:B------:R-:W-:Y:S02]  /*0780*/  ISETP.LT.U32.AND P0, PT, R20, UR4, PT ;  /* 0x0000000414007c0c */ /* 0x000fe4000bf01070 */
[----:B------:R-:W-:Y:S02]  /*0790*/  @P1 LOP3.LUT R73, R73, 0x100, RZ, 0xfc, !PT ;  /* 0x0000010049491812 */ /* 0x000fe400078efcff */
[----:B------:R-:W-:Y:S02]  /*07a0*/  ISETP.LT.AND.EX P1, PT, R19, UR5, !P2, P0 ;  /* 0x0000000513007c0c */ /* 0x000fe4000d721300 */
[----:B------:R-:W-:-:S02]  /*07b0*/  LOP3.LUT R73, R73, 0xffffff7f, RZ, 0xc0, !PT ;  /* 0xffffff7f49497812 */ /* 0x000fc400078ec0ff */
[----:B------:R-:W-:Y:S02]  /*07c0*/  ISETP.LT.U32.AND P0, PT, R18, UR4, PT ;  /* 0x0000000412007c0c */ /* 0x000fe4000bf01070 */
        /* <DEDUP_REMOVED lines=19> */
[C---:B------:R-:W-:Y:S02]  /*0900*/  IADD3 R7, R74.reuse, 0x60, RZ ;  /* 0x000000604a077810 */ /* 0x040fe40007ffe0ff */
[----:B------:R-:W-:Y:S02]  /*0910*/  @P1 LOP3.LUT R73, R73, 0x4, RZ, 0xfc, !PT ;  /* 0x0000000449491812 */ /* 0x000fe400078efcff */
[----:B------:R-:W-:Y:S02]  /*0920*/  IADD3 R6, R74, 0x68, RZ ;  /* 0x000000684a067810 */ /* 0x000fe40007ffe0ff */
[----:B------:R-:W-:-:S02]  /*0930*/  LOP3.LUT R73, R73, 0xfffffffd, RZ, 0xc0, !PT ;  /* 0xfffffffd49497812 */ /* 0x000fc400078ec0ff */
[----:B------:R-:W-:Y:S02]  /*0940*/  IADD3 R4, R74, 0x70, RZ ;  /* 0x000000704a047810 */ /* 0x000fe40007ffe0ff */
[----:B------:R-:W-:Y:S02]  /*0950*/  SHF.R.S32.HI R5, RZ, 0x1f, R8 ;  /* 0x0000001fff057819 */ /* 0x000fe40000011408 */
[----:B------:R-:W-:Y:S02]  /*0960*/  SHF.R.S32.HI R3, RZ, 0x1f, R7 ;  /* 0x0000001fff037819 */ /* 0x000fe40000011407 */
[----:B------:R-:W-:Y:S02]  /*0970*/  SHF.R.S32.HI R2, RZ, 0x1f, R6 ;  /* 0x0000001fff027819 */ /* 0x000fe40000011406 */
[----:B------:R-:W-:Y:S02]  /*0980*/  ISETP.LT.U32.AND P5, PT, R8, UR4, PT ;  /* 0x0000000408007c0c */ /* 0x000fe4000bfa1070 */
[----:B------:R-:W-:-:S02]  /*0990*/  @P0 LOP3.LUT R73, R73, 0x2, RZ, 0xfc, !PT ;  /* 0x0000000249490812 */ /* 0x000fc400078efcff */
[----:B------:R-:W-:Y:S02]  /*09a0*/  ISETP.LT.U32.AND P4, PT, R7, UR4, PT ;  /* 0x0000000407007c0c */ /* 0x000fe4000bf81070 */
[----:B------:R-:W-:Y:S02]  /*09b0*/  ISETP.LT.U32.AND P3, PT, R6, UR4, PT ;  /* 0x0000000406007c0c */ /* 0x000fe4000bf61070 */
[----:B------:R-:W-:Y:S02]  /*09c0*/  SHF.R.S32.HI R0, RZ, 0x1f, R4 ;  /* 0x0000001fff007819 */ /* 0x000fe40000011404 */
[----:B------:R-:W-:Y:S02]  /*09d0*/  ISETP.LT.U32.AND P0, PT, R4, UR4, PT ;  /* 0x0000000404007c0c */ /* 0x000fe4000bf01070 */
[----:B------:R-:W-:Y:S02]  /*09e0*/  ISETP.LT.AND.EX P5, PT, R5, UR5, !P2, P5 ;  /* 0x0000000505007c0c */ /* 0x000fe4000d7a1350 */
[----:B------:R-:W-:-:S02]  /*09f0*/  ISETP.LT.AND.EX P4, PT, R3, UR5, !P2, P4 ;  /* 0x0000000503007c0c */ /* 0x000fc4000d781340 */
[----:B------:R-:W-:Y:S02]  /*0a00*/  ISETP.LT.AND.EX P3, PT, R2, UR5, !P2, P3 ;  /* 0x0000000502007c0c */ /* 0x000fe4000d761330 */
[----:B------:R-:W-:Y:S01]  /*0a10*/  ISETP.LT.AND.EX P2, PT, R0, UR5, !P2, P0 ;  /* 0x0000000500007c0c */ /* 0x000fe2000d741300 */
[----:B------:R-:W-:Y:S01]  /*0a20*/  UIMAD.WIDE.U32 UR4, UR8, 0x3, URZ ;  /* 0x00000003080478a5 */ /* 0x000fe2000f8e003f */
[----:B------:R-:W-:Y:S01]  /*0a30*/  SHF.R.S32.HI R0, RZ, 0x1f, R75 ;  /* 0x0000001fff007819 */ /* 0x000fe2000001144b */
[----:B------:R-:W-:Y:S02]  /*0a40*/  ULEA.HI UR8, UP0, UR9, UR8, URZ, 0x1 ;  /* 0x0000000809087291 */ /* 0x000fe4000f81083f */
[----:B------:R-:W-:Y:S01]  /*0a50*/  UIADD3 UR11, UR5, UR11, URZ ;  /* 0x0000000b050b7290 */ /* 0x000fe2000fffe03f */
[----:B------:R-:W-:Y:S01]  /*0a60*/  LEA.HI R0, R0, R75, RZ, 0x5 ;  /* 0x0000004b00007211 */ /* 0x000fe200078f28ff */
[----:B------:R-:W-:Y:S02]  /*0a70*/  UIADD3.X UR10, URZ, UR9, URZ, UP0, !UPT ;  /* 0x000000093f0a7290 */ /* 0x000fe400087fe43f */
[----:B------:R-:W-:Y:S01]  /*0a80*/  ULEA.HI UR9, UP0, UR11, UR4, URZ, 0x1 ;  /* 0x000000040b097291 */ /* 0x000fe2000f81083f */
[----:B------:R-:W-:Y:S01]  /*0a90*/  SHF.R.S32.HI R0, RZ, 0x5, R0 ;  /* 0x00000005ff007819 */ /* 0x000fe20000011400 */
[----:B------:R-:W-:Y:S01]  /*0aa0*/  USHF.R.S64 UR8, UR8, 0x1, UR10 ;  /* 0x0000000108087899 */ /* 0x000fe2000800100a */
[----:B------:R-:W-:Y:S01]  /*0ab0*/  UMOV UR4, 0x400 ;  /* 0x0000040000047882 */ /* 0x000fe20000000000 */
[----:B------:R-:W-:-:S02]  /*0ac0*/  UIADD3.X UR11, URZ, UR11, URZ, UP0, !UPT ;  /* 0x0000000b3f0b7290 */ /* 0x000fc400087fe43f */
[----:B-1----:R-:W-:Y:S02]  /*0ad0*/  ULEA UR4, UR6, UR4, 0x18 ;  /* 0x0000000406047291 */ /* 0x002fe4000f8ec03f */
[----:B------:R-:W-:Y:S02]  /*0ae0*/  USHF.R.S64 UR9, UR9, 0x1, UR11 ;  /* 0x0000000109097899 */ /* 0x000fe4000800100b */
[----:B------:R-:W-:Y:S02]  /*0af0*/  USHF.R.S32.HI UR10, URZ, 0x1, UR10 ;  /* 0x000000013f0a7899 */ /* 0x000fe4000801140a */
[----:B------:R-:W-:Y:S01]  /*0b00*/  LEA R0, R0, UR4, 0x3 ;  /* 0x0000000400007c11 */ /* 0x000fe2000f8e18ff */
[----:B------:R-:W-:Y:S02]  /*0b10*/  USHF.R.S32.HI UR11, URZ, 0x1, UR11 ;  /* 0x000000013f0b7899 */ /* 0x000fe4000801140b */
[----:B------:R-:W-:Y:S02]  /*0b20*/  USHF.L.U64.HI UR10, UR8, 0x2, UR10 ;  /* 0x00000002080a7899 */ /* 0x000fe4000801020a */
[----:B------:R0:W-:Y:S01]  /*0b30*/  STL [R1+0x80], R0 ;  /* 0x0000800001007387 */ /* 0x0001e20000100800 */
[----:B------:R-:W-:Y:S01]  /*0b40*/  USHF.L.U64.HI UR11, UR9, 0x2, UR11 ;  /* 0x00000002090b7899 */ /* 0x000fe2000801020b */
[----:B------:R-:W-:-:S11]  /*0b50*/  UMOV UR4, URZ ;  /* 0x0000003f00047c82 */ /* 0x000fd60008000000 */
.L_x_296:
[----:B------:R-:W-:Y:S01]  /*0b60*/  ULDC UR15, c[0x0][0x2a0] ;  /* 0x0000a800000f7ab9 */ /* 0x000fe20000000800 */
[----:B------:R-:W-:Y:S01]  /*0b70*/  IABS R6, UR12 ;  /* 0x0000000c00067c13 */ /* 0x000fe20008000000 */
[----:B------:R-:W-:Y:S01]  /*0b80*/  UMOV UR6, URZ ;  /* 0x0000003f00067c82 */ /* 0x000fe20008000000 */
[----:B0-----:R-:W-:Y:S01]  /*0b90*/  MOV R2, UR15 ;  /* 0x0000000f00027c02 */ /* 0x001fe20008000f00 */
[----:B------:R-:W-:Y:S01]  /*0ba0*/  UISETP.GE.AND UP2, UPT, UR12, URZ, UPT ;  /* 0x0000003f0c00728c */ /* 0x000fe2000bf46270 */
[----:B------:R-:W-:Y:S01]  /*0bb0*/  R2UR UR13, R6 ;  /* 0x00000000060d72ca */ /* 0x000fe200000e0000 */
[----:B------:R-:W1:Y:S01]  /*0bc0*/  @P5 LDC.64 R88, c[0x0][0x230] ;  /* 0x00008c00ff585b82 */ /* 0x000e620000000a00 */
[----:B------:R-:W-:Y:S01]  /*0bd0*/  IABS R2, R2 ;  /* 0x0000000200027213 */ /* 0x000fe20000000000 */
[----:B------:R-:W2:Y:S01]  /*0be0*/  S2R R6, SR_TID.X ;  /* 0x0000000000067919 */ /* 0x000ea20000002100 */
[----:B------:R-:W-:Y:S01]  /*0bf0*/  P2R R5, PR, RZ, 0x8 ;  /* 0x00000008ff057803 */ /* 0x000fe20000000000 */
[----:B------:R-:W-:Y:S01]  /*0c00*/  HFMA2.MMA R72, -RZ, RZ, 0, 0 ;  /* 0x00000000ff487435 */ /* 0x000fe200000001ff */
[----:B------:R-:W-:-:S02]  /*0c10*/  R2UR UR16, R2 ;  /* 0x00000000021072ca */ /* 0x000fc400000e0000 */
[C---:B------:R-:W-:Y:S01]  /*0c20*/  LOP3.LUT P3, RZ, R73.reuse, 0x200000, RZ, 0xc0, !PT ;  /* 0x0020000049ff7812 */ /* 0x040fe2000786c0ff */
[----:B------:R-:W3:Y:S01]  /*0c30*/  @P5 LDC.64 R24, c[0x0][0x228] ;  /* 0x00008a00ff185b82 */ /* 0x000ee20000000a00 */
[----:B------:R-:W-:Y:S02]  /*0c40*/  SHF.R.S32.HI R8, RZ, 0x1f, R74 ;  /* 0x0000001fff087819 */ /* 0x000fe4000001144a */
[C---:B------:R-:W-:Y:S02]  /*0c50*/  LOP3.LUT P1, RZ, R73.reuse, 0x400, RZ, 0xc0, !PT ;  /* 0x0000040049ff7812 */ /* 0x040fe4000782c0ff */
[----:B------:R-:W-:Y:S02]  /*0c60*/  IADD3 R9, R74, 0x8, RZ ;  /* 0x000000084a097810 */ /* 0x000fe40007ffe0ff */
[----:B------:R-:W-:Y:S01]  /*0c70*/  P2R R4, PR, RZ, 0x4 ;  /* 0x00000004ff047803 */ /* 0x000fe20000000000 */
[----:B------:R-:W4:Y:S01]  /*0c80*/  @P4 LDC.64 R86, c[0x0][0x230] ;  /* 0x00008c00ff564b82 */ /* 0x000f220000000a00 */
[----:B------:R-:W-:Y:S01]  /*0c90*/  SHF.R.S32.HI R9, RZ, 0x1f, R9 ;  /* 0x0000001fff097819 */ /* 0x000fe20000011409 */
[----:B------:R-:W2:Y:S01]  /*0ca0*/  I2F.RP R2, UR16 ;  /* 0x0000001000027d06 */ /* 0x000ea20008209400 */
[----:B------:R-:W-:-:S02]  /*0cb0*/  LOP3.LUT P2, RZ, R73, 0x200, RZ, 0xc0, !PT ;  /* 0x0000020049ff7812 */ /* 0x000fc4000784c0ff */
[----:B------:R-:W-:Y:S02]  /*0cc0*/  LOP3.LUT P6, RZ, R73, 0x800, RZ, 0xc0, !PT ;  /* 0x0000080049ff7812 */ /* 0x000fe400078cc0ff */
[----:B0-----:R-:W-:Y:S01]  /*0cd0*/  LOP3.LUT R0, R0, 0xfffffffe, RZ, 0xc0, !PT ;  /* 0xfffffffe00007812 */ /* 0x001fe200078ec0ff */
[----:B------:R-:W0:Y:S01]  /*0ce0*/  @P3 LDC.64 R66, c[0x0][0x230] ;  /* 0x00008c00ff423b82 */ /* 0x000e220000000a00 */
[C---:B------:R-:W-:Y:S02]  /*0cf0*/  IADD3 R28, R74.reuse, 0xa8, RZ ;  /* 0x000000a84a1c7810 */ /* 0x040fe40007ffe0ff */
[C---:B------:R-:W-:Y:S02]  /*0d00*/  IADD3 R30, R74.reuse, 0xb0, RZ ;  /* 0x000000b04a1e7810 */ /* 0x040fe40007ffe0ff */
[C---:B------:R-:W-:Y:S02]  /*0d10*/  IADD3 R32, R74.reuse, 0xb8, RZ ;  /* 0x000000b84a207810 */ /* 0x040fe40007ffe0ff */
[----:B------:R-:W-:Y:S01]  /*0d20*/  IADD3 R70, R74, 0xc8, RZ ;  /* 0x000000c84a467810 */ /* 0x000fe20007ffe0ff */
[----:B------:R-:W1:Y:S01]  /*0d30*/  @P1 LDC.64 R112, c[0x0][0x230] ;  /* 0x00008c00ff701b82 */ /* 0x000e620000000a00 */
[----:B--2---:R-:W2:Y:S01]  /*0d40*/  MUFU.RCP R2, R2 ;  /* 0x0000000200027308 */ /* 0x004ea20000001000 */
[----:B------:R-:W-:-:S02]  /*0d50*/  MOV R71, RZ ;  /* 0x000000ff00477202 */ /* 0x000fc40000000f00 */
[----:B------:R-:W-:-:S04]  /*0d60*/  SHF.R.S32.HI R68, RZ, 0x1f, R70 ;  /* 0x0000001fff447819 */ /* 0x000fc80000011446 */
[----:B------:R-:W3:Y:S08]  /*0d70*/  @P2 LDC.64 R64, c[0x0][0x230] ;  /* 0x00008c00ff402b82 */ /* 0x000ef00000000a00 */
[----:B------:R-:W4:Y:S01]  /*0d80*/  @P4 LDC.64 R22, c[0x0][0x228] ;  /* 0x00008a00ff164b82 */ /* 0x000f220000000a00 */
[----:B--2---:R-:W-:-:S06]  /*0d90*/  IADD3 R3, R2, 0xffffffe, RZ ;  /* 0x0ffffffe02037810 */ /* 0x004fcc0007ffe0ff */
[----:B------:R-:W2:Y:S01]  /*0da0*/  F2I.FTZ.U32.TRUNC.NTZ R3, R3 ;  /* 0x0000000300037305 */ /* 0x000ea2000021f000 */
[----:B------:R-:W4:Y:S01]  /*0db0*/  LDC R35, c[0x0][0x2ac] ;  /* 0x0000ab00ff237b82 */ /* 0x000f220000000800 */
[----:B--2---:R-:W-:Y:S01]  /*0dc0*/  R2UR UR7, R3 ;  /* 0x00000000030772ca */ /* 0x004fe200000e0000 */
[----:B------:R-:W-:-:S05]  /*0dd0*/  IMAD.WIDE.U32 R2, R6, -0x77777777, RZ ;  /* 0x8888888906027825 */ /* 0x000fca00078e00ff */
[----:B------:R-:W-:-:S05]  /*0de0*/  SHF.R.U32.HI R3, RZ, 0x5, R3 ;  /* 0x00000005ff037819 */ /* 0x000fca0000011603 */
[----:B------:R-:W-:Y:S02]  /*0df0*/  IMAD R3, R3, -0x3c, R6 ;  /* 0xffffffc403037824 */ /* 0x000fe400078e0206 */
[----:B------:R-:W-:Y:S01]  /*0e00*/  UIADD3 UR5, URZ, -UR7, URZ ;  /* 0x800000073f057290 */ /* 0x000fe2000fffe03f */
[----:B------:R-:W2:Y:S02]  /*0e10*/  @P3 LDC.64 R6, c[0x0][0x288] ;  /* 0x0000a200ff063b82 */ /* 0x000ea40000000a00 */
[----:B------:R-:W-:Y:S01]  /*0e20*/  SHF.L.U32 R34, R3, 0x1, RZ ;  /* 0x0000000103227819 */ /* 0x000fe200000006ff */
[----:B------:R-:W-:-:S03]  /*0e30*/  UIMAD UR5, UR5, UR16, URZ ;  /* 0x00000010050572a4 */ /* 0x000fc6000f8e023f */
[----:B------:R-:W-:Y:S01]  /*0e40*/  SHF.R.S32.HI R2, RZ, 0x1f, R34 ;  /* 0x0000001fff027819 */ /* 0x000fe20000011422 */
[----:B------:R-:W-:-:S04]  /*0e50*/  UIMAD.WIDE.U32 UR6, UR7, UR5, UR6 ;  /* 0x00000005070672a5 */ /* 0x000fc8000f8e0006 */
[----:B------:R-:W-:-:S04]  /*0e60*/  UIMAD.WIDE.U32 UR6, UR7, UR13, URZ ;  /* 0x0000000d070672a5 */ /* 0x000fc8000f8e003f */
[----:B------:R-:W-:-:S04]  /*0e70*/  UIADD3 UR5, -UR7, URZ, URZ ;  /* 0x0000003f07057290 */ /* 0x000fc8000fffe13f */
[----:B------:R-:W-:Y:S02]  /*0e80*/  UIMAD UR5, UR16, UR5, UR13 ;  /* 0x00000005100572a4 */ /* 0x000fe4000f8e020d */
[----:B------:R-:W-:Y:S02]  /*0e90*/  ULOP3.LUT UR13, URZ, UR15, URZ, 0x33, !UPT ;  /* 0x0000000f3f0d7292 */ /* 0x000fe4000f8e333f */
[----:B------:R-:W-:-:S11]  /*0ea0*/  UISETP.GT.U32.AND UP1, UPT, UR16, UR5, UPT ;  /* 0x000000051000728c */ /* 0x000fd6000bf24070 */
[----:B------:R-:W-:Y:S02]  /*0eb0*/  @!UP1 UIADD3 UR5, UR5, -UR16, URZ ;  /* 0x8000001005059290 */ /* 0x000fe4000fffe03f */
[----:B------:R-:W-:Y:S02]  /*0ec0*/  @!UP1 UIADD3 UR7, UR7, 0x1, URZ ;  /* 0x0000000107079890 */ /* 0x000fe4000fffe03f */
[----:B------:R-:W-:Y:S02]  /*0ed0*/  UIADD3 UR6, UR5, -UR16, URZ ;  /* 0x8000001005067290 */ /* 0x000fe4000fffe03f */
[----:B------:R-:W-:-:S04]  /*0ee0*/  UISETP.GT.U32.AND UP0, UPT, UR16, UR5, UPT ;  /* 0x000000051000728c */ /* 0x000fc8000bf04070 */
[----:B------:R-:W-:Y:S02]  /*0ef0*/  USEL UR6, UR6, UR5, !UP0 ;  /* 0x0000000506067287 */ /* 0x000fe4000c000000 */
[----:B------:R-:W-:Y:S02]  /*0f00*/  UISETP.NE.AND UP0, UPT, UR15, URZ, UPT ;  /* 0x0000003f0f00728c */ /* 0x000fe4000bf05270 */
[----:B------:R-:W-:Y:S02]  /*0f10*/  @!UP2 UIADD3 UR6, -UR6, URZ, URZ ;  /* 0x0000003f0606a290 */ /* 0x000fe4000fffe13f */
[----:B------:R-:W-:Y:S02]  /*0f20*/  UISETP.GE.U32.AND UP2, UPT, UR5, UR16, UPT ;  /* 0x000000100500728c */ /* 0x000fe4000bf46070 */
[----:B------:R-:W-:Y:S02]  /*0f30*/  ULOP3.LUT UR5, UR12, UR15, URZ, 0x3c, !UPT ;  /* 0x0000000f0c057292 */ /* 0x000fe4000f8e3c3f */
[----:B------:R-:W-:-:S02]  /*0f40*/  USEL UR14, UR13, UR6, !UP0 ;  /* 0x000000060d0e7287 */ /* 0x000fc4000c000000 */
[----:B------:R-:W-:Y:S02]  /*0f50*/  UISETP.GE.AND UP1, UPT, UR5, URZ, UPT ;  /* 0x0000003f0500728c */ /* 0x000fe4000bf26270 */
[----:B------:R-:W-:Y:S01]  /*0f60*/  UIMAD UR18, UR14, 0x78, URZ ;  /* 0x000000780e1278a4 */ /* 0x000fe2000f8e023f */
[----:B------:R-:W-:Y:S02]  /*0f70*/  ULDC.64 UR16, c[0x0][0x298] ;  /* 0x0000a60000107ab9 */ /* 0x000fe40000000a00 */
[----:B------:R-:W-:-:S03]  /*0f80*/  @UP2 UIADD3 UR7, UR7, 0x1, URZ ;  /* 0x0000000107072890 */ /* 0x000fc6000fffe03f */
[----:B------:R-:W-:Y:S02]  /*0f90*/  MOV R3, UR18 ;  /* 0x0000001200037c02 */ /* 0x000fe40008000f00 */
[----:B------:R-:W-:Y:S01]  /*0fa0*/  IADD3 R44, P0, R34, UR18, RZ ;  /* 0x00000012222c7c10 */ /* 0x000fe2000ff1e0ff */
[----:B------:R-:W-:-:S03]  /*0fb0*/  @!UP1 UIADD3 UR7, -UR7, URZ, URZ ;  /* 0x0000003f07079290 */ /* 0x000fc6000fffe13f */
[----:B------:R-:W-:Y:S01]  /*0fc0*/  LEA.HI.X.SX32 R45, R3, R2, 0x1, P0 ;  /* 0x00000002032d7211 */ /* 0x000fe200000f0eff */
[----:B------:R-:W-:Y:S01]  /*0fd0*/  USEL UR7, UR13, UR7, !UP0 ;  /* 0x000000070d077287 */ /* 0x000fe2000c000000 */
[----:B------:R-:W-:Y:S01]  /*0fe0*/  MOV R3, UR16 ;  /* 0x0000001000037c02 */ /* 0x000fe20008000f00 */
[----:B--2---:R-:W-:Y:S01]  /*0ff0*/  @P3 IMAD R2, R8, R6, RZ ;  /* 0x0000000608023224 */ /* 0x004fe200078e02ff */
[C---:B------:R-:W-:Y:S01]  /*1000*/  IADD3 R8, R74.reuse, 0x8, RZ ;  /* 0x000000084a087810 */ /* 0x040fe20007ffe0ff */
[----:B------:R-:W-:Y:S02]  /*1010*/  USHF.R.S32.HI UR5, URZ, 0x1f, UR7 ;  /* 0x0000001f3f057899 */ /* 0x000fe40008011407 */
[----:B------:R-:W-:Y:S02]  /*1020*/  IMAD.WIDE.U32 R44, R3, UR7, R44 ;  /* 0x00000007032c7c25 */ /* 0x000fe4000f8e002c */
[----:B------:R-:W-:Y:S02]  /*1030*/  UIMAD UR5, UR5, UR16, URZ ;  /* 0x00000010050572a4 */ /* 0x000fe4000f8e023f */
[----:B------:R-:W-:Y:S01]  /*1040*/  @P3 IMAD R7, R74, R7, R2 ;  /* 0x000000074a073224 */ /* 0x000fe200078e0202 */
[----:B------:R-:W-:Y:S01]  /*1050*/  @P3 MOV R42, R44 ;  /* 0x0000002c002a3202 */ /* 0x000fe20000000f00 */
[----:B------:R-:W-:-:S03]  /*1060*/  UIMAD UR5, UR7, UR17, UR5 ;  /* 0x00000011070572a4 */ /* 0x000fc6000f8e0205 */
[----:B------:R-:W-:-:S03]  /*1070*/  ULDC.64 UR6, c[0x0][0x290] ;  /* 0x0000a40000067ab9 */ /* 0x000fc60000000a00 */
[----:B------:R-:W-:-:S03]  /*1080*/  IADD3 R43, R45, UR5, RZ ;  /* 0x000000052d2b7c10 */ /* 0x000fc6000fffe0ff */
[----:B------:R-:W-:-:S05]  /*1090*/  @P3 IMAD.WIDE.U32 R2, R74, R6, R42 ;  /* 0x000000064a023225 */ /* 0x000fca00078e002a */
[----:B------:R-:W-:Y:S02]  /*10a0*/  @P3 IADD3 R3, R3, R7, RZ ;  /* 0x0000000703033210 */ /* 0x000fe40007ffe0ff */
[----:B------:R-:W2:Y:S01]  /*10b0*/  @P3 LDC.64 R6, c[0x0][0x228] ;  /* 0x00008a00ff063b82 */ /* 0x000ea20000000a00 */
[C---:B------:R-:W-:Y:S02]  /*10c0*/  @P3 SHF.L.U32 R115, R2.reuse, 0x1, RZ ;  /* 0x0000000102733819 */ /* 0x040fe400000006ff */
[----:B------:R-:W-:Y:S02]  /*10d0*/  @P3 SHF.L.U64.HI R2, R2, 0x1, R3 ;  /* 0x0000000102023819 */ /* 0x000fe40000010203 */
[----:B0-----:R-:W-:Y:S02]  /*10e0*/  @P3 IADD3 R66, P0, R115, R66, RZ ;  /* 0x0000004273423210 */ /* 0x001fe40007f1e0ff */
[----:B------:R-:W-:Y:S02]  /*10f0*/  @P1 MOV R3, R43 ;  /* 0x0000002b00031202 */ /* 0x000fe40000000f00 */
[----:B------:R-:W-:-:S02]  /*1100*/  @P3 IADD3.X R67, R2, R67, RZ, P0, !PT ;  /* 0x0000004302433210 */ /* 0x000fc400007fe4ff */
[----:B--2---:R-:W-:-:S04]  /*1110*/  @P3 IADD3 R114, P0, R115, R6, RZ ;  /* 0x0000000673723210 */ /* 0x004fc80007f1e0ff */
[----:B------:R-:W-:Y:S02]  /*1120*/  @P3 IADD3.X R115, R2, R7, RZ, P0, !PT ;  /* 0x0000000702733210 */ /* 0x000fe400007fe4ff */
[----:B------:R-:W0:Y:S01]  /*1130*/  @P1 LDC.64 R6, c[0x0][0x288] ;  /* 0x0000a200ff061b82 */ /* 0x000e220000000a00 */
[----:B------:R-:W-:-:S13]  /*1140*/  LOP3.LUT P3, RZ, R73, 0x8, RZ, 0xc0, !PT ;  /* 0x0000000849ff7812 */ /* 0x000fda000786c0ff */
[----:B------:R-:W2:Y:S01]  /*1150*/  @P3 LDC.64 R94, c[0x0][0x230] ;  /* 0x00008c00ff5e3b82 */ /* 0x000ea20000000a00 */
[----:B0-----:R-:W-:Y:S01]  /*1160*/  @P1 IMAD R2, R9, R6, RZ ;  /* 0x0000000609021224 */ /* 0x001fe200078e02ff */
[----:B------:R-:W-:-:S03]  /*1170*/  IADD3 R9, R74, 0x10, RZ ;  /* 0x000000104a097810 */ /* 0x000fc60007ffe0ff */
[----:B------:R-:W-:Y:S01]  /*1180*/  @P1 IMAD R7, R8, R7, R2 ;  /* 0x0000000708071224 */ /* 0x000fe200078e0202 */
[----:B------:R-:W-:Y:S02]  /*1190*/  @P1 MOV R2, R44 ;  /* 0x0000002c00021202 */ /* 0x000fe40000000f00 */
[----:B------:R-:W-:-:S03]  /*11a0*/  SHF.R.S32.HI R9, RZ, 0x1f, R9 ;  /* 0x0000001fff097819 */ /* 0x000fc60000011409 */
[----:B------:R-:W-:Y:S01]  /*11b0*/  @P1 IMAD.WIDE.U32 R2, R8, R6, R2 ;  /* 0x0000000608021225 */ /* 0x000fe200078e0002 */
[----:B------:R-:W-:-:S04]  /*11c0*/  IADD3 R8, R74, 0x10, RZ ;  /* 0x000000104a087810 */ /* 0x000fc80007ffe0ff */
[----:B------:R-:W-:Y:S02]  /*11d0*/  @P1 IADD3 R3, R3, R7, RZ ;  /* 0x0000000703031210 */ /* 0x000fe40007ffe0ff */
[----:B------:R-:W0:Y:S01]  /*11e0*/  @P1 LDC.64 R6, c[0x0][0x228] ;  /* 0x00008a00ff061b82 */ /* 0x000e220000000a00 */
[C---:B------:R-:W-:Y:S02]  /*11f0*/  @P1 SHF.L.U32 R111, R2.reuse, 0x1, RZ ;  /* 0x00000001026f1819 */ /* 0x040fe400000006ff */
[----:B------:R-:W-:Y:S02]  /*1200*/  @P1 SHF.L.U64.HI R2, R2, 0x1, R3 ;  /* 0x0000000102021819 */ /* 0x000fe40000010203 */
[----:B-1----:R-:W-:Y:S02]  /*1210*/  @P1 IADD3 R112, P0, R111, R112, RZ ;  /* 0x000000706f701210 */ /* 0x002fe40007f1e0ff */
[----:B------:R-:W-:Y:S02]  /*1220*/  @P2 MOV R3, R43 ;  /* 0x0000002b00032202 */ /* 0x000fe40000000f00 */
[----:B------:R-:W-:-:S02]  /*1230*/  @P1 IADD3.X R113, R2, R113, RZ, P0, !PT ;  /* 0x0000007102711210 */ /* 0x000fc400007fe4ff */
[----:B0-----:R-:W-:-:S04]  /*1240*/  @P1 IADD3 R110, P0, R111, R6, RZ ;  /* 0x000000066f6e1210 */ /* 0x001fc80007f1e0ff */
[----:B------:R-:W-:Y:S02]  /*1250*/  @P1 IADD3.X R111, R2, R7, RZ, P0, !PT ;  /* 0x00000007026f1210 */ /* 0x000fe400007fe4ff */
[----:B------:R-:W0:Y:S01]  /*1260*/  @P2 LDC.64 R6, c[0x0][0x288] ;  /* 0x0000a200ff062b82 */ /* 0x000e220000000a00 */
[----:B------:R-:W-:-:S13]  /*1270*/  LOP3.LUT P1, RZ, R73, 0x100, RZ, 0xc0, !PT ;  /* 0x0000010049ff7812 */ /* 0x000fda000782c0ff */
[----:B------:R-:W1:Y:S01]  /*1280*/  @P1 LDC.64 R106, c[0x0][0x230] ;  /* 0x00008c00ff6a1b82 */ /* 0x000e620000000a00 */
        /* <DEDUP_REMOVED lines=11> */
[----:B---3--:R-:W-:Y:S02]  /*1340*/  @P2 IADD3 R64, P0, R109, R64, RZ ;  /* 0x000000406d402210 */ /* 0x008fe40007f1e0ff */
[----:B------:R-:W-:Y:S02]  /*1350*/  @P1 MOV R3, R43 ;  /* 0x0000002b00031202 */ /* 0x000fe40000000f00 */
[----:B------:R-:W-:-:S02]  /*1360*/  @P2 IADD3.X R65, R2, R65, RZ, P0, !PT ;  /* 0x0000004102412210 */ /* 0x000fc400007fe4ff */
[----:B0-----:R-:W-:-:S04]  /*1370*/  @P2 IADD3 R108, P0, R109, R6, RZ ;  /* 0x000000066d6c2210 */ /* 0x001fc80007f1e0ff */
[----:B------:R-:W-:Y:S02]  /*1380*/  @P2 IADD3.X R109, R2, R7, RZ, P0, !PT ;  /* 0x00000007026d2210 */ /* 0x000fe400007fe4ff */
[----:B------:R-:W0:Y:S01]  /*1390*/  @P1 LDC.64 R6, c[0x0][0x288] ;  /* 0x0000a200ff061b82 */ /* 0x000e220000000a00 */
[----:B------:R-:W-:-:S13]  /*13a0*/  LOP3.LUT P2, RZ, R73, 0x80, RZ, 0xc0, !PT ;  /* 0x0000008049ff7812 */ /* 0x000fda000784c0ff */
[----:B------:R-:W3:Y:S01]  /*13b0*/  @P2 LDC.64 R60, c[0x0][0x230] ;  /* 0x00008c00ff3c2b82 */ /* 0x000ee20000000a00 */
        /* <DEDUP_REMOVED lines=94> */
[----:B------:R-:W1:Y:S08]  /*19a0*/  @P1 LDC.64 R90, c[0x0][0x230] ;  /* 0x00008c00ff5a1b82 */ /* 0x000e700000000a00 */
[----:B------:R-:W4:Y:S01]  /*19b0*/  @P1 LDC.64 R26, c[0x0][0x228] ;  /* 0x00008a00ff1a1b82 */ /* 0x000f220000000a00 */
        /* <DEDUP_REMOVED lines=11> */
[----:B--2---:R-:W-:Y:S02]  /*1a70*/  @P3 IADD3 R94, P0, R53, R94, RZ ;  /* 0x0000005e355e3210 */ /* 0x004fe40007f1e0ff */
[----:B------:R-:W-:Y:S02]  /*1a80*/  @P2 MOV R3, R43 ;  /* 0x0000002b00032202 */ /* 0x000fe40000000f00 */
[----:B------:R-:W-:-:S02]  /*1a90*/  @P3 IADD3.X R95, R2, R95, RZ, P0, !PT ;  /* 0x0000005f025f3210 */ /* 0x000fc400007fe4ff */
[----:B0-----:R-:W-:-:S04]  /*1aa0*/  @P3 IADD3 R52, P0, R53, R6, RZ ;  /* 0x0000000635343210 */ /* 0x001fc80007f1e0ff */
[----:B------:R-:W-:Y:S02]  /*1ab0*/  @P3 IADD3.X R53, R2, R7, RZ, P0, !PT ;  /* 0x0000000702353210 */ /* 0x000fe400007fe4ff */
[----:B------:R-:W0:Y:S01]  /*1ac0*/  @P2 LDC.64 R6, c[0x0][0x288] ;  /* 0x0000a200ff062b82 */ /* 0x000e220000000a00 */
[----:B------:R-:W-:-:S13]  /*1ad0*/  ISETP.NE.AND P3, PT, R5, RZ, PT ;  /* 0x000000ff0500720c */ /* 0x000fda0003f65270 */
[----:B------:R-:W2:Y:S08]  /*1ae0*/  @P3 LDC.64 R84, c[0x0][0x230] ;  /* 0x00008c00ff543b82 */ /* 0x000eb00000000a00 */
[----:B------:R-:W2:Y:S01]  /*1af0*/  @P3 LDC.64 R20, c[0x0][0x228] ;  /* 0x00008a00ff143b82 */ /* 0x000ea20000000a00 */
[----:B0-----:R-:W-:Y:S01]  /*1b00*/  @P2 IMAD R2, R9, R6, RZ ;  /* 0x0000000609022224 */ /* 0x001fe200078e02ff */
[----:B------:R-:W-:-:S03]  /*1b10*/  IADD3 R9, R74, 0x50, RZ ;  /* 0x000000504a097810 */ /* 0x000fc60007ffe0ff */
[----:B------:R-:W-:Y:S01]  /*1b20*/  @P2 IMAD R5, R8, R7, R2 ;  /* 0x0000000708052224 */ /* 0x000fe200078e0202 */
[----:B------:R-:W-:Y:S02]  /*1b30*/  @P2 MOV R2, R44 ;  /* 0x0000002c00022202 */ /* 0x000fe40000000f00 */
[----:B------:R-:W-:-:S03]  /*1b40*/  SHF.R.S32.HI R9, RZ, 0x1f, R9 ;  /* 0x0000001fff097819 */ /* 0x000fc60000011409 */
[----:B------:R-:W-:Y:S01]  /*1b50*/  @P2 IMAD.WIDE.U32 R2, R8, R6, R2 ;  /* 0x0000000608022225 */ /* 0x000fe200078e0002 */
[----:B------:R-:W-:Y:S01]  /*1b60*/  IADD3 R8, R74, 0x50, RZ ;  /* 0x000000504a087810 */ /* 0x000fe20007ffe0ff */
[----:B------:R-:W0:Y:S03]  /*1b70*/  @P2 LDC.64 R6, c[0x0][0x228] ;  /* 0x00008a00ff062b82 */ /* 0x000e260000000a00 */
[----:B------:R-:W-:Y:S02]  /*1b80*/  @P2 IADD3 R3, R3, R5, RZ ;  /* 0x0000000503032210 */ /* 0x000fe40007ffe0ff */
[C---:B------:R-:W-:Y:S02]  /*1b90*/  @P2 SHF.L.U32 R41, R2.reuse, 0x1, RZ ;  /* 0x0000000102292819 */ /* 0x040fe400000006ff */
[----:B------:R-:W-:Y:S02]  /*1ba0*/  @P2 SHF.L.U64.HI R2, R2, 0x1, R3 ;  /* 0x0000000102022819 */ /* 0x000fe40000010203 */
[----:B---3--:R-:W-:-:S02]  /*1bb0*/  @P2 IADD3 R92, P0, R41, R92, RZ ;  /* 0x0000005c295c2210 */ /* 0x008fc40007f1e0ff */
[----:B------:R-:W-:Y:S02]  /*1bc0*/  @P1 MOV R5, R43 ;  /* 0x0000002b00051202 */ /* 0x000fe40000000f00 */
[----:B------:R-:W-:Y:S02]  /*1bd0*/  @P2 IADD3.X R93, R2, R93, RZ, P0, !PT ;  /* 0x0000005d025d2210 */ /* 0x000fe400007fe4ff */
[----:B0-----:R-:W-:Y:S02]  /*1be0*/  @P2 IADD3 R40, P0, R41, R6, RZ ;  /* 0x0000000629282210 */ /* 0x001fe40007f1e0ff */
[----:B------:R-:W-:Y:S02]  /*1bf0*/  IADD3 R6, R74, 0x60, RZ ;  /* 0x000000604a067810 */ /* 0x000fe40007ffe0ff */
[----:B------:R-:W-:Y:S02]  /*1c00*/  @P2 IADD3.X R41, R2, R7, RZ, P0, !PT ;  /* 0x0000000702292210 */ /* 0x000fe400007fe4ff */
[----:B------:R-:W0:Y:S01]  /*1c10*/  @P1 LDC.64 R2, c[0x0][0x288] ;  /* 0x0000a200ff021b82 */ /* 0x000e220000000a00 */
[----:B------:R-:W-:-:S13]  /*1c20*/  ISETP.NE.AND P2, PT, R4, RZ, PT ;  /* 0x000000ff0400720c */ /* 0x000fda0003f45270 */
[----:B------:R-:W3:Y:S01]  /*1c30*/  @P2 LDC.64 R82, c[0x0][0x230] ;  /* 0x00008c00ff522b82 */ /* 0x000ee20000000a00 */
[----:B------:R-:W-:Y:S02]  /*1c40*/  @P2 LOP3.LUT R0, R0, 0x1, RZ, 0xfc, !PT ;  /* 0x0000000100002812 */ /* 0x000fe400078efcff */
[----:B------:R-:W-:Y:S02]  /*1c50*/  CS2R R124, SRZ ;  /* 0x00000000007c7805 */ /* 0x000fe4000001ff00 */
[----:B------:R-:W-:Y:S02]  /*1c60*/  CS2R R122, SRZ ;  /* 0x00000000007a7805 */ /* 0x000fe4000001ff00 */
[----:B------:R-:W-:Y:S02]  /*1c70*/  CS2R R118, SRZ ;  /* 0x0000000000767805 */ /* 0x000fe4000001ff00 */
[----:B------:R-:W-:Y:S02]  /*1c80*/  CS2R R120, SRZ ;  /* 0x0000000000787805 */ /* 0x000fe4000001ff00 */
[----:B------:R-:W-:Y:S01]  /*1c90*/  MOV R116, RZ ;  /* 0x000000ff00747202 */ /* 0x000fe20000000f00 */
[----:B------:R-:W3:Y:S01]  /*1ca0*/  @P2 LDC.64 R18, c[0x0][0x228] ;  /* 0x00008a00ff122b82 */ /* 0x000ee20000000a00 */
[----:B------:R-:W-:Y:S01]  /*1cb0*/  @P6 MOV R117, R43 ;  /* 0x0000002b00756202 */ /* 0x000fe20000000f00 */
[----:B0-----:R-:W-:Y:S01]  /*1cc0*/  @P1 IMAD R4, R9, R2, RZ ;  /* 0x0000000209041224 */ /* 0x001fe200078e02ff */
[----:B------:R-:W-:-:S02]  /*1cd0*/  IADD3 R9, R74, 0x58, RZ ;  /* 0x000000584a097810 */ /* 0x000fc40007ffe0ff */
[----:B------:R-:W-:Y:S01]  /*1ce0*/  LOP3.LUT R0, R0, 0xfffffffd, RZ, 0xc0, !PT ;  /* 0xfffffffd00007812 */ /* 0x000fe200078ec0ff */
[----:B------:R-:W-:Y:S01]  /*1cf0*/  @P1 IMAD R7, R8, R3, R4 ;  /* 0x0000000308071224 */ /* 0x000fe200078e0204 */
[----:B------:R-:W-:Y:S02]  /*1d00*/  @P1 MOV R4, R44 ;  /* 0x0000002c00041202 */ /* 0x000fe40000000f00 */
[----:B------:R-:W-:-:S03]  /*1d10*/  SHF.R.S32.HI R9, RZ, 0x1f, R9 ;  /* 0x0000001fff097819 */ /* 0x000fc60000011409 */
[----:B------:R-:W-:Y:S01]  /*1d20*/  @P1 IMAD.WIDE.U32 R2, R8, R2, R4 ;  /* 0x0000000208021225 */ /* 0x000fe200078e0004 */
[----:B------:R-:W-:-:S04]  /*1d30*/  IADD3 R8, R74, 0x58, RZ ;  /* 0x000000584a087810 */ /* 0x000fc80007ffe0ff */
[----:B------:R-:W-:Y:S02]  /*1d40*/  @P1 IADD3 R5, R3, R7, RZ ;  /* 0x0000000703051210 */ /* 0x000fe40007ffe0ff */
[C---:B------:R-:W-:Y:S02]  /*1d50*/  @P1 SHF.L.U32 R3, R2.reuse, 0x1, RZ ;  /* 0x0000000102031819 */ /* 0x040fe400000006ff */
[----:B------:R-:W-:Y:S02]  /*1d60*/  @P1 SHF.L.U64.HI R2, R2, 0x1, R5 ;  /* 0x0000000102021819 */ /* 0x000fe40000010205 */
[----:B-1----:R-:W-:Y:S02]  /*1d70*/  @P1 IADD3 R90, P0, R3, R90, RZ ;  /* 0x0000005a035a1210 */ /* 0x002fe40007f1e0ff */
[----:B------:R-:W-:Y:S02]  /*1d80*/  @P5 MOV R5, R43 ;  /* 0x0000002b00055202 */ /* 0x000fe40000000f00 */
[----:B------:R-:W-:-:S02]  /*1d90*/  @P1 IADD3.X R91, R2, R91, RZ, P0, !PT ;  /* 0x0000005b025b1210 */ /* 0x000fc400007fe4ff */
[----:B----4-:R-:W-:Y:S02]  /*1da0*/  @P1 IADD3 R26, P0, R3, R26, RZ ;  /* 0x0000001a031a1210 */ /* 0x010fe40007f1e0ff */
[----:B------:R-:W-:Y:S02]  /*1db0*/  IADD3 R7, R74, 0x68, RZ ;  /* 0x000000684a077810 */ /* 0x000fe40007ffe0ff */
[----:B------:R-:W-:Y:S02]  /*1dc0*/  @P1 IADD3.X R27, R2, R27, RZ, P0, !PT ;  /* 0x0000001b021b1210 */ /* 0x000fe400007fe4ff */
[----:B------:R-:W0:Y:S01]  /*1dd0*/  @P5 LDC.64 R2, c[0x0][0x288] ;  /* 0x0000a200ff025b82 */ /* 0x000e220000000a00 */
[----:B------:R-:W-:Y:S02]  /*1de0*/  SHF.R.S32.HI R7, RZ, 0x1f, R7 ;  /* 0x0000001fff077819 */ /* 0x000fe40000011407 */
[C---:B------:R-:W-:Y:S02]  /*1df0*/  LOP3.LUT P1, RZ, R73.reuse, 0x40000, RZ, 0xc0, !PT ;  /* 0x0004000049ff7812 */ /* 0x040fe4000782c0ff */
[----:B------:R-:W-:-:S04]  /*1e00*/  LOP3.LUT R73, R73, 0xdfffffff, RZ, 0xc0, !PT ;  /* 0xdfffffff49497812 */ /* 0x000fc800078ec0ff */
[----:B------:R-:W-:-:S07]  /*1e10*/  @P5 LOP3.LUT R73, R73, 0x20000000, RZ, 0xfc, !PT ;  /* 0x2000000049495812 */ /* 0x000fce00078efcff */
[----:B------:R-:W1:Y:S01]  /*1e20*/  @P1 LDC.64 R76, c[0x0][0x230] ;  /* 0x00008c00ff4c1b82 */ /* 0x000e620000000a00 */
[----:B0-----:R-:W-:-:S07]  /*1e30*/  @P5 IMAD R4, R9, R2, RZ ;  /* 0x0000000209045224 */ /* 0x001fce00078e02ff */
[----:B------:R-:W0:Y:S01]  /*1e40*/  @P1 LDC.64 R12, c[0x0][0x228] ;  /* 0x00008a00ff0c1b82 */ /* 0x000e220000000a00 */
[----:B------:R-:W-:Y:S01]  /*1e50*/  @P5 IMAD R3, R8, R3, R4 ;  /* 0x0000000308035224 */ /* 0x000fe200078e0204 */
[----:B------:R-:W-:-:S05]  /*1e60*/  @P5 MOV R4, R44 ;  /* 0x0000002c00045202 */ /* 0x000fca0000000f00 */
[----:B------:R-:W-:Y:S01]  /*1e70*/  @P5 IMAD.WIDE.U32 R4, R8, R2, R4 ;  /* 0x0000000208045225 */ /* 0x000fe200078e0004 */
[----:B------:R-:W-:-:S04]  /*1e80*/  IADD3 R8, R74, 0x60, RZ ;  /* 0x000000604a087810 */ /* 0x000fc80007ffe0ff */
[----:B------:R-:W-:Y:S02]  /*1e90*/  @P5 IADD3 R5, R5, R3, RZ ;  /* 0x0000000305055210 */ /* 0x000fe40007ffe0ff */
[C---:B------:R-:W-:Y:S02]  /*1ea0*/  @P5 SHF.L.U32 R3, R4.reuse, 0x1, RZ ;  /* 0x0000000104035819 */ /* 0x040fe400000006ff */
[----:B------:R-:W-:Y:S02]  /*1eb0*/  @P5 SHF.L.U64.HI R4, R4, 0x1, R5 ;  /* 0x0000000104045819 */ /* 0x000fe40000010205 */
[----:B------:R-:W-:Y:S02]  /*1ec0*/  @P5 IADD3 R88, P0, R3, R88, RZ ;  /* 0x0000005803585210 */ /* 0x000fe40007f1e0ff */
[----:B------:R-:W-:Y:S02]  /*1ed0*/  SHF.R.S32.HI R8, RZ, 0x1f, R8 ;  /* 0x0000001fff087819 */ /* 0x000fe40000011408 */
[----:B------:R-:W-:-:S02]  /*1ee0*/  @P5 IADD3.X R89, R4, R89, RZ, P0, !PT ;  /* 0x0000005904595210 */ /* 0x000fc400007fe4ff */
[----:B------:R-:W-:Y:S02]  /*1ef0*/  @P5 IADD3 R24, P0, R3, R24, RZ ;  /* 0x0000001803185210 */ /* 0x000fe40007f1e0ff */
[----:B------:R-:W4:Y:S01]  /*1f00*/  @P4 LDC.64 R2, c[0x0][0x288] ;  /* 0x0000a200ff024b82 */ /* 0x000f220000000a00 */
[----:B------:R-:W-:Y:S02]  /*1f10*/  @P4 MOV R5, R43 ;  /* 0x0000002b00054202 */ /* 0x000fe40000000f00 */
[----:B------:R-:W-:Y:S02]  /*1f20*/  @P5 IADD3.X R25, R4, R25, RZ, P0, !PT ;  /* 0x0000001904195210 */ /* 0x000fe400007fe4ff */
[C---:B------:R-:W-:Y:S02]  /*1f30*/  LOP3.LUT P5, RZ, R73.reuse, 0x80000, RZ, 0xc0, !PT ;  /* 0x0008000049ff7812 */ /* 0x040fe400078ac0ff */
[----:B------:R-:W-:-:S04]  /*1f40*/  LOP3.LUT R73, R73, 0xbfffffff, RZ, 0xc0, !PT ;  /* 0xbfffffff49497812 */ /* 0x000fc800078ec0ff */
[----:B------:R-:W-:-:S07]  /*1f50*/  @P4 LOP3.LUT R73, R73, 0x40000000, RZ, 0xfc, !PT ;  /* 0x4000000049494812 */ /* 0x000fce00078efcff */
[----:B------:R-:W1:Y:S01]  /*1f60*/  @P5 LDC.64 R78, c[0x0][0x230] ;  /* 0x00008c00ff4e5b82 */ /* 0x000e620000000a00 */
[----:B----4-:R-:W-:-:S07]  /*1f70*/  @P4 IMAD R4, R8, R2, RZ ;  /* 0x0000000208044224 */ /* 0x010fce00078e02ff */
[----:B------:R-:W4:Y:S01]  /*1f80*/  @P5 LDC.64 R14, c[0x0][0x228] ;  /* 0x00008a00ff0e5b82 */ /* 0x000f220000000a00 */
        /* <DEDUP_REMOVED lines=8> */
[----:B------:R-:W-:Y:S02]  /*2010*/  @P3 MOV R5, R43 ;  /* 0x0000002b00053202 */ /* 0x000fe40000000f00 */
[----:B------:R-:W-:-:S02]  /*2020*/  @P4 IADD3.X R87, R4, R87, RZ, P0, !PT ;  /* 0x0000005704574210 */ /* 0x000fc400007fe4ff */
[----:B------:R-:W-:Y:S02]  /*2030*/  @P4 IADD3 R22, P0, R3, R22, RZ ;  /* 0x0000001603164210 */ /* 0x000fe40007f1e0ff */
[----:B------:R-:W2:Y:S02]  /*2040*/  @P3 LDC.64 R2, c[0x0][0x288] ;  /* 0x0000a200ff023b82 */ /* 0x000ea40000000a00 */
[----:B------:R-:W-:Y:S02]  /*2050*/  @P4 IADD3.X R23, R4, R23, RZ, P0, !PT ;  /* 0x0000001704174210 */ /* 0x000fe400007fe4ff */
[C---:B------:R-:W-:Y:S02]  /*2060*/  LOP3.LUT P4, RZ, R73.reuse, 0x100000, RZ, 0xc0, !PT ;  /* 0x0010000049ff7812 */ /* 0x040fe4000788c0ff */
[----:B------:R-:W-:-:S04]  /*2070*/  LOP3.LUT R73, R73, 0x7fffffff, RZ, 0xc0, !PT ;  /* 0x7fffffff49497812 */ /* 0x000fc800078ec0ff */
[----:B------:R-:W-:-:S07]  /*2080*/  @P3 LOP3.LUT R73, R73, 0x80000000, RZ, 0xfc, !PT ;  /* 0x8000000049493812 */ /* 0x000fce00078efcff */
[----:B------:R-:W0:Y:S01]  /*2090*/  @P4 LDC.64 R80, c[0x0][0x230] ;  /* 0x00008c00ff504b82 */ /* 0x000e220000000a00 */
[----:B--2---:R-:W-:Y:S01]  /*20a0*/  @P3 IMAD R4, R7, R2, RZ ;  /* 0x0000000207043224 */ /* 0x004fe200078e02ff */
[----:B------:R-:W-:-:S06]  /*20b0*/  IADD3 R7, R74, 0x70, RZ ;  /* 0x000000704a077810 */ /* 0x000fcc0007ffe0ff */
[----:B------:R-:W2:Y:S01]  /*20c0*/  @P4 LDC.64 R16, c[0x0][0x228] ;  /* 0x00008a00ff104b82 */ /* 0x000ea20000000a00 */
        /* <DEDUP_REMOVED lines=12> */
[----:B------:R-:W3:Y:S02]  /*2190*/  @P2 LDC.64 R2, c[0x0][0x288] ;  /* 0x0000a200ff022b82 */ /* 0x000ee40000000a00 */
[----:B------:R-:W-:Y:S02]  /*21a0*/  @P3 IADD3.X R21, R4, R21, RZ, P0, !PT ;  /* 0x0000001504153210 */ /* 0x000fe400007fe4ff */
[----:B------:R-:W-:-:S13]  /*21b0*/  LOP3.LUT P3, RZ, R73, 0x20000, RZ, 0xc0, !PT ;  /* 0x0002000049ff7812 */ /* 0x000fda000786c0ff */
[----:B------:R-:W4:Y:S01]  /*21c0*/  @P3 LDC.64 R62, c[0x0][0x230] ;  /* 0x00008c00ff3e3b82 */ /* 0x000f220000000a00 */
[----:B---3--:R-:W-:Y:S01]  /*21d0*/  @P2 IMAD R4, R7, R2, RZ ;  /* 0x0000000207042224 */ /* 0x008fe200078e02ff */
[----:B------:R-:W-:-:S06]  /*21e0*/  IADD3 R7, R74, 0x78, RZ ;  /* 0x000000784a077810 */ /* 0x000fcc0007ffe0ff */
[----:B------:R-:W3:Y:S01]  /*21f0*/  @P3 LDC.64 R10, c[0x0][0x228] ;  /* 0x00008a00ff0a3b82 */ /* 0x000ee20000000a00 */
        /* <DEDUP_REMOVED lines=11> */
[----:B------:R-:W1:Y:S02]  /*22b0*/  @P4 LDC.64 R2, c[0x0][0x288] ;  /* 0x0000a200ff024b82 */ /* 0x000e640000000a00 */
[----:B------:R-:W-:Y:S02]  /*22c0*/  @P2 IADD3.X R19, R4, R19, RZ, P0, !PT ;  /* 0x0000001304132210 */ /* 0x000fe400007fe4ff */
[----:B------:R-:W-:-:S13]  /*22d0*/  LOP3.LUT P2, RZ, R73, 0x10000, RZ, 0xc0, !PT ;  /* 0x0001000049ff7812 */ /* 0x000fda000784c0ff */
[----:B------:R-:W3:Y:S01]  /*22e0*/  @P2 LDC.64 R50, c[0x0][0x230] ;  /* 0x00008c00ff322b82 */ /* 0x000ee20000000a00 */
[----:B-1----:R-:W-:Y:S01]  /*22f0*/  @P4 IMAD R4, R5, R2, RZ ;  /* 0x0000000205044224 */ /* 0x002fe200078e02ff */
[----:B------:R-:W-:-:S06]  /*2300*/  @P4 MOV R5, R43 ;  /* 0x0000002b00054202 */ /* 0x000fcc0000000f00 */
[----:B------:R-:W1:Y:S01]  /*2310*/  @P2 LDC.64 R8, c[0x0][0x228] ;  /* 0x00008a00ff082b82 */ /* 0x000e620000000a00 */
[----:B------:R-:W-:Y:S01]  /*2320*/  @P4 IMAD R3, R7, R3, R4 ;  /* 0x0000000307034224 */ /* 0x000fe200078e0204 */
[----:B------:R-:W-:-:S05]  /*2330*/  @P4 MOV R4, R44 ;  /* 0x0000002c00044202 */ /* 0x000fca0000000f00 */
[----:B------:R-:W-:Y:S01]  /*2340*/  @P4 IMAD.WIDE.U32 R4, R7, R2, R4 ;  /* 0x0000000207044225 */ /* 0x000fe200078e0004 */
[----:B------:R-:W-:-:S04]  /*2350*/  IADD3 R7, R74, 0x80, RZ ;  /* 0x000000804a077810 */ /* 0x000fc80007ffe0ff */
[----:B------:R-:W-:Y:S02]  /*2360*/  @P4 IADD3 R5, R5, R3, RZ ;  /* 0x0000000305054210 */ /* 0x000fe40007ffe0ff */
[C---:B------:R-:W-:Y:S02]  /*2370*/  @P4 SHF.L.U32 R3, R4.reuse, 0x1, RZ ;  /* 0x0000000104034819 */ /* 0x040fe400000006ff */
[----:B------:R-:W-:Y:S02]  /*2380*/  @P4 SHF.L.U64.HI R4, R4, 0x1, R5 ;  /* 0x0000000104044819 */ /* 0x000fe40000010205 */
[----:B0-----:R-:W-:Y:S02]  /*2390*/  @P4 IADD3 R80, P0, R3, R80, RZ ;  /* 0x0000005003504210 */ /* 0x001fe40007f1e0ff */
[----:B------:R-:W-:Y:S02]  /*23a0*/  SHF.R.S32.HI R5, RZ, 0x1f, R7 ;  /* 0x0000001fff057819 */ /* 0x000fe40000011407 */
[----:B------:R-:W-:-:S02]  /*23b0*/  @P4 IADD3.X R81, R4, R81, RZ, P0, !PT ;  /* 0x0000005104514210 */ /* 0x000fc400007fe4ff */
[----:B--2---:R-:W-:Y:S02]  /*23c0*/  @P4 IADD3 R16, P0, R3, R16, RZ ;  /* 0x0000001003104210 */ /* 0x004fe40007f1e0ff */
[----:B------:R-:W0:Y:S02]  /*23d0*/  @P5 LDC.64 R2, c[0x0][0x288] ;  /* 0x0000a200ff025b82 */ /* 0x000e240000000a00 */
[----:B------:R-:W-:Y:S02]  /*23e0*/  @P4 IADD3.X R17, R4, R17, RZ, P0, !PT ;  /* 0x0000001104114210 */ /* 0x000fe400007fe4ff */
[----:B------:R-:W-:Y:S01]  /*23f0*/  LOP3.LUT P4, RZ, R73, 0x20, RZ, 0xc0, !PT ;  /* 0x0000002049ff7812 */ /* 0x000fe2000788c0ff */
[----:B0-----:R-:W-:Y:S01]  /*2400*/  @P5 IMAD R4, R5, R2, RZ ;  /* 0x0000000205045224 */ /* 0x001fe200078e02ff */
[----:B------:R-:W-:-:S03]  /*2410*/  @P5 MOV R5, R43 ;  /* 0x0000002b00055202 */ /* 0x000fc60000000f00 */
        /* <DEDUP_REMOVED lines=10> */
[----:B----4-:R-:W-:Y:S02]  /*24c0*/  @P5 IADD3 R14, P0, R3, R14, RZ ;  /* 0x0000000e030e5210 */ /* 0x010fe40007f1e0ff */
        /* <DEDUP_REMOVED lines=16> */
[----:B------:R-:W0:Y:S02]  /*25d0*/  @P3 LDC.64 R2, c[0x0][0x288] ;  /* 0x0000a200ff023b82 */ /* 0x000e240000000a00 */
[----:B------:R-:W-:Y:S02]  /*25e0*/  @P1 IADD3.X R13, R4, R13, RZ, P0, !PT ;  /* 0x0000000d040d1210 */ /* 0x000fe400007fe4ff */
[----:B------:R-:W-:-:S13]  /*25f0*/  LOP3.LUT P1, RZ, R73, 0x8000, RZ, 0xc0, !PT ;  /* 0x0000800049ff7812 */ /* 0x000fda000782c0ff */
[----:B------:R-:W2:Y:S01]  /*2600*/  @P1 LDC.64 R48, c[0x0][0x230] ;  /* 0x00008c00ff301b82 */ /* 0x000ea20000000a00 */
        /* <DEDUP_REMOVED lines=12> */
[----:B---3--:R-:W-:Y:S02]  /*26d0*/  @P3 IADD3 R10, P0, R3, R10, RZ ;  /* 0x0000000a030a3210 */ /* 0x008fe40007f1e0ff */
[----:B------:R-:W0:Y:S02]  /*26e0*/  @P2 LDC.64 R2, c[0x0][0x288] ;  /* 0x0000a200ff022b82 */ /* 0x000e240000000a00 */
[----:B------:R-:W-:Y:S02]  /*26f0*/  @P3 IADD3.X R11, R4, R11, RZ, P0, !PT ;  /* 0x0000000b040b3210 */ /* 0x000fe400007fe4ff */
[----:B------:R-:W-:-:S13]  /*2700*/  LOP3.LUT P3, RZ, R73, 0x4000, RZ, 0xc0, !PT ;  /* 0x0000400049ff7812 */ /* 0x000fda000786c0ff */
[----:B------:R-:W3:Y:S01]  /*2710*/  @P3 LDC.64 R46, c[0x0][0x230] ;  /* 0x00008c00ff2e3b82 */ /* 0x000ee20000000a00 */
        /* <DEDUP_REMOVED lines=8> */
[----:B------:R-:W-:Y:S02]  /*27a0*/  @P2 IADD3 R50, P0, R2, R50, RZ ;  /* 0x0000003202322210 */ /* 0x000fe40007f1e0ff */
[----:B------:R-:W-:Y:S02]  /*27b0*/  @P1 MOV R5, R43 ;  /* 0x0000002b00051202 */ /* 0x000fe40000000f00 */
[----:B------:R-:W-:-:S02]  /*27c0*/  @P2 IADD3.X R51, R4, R51, RZ, P0, !PT ;  /* 0x0000003304332210 */ /* 0x000fc400007fe4ff */
[----:B-1----:R-:W-:Y:S02]  /*27d0*/  @P2 IADD3 R8, P0, R2, R8, RZ ;  /* 0x0000000802082210 */ /* 0x002fe40007f1e0ff */
[----:B------:R-:W0:Y:S02]  /*27e0*/  @P1 LDC.64 R2, c[0x0][0x288] ;  /* 0x0000a200ff021b82 */ /* 0x000e240000000a00 */
[----:B------:R-:W-:Y:S02]  /*27f0*/  @P2 IADD3.X R9, R4, R9, RZ, P0, !PT ;  /* 0x0000000904092210 */ /* 0x000fe400007fe4ff */
[----:B------:R-:W-:Y:S02]  /*2800*/  SHF.R.S32.HI R4, RZ, 0x1f, R6 ;  /* 0x0000001fff047819 */ /* 0x000fe40000011406 */
[----:B------:R-:W-:-:S13]  /*2810*/  LOP3.LUT P2, RZ, R73, 0x2000, RZ, 0xc0, !PT ;  /* 0x0000200049ff7812 */ /* 0x000fda000784c0ff */
[----:B------:R-:W-:Y:S01]  /*2820*/  @P2 MOV R29, R43 ;  /* 0x0000002b001d2202 */ /* 0x000fe20000000f00 */
[----:B------:R-:W1:Y:S01]  /*2830*/  @P2 LDC.64 R38, c[0x0][0x230] ;  /* 0x00008c00ff262b82 */ /* 0x000e620000000a00 */
[----:B0-----:R-:W-:-:S04]  /*2840*/  @P1 IMAD R4, R4, R2, RZ ;  /* 0x0000000204041224 */ /* 0x001fc800078e02ff */
[----:B------:R-:W-:Y:S01]  /*2850*/  @P1 IMAD R3, R6, R3, R4 ;  /* 0x0000000306031224 */ /* 0x000fe200078e0204 */
[----:B------:R-:W-:-:S05]  /*2860*/  @P1 MOV R4, R44 ;  /* 0x0000002c00041202 */ /* 0x000fca0000000f00 */
[----:B------:R-:W-:Y:S02]  /*2870*/  @P1 IMAD.WIDE.U32 R4, R6, R2, R4 ;  /* 0x0000000206041225 */ /* 0x000fe400078e0004 */
[----:B------:R-:W0:Y:S03]  /*2880*/  @P1 LDC.64 R6, c[0x0][0x228] ;  /* 0x00008a00ff061b82 */ /* 0x000e260000000a00 */
[----:B------:R-:W-:Y:S02]  /*2890*/  @P1 IADD3 R3, R5, R3, RZ ;  /* 0x0000000305031210 */ /* 0x000fe40007ffe0ff */
[C---:B------:R-:W-:Y:S02]  /*28a0*/  @P1 SHF.L.U32 R2, R4.reuse, 0x1, RZ ;  /* 0x0000000104021819 */ /* 0x040fe400000006ff */
[----:B------:R-:W-:Y:S02]  /*28b0*/  @P1 SHF.L.U64.HI R4, R4, 0x1, R3 ;  /* 0x0000000104041819 */ /* 0x000fe40000010203 */
[----:B--2---:R-:W-:-:S02]  /*28c0*/  @P1 IADD3 R48, P0, R2, R48, RZ ;  /* 0x0000003002301210 */ /* 0x004fc40007f1e0ff */
[----:B------:R-:W-:Y:S02]  /*28d0*/  @P3 MOV R5, R43 ;  /* 0x0000002b00053202 */ /* 0x000fe40000000f00 */
[----:B------:R-:W-:Y:S02]  /*28e0*/  @P1 IADD3.X R49, R4, R49, RZ, P0, !PT ;  /* 0x0000003104311210 */ /* 0x000fe400007fe4ff */
[----:B0-----:R-:W-:Y:S02]  /*28f0*/  @P1 IADD3 R6, P0, R2, R6, RZ ;  /* 0x0000000602061210 */ /* 0x001fe40007f1e0ff */
[----:B------:R-:W0:Y:S02]  /*2900*/  @P3 LDC.64 R2, c[0x0][0x288] ;  /* 0x0000a200ff023b82 */ /* 0x000e240000000a00 */
[----:B------:R-:W-:Y:S02]  /*2910*/  @P1 IADD3.X R7, R4, R7, RZ, P0, !PT ;  /* 0x0000000704071210 */ /* 0x000fe400007fe4ff */
[----:B------:R-:W-:-:S02]  /*2920*/  SHF.R.S32.HI R4, RZ, 0x1f, R28 ;  /* 0x0000001fff047819 */ /* 0x000fc4000001141c */
[----:B------:R-:W-:-:S13]  /*2930*/  LOP3.LUT P1, RZ, R73, 0x1000, RZ, 0xc0, !PT ;  /* 0x0000100049ff7812 */ /* 0x000fda000782c0ff */
[----:B------:R-:W-:Y:S01]  /*2940*/  @P1 MOV R31, R43 ;  /* 0x0000002b001f1202 */ /* 0x000fe20000000f00 */
[----:B------:R-:W2:Y:S01]  /*2950*/  @P1 LDC.64 R36, c[0x0][0x230] ;  /* 0x00008c00ff241b82 */ /* 0x000ea20000000a00 */
[----:B0-----:R-:W-:-:S04]  /*2960*/  @P3 IMAD R4, R4, R2, RZ ;  /* 0x0000000204043224 */ /* 0x001fc800078e02ff */
[----:B------:R-:W-:Y:S01]  /*2970*/  @P3 IMAD R3, R28, R3, R4 ;  /* 0x000000031c033224 */ /* 0x000fe200078e0204 */
[----:B------:R-:W-:-:S05]  /*2980*/  @P3 MOV R4, R44 ;  /* 0x0000002c00043202 */ /* 0x000fca0000000f00 */
[----:B------:R-:W-:Y:S01]  /*2990*/  @P3 IMAD.WIDE.U32 R4, R28, R2, R4 ;  /* 0x000000021c043225 */ /* 0x000fe200078e0004 */
[----:B------:R-:W-:-:S04]  /*29a0*/  SHF.R.S32.HI R28, RZ, 0x1f, R30 ;  /* 0x0000001fff1c7819 */ /* 0x000fc8000001141e */
[----:B------:R-:W-:Y:S02]  /*29b0*/  @P3 IADD3 R3, R5, R3, RZ ;  /* 0x0000000305033210 */ /* 0x000fe40007ffe0ff */
[C---:B------:R-:W-:Y:S02]  /*29c0*/  @P3 SHF.L.U32 R2, R4.reuse, 0x1, RZ ;  /* 0x0000000104023819 */ /* 0x040fe400000006ff */
[----:B------:R-:W-:Y:S02]  /*29d0*/  @P3 SHF.L.U64.HI R3, R4, 0x1, R3 ;  /* 0x0000000104033819 */ /* 0x000fe40000010203 */
[----:B------:R-:W0:Y:S01]  /*29e0*/  @P3 LDC.64 R4, c[0x0][0x228] ;  /* 0x00008a00ff043b82 */ /* 0x000e220000000a00 */
[----:B---3--:R-:W-:-:S04]  /*29f0*/  @P3 IADD3 R46, P0, R2, R46, RZ ;  /* 0x0000002e022e3210 */ /* 0x008fc80007f1e0ff */
[----:B------:R-:W-:Y:S02]  /*2a00*/  @P3 IADD3.X R47, R3, R47, RZ, P0, !PT ;  /* 0x0000002f032f3210 */ /* 0x000fe400007fe4ff */
[----:B0-----:R-:W-:-:S04]  /*2a10*/  @P3 IADD3 R4, P0, R2, R4, RZ ;  /* 0x0000000402043210 */ /* 0x001fc80007f1e0ff */
[----:B------:R-:W-:Y:S02]  /*2a20*/  @P3 IADD3.X R5, R3, R5, RZ, P0, !PT ;  /* 0x0000000503053210 */ /* 0x000fe400007fe4ff */
[----:B------:R-:W0:Y:S01]  /*2a30*/  @P2 LDC.64 R2, c[0x0][0x288] ;  /* 0x0000a200ff022b82 */ /* 0x000e220000000a00 */
[----:B------:R-:W-:Y:S01]  /*2a40*/  LOP3.LUT P3, RZ, R73, 0x40, RZ, 0xc0, !PT ;  /* 0x0000004049ff7812 */ /* 0x000fe2000786c0ff */
[----:B------:R-:W-:-:S12]  /*2a50*/  UMOV UR24, 0x3f800000 ;  /* 0x3f80000000187882 */ /* 0x000fd80000000000 */
[----:B------:R-:W3:Y:S01]  /*2a60*/  @P3 LDG.E R119, desc[UR20][R58.64] ;  /* 0x000000143a773981 */ /* 0x000ee2000c1e1900 */
        /* <DEDUP_REMOVED lines=9> */
[----:B-1----:R-:W-:-:S04]  /*2b00*/  @P2 IADD3 R38, P0, R29, R38, RZ ;  /* 0x000000261d262210 */ /* 0x002fc80007f1e0ff */
[----:B------:R-:W-:Y:S02]  /*2b10*/  @P2 IADD3.X R39, R28, R39, RZ, P0, !PT ;  /* 0x000000271c272210 */ /* 0x000fe400007fe4ff */
[----:B0-----:R-:W-:-:S04]  /*2b20*/  @P2 IADD3 R2, P0, R29, R2, RZ ;  /* 0x000000021d022210 */ /* 0x001fc80007f1e0ff */
[----:B------:R-:W-:Y:S02]  /*2b30*/  @P2 IADD3.X R3, R28, R3, RZ, P0, !PT ;  /* 0x000000031c032210 */ /* 0x000fe400007fe4ff */
[----:B------:R-:W0:Y:S01]  /*2b40*/  @P1 LDC.64 R28, c[0x0][0x288] ;  /* 0x0000a200ff1c1b82 */ /* 0x000e220000000a00 */
[----:B------:R-:W-:-:S13]  /*2b50*/  LOP3.LUT P2, RZ, R73, 0x80, RZ, 0xc0, !PT ;  /* 0x0000008049ff7812 */ /* 0x000fda000784c0ff */
[----:B------:R-:W-:Y:S02]  /*2b60*/  @P2 LOP3.LUT R0, R0, 0x2, RZ, 0xfc, !PT ;  /* 0x0000000200002812 */ /* 0x000fe400078efcff */
[----:B------:R-:W-:Y:S02]  /*2b70*/  LOP3.LUT P2, RZ, R73, 0x100, RZ, 0xc0, !PT ;  /* 0x0000010049ff7812 */ /* 0x000fe4000784c0ff */
[----:B------:R-:W-:Y:S01]  /*2b80*/  LOP3.LUT R0, R0, 0xfffffffb, RZ, 0xc0, !PT ;  /* 0xfffffffb00007812 */ /* 0x000fe200078ec0ff */
[----:B0-----:R-:W-:-:S04]  /*2b90*/  @P1 IMAD R30, R30, R28, RZ ;  /* 0x0000001c1e1e1224 */ /* 0x001fc800078e02ff */
[----:B------:R-:W-:Y:S01]  /*2ba0*/  @P1 IMAD R29, R32, R29, R30 ;  /* 0x0000001d201d1224 */ /* 0x000fe200078e021e */
[----:B------:R-:W-:-:S05]  /*2bb0*/  @P1 MOV R30, R44 ;  /* 0x0000002c001e1202 */ /* 0x000fca0000000f00 */
[----:B------:R-:W-:Y:S02]  /*2bc0*/  @P2 LOP3.LUT R0, R0, 0x4, RZ, 0xfc, !PT ;  /* 0x0000000400002812 */ /* 0x000fe400078efcff */
[----:B------:R-:W-:Y:S01]  /*2bd0*/  LOP3.LUT P2, RZ, R73, 0x200, RZ, 0xc0, !PT ;  /* 0x0000020049ff7812 */ /* 0x000fe2000784c0ff */
[----:B------:R-:W-:-:S05]  /*2be0*/  @P1 IMAD.WIDE.U32 R30, R32, R28, R30 ;  /* 0x0000001c201e1225 */ /* 0x000fca00078e001e */
[----:B------:R-:W-:Y:S02]  /*2bf0*/  @P1 IADD3 R29, R31, R29, RZ ;  /* 0x0000001d1f1d1210 */ /* 0x000fe40007ffe0ff */
[C---:B------:R-:W-:Y:S02]  /*2c00*/  @P1 SHF.L.U32 R31, R30.reuse, 0x1, RZ ;  /* 0x000000011e1f1819 */ /* 0x040fe400000006ff */
[----:B------:R-:W-:Y:S02]  /*2c10*/  @P1 SHF.L.U64.HI R30, R30, 0x1, R29 ;  /* 0x000000011e1e1819 */ /* 0x000fe4000001021d */
[----:B------:R-:W0:Y:S01]  /*2c20*/  @P1 LDC.64 R28, c[0x0][0x228] ;  /* 0x00008a00ff1c1b82 */ /* 0x000e220000000a00 */
[----:B--2---:R-:W-:-:S04]  /*2c30*/  @P1 IADD3 R36, P0, R31, R36, RZ ;  /* 0x000000241f241210 */ /* 0x004fc80007f1e0ff */
[----:B------:R-:W-:Y:S02]  /*2c40*/  @P1 IADD3.X R37, R30, R37, RZ, P0, !PT ;  /* 0x000000251e251210 */ /* 0x000fe400007fe4ff */
[----:B0-----:R-:W-:-:S04]  /*2c50*/  @P1 IADD3 R28, P0, R31, R28, RZ ;  /* 0x0000001c1f1c1210 */ /* 0x001fc80007f1e0ff */
[----:B------:R-:W-:Y:S01]  /*2c60*/  @P1 IADD3.X R29, R30, R29, RZ, P0, !PT ;  /* 0x0000001d1e1d1210 */ /* 0x000fe200007fe4ff */
[----:B------:R-:W-:-:S05]  /*2c70*/  IMAD.WIDE.U32 R30, R75, -0x77777777, RZ ;  /* 0x888888894b1e7825 */ /* 0x000fca00078e00ff */
[----:B------:R-:W-:-:S05]  /*2c80*/  SHF.R.U32.HI R30, RZ, 0x5, R31 ;  /* 0x00000005ff1e7819 */ /* 0x000fca000001161f */
[----:B------:R-:W-:-:S05]  /*2c90*/  IMAD R35, R35, UR22, R30 ;  /* 0x0000001623237c24 */ /* 0x000fca000f8e021e */
[----:B------:R-:W-:-:S04]  /*2ca0*/  IADD3 R30, R35, 0xc8, RZ ;  /* 0x000000c8231e7810 */ /* 0x000fc80007ffe0ff */
[----:B------:R-:W-:Y:S02]  /*2cb0*/  SHF.R.S32.HI R31, RZ, 0x1f, R30 ;  /* 0x0000001fff1f7819 */ /* 0x000fe4000001141e */
[----:B------:R-:W-:-:S04]  /*2cc0*/  ISETP.GE.U32.AND P0, PT, R30, UR6, PT ;  /* 0x000000061e007c0c */ /* 0x000fc8000bf06070 */
[----:B------:R-:W-:-:S04]  /*2cd0*/  ISETP.GE.AND.EX P0, PT, R31, UR7, PT, P0 ;  /* 0x000000071f007c0c */ /* 0x000fc8000bf06300 */
[----:B------:R-:W-:-:S13]  /*2ce0*/  ISETP.LT.U32.AND P0, PT, R75, 0x1e0, !P0 ;  /* 0x000001e04b00780c */ /* 0x000fda0004701070 */
[----:B------:R-:W0:Y:S01]  /*2cf0*/  @P0 LDC.64 R32, c[0x0][0x288] ;  /* 0x0000a200ff200b82 */ /* 0x000e220000000a00 */
[----:B------:R-:W-:-:S07]  /*2d00*/  @P0 MOV R69, R43 ;  /* 0x0000002b00450202 */ /* 0x000fce0000000f00 */
[----:B------:R-:W1:Y:S01]  /*2d10*/  @P0 LDC.64 R30, c[0x0][0x230] ;  /* 0x00008c00ff1e0b82 */ /* 0x000e620000000a00 */
[----:B0-----:R-:W-:-:S04]  /*2d20*/  @P0 IMAD R68, R68, R32, RZ ;  /* 0x0000002044440224 */ /* 0x001fc800078e02ff */
[----:B------:R-:W-:Y:S01]  /*2d30*/  @P0 IMAD R33, R70, R33, R68 ;  /* 0x0000002146210224 */ /* 0x000fe200078e0244 */
        /* <DEDUP_REMOVED lines=8> */
[----:B------:R1:W2:Y:S01]  /*2dc0*/  @P0 LDG.E R72, desc[UR20][R30.64] ;  /* 0x000000141e480981 */ /* 0x0002a2000c1e1900 */
[----:B0-----:R-:W-:-:S04]  /*2dd0*/  @P0 IADD3 R32, P1, R69, R32, RZ ;  /* 0x0000002045200210 */ /* 0x001fc80007f3e0ff */
[----:B------:R-:W-:-:S05]  /*2de0*/  @P0 IADD3.X R33, R68, R33, RZ, P1, !PT ;  /* 0x0000002144210210 */ /* 0x000fca0000ffe4ff */
[----:B------:R0:W4:Y:S01]  /*2df0*/  @P0 LDG.E R71, desc[UR20][R32.64] ;  /* 0x0000001420470981 */ /* 0x000122000c1e1900 */
[----:B-1----:R-:W-:-:S04]  /*2e00*/  IADD3 R30, R35, 0xd0, RZ ;  /* 0x000000d0231e7810 */ /* 0x002fc80007ffe0ff */
[----:B------:R-:W-:Y:S02]  /*2e10*/  SHF.R.S32.HI R31, RZ, 0x1f, R30 ;  /* 0x0000001fff1f7819 */ /* 0x000fe4000001141e */
[----:B------:R-:W-:-:S04]  /*2e20*/  ISETP.GE.U32.AND P0, PT, R30, UR6, PT ;  /* 0x000000061e007c0c */ /* 0x000fc8000bf06070 */
[----:B------:R-:W-:-:S04]  /*2e30*/  ISETP.GE.AND.EX P0, PT, R31, UR7, PT, P0 ;  /* 0x000000071f007c0c */ /* 0x000fc8000bf06300 */
[----:B------:R-:W-:-:S13]  /*2e40*/  ISETP.LT.U32.AND P0, PT, R75, 0x1e0, !P0 ;  /* 0x000001e04b00780c */ /* 0x000fda0004701070 */
[----:B0-----:R-:W0:Y:S01]  /*2e50*/  @P0 LDC.64 R32, c[0x0][0x288] ;  /* 0x0000a200ff200b82 */ /* 0x001e220000000a00 */
[----:B------:R-:W-:-:S04]  /*2e60*/  IADD3 R70, R74, 0xd0, RZ ;  /* 0x000000d04a467810 */ /* 0x000fc80007ffe0ff */
[----:B------:R-:W-:Y:S02]  /*2e70*/  SHF.R.S32.HI R68, RZ, 0x1f, R70 ;  /* 0x0000001fff447819 */ /* 0x000fe40000011446 */
[----:B------:R-:W-:Y:S01]  /*2e80*/  @P0 MOV R69, R43 ;  /* 0x0000002b00450202 */ /* 0x000fe20000000f00 */
[----:B------:R-:W1:Y:S02]  /*2e90*/  @P0 LDC.64 R30, c[0x0][0x230] ;  /* 0x00008c00ff1e0b82 */ /* 0x000e640000000a00 */
        /* <DEDUP_REMOVED lines=9> */
[----:B------:R-:W-:Y:S02]  /*2f30*/  @P0 IADD3.X R31, R68, R31, RZ, P1, !PT ;  /* 0x0000001f441f0210 */ /* 0x000fe40000ffe4ff */
[----:B0-----:R-:W-:-:S04]  /*2f40*/  @P0 IADD3 R32, P1, R69, R32, RZ ;  /* 0x0000002045200210 */ /* 0x001fc80007f3e0ff */
[----:B------:R-:W-:-:S05]  /*2f50*/  @P0 IADD3.X R33, R68, R33, RZ, P1, !PT ;  /* 0x0000002144210210 */ /* 0x000fca0000ffe4ff */
[----:B------:R-:W3:Y:S01]  /*2f60*/  @P0 LDG.E R125, desc[UR20][R32.64] ;  /* 0x00000014207d0981 */ /* 0x000ee2000c1e1900 */
[----:B------:R-:W-:-:S04]  /*2f70*/  IADD3 R70, R74, 0xd8, RZ ;  /* 0x000000d84a467810 */ /* 0x000fc80007ffe0ff */
[----:B------:R-:W-:Y:S01]  /*2f80*/  SHF.R.S32.HI R68, RZ, 0x1f, R70 ;  /* 0x0000001fff447819 */ /* 0x000fe20000011446 */
[----:B----4-:R0:W-:Y:S02]  /*2f90*/  STL [R1+0x70], R71 ;  /* 0x0000704701007387 */ /* 0x0101e40000100800 */
[----:B0-----:R-:W-:-:S10]  /*2fa0*/  HFMA2.MMA R71, -RZ, RZ, 0, 0 ;  /* 0x00000000ff477435 */ /* 0x001fd400000001ff */
[----:B------:R0:W4:Y:S02]  /*2fb0*/  @P0 LDG.E R71, desc[UR20][R30.64] ;  /* 0x000000141e470981 */ /* 0x000124000c1e1900 */
[----:B0-----:R-:W-:-:S04]  /*2fc0*/  IADD3 R30, R35, 0xd8, RZ ;  /* 0x000000d8231e7810 */ /* 0x001fc80007ffe0ff */
        /* <DEDUP_REMOVED lines=17> */
[----:B------:R1:W3:Y:S01]  /*30e0*/  @P0 LDG.E R123, desc[UR20][R30.64] ;  /* 0x000000141e7b0981 */ /* 0x0002e2000c1e1900 */
[----:B0-----:R-:W-:Y:S02]  /*30f0*/  @P0 IADD3 R32, P1, R69, R32, RZ ;  /* 0x0000002045200210 */ /* 0x001fe40007f3e0ff */
[----:B-1----:R-:W-:Y:S02]  /*3100*/  IADD3 R30, R35, 0xe0, RZ ;  /* 0x000000e0231e7810 */ /* 0x002fe40007ffe0ff */
[----:B------:R-:W-:Y:S02]  /*3110*/  @P0 IADD3.X R33, R68, R33, RZ, P1, !PT ;  /* 0x0000002144210210 */ /* 0x000fe40000ffe4ff */
[----:B------:R-:W-:-:S03]  /*3120*/  SHF.R.S32.HI R31, RZ, 0x1f, R30 ;  /* 0x0000001fff1f7819 */ /* 0x000fc6000001141e */
[----:B------:R0:W3:Y:S01]  /*3130*/  @P0 LDG.E R118, desc[UR20][R32.64] ;  /* 0x0000001420760981 */ /* 0x0000e2000c1e1900 */
        /* <DEDUP_REMOVED lines=16> */
[----:B--2---:R2:W-:Y:S01]  /*3240*/  STL [R1+0x74], R72 ;  /* 0x0000744801007387 */ /* 0x0045e20000100800 */
[----:B-1----:R-:W-:-:S04]  /*3250*/  @P0 IADD3 R30, P1, R69, R30, RZ ;  /* 0x0000001e451e0210 */ /* 0x002fc80007f3e0ff */
[----:B------:R-:W-:Y:S01]  /*3260*/  @P0 IADD3.X R31, R68, R31, RZ, P1, !PT ;  /* 0x0000001f441f0210 */ /* 0x000fe20000ffe4ff */
[----:B--2---:R-:W-:-:S10]  /*3270*/  HFMA2.MMA R72, -RZ, RZ, 0, 0 ;  /* 0x00000000ff487435 */ /* 0x004fd400000001ff */
[----:B------:R1:W5:Y:S01]  /*3280*/  @P0 LDG.E R72, desc[UR20][R30.64] ;  /* 0x000000141e480981 */ /* 0x000362000c1e1900 */
[----:B0-----:R-:W-:-:S04]  /*3290*/  @P0 IADD3 R32, P1, R69, R32, RZ ;  /* 0x0000002045200210 */ /* 0x001fc80007f3e0ff */
[----:B------:R-:W-:Y:S02]  /*32a0*/  @P0 IADD3.X R33, R68, R33, RZ, P1, !PT ;  /* 0x0000002144210210 */ /* 0x000fe40000ffe4ff */
[----:B-1----:R-:W-:-:S03]  /*32b0*/  IADD3 R30, R35, 0xe8, RZ ;  /* 0x000000e8231e7810 */ /* 0x002fc60007ffe0ff */
[----:B------:R0:W2:Y:S01]  /*32c0*/  @P0 LDG.E R122, desc[UR20][R32.64] ;  /* 0x00000014207a0981 */ /* 0x0000a2000c1e1900 */
        /* <DEDUP_REMOVED lines=18> */
[C---:B------:R-:W-:Y:S02]  /*33f0*/  @P0 IADD3.X R31, R68.reuse, R31, RZ, P1, !PT ;  /* 0x0000001f441f0210 */ /* 0x040fe40000ffe4ff */
[----:B------:R-:W-:Y:S01]  /*3400*/  IADD3 R35, R35, 0xf0, RZ ;  /* 0x000000f023237810 */ /* 0x000fe20007ffe0ff */
[----:B----4-:R1:W-:Y:S01]  /*3410*/  STL [R1+0x48], R71 ;  /* 0x0000484701007387 */ /* 0x0103e20000100800 */
[----:B0-----:R-:W-:Y:S02]  /*3420*/  @P0 IADD3 R32, P1, R69, R32, RZ ;  /* 0x0000002045200210 */ /* 0x001fe40007f3e0ff */
[----:B-1----:R-:W-:Y:S02]  /*3430*/  CS2R R70, SRZ ;  /* 0x0000000000467805 */ /* 0x002fe4000001ff00 */
[----:B------:R-:W-:-:S04]  /*3440*/  @P0 IADD3.X R33, R68, R33, RZ, P1, !PT ;  /* 0x0000002144210210 */ /* 0x000fc80000ffe4ff */
[----:B------:R0:W5:Y:S04]  /*3450*/  @P0 LDG.E R71, desc[UR20][R30.64] ;  /* 0x000000141e470981 */ /* 0x000168000c1e1900 */
[----:B------:R1:W4:Y:S01]  /*3460*/  @P0 LDG.E R121, desc[UR20][R32.64] ;  /* 0x0000001420790981 */ /* 0x000322000c1e1900 */
[----:B------:R-:W-:Y:S02]  /*3470*/  ISETP.GE.U32.AND P0, PT, R35, UR6, PT ;  /* 0x0000000623007c0c */ /* 0x000fe4000bf06070 */
[----:B0-----:R-:W-:-:S04]  /*3480*/  SHF.R.S32.HI R30, RZ, 0x1f, R35 ;  /* 0x0000001fff1e7819 */ /* 0x001fc80000011423 */
[----:B------:R-:W-:-:S04]  /*3490*/  ISETP.GE.AND.EX P0, PT, R30, UR7, PT, P0 ;  /* 0x000000071e007c0c */ /* 0x000fc8000bf06300 */
[----:B------:R-:W-:-:S13]  /*34a0*/  ISETP.LT.U32.AND P0, PT, R75, 0x1e0, !P0 ;  /* 0x000001e04b00780c */ /* 0x000fda0004701070 */
[----:B-1----:R-:W0:Y:S01]  /*34b0*/  @P0 LDC.64 R32, c[0x0][0x288] ;  /* 0x0000a200ff200b82 */ /* 0x002e220000000a00 */
        /* <DEDUP_REMOVED lines=14> */
[----:B------:R-:W5:Y:S01]  /*35a0*/  @P0 LDG.E R70, desc[UR20][R30.64] ;  /* 0x000000141e460981 */ /* 0x000f62000c1e1900 */
[----:B0-----:R-:W-:Y:S02]  /*35b0*/  @P0 IADD3 R32, P1, R35, R32, RZ ;  /* 0x0000002023200210 */ /* 0x001fe40007f3e0ff */
[----:B------:R-:W-:Y:S02]  /*35c0*/  IADD3 R35, R74, 0xf8, RZ ;  /* 0x000000f84a237810 */ /* 0x000fe40007ffe0ff */
[----:B------:R-:W-:Y:S02]  /*35d0*/  @P0 IADD3.X R33, R68, R33, RZ, P1, !PT ;  /* 0x0000002144210210 */ /* 0x000fe40000ffe4ff */
[----:B------:R-:W-:-:S03]  /*35e0*/  SHF.R.S32.HI R68, RZ, 0x1f, R35 ;  /* 0x0000001fff447819 */ /* 0x000fc60000011423 */
[----:B------:R0:W4:Y:S01]  /*35f0*/  @P0 LDG.E R124, desc[UR20][R32.64] ;  /* 0x00000014207c0981 */ /* 0x000122000c1e1900 */
[----:B------:R-:W-:-:S04]  /*3600*/  ISETP.GE.U32.AND P0, PT, R35, UR6, PT ;  /* 0x0000000623007c0c */ /* 0x000fc8000bf06070 */
[----:B------:R-:W-:Y:S01]  /*3610*/  ISETP.GE.AND.EX P0, PT, R68, UR7, PT, P0 ;  /* 0x0000000744007c0c */ /* 0x000fe2000bf06300 */
[----:B------:R-:W-:-:S03]  /*3620*/  ULDC.64 UR6, c[0x0][0x248] ;  /* 0x0000920000067ab9 */ /* 0x000fc60000000a00 */
[----:B------:R-:W-:-:S13]  /*3630*/  ISETP.GT.U32.OR P0, PT, R75, 0x1df, P0 ;  /* 0x000001df4b00780c */ /* 0x000fda0000704470 */
[----:B0-----:R-:W0:Y:S08]  /*3640*/  @!P0 LDC.64 R32, c[0x0][0x288] ;  /* 0x0000a200ff208b82 */ /* 0x001e300000000a00 */
[----:B------:R-:W1:Y:S01]  /*3650*/  @!P0 LDC.64 R30, c[0x0][0x230] ;  /* 0x00008c00ff1e8b82 */ /* 0x000e620000000a00 */
[----:B------:R-:W-:Y:S01]  /*3660*/  @!P0 MOV R69, R43 ;  /* 0x0000002b00458202 */ /* 0x000fe20000000f00 */
[----:B0-----:R-:W-:-:S04]  /*3670*/  @!P0 IMAD R68, R68, R32, RZ ;  /* 0x0000002044448224 */ /* 0x001fc800078e02ff */
[----:B------:R-:W-:Y:S01]  /*3680*/  @!P0 IMAD R33, R35, R33, R68 ;  /* 0x0000002123218224 */ /* 0x000fe200078e0244 */
[----:B------:R-:W-:-:S05]  /*3690*/  @!P0 MOV R68, R44 ;  /* 0x0000002c00448202 */ /* 0x000fca0000000f00 */
[----:B------:R-:W-:-:S05]  /*36a0*/  @!P0 IMAD.WIDE.U32 R68, R35, R32, R68 ;  /* 0x0000002023448225 */ /* 0x000fca00078e0044 */
[----:B------:R-:W-:Y:S02]  /*36b0*/  @!P0 IADD3 R33, R69, R33, RZ ;  /* 0x0000002145218210 */ /* 0x000fe40007ffe0ff */
[C---:B------:R-:W-:Y:S01]  /*36c0*/  @!P0 SHF.L.U32 R35, R68.reuse, 0x1, RZ ;  /* 0x0000000144238819 */ /* 0x040fe200000006ff */
[----:B------:R-:W-:Y:S01]  /*36d0*/  HFMA2.MMA R69, -RZ, RZ, 0, 0 ;  /* 0x00000000ff457435 */ /* 0x000fe200000001ff */
[----:B------:R-:W-:Y:S02]  /*36e0*/  @!P0 SHF.L.U64.HI R68, R68, 0x1, R33 ;  /* 0x0000000144448819 */ /* 0x000fe40000010221 */
[----:B-1----:R-:W-:Y:S01]  /*36f0*/  @!P0 IADD3 R30, P1, R35, R30, RZ ;  /* 0x0000001e231e8210 */ /* 0x002fe20007f3e0ff */
[----:B------:R-:W0:Y:S01]  /*3700*/  @!P0 LDC.64 R32, c[0x0][0x228] ;  /* 0x00008a00ff208b82 */ /* 0x000e220000000a00 */
[----:B------:R-:W-:Y:S02]  /*3710*/  UIMAD.WIDE UR6, UR12, 0x8, UR6 ;  /* 0x000000080c0678a5 */ /* 0x000fe4000f8e0206 */
[----:B------:R-:W-:-:S05]  /*3720*/  @!P0 IADD3.X R31, R68, R31, RZ, P1, !PT ;  /* 0x0000001f441f8210 */ /* 0x000fca0000ffe4ff */
[----:B------:R1:W5:Y:S02]  /*3730*/  @!P0 LDG.E R69, desc[UR20][R30.64] ;  /* 0x000000141e458981 */ /* 0x000364000c1e1900 */
[----:B-1----:R-:W-:Y:S02]  /*3740*/  MOV R30, UR6 ;  /* 0x00000006001e7c02 */ /* 0x002fe40008000f00 */
[----:B------:R-:W-:-:S06]  /*3750*/  MOV R31, UR7 ;  /* 0x00000007001f7c02 */ /* 0x000fcc0008000f00 */
[----:B------:R-:W4:Y:S01]  /*3760*/  LDG.E.64 R30, desc[UR20][R30.64] ;  /* 0x000000141e1e7981 */ /* 0x000f22000c1e1b00 */
[----:B0-----:R-:W-:-:S04]  /*3770*/  @!P0 IADD3 R32, P1, R35, R32, RZ ;  /* 0x0000002023208210 */ /* 0x001fc80007f3e0ff */
[----:B------:R-:W-:-:S05]  /*3780*/  @!P0 IADD3.X R33, R68, R33, RZ, P1, !PT ;  /* 0x0000002144218210 */ /* 0x000fca0000ffe4ff */
[----:B------:R0:W4:Y:S02]  /*3790*/  @!P0 LDG.E R116, desc[UR20][R32.64] ;  /* 0x0000001420748981 */ /* 0x000124000c1e1900 */
[----:B0-----:R-:W0:Y:S02]  /*37a0*/  @P6 LDC.64 R32, c[0x0][0x288] ;  /* 0x0000a200ff206b82 */ /* 0x001e240000000a00 */
[----:B---3--:R-:W-:Y:S01]  /*37b0*/  STL [R1+0x68], R125 ;  /* 0x0000687d01007387 */ /* 0x008fe20000100800 */
[----:B------:R-:W-:-:S03]  /*37c0*/  IADD3 R68, R74, 0xc0, RZ ;  /* 0x000000c04a447810 */ /* 0x000fc60007ffe0ff */
[----:B------:R-:W-:Y:S04]  /*37d0*/  STL [R1+0x6c], R123 ;  /* 0x00006c7b01007387 */ /* 0x000fe80000100800 */
[----:B------:R-:W-:Y:S04]  /*37e0*/  STL [R1+0x64], R118 ;  /* 0x0000647601007387 */ /* 0x000fe80000100800 */
[----:B--2---:R-:W-:Y:S01]  /*37f0*/  STL [R1+0x60], R122 ;  /* 0x0000607a01007387 */ /* 0x004fe20000100800 */
[C---:B------:R-:W-:Y:S02]  /*3800*/  LOP3.LUT P1, RZ, R73.reuse, 0x400, RZ, 0xc0, !PT ;  /* 0x0000040049ff7812 */ /* 0x040fe4000782c0ff */
[----:B------:R-:W-:-:S04]  /*3810*/  LOP3.LUT R73, R73, 0xffbfffff, RZ, 0xc0, !PT ;  /* 0xffbfffff49497812 */ /* 0x000fc800078ec0ff */
[----:B------:R-:W-:Y:S01]  /*3820*/  @P6 LOP3.LUT R73, R73, 0x400000, RZ, 0xfc, !PT ;  /* 0x0040000049496812 */ /* 0x000fe200078efcff */
[----:B----4-:R-:W-:Y:S01]  /*3830*/  STL [R1+0x5c], R121 ;  /* 0x00005c7901007387 */ /* 0x010fe20000100800 */
[----:B------:R-:W-:-:S06]  /*3840*/  CS2R R58, SRZ ;  /* 0x00000000003a7805 */ /* 0x000fcc000001ff00 */
[----:B------:R-:W5:Y:S04]  /*3850*/  @P4 LDG.E R59, desc[UR20][R56.64] ;  /* 0x00000014383b4981 */ /* 0x000f68000c1e1900 */
[----:B------:R-:W5:Y:S04]  /*3860*/  @P5 LDG.E R58, desc[UR20][R96.64] ;  /* 0x00000014603a5981 */ /* 0x000f68000c1e1900 */
[----:B------:R-:W-:Y:S01]  /*3870*/  STL [R1+0x58], R124 ;  /* 0x0000587c01007387 */ /* 0x000fe20000100800 */
[----:B------:R-:W-:-:S13]  /*3880*/  R2UR UR23, R30 ;  /* 0x000000001e1772ca */ /* 0x000fda00000e0000 */
[----:B------:R-:W-:Y:S01]  /*3890*/  MOV R35, UR23 ;  /* 0x0000001700237c02 */ /* 0x000fe20008000f00 */
[----:B------:R1:W-:Y:S04]  /*38a0*/  STL [R1+0x4c], R116 ;  /* 0x00004c7401007387 */ /* 0x0003e80000100800 */
[----:B------:R-:W-:Y:S02]  /*38b0*/  FFMA.FTZ R35, -R35, UR23, R31 ;  /* 0x0000001723237c23 */ /* 0x000fe4000801011f */
[----:B------:R-:W2:Y:S01]  /*38c0*/  @P6 LDC.64 R30, c[0x0][0x230] ;  /* 0x00008c00ff1e6b82 */ /* 0x000ea20000000a00 */
[----:B-1----:R-:W-:-:S05]  /*38d0*/  SHF.R.S32.HI R116, RZ, 0x1f, R68 ;  /* 0x0000001fff747819 */ /* 0x002fca0000011444 */
[----:B0-----:R-:W-:Y:S01]  /*38e0*/  @P6 IMAD R116, R116, R32, RZ ;  /* 0x0000002074746224 */ /* 0x001fe200078e02ff */
[----:B------:R-:W-:-:S03]  /*38f0*/  FSETP.GTU.FTZ.AND P0, PT, R35, RZ, PT ;  /* 0x000000ff2300720b */ /* 0x000fc60003f1c000 */
[----:B------:R-:W-:Y:S01]  /*3900*/  @P6 IMAD R33, R68, R33, R116 ;  /* 0x0000002144216224 */ /* 0x000fe200078e0274 */
[----:B------:R-:W-:-:S05]  /*3910*/  @P6 MOV R116, R44 ;  /* 0x0000002c00746202 */ /* 0x000fca0000000f00 */
[----:B------:R-:W-:-:S05]  /*3920*/  @P6 IMAD.WIDE.U32 R116, R68, R32, R116 ;  /* 0x0000002044746225 */ /* 0x000fca00078e0074 */
[----:B------:R-:W-:Y:S02]  /*3930*/  @P6 IADD3 R33, R117, R33, RZ ;  /* 0x0000002175216210 */ /* 0x000fe40007ffe0ff */
[C---:B------:R-:W-:Y:S01]  /*3940*/  @P6 SHF.L.U32 R68, R116.reuse, 0x1, RZ ;  /* 0x0000000174446819 */ /* 0x040fe200000006ff */
[----:B------:R-:W-:Y:S01]  /*3950*/  VOTEU.ANY UP0, P0 ;  /* 0x00000000003f7886 */ /* 0x000fe20000000100 */
[----:B------:R-:W-:Y:S02]  /*3960*/  @P6 SHF.L.U64.HI R116, R116, 0x1, R33 ;  /* 0x0000000174746819 */ /* 0x000fe40000010221 */
[----:B--2---:R-:W-:Y:S01]  /*3970*/  @P6 IADD3 R30, P0, R68, R30, RZ ;  /* 0x0000001e441e6210 */ /* 0x004fe20007f1e0ff */
[----:B------:R-:W0:Y:S01]  /*3980*/  @P6 LDC.64 R32, c[0x0][0x228] ;  /* 0x00008a00ff206b82 */ /* 0x000e220000000a00 */
[----:B------:R-:W-:Y:S02]  /*3990*/  @UP0 ULDC UR5, c[0x0][0x250] ;  /* 0x0000940000050ab9 */ /* 0x000fe40000000800 */
[----:B------:R-:W-:-:S02]  /*39a0*/  @P6 IADD3.X R31, R116, R31, RZ, P0, !PT ;  /* 0x0000001f741f6210 */ /* 0x000fc400007fe4ff */
[----:B------:R-:W-:-:S13]  /*39b0*/  PLOP3.LUT P0, PT, PT, PT, UP0, 0x80, 0x0 ;  /* 0x000000000000781c */ /* 0x000fda0003f0f008 */
[----:B------:R-:W-:Y:S01]  /*39c0*/  @P0 FADD.FTZ R35, R35, UR5 ;  /* 0x0000000523230e21 */ /* 0x000fe20008010000 */
[----:B------:R-:W-:-:S13]  /*39d0*/  PLOP3.LUT P0, PT, PT, PT, UP0, 0x80, 0x0 ;  /* 0x000000000000781c */ /* 0x000fda0003f0f008 */
[----:B------:R-:W1:Y:S01]  /*39e0*/  @P0 MUFU.RSQ R35, R35 ;  /* 0x0000002300230308 */ /* 0x000e620000001400 */
[----:B0-----:R-:W-:-:S04]  /*39f0*/  @P6 IADD3 R32, P0, R68, R32, RZ ;  /* 0x0000002044206210 */ /* 0x001fc80007f1e0ff */
[----:B------:R-:W-:Y:S02]  /*3a00*/  @P6 IADD3.X R33, R116, R33, RZ, P0, !PT ;  /* 0x0000002174216210 */ /* 0x000fe400007fe4ff */
[----:B------:R-:W-:Y:S01]  /*3a10*/  LOP3.LUT P6, RZ, R73, 0x200000, RZ, 0xc0, !PT ;  /* 0x0020000049ff7812 */ /* 0x000fe200078cc0ff */
[----:B------:R-:W-:Y:S01]  /*3a20*/  HFMA2.MMA R68, -RZ, RZ, 0, 0 ;  /* 0x00000000ff447435 */ /* 0x000fe200000001ff */
[----:B------:R-:W-:Y:S02]  /*3a30*/  PLOP3.LUT P0, PT, PT, PT, UP0, 0x80, 0x0 ;  /* 0x000000000000781c */ /* 0x000fe40003f0f008 */
[----:B------:R-:W-:-:S06]  /*3a40*/  CS2R R116, SRZ ;  /* 0x0000000000747805 */ /* 0x000fcc000001ff00 */
[----:B------:R-:W2:Y:S04]  /*3a50*/  @P2 LDG.E R116, desc[UR20][R108.64] ;  /* 0x000000146c742981 */ /* 0x000ea8000c1e1900 */
[----:B------:R0:W5:Y:S02]  /*3a60*/  @P6 LDG.E R68, desc[UR20][R66.64] ;  /* 0x0000001442446981 */ /* 0x000164000c1e1900 */
[----:B0-----:R-:W-:-:S06]  /*3a70*/  CS2R R66, SRZ ;  /* 0x0000000000427805 */ /* 0x001fcc000001ff00 */
[----:B------:R0:W5:Y:S01]  /*3a80*/  @P2 LDG.E R66, desc[UR20][R64.64] ;  /* 0x0000001440422981 */ /* 0x000162000c1e1900 */
[----:B------:R-:W-:Y:S02]  /*3a90*/  LOP3.LUT P2, RZ, R0, 0x4, RZ, 0xc0, !PT ;  /* 0x0000000400ff7812 */ /* 0x000fe4000784c0ff */
[----:B------:R-:W-:Y:S02]  /*3aa0*/  CS2R R56, SRZ ;  /* 0x0000000000387805 */ /* 0x000fe4000001ff00 */
[----:B-1----:R-:W-:Y:S01]  /*3ab0*/  @P0 R2UR UR24, R35 ;  /* 0x00000000231802ca */ /* 0x002fe200000e0000 */
[----:B------:R-:W5:Y:S01]  /*3ac0*/  @P1 LDG.E R67, desc[UR20][R112.64] ;  /* 0x0000001470431981 */ /* 0x000f62000c1e1900 */
[----:B------:R-:W-:Y:S02]  /*3ad0*/  MOV R35, RZ ;  /* 0x000000ff00237202 */ /* 0x000fe40000000f00 */
[----:B------:R-:W-:Y:S01]  /*3ae0*/  LOP3.LUT P0, RZ, R73, 0x8, RZ, 0xc0, !PT ;  /* 0x0000000849ff7812 */ /* 0x000fe2000780c0ff */
[----:B------:R1:W5:Y:S01]  /*3af0*/  @P5 LDG.E R57, desc[UR20][R54.64] ;  /* 0x0000001436395981 */ /* 0x000362000c1e1900 */
[----:B0-----:R-:W-:-:S03]  /*3b00*/  CS2R R64, SRZ ;  /* 0x0000000000407805 */ /* 0x001fc6000001ff00 */
[----:B------:R0:W3:Y:S01]  /*3b10*/  @P6 LDG.E R35, desc[UR20][R114.64] ;  /* 0x0000001472236981 */ /* 0x0000e2000c1e1900 */
[----:B------:R-:W-:-:S03]  /*3b20*/  LOP3.LUT P6, RZ, R73, 0x4, RZ, 0xc0, !PT ;  /* 0x0000000449ff7812 */ /* 0x000fc600078cc0ff */
[----:B------:R-:W5:Y:S01]  /*3b30*/  @P2 LDG.E R65, desc[UR20][R106.64] ;  /* 0x000000146a412981 */ /* 0x000f62000c1e1900 */
[----:B-1----:R-:W-:-:S03]  /*3b40*/  CS2R R54, SRZ ;  /* 0x0000000000367805 */ /* 0x002fc6000001ff00 */
[----:B------:R-:W4:Y:S01]  /*3b50*/  @P2 LDG.E R117, desc[UR20][R104.64] ;  /* 0x0000001468752981 */ /* 0x000f22000c1e1900 */
[----:B------:R-:W-:-:S03]  /*3b60*/  LOP3.LUT P2, RZ, R0, 0x2, RZ, 0xc0, !PT ;  /* 0x0000000200ff7812 */ /* 0x000fc6000784c0ff */
[----:B------:R1:W5:Y:S01]  /*3b70*/  @P0 LDG.E R55, desc[UR20][R52.64] ;  /* 0x0000001434370981 */ /* 0x000362000c1e1900 */
[----:B0-----:R-:W-:-:S03]  /*3b80*/  HFMA2.MMA R115, -RZ, RZ, 0, 0 ;  /* 0x00000000ff737435 */ /* 0x001fc600000001ff */
[----:B------:R-:W5:Y:S04]  /*3b90*/  @P6 LDG.E R54, desc[UR20][R92.64] ;  /* 0x000000145c366981 */ /* 0x000f68000c1e1900 */
[----:B------:R-:W5:Y:S01]  /*3ba0*/  @P0 LDG.E R56, desc[UR20][R94.64] ;  /* 0x000000145e380981 */ /* 0x000f62000c1e1900 */
[----:B-1----:R-:W-:-:S03]  /*3bb0*/  CS2R R52, SRZ ;  /* 0x0000000000347805 */ /* 0x002fc6000001ff00 */
[----:B------:R0:W5:Y:S04]  /*3bc0*/  @P2 LDG.E R64, desc[UR20][R60.64] ;  /* 0x000000143c402981 */ /* 0x000168000c1e1900 */
[----:B------:R1:W5:Y:S01]  /*3bd0*/  @P6 LDG.E R53, desc[UR20][R40.64] ;  /* 0x0000001428356981 */ /* 0x000362000c1e1900 */
[C---:B------:R-:W-:Y:S02]  /*3be0*/  LOP3.LUT P6, RZ, R73.reuse, 0x4000, RZ, 0xc0, !PT ;  /* 0x0000400049ff7812 */ /* 0x040fe400078cc0ff */
[C---:B------:R-:W-:Y:S01]  /*3bf0*/  LOP3.LUT P5, RZ, R73.reuse, 0x20000000, RZ, 0xc0, !PT ;  /* 0x2000000049ff7812 */ /* 0x040fe200078ac0ff */
[----:B------:R-:W2:Y:S01]  /*3c00*/  @P1 LDG.E R115, desc[UR20][R110.64] ;  /* 0x000000146e731981 */ /* 0x000ea2000c1e1900 */
[----:B0-----:R-:W-:Y:S02]  /*3c10*/  CS2R R60, SRZ ;  /* 0x00000000003c7805 */ /* 0x001fe4000001ff00 */
[C---:B------:R-:W-:Y:S01]  /*3c20*/  LOP3.LUT P1, RZ, R73.reuse, 0x2, RZ, 0xc0, !PT ;  /* 0x0000000249ff7812 */ /* 0x040fe2000782c0ff */
[----:B------:R-:W4:Y:S04]  /*3c30*/  @P2 LDG.E R120, desc[UR20][R102.64] ;  /* 0x0000001466782981 */ /* 0x000f28000c1e1900 */
[----:B------:R-:W5:Y:S01]  /*3c40*/  @P3 LDG.E R61, desc[UR20][R100.64] ;  /* 0x00000014643d3981 */ /* 0x000f62000c1e1900 */
[----:B------:R-:W-:-:S03]  /*3c50*/  LOP3.LUT P3, RZ, R73, 0x80000000, RZ, 0xc0, !PT ;  /* 0x8000000049ff7812 */ /* 0x000fc6000786c0ff */
[----:B------:R-:W5:Y:S01]  /*3c60*/  @P4 LDG.E R60, desc[UR20][R98.64] ;  /* 0x00000014623c4981 */ /* 0x000f62000c1e1900 */
[C---:B------:R-:W-:Y:S02]  /*3c70*/  LOP3.LUT P4, RZ, R73.reuse, 0x40000000, RZ, 0xc0, !PT ;  /* 0x4000000049ff7812 */ /* 0x040fe4000788c0ff */
[----:B------:R-:W-:Y:S02]  /*3c80*/  LOP3.LUT R73, R73, 0xff7fffff, RZ, 0xc0, !PT ;  /* 0xff7fffff49497812 */ /* 0x000fe400078ec0ff */
[----:B-1----:R-:W-:Y:S01]  /*3c90*/  CS2R R40, SRZ ;  /* 0x0000000000287805 */ /* 0x002fe2000001ff00 */
[----:B------:R-:W5:Y:S01]  /*3ca0*/  @P1 LDG.E R52, desc[UR20][R90.64] ;  /* 0x000000145a341981 */ /* 0x000f62000c1e1900 */
[----:B------:R-:W-:-:S04]  /*3cb0*/  @P6 LOP3.LUT R73, R73, 0x800000, RZ, 0xfc, !PT ;  /* 0x0080000049496812 */ /* 0x000fc800078efcff */
[----:B------:R0:W5:Y:S01]  /*3cc0*/  @P1 LDG.E R41, desc[UR20][R26.64] ;  /* 0x000000141a291981 */ /* 0x000162000c1e1900 */
[C---:B------:R-:W-:Y:S02]  /*3cd0*/  LOP3.LUT P6, RZ, R73.reuse, 0x8000, RZ, 0xc0, !PT ;  /* 0x0000800049ff7812 */ /* 0x040fe400078cc0ff */
[----:B------:R-:W-:Y:S01]  /*3ce0*/  LOP3.LUT R73, R73, 0xfeffffff, RZ, 0xc0, !PT ;  /* 0xfeffffff49497812 */ /* 0x000fe200078ec0ff */
[----:B------:R-:W5:Y:S10]  /*3cf0*/  @P5 LDG.E R40, desc[UR20][R88.64] ;  /* 0x0000001458285981 */ /* 0x000f74000c1e1900 */
[----:B------:R-:W-:-:S04]  /*3d00*/  @P6 LOP3.LUT R73, R73, 0x1000000, RZ, 0xfc, !PT ;  /* 0x0100000049496812 */ /* 0x000fc800078efcff */
[C---:B------:R-:W-:Y:S02]  /*3d10*/  LOP3.LUT P6, RZ, R73.reuse, 0x10000, RZ, 0xc0, !PT ;  /* 0x0001000049ff7812 */ /* 0x040fe400078cc0ff */
[----:B------:R-:W-:-:S11]  /*3d20*/  LOP3.LUT R73, R73, 0xfdffffff, RZ, 0xc0, !PT ;  /* 0xfdffffff49497812 */ /* 0x000fd600078ec0ff */
[----:B------:R-:W-:-:S04]  /*3d30*/  @P6 LOP3.LUT R73, R73, 0x2000000, RZ, 0xfc, !PT ;  /* 0x0200000049496812 */ /* 0x000fc800078efcff */
[C---:B------:R-:W-:Y:S02]  /*3d40*/  LOP3.LUT P6, RZ, R73.reuse, 0x20000, RZ, 0xc0, !PT ;  /* 0x0002000049ff7812 */ /* 0x040fe400078cc0ff */
[----:B------:R-:W-:-:S11]  /*3d50*/  LOP3.LUT R73, R73, 0xfbffffff, RZ, 0xc0, !PT ;  /* 0xfbffffff49497812 */ /* 0x000fd600078ec0ff */
[----:B------:R-:W-:-:S04]  /*3d60*/  @P6 LOP3.LUT R73, R73, 0x4000000, RZ, 0xfc, !PT ;  /* 0x0400000049496812 */ /* 0x000fc800078efcff */
[C---:B------:R-:W-:Y:S02]  /*3d70*/  LOP3.LUT P6, RZ, R73.reuse, 0x40000, RZ, 0xc0, !PT ;  /* 0x0004000049ff7812 */ /* 0x040fe400078cc0ff */
[----:B------:R-:W-:Y:S02]  /*3d80*/  LOP3.LUT R73, R73, 0xf7ffffff, RZ, 0xc0, !PT ;  /* 0xf7ffffff49497812 */ /* 0x000fe400078ec0ff */
[----:B0-----:R-:W-:-:S06]  /*3d90*/  CS2R R26, SRZ ;  /* 0x00000000001a7805 */ /* 0x001fcc000001ff00 */
[----:B------:R0:W5:Y:S03]  /*3da0*/  @P5 LDG.E R27, desc[UR20][R24.64] ;  /* 0x00000014181b5981 */ /* 0x000166000c1e1900 */
[----:B------:R-:W-:Y:S01]  /*3db0*/  @P6 LOP3.LUT R73, R73, 0x8000000, RZ, 0xfc, !PT ;  /* 0x0800000049496812 */ /* 0x000fe200078efcff */
[----:B------:R-:W5:Y:S03]  /*3dc0*/  @P4 LDG.E R26, desc[UR20][R86.64] ;  /* 0x00000014561a4981 */ /* 0x000f66000c1e1900 */
[C---:B------:R-:W-:Y:S02]  /*3dd0*/  LOP3.LUT P6, RZ, R73.reuse, 0x80000, RZ, 0xc0, !PT ;  /* 0x0008000049ff7812 */ /* 0x040fe400078cc0ff */
[----:B0-----:R-:W-:Y:S02]  /*3de0*/  CS2R R24, SRZ ;  /* 0x0000000000187805 */ /* 0x001fe4000001ff00 */
[----:B------:R-:W-:-:S02]  /*3df0*/  LOP3.LUT R73, R73, 0xefffffff, RZ, 0xc0, !PT ;  /* 0xefffffff49497812 */ /* 0x000fc400078ec0ff */
[----:B------:R-:W-:Y:S02]  /*3e00*/  LOP3.LUT P2, RZ, R0, 0x1, RZ, 0xc0, !PT ;  /* 0x0000000100ff7812 */ /* 0x000fe4000784c0ff */
[----:B------:R0:W5:Y:S04]  /*3e10*/  @P4 LDG.E R25, desc[UR20][R22.64] ;  /* 0x0000001416194981 */ /* 0x000168000c1e1900 */
[----:B------:R-:W5:Y:S01]  /*3e20*/  @P3 LDG.E R24, desc[UR20][R84.64] ;  /* 0x0000001454183981 */ /* 0x000f62000c1e1900 */
[----:B------:R-:W-:Y:S02]  /*3e30*/  @P6 LOP3.LUT R73, R73, 0x10000000, RZ, 0xfc, !PT ;  /* 0x1000000049496812 */ /* 0x000fe400078efcff */
[----:B0-----:R-:W-:Y:S02]  /*3e40*/  CS2R R22, SRZ ;  /* 0x0000000000167805 */ /* 0x001fe4000001ff00 */
[----:B------:R-:W-:-:S04]  /*3e50*/  LOP3.LUT P6, RZ, R73, 0x100000, RZ, 0xc0, !PT ;  /* 0x0010000049ff7812 */ /* 0x000fc800078cc0ff */
[----:B------:R0:W5:Y:S01]  /*3e60*/  @P3 LDG.E R23, desc[UR20][R20.64] ;  /* 0x0000001414173981 */ /* 0x000162000c1e1900 */
[C---:B------:R-:W-:Y:S02]  /*3e70*/  LOP3.LUT P0, RZ, R73.reuse, 0x2000, RZ, 0xc0, !PT ;  /* 0x0000200049ff7812 */ /* 0x040fe4000780c0ff */
[----:B------:R-:W-:Y:S01]  /*3e80*/  LOP3.LUT P1, RZ, R73, 0x1000, RZ, 0xc0, !PT ;  /* 0x0000100049ff7812 */ /* 0x000fe2000782c0ff */
[----:B------:R-:W5:Y:S01]  /*3e90*/  @P2 LDG.E R22, desc[UR20][R82.64] ;  /* 0x0000001452162981 */ /* 0x000f62000c1e1900 */
[----:B0-----:R-:W-:-:S06]  /*3ea0*/  CS2R R20, SRZ ;  /* 0x0000000000147805 */ /* 0x001fcc000001ff00 */
[----:B------:R0:W5:Y:S04]  /*3eb0*/  @P2 LDG.E R21, desc[UR20][R18.64] ;  /* 0x0000001412152981 */ /* 0x000168000c1e1900 */
[----:B------:R-:W5:Y:S01]  /*3ec0*/  @P6 LDG.E R20, desc[UR20][R80.64] ;  /* 0x0000001450146981 */ /* 0x000f62000c1e1900 */
[----:B0-----:R-:W-:-:S06]  /*3ed0*/  CS2R R18, SRZ ;  /* 0x0000000000127805 */ /* 0x001fcc000001ff00 */
[----:B------:R0:W5:Y:S01]  /*3ee0*/  @P6 LDG.E R19, desc[UR20][R16.64] ;  /* 0x0000001410136981 */ /* 0x000162000c1e1900 */
[----:B------:R-:W-:Y:S02]  /*3ef0*/  LOP3.LUT P6, RZ, R73, 0x10000000, RZ, 0xc0, !PT ;  /* 0x1000000049ff7812 */ /* 0x000fe400078cc0ff */
[----:B0-----:R-:W-:-:S11]  /*3f00*/  CS2R R16, SRZ ;  /* 0x0000000000107805 */ /* 0x001fd6000001ff00 */
[----:B------:R-:W5:Y:S04]  /*3f10*/  @P6 LDG.E R18, desc[UR20][R78.64] ;  /* 0x000000144e126981 */ /* 0x000f68000c1e1900 */
        /* <DEDUP_REMOVED lines=22> */
[----:B------:R-:W-:Y:S01]  /*4080*/  MOV R0, RZ ;  /* 0x000000ff00007202 */ /* 0x000fe20000000f00 */
[----:B------:R-:W5:Y:S01]  /*4090*/  @P0 LDG.E R6, desc[UR20][R38.64] ;  /* 0x0000001426060981 */ /* 0x000f62000c1e1900 */
[----:B0-----:R-:W-:-:S09]  /*40a0*/  CS2R R4, SRZ ;  /* 0x0000000000047805 */ /* 0x001fd2000001ff00 */
[----:B------:R-:W5:Y:S04]  /*40b0*/  @P6 LDG.E R0, desc[UR20][R32.64] ;  /* 0x0000001420006981 */ /* 0x000f68000c1e1900 */
[----:B------:R0:W5:Y:S04]  /*40c0*/  @P0 LDG.E R5, desc[UR20][R2.64] ;  /* 0x0000001402050981 */ /* 0x000168000c1e1900 */
[----:B------:R1:W5:Y:S01]  /*40d0*/  @P1 LDG.E R4, desc[UR20][R36.64] ;  /* 0x0000001424041981 */ /* 0x000362000c1e1900 */
[----:B0-----:R-:W-:-:S06]  /*40e0*/  CS2R R2, SRZ ;  /* 0x0000000000027805 */ /* 0x001fcc000001ff00 */
[----:B------:R1:W5:Y:S04]  /*40f0*/  @P1 LDG.E R3, desc[UR20][R28.64] ;  /* 0x000000141c031981 */ /* 0x000368000c1e1900 */
[----:B------:R1:W5:Y:S04]  /*4100*/  @P6 LDG.E R2, desc[UR20][R30.64] ;  /* 0x000000141e026981 */ /* 0x000368000c1e1900 */
[----:B---3--:R1:W-:Y:S04]  /*4110*/  STL [R1+0x44], R35 ;  /* 0x0000442301007387 */ /* 0x0083e80000100800 */
[----:B--2---:R1:W-:Y:S04]  /*4120*/  STL [R1+0x28], R115 ;  /* 0x0000287301007387 */ /* 0x0043e80000100800 */
[----:B------:R1:W-:Y:S04]  /*4130*/  STL [R1+0x24], R116 ;  /* 0x0000247401007387 */ /* 0x0003e80000100800 */
[----:B----4-:R1:W-:Y:S04]  /*4140*/  STL [R1+0x20], R117 ;  /* 0x0000207501007387 */ /* 0x0103e80000100800 */
[----:B------:R1:W-:Y:S04]  /*4150*/  STL [R1+0x1c], R120 ;  /* 0x00001c7801007387 */ /* 0x0003e80000100800 */
[----:B------:R1:W-:Y:S01]  /*4160*/  STL [R1+0x18], R119 ;  /* 0x0000187701007387 */ /* 0x0003e20000100800 */
[----:B------:R-:W-:Y:S01]  /*4170*/  ISETP.GT.U32.AND P0, PT, R75, 0x1df, PT ;  /* 0x000001df4b00780c */ /* 0x000fe20003f04070 */
[----:B------:R-:W-:Y:S01]  /*4180*/  BSSY B0, `(.L_x_150) ;  /* 0x000000f000007945 */ /* 0x000fe20003800000 */
[----:B------:R-:W-:-:S02]  /*4190*/  CS2R R48, SRZ ;  /* 0x0000000000307805 */ /* 0x000fc4000001ff00 */
[----:B------:R-:W-:-:S09]  /*41a0*/  CS2R R46, SRZ ;  /* 0x00000000002e7805 */ /* 0x000fd2000001ff00 */
[----:B-1----:R-:W-:Y:S05]  /*41b0*/  @P0 BRA `(.L_x_151) ;  /* 0x00000000002c0947 */ /* 0x002fea0003800000 */
[----:B------:R-:W-:Y:S01]  /*41c0*/  ULDC.U8 UR5, c[0x0][0x2a4] ;  /* 0x0000a90000057ab9 */ /* 0x000fe20000000000 */
[----:B------:R-:W0:Y:S01]  /*41d0*/  LDC.64 R48, c[0x0][0x238] ;  /* 0x00008e00ff307b82 */ /* 0x000e220000000a00 */
[----:B------:R-:W-:Y:S02]  /*41e0*/  ISETP.NE.AND P0, PT, RZ, UR5, PT ;  /* 0x00000005ff007c0c */ /* 0x000fe4000bf05270 */
[----:B------:R-:W-:-:S04]  /*41f0*/  IADD3 R31, R34, UR18, RZ ;  /* 0x00000012221f7c10 */ /* 0x000fc8000fffe0ff */
[----:B------:R-:W-:-:S07]  /*4200*/  SHF.R.S32.HI R30, RZ, 0x1f, R31 ;  /* 0x0000001fff1e7819 */ /* 0x000fce000001141f */
[----:B------:R-:W1:Y:S01]  /*4210*/  @P0 LDC.64 R28, c[0x0][0x240] ;  /* 0x00009000ff1c0b82 */ /* 0x000e620000000a00 */
[----:B0-----:R-:W-:-:S06]  /*4220*/  IMAD.WIDE R48, R31, 0x4, R48 ;  /* 0x000000041f307825 */ /* 0x001fcc00078e0230 */
[----:B------:R-:W5:Y:S01]  /*4230*/  LDG.E.64 R48, desc[UR20][R48.64] ;  /* 0x0000001430307981 */ /* 0x000f62000c1e1b00 */
[----:B-1----:R-:W-:-:S04]  /*4240*/  @P0 LEA R28, P1, R31, R28, 0x2 ;  /* 0x0000001c1f1c0211 */ /* 0x002fc800078210ff */
[----:B------:R-:W-:-:S05]  /*4250*/  @P0 LEA.HI.X R29, R31, R29, R30, 0x2, P1 ;  /* 0x0000001d1f1d0211 */ /* 0x000fca00008f141e */
[----:B------:R0:W5:Y:S04]  /*4260*/  @P0 LDG.E.64 R46, desc[UR20][R28.64] ;  /* 0x000000141c2e0981 */ /* 0x000168000c1e1b00 */
.L_x_151:
[----:B------:R-:W-:Y:S05]  /*4270*/  BSYNC B0 ;  /* 0x0000000000007941 */ /* 0x000fea0003800000 */
.L_x_150:
[----:B------:R-:W-:Y:S01]  /*4280*/  ULDC.U8 UR5, c[0x0][0x2a4] ;  /* 0x0000a90000057ab9 */ /* 0x000fe20000000000 */
[C---:B0----5:R-:W-:Y:S02]  /*4290*/  PRMT R28, R68.reuse, 0x7632, R28 ;  /* 0x00007632441c7816 */ /* 0x061fe4000000001c */
[----:B------:R-:W-:Y:S02]  /*42a0*/  ISETP.NE.AND P1, PT, RZ, UR5, PT ;  /* 0x00000005ff007c0c */ /* 0x000fe4000bf25270 */
[----:B------:R-:W-:Y:S02]  /*42b0*/  SHF.L.U32 R29, R68, 0x10, RZ ;  /* 0x00000010441d7819 */ /* 0x000fe400000006ff */
[----:B------:R-:W-:Y:S02]  /*42c0*/  SHF.L.U32 R30, R67, 0x10, RZ ;  /* 0x00000010431e7819 */ /* 0x000fe400000006ff */
[----:B------:R-:W-:Y:S01]  /*42d0*/  SHF.L.U32 R28, R28, 0x10, RZ ;  /* 0x000000101c1c7819 */ /* 0x000fe200000006ff */
[----:B------:R-:W-:Y:S01]  /*42e0*/  FADD.FTZ R29, R29, -UR23 ;  /* 0x800000171d1d7e21 */ /* 0x000fe20008010000 */
[----:B------:R-:W-:Y:S01]  /*42f0*/  PRMT R31, R35, 0x7632, R31 ;  /* 0x00007632231f7816 */ /* 0x000fe2000000001f */
[----:B------:R-:W-:Y:S01]  /*4300*/  FADD.FTZ R30, R30, -UR23 ;  /* 0x800000171e1e7e21 */ /* 0x000fe20008010000 */
[----:B------:R-:W-:Y:S01]  /*4310*/  PRMT R36, R67, 0x7632, R36 ;  /* 0x0000763243247816 */ /* 0x000fe20000000024 */
[----:B------:R-:W-:Y:S01]  /*4320*/  FADD.FTZ R28, R28, -UR23 ;  /* 0x800000171c1c7e21 */ /* 0x000fe20008010000 */
[----:B------:R-:W-:Y:S01]  /*4330*/  PRMT R32, R115, 0x7632, R32 ;  /* 0x0000763273207816 */ /* 0x000fe20000000020 */
[----:B------:R-:W-:Y:S01]  /*4340*/  FMUL.FTZ R29, R29, UR24 ;  /* 0x000000181d1d7c20 */ /* 0x000fe20008410000 */
[----:B------:R-:W-:Y:S01]  /*4350*/  SHF.L.U32 R35, R35, 0x10, RZ ;  /* 0x0000001023237819 */ /* 0x000fe200000006ff */
[----:B------:R-:W-:Y:S01]  /*4360*/  FMUL.FTZ R33, R30, UR24 ;  /* 0x000000181e217c20 */ /* 0x000fe20008410000 */
[----:B------:R-:W-:Y:S01]  /*4370*/  SHF.L.U32 R34, R115, 0x10, RZ ;  /* 0x0000001073227819 */ /* 0x000fe200000006ff */
[----:B------:R-:W-:Y:S01]  /*4380*/  FMUL.FTZ R28, R28, UR24 ;  /* 0x000000181c1c7c20 */ /* 0x000fe20008410000 */
[----:B------:R-:W-:-:S02]  /*4390*/  SHF.L.U32 R31, R31, 0x10, RZ ;  /* 0x000000101f1f7819 */ /* 0x000fc400000006ff */
        /* <DEDUP_REMOVED lines=21> */
.L_x_152:
[----:B------:R-:W-:Y:S01]  /*44f0*/  FMUL.FTZ R30, R35, R48 ;  /* 0x00000030231e7220 */ /* 0x000fe20000410000 */
[----:B------:R-:W-:Y:S01]  /*4500*/  FADD.FTZ R39, R36, -UR23 ;  /* 0x8000001724277e21 */ /* 0x000fe20008010000 */
[----:B------:R-:W-:Y:S01]  /*4510*/  FFMA.FTZ R36, R29, R35, RZ ;  /* 0x000000231d247223 */ /* 0x000fe200000100ff */
[----:B------:R-:W-:Y:S01]  /*4520*/  FMUL.FTZ R37, R31, R49 ;  /* 0x000000311f257220 */ /* 0x000fe20000410000 */
[----:B------:R-:W-:Y:S01]  /*4530*/  FFMA.FTZ R29, R29, R30, RZ ;  /* 0x0000001e1d1d7223 */ /* 0x000fe200000100ff */
[----:B------:R-:W-:Y:S01]  /*4540*/  FADD.FTZ R38, RZ, R30 ;  /* 0x0000001eff267221 */ /* 0x000fe20000010000 */
[----:B------:R-:W-:Y:S01]  /*4550*/  FMUL.FTZ R30, R39, UR24 ;  /* 0x00000018271e7c20 */ /* 0x000fe20008410000 */
        /* <DEDUP_REMOVED lines=19> */
.L_x_153:
[----:B------:R-:W-:Y:S01]  /*4690*/  FADD.FTZ R39, RZ, R35 ;  /* 0x00000023ff277221 */ /* 0x000fe20000010000 */
[----:B------:R-:W-:Y:S01]  /*46a0*/  FFMA.FTZ R50, R28, R37, R29 ;  /* 0x000000251c327223 */ /* 0x000fe2000001001d */
[----:B------:R-:W-:Y:S01]  /*46b0*/  FFMA.FTZ R29, R33, R34, R36 ;  /* 0x00000022211d7223 */ /* 0x000fe20000010024 */
[----:B------:R-:W-:Y:S01]  /*46c0*/  FMUL.FTZ R35, R34, R48 ;  /* 0x0000003022237220 */ /* 0x000fe20000410000 */
[----:B------:R-:W-:Y:S01]  /*46d0*/  FADD.FTZ R34, R39, R34 ;  /* 0x0000002227227221 */ /* 0x000fe20000010000 */
[----:B------:R-:W-:Y:S01]  /*46e0*/  FFMA.FTZ R39, R28, R31, RZ ;  /* 0x0000001f1c277223 */ /* 0x000fe200000100ff */
[----:B------:R-:W-:Y:S01]  /*46f0*/  FADD.FTZ R31, RZ, R31 ;  /* 0x0000001fff1f7221 */ /* 0x000fe20000010000 */
[----:B------:R-:W-:Y:S01]  /*4700*/  PRMT R36, R66, 0x7632, R36 ;  /* 0x0000763242247816 */ /* 0x000fe20000000024 */
[----:B------:R-:W-:Y:S01]  /*4710*/  FADD.FTZ R38, R37, R38 ;  /* 0x0000002625267221 */ /* 0x000fe20000010000 */
[----:B------:R-:W-:Y:S01]  /*4720*/  FFMA.FTZ R37, R33, R35, R50 ;  /* 0x0000002321257223 */ /* 0x000fe20000010032 */
[----:B------:R-:W-:Y:S01]  /*4730*/  FFMA.FTZ R28, R30, R32, R39 ;  /* 0x000000201e1c7223 */ /* 0x000fe20000010027 */
[----:B------:R-:W-:Y:S01]  /*4740*/  FADD.FTZ R31, R31, R32 ;  /* 0x000000201f1f7221 */ /* 0x000fe20000010000 */
[----:B------:R-:W-:Y:S01]  /*4750*/  FMUL.FTZ R33, R32, R49 ;  /* 0x0000003120217220 */ /* 0x000fe20000410000 */
[----:B------:R-:W-:Y:S01]  /*4760*/  SHF.L.U32 R32, R66, 0x10, RZ ;  /* 0x0000001042207819 */ /* 0x000fe200000006ff */
[----:B------:R-:W-:Y:S01]  /*4770*/  FADD.FTZ R38, R38, R35 ;  /* 0x0000002326267221 */ /* 0x000fe20000010000 */
[----:B------:R-:W-:Y:S01]  /*4780*/  SHF.L.U32 R36, R36, 0x10, RZ ;  /* 0x0000001024247819 */ /* 0x000fe200000006ff */
[----:B------:R-:W-:Y:S01]  /*4790*/  FFMA.FTZ R35, R30, R33, R37 ;  /* 0x000000211e237223 */ /* 0x000fe20000010025 */
[----:B------:R-:W-:Y:S01]  /*47a0*/  PRMT R30, R116, 0x7632, R30 ;  /* 0x00007632741e7816 */ /* 0x000fe2000000001e */
[----:B------:R-:W-:Y:S01]  /*47b0*/  FADD.FTZ R39, R32, -UR23 ;  /* 0x8000001720277e21 */ /* 0x000fe20008010000 */
[----:B------:R-:W-:Y:S01]  /*47c0*/  SHF.L.U32 R37, R116, 0x10, RZ ;  /* 0x0000001074257819 */ /* 0x000fe200000006ff */
[----:B------:R-:W-:Y:S01]  /*47d0*/  FADD.FTZ R50, R36, -UR23 ;  /* 0x8000001724327e21 */ /* 0x000fe20008010000 */
[----:B------:R-:W-:Y:S01]  /*47e0*/  SHF.L.U32 R32, R30, 0x10, RZ ;  /* 0x000000101e207819 */ /* 0x000fe200000006ff */
[----:B------:R-:W-:-:S02]  /*47f0*/  FMUL.FTZ R36, R39, UR24 ;  /* 0x0000001827247c20 */ /* 0x000fc40008410000 */
        /* <DEDUP_REMOVED lines=20> */
.L_x_154:
[----:B------:R-:W-:Y:S01]  /*4940*/  FMUL.FTZ R50, R37, R48 ;  /* 0x0000003025327220 */ /* 0x000fe20000410000 */
[C---:B------:R-:W-:Y:S01]  /*4950*/  FFMA.FTZ R29, R36.reuse, R37, R29 ;  /* 0x00000025241d7223 */ /* 0x040fe2000001001d */
[----:B------:R-:W-:Y:S01]  /*4960*/  FADD.FTZ R39, R33, R38 ;  /* 0x0000002621277221 */ /* 0x000fe20000010000 */
[----:B------:R-:W-:Y:S01]  /*4970*/  FADD.FTZ R31, R31, R32 ;  /* 0x000000201f1f7221 */ /* 0x000fe20000010000 */
[----:B------:R-:W-:Y:S01]  /*4980*/  FFMA.FTZ R35, R36, R50, R35 ;  /* 0x0000003224237223 */ /* 0x000fe20000010023 */
[C---:B------:R-:W-:Y:S01]  /*4990*/  PRMT R36, R65.reuse, 0x7632, R36 ;  /* 0x0000763241247816 */ /* 0x040fe20000000024 */
[----:B------:R-:W-:Y:S01]  /*49a0*/  FFMA.FTZ R28, R30, R32, R28 ;  /* 0x000000201e1c7223 */ /* 0x000fe2000001001c */
[----:B------:R-:W-:Y:S01]  /*49b0*/  FMUL.FTZ R33, R32, R49 ;  /* 0x0000003120217220 */ /* 0x000fe20000410000 */
[----:B------:R-:W-:Y:S01]  /*49c0*/  SHF.L.U32 R32, R65, 0x10, RZ ;  /* 0x0000001041207819 */ /* 0x000fe200000006ff */
[----:B------:R-:W-:Y:S01]  /*49d0*/  FADD.FTZ R50, R39, R50 ;  /* 0x0000003227327221 */ /* 0x000fe20000010000 */
[----:B------:R-:W-:Y:S01]  /*49e0*/  SHF.L.U32 R36, R36, 0x10, RZ ;  /* 0x0000001024247819 */ /* 0x000fe200000006ff */
[----:B------:R-:W-:Y:S01]  /*49f0*/  FFMA.FTZ R35, R30, R33, R35 ;  /* 0x000000211e237223 */ /* 0x000fe20000010023 */
[C---:B------:R-:W-:Y:S01]  /*4a00*/  PRMT R30, R117.reuse, 0x7632, R30 ;  /* 0x00007632751e7816 */ /* 0x040fe2000000001e */
[----:B------:R-:W-:Y:S01]  /*4a10*/  FADD.FTZ R38, R32, -UR23 ;  /* 0x8000001720267e21 */ /* 0x000fe20008010000 */
[----:B------:R-:W-:Y:S01]  /*4a20*/  FADD.FTZ R34, R34, R37 ;  /* 0x0000002522227221 */ /* 0x000fe20000010000 */
[----:B------:R-:W-:Y:S01]  /*4a30*/  FADD.FTZ R39, R36, -UR23 ;  /* 0x8000001724277e21 */ /* 0x000fe20008010000 */
[----:B------:R-:W-:Y:S01]  /*4a40*/  SHF.L.U32 R32, R30, 0x10, RZ ;  /* 0x000000101e207819 */ /* 0x000fe200000006ff */
[----:B------:R-:W-:Y:S01]  /*4a50*/  FMUL.FTZ R36, R38, UR24 ;  /* 0x0000001826247c20 */ /* 0x000fe20008410000 */
[----:B------:R-:W-:Y:S01]  /*4a60*/  SHF.L.U32 R37, R117, 0x10, RZ ;  /* 0x0000001075257819 */ /* 0x000fe200000006ff */
        /* <DEDUP_REMOVED lines=20> */
.L_x_155:
[----:B------:R-:W-:Y:S01]  /*4bb0*/  FMUL.FTZ R38, R37, R48 ;  /* 0x0000003025267220 */ /* 0x000fe20000410000 */
[C---:B------:R-:W-:Y:S01]  /*4bc0*/  FFMA.FTZ R29, R36.reuse, R37, R29 ;  /* 0x00000025241d7223 */ /* 0x040fe2000001001d */
[----:B------:R-:W-:Y:S01]  /*4bd0*/  FADD.FTZ R39, R33, R50 ;  /* 0x0000003221277221 */ /* 0x000fe20000010000 */
[----:B------:R-:W-:Y:S01]  /*4be0*/  FADD.FTZ R31, R31, R32 ;  /* 0x000000201f1f7221 */ /* 0x000fe20000010000 */
[----:B------:R-:W-:Y:S01]  /*4bf0*/  FFMA.FTZ R35, R36, R38, R35 ;  /* 0x0000002624237223 */ /* 0x000fe20000010023 */
[----:B------:R-:W-:Y:S01]  /*4c00*/  PRMT R36, R64, 0x7632, R36 ;  /* 0x0000763240247816 */ /* 0x000fe20000000024 */
[----:B------:R-:W-:Y:S01]  /*4c10*/  FFMA.FTZ R28, R30, R32, R28 ;  /* 0x000000201e1c7223 */ /* 0x000fe2000001001c */
[----:B------:R-:W-:Y:S01]  /*4c20*/  FMUL.FTZ R33, R32, R49 ;  /* 0x0000003120217220 */ /* 0x000fe20000410000 */
[----:B------:R-:W-:Y:S01]  /*4c30*/  SHF.L.U32 R32, R64, 0x10, RZ ;  /* 0x0000001040207819 */ /* 0x000fe200000006ff */
[----:B------:R-:W-:Y:S01]  /*4c40*/  FADD.FTZ R38, R39, R38 ;  /* 0x0000002627267221 */ /* 0x000fe20000010000 */
[----:B------:R-:W-:Y:S01]  /*4c50*/  SHF.L.U32 R36, R36, 0x10, RZ ;  /* 0x0000001024247819 */ /* 0x000fe200000006ff */
[----:B------:R-:W-:Y:S01]  /*4c60*/  FFMA.FTZ R35, R30, R33, R35 ;  /* 0x000000211e237223 */ /* 0x000fe20000010023 */
[----:B------:R-:W-:Y:S01]  /*4c70*/  PRMT R30, R120, 0x7632, R30 ;  /* 0x00007632781e7816 */ /* 0x000fe2000000001e */
        /* <DEDUP_REMOVED lines=26> */
.L_x_156:
        /* <DEDUP_REMOVED lines=39> */
.L_x_157:
        /* <DEDUP_REMOVED lines=39> */
.L_x_158:
        /* <DEDUP_REMOVED lines=39> */
.L_x_159:
        /* <DEDUP_REMOVED lines=39> */
.L_x_160:
        /* <DEDUP_REMOVED lines=39> */
.L_x_161:
        /* <DEDUP_REMOVED lines=39> */
.L_x_162:
        /* <DEDUP_REMOVED lines=39> */
.L_x_163:
        /* <DEDUP_REMOVED lines=12> */
[----:B------:R-:W-:Y:S01]  /*5ff0*/  FADD.FTZ R38, R39, R38 ;  /* 0x0000002627267221 */ /* 0x000fe20000010000 */
[C---:B------:R-:W-:Y:S01]  /*6000*/  PRMT R30, R25.reuse, 0x7632, R30 ;  /* 0x00007632191e7816 */ /* 0x040fe2000000001e */
[----:B------:R-:W-:Y:S01]  /*6010*/  FADD.FTZ R37, R32, -UR23 ;  /* 0x8000001720257e21 */ /* 0x000fe20008010000 */
[----:B------:R-:W-:Y:S01]  /*6020*/  FADD.FTZ R39, R36, -UR23 ;  /* 0x8000001724277e21 */ /* 0x000fe20008010000 */
[----:B------:R-:W-:-:S02]  /*6030*/  SHF.L.U32 R119, R25, 0x10, RZ ;  /* 0x0000001019777819 */ /* 0x000fc400000006ff */
[----:B------:R-:W-:Y:S01]  /*6040*/  SHF.L.U32 R32, R30, 0x10, RZ ;  /* 0x000000101e207819 */ /* 0x000fe200000006ff */
[----:B------:R-:W-:Y:S01]  /*6050*/  FMUL.FTZ R36, R37, UR24 ;  /* 0x0000001825247c20 */ /* 0x000fe20008410000 */
        /* <DEDUP_REMOVED lines=20> */
.L_x_164:
[----:B------:R-:W-:Y:S01]  /*61a0*/  FADD.FTZ R120, R34, R119 ;  /* 0x0000007722787221 */ /* 0x000fe20000010000 */
[----:B------:R-:W-:Y:S01]  /*61b0*/  PRMT R34, R24, 0x7632, R34 ;  /* 0x0000763218227816 */ /* 0x000fe20000000022 */
[----:B------:R-:W-:Y:S01]  /*61c0*/  FMUL.FTZ R50, R119, R48 ;  /* 0x0000003077327220 */ /* 0x000fe20000410000 */
[----:B------:R-:W-:Y:S01]  /*61d0*/  FFMA.FTZ R119, R36, R119, R29 ;  /* 0x0000007724777223 */ /* 0x000fe2000001001d */
[----:B------:R-:W-:Y:S01]  /*61e0*/  FADD.FTZ R37, R31, R32 ;  /* 0x000000201f257221 */ /* 0x000fe20000010000 */
[----:B------:R-:W-:Y:S01]  /*61f0*/  SHF.L.U32 R34, R34, 0x10, RZ ;  /* 0x0000001022227819 */ /* 0x000fe200000006ff */
[----:B------:R-:W-:Y:S01]  /*6200*/  FFMA.FTZ R35, R36, R50, R35 ;  /* 0x0000003224237223 */ /* 0x000fe20000010023 */
[----:B------:R-:W-:Y:S01]  /*6210*/  FFMA.FTZ R36, R30, R32, R28 ;  /* 0x000000201e247223 */ /* 0x000fe2000001001c */
[----:B------:R-:W-:Y:S01]  /*6220*/  FMUL.FTZ R29, R32, R49 ;  /* 0x00000031201d7220 */ /* 0x000fe20000410000 */
[----:B------:R-:W-:Y:S01]  /*6230*/  STL [R1+0x7c], R37 ;  /* 0x00007c2501007387 */ /* 0x000fe20000100800 */
[----:B------:R-:W-:Y:S01]  /*6240*/  FADD.FTZ R32, R34, -UR23 ;  /* 0x8000001722207e21 */ /* 0x000fe20008010000 */
[----:B------:R-:W-:Y:S01]  /*6250*/  SHF.L.U32 R28, R24, 0x10, RZ ;  /* 0x00000010181c7819 */ /* 0x000fe200000006ff */
[----:B------:R-:W-:Y:S01]  /*6260*/  FADD.FTZ R33, R33, R38 ;  /* 0x0000002621217221 */ /* 0x000fe20000010000 */
[----:B------:R0:W-:Y:S01]  /*6270*/  STL [R1+0x78], R36 ;  /* 0x0000782401007387 */ /* 0x0001e20000100800 */
[----:B------:R-:W-:Y:S01]  /*6280*/  FMUL.FTZ R76, R32, UR24 ;  /* 0x00000018204c7c20 */ /* 0x000fe20008410000 */
[----:B------:R-:W-:Y:S01]  /*6290*/  PRMT R31, R23, 0x7632, R31 ;  /* 0x00007632171f7816 */ /* 0x000fe2000000001f */
[----:B------:R-:W-:Y:S01]  /*62a0*/  FADD.FTZ R28, R28, -UR23 ;  /* 0x800000171c1c7e21 */ /* 0x000fe20008010000 */
[----:B------:R-:W-:-:S02]  /*62b0*/  FADD.FTZ R50, R33, R50 ;  /* 0x0000003221327221 */ /* 0x000fc40000010000 */
[----:B------:R1:W-:Y:S01]  /*62c0*/  STL [R1+0x10], R76 ;  /* 0x0000104c01007387 */ /* 0x0003e20000100800 */
[----:B------:R-:W-:Y:S01]  /*62d0*/  SHF.L.U32 R34, R31, 0x10, RZ ;  /* 0x000000101f227819 */ /* 0x000fe200000006ff */
[----:B------:R-:W-:Y:S01]  /*62e0*/  FMUL.FTZ R31, R28, UR24 ;  /* 0x000000181c1f7c20 */ /* 0x000fe20008410000 */
[----:B0-----:R-:W-:Y:S01]  /*62f0*/  FFMA.FTZ R36, R30, R29, R35 ;  /* 0x0000001d1e247223 */ /* 0x001fe20000010023 */
[----:B------:R-:W-:Y:S01]  /*6300*/  SHF.L.U32 R30, R23, 0x10, RZ ;  /* 0x00000010171e7819 */ /* 0x000fe200000006ff */
[----:B------:R-:W-:Y:S06]  /*6310*/  @!P1 BRA `(.L_x_165) ;  /* 0x0000000000489947 */ /* 0x000fec0003800000 */
[----:B------:R-:W-:Y:S01]  /*6320*/  FFMA.FTZ R28, R31, R48, R46 ;  /* 0x000000301f1c7223 */ /* 0x000fe2000001002e */
[----:B------:R-:W-:-:S03]  /*6330*/  FFMA.FTZ R32, R76, R49, R47 ;  /* 0x000000314c207223 */ /* 0x000fc6000001002f */
[----:B------:R-:W-:Y:S01]  /*6340*/  FMUL.FTZ R33, R28, -1.4426950216293334961 ;  /* 0xbfb8aa3b1c217820 */ /* 0x000fe20000410000 */
[----:B------:R-:W-:-:S05]  /*6350*/  FMUL.FTZ R37, R32, -1.4426950216293334961 ;  /* 0xbfb8aa3b20257820 */ /* 0x000fca0000410000 */
[----:B------:R-:W0:Y:S08]  /*6360*/  MUFU.EX2 R33, R33 ;  /* 0x0000002100217308 */ /* 0x000e300000000800 */
[----:B------:R-:W2:Y:S01]  /*6370*/  MUFU.EX2 R37, R37 ;  /* 0x0000002500257308 */ /* 0x000ea20000000800 */
[----:B0-----:R-:W-:-:S07]  /*6380*/  FADD.FTZ R35, R33, 1 ;  /* 0x3f80000021237421 */ /* 0x001fce0000010000 */
[----:B------:R-:W0:Y:S01]  /*6390*/  MUFU.RCP R35, R35 ;  /* 0x0000002300237308 */ /* 0x000e220000001000 */
[----:B--2---:R-:W-:-:S07]  /*63a0*/  FADD.FTZ R38, R37, 1 ;  /* 0x3f80000025267421 */ /* 0x004fce0000010000 */
[----:B------:R-:W2:Y:S01]  /*63b0*/  MUFU.RCP R39, R38 ;  /* 0x0000002600277308 */ /* 0x000ea20000001000 */
[----:B0-----:R-:W-:Y:S01]  /*63c0*/  FADD.FTZ R51, -R35, 1 ;  /* 0x3f80000023337421 */ /* 0x001fe20000010100 */
[----:B------:R-:W-:-:S03]  /*63d0*/  FMUL.FTZ R30, R30, R35 ;  /* 0x000000231e1e7220 */ /* 0x000fc60000410000 */
[----:B------:R-:W-:Y:S01]  /*63e0*/  FFMA.FTZ R51, R28, R51, 1 ;  /* 0x3f8000001c337423 */ /* 0x000fe20000010033 */
[----:B--2---:R-:W-:Y:S01]  /*63f0*/  FMUL.FTZ R34, R34, R39 ;  /* 0x0000002722227220 */ /* 0x004fe20000410000 */
[----:B------:R-:W-:Y:S02]  /*6400*/  FADD.FTZ R39, -R39, 1 ;  /* 0x3f80000027277421 */ /* 0x000fe40000010100 */
[----:B------:R-:W-:Y:S02]  /*6410*/  FMUL.FTZ R30, R30, R51 ;  /* 0x000000331e1e7220 */ /* 0x000fe40000410000 */
[----:B------:R-:W-:-:S04]  /*6420*/  FFMA.FTZ R39, R32, R39, 1 ;  /* 0x3f80000020277423 */ /* 0x000fc80000010027 */
[----:B------:R-:W-:-:S07]  /*6430*/  FMUL.FTZ R34, R34, R39 ;  /* 0x0000002722227220 */ /* 0x000fce0000410000 */
.L_x_165:
[----:B------:R-:W-:Y:S01]  /*6440*/  FADD.FTZ R33, R29, R50 ;  /* 0x000000321d217221 */ /* 0x000fe20000010000 */
[----:B------:R-:W-:Y:S01]  /*6450*/  PRMT R29, R22, 0x7632, R29 ;  /* 0x00007632161d7816 */ /* 0x000fe2000000001d */
[----:B------:R-:W-:Y:S01]  /*6460*/  FMUL.FTZ R28, R30, R48 ;  /* 0x000000301e1c7220 */ /* 0x000fe20000410000 */
[----:B------:R-:W-:Y:S02]  /*6470*/  SHF.L.U32 R32, R22, 0x10, RZ ;  /* 0x0000001016207819 */ /* 0x000fe400000006ff */
        /* <DEDUP_REMOVED lines=8> */
[----:B------:R-:W-:Y:S01]  /*6500*/  PRMT R37, R20, 0x7632, R37 ;  /* 0x0000763214257816 */ /* 0x000fe20000000025 */
[----:B------:R-:W-:Y:S01]  /*6510*/  FMUL.FTZ R62, R39, UR24 ;  /* 0x00000018273e7c20 */ /* 0x000fe20008410000 */
[----:B------:R-:W-:Y:S01]  /*6520*/  SHF.L.U32 R32, R35, 0x10, RZ ;  /* 0x0000001023207819 */ /* 0x000fe200000006ff */
[----:B------:R-:W-:-:S03]  /*6530*/  FMUL.FTZ R29, R34, R49 ;  /* 0x00000031221d7220 */ /* 0x000fc60000410000 */
[----:B------:R0:W-:Y:S04]  /*6540*/  STL [R1+0x8], R62 ;  /* 0x0000083e01007387 */ /* 0x0001e80000100800 */
[----:B------:R0:W-:Y:S01]  /*6550*/  STL [R1+0xc], R63 ;  /* 0x00000c3f01007387 */ /* 0x0001e20000100800 */
[----:B------:R-:W-:Y:S05]  /*6560*/  @!P1 BRA `(.L_x_166) ;  /* 0x0000000000489947 */ /* 0x000fea0003800000 */
[----:B------:R-:W-:-:S04]  /*6570*/  FFMA.FTZ R35, R63, R48, R46 ;  /* 0x000000303f237223 */ /* 0x000fc8000001002e */
[----:B------:R-:W-:-:S06]  /*6580*/  FMUL.FTZ R38, R35, -1.4426950216293334961 ;  /* 0xbfb8aa3b23267820 */ /* 0x000fcc0000410000 */
[----:B------:R-:W2:Y:S02]  /*6590*/  MUFU.EX2 R38, R38 ;  /* 0x0000002600267308 */ /* 0x000ea40000000800 */
[----:B--2---:R-:W-:-:S06]  /*65a0*/  FADD.FTZ R39, R38, 1 ;  /* 0x3f80000026277421 */ /* 0x004fcc0000010000 */
[----:B------:R-:W2:Y:S02]  /*65b0*/  MUFU.RCP R50, R39 ;  /* 0x0000002700327308 */ /* 0x000ea40000001000 */
[----:B--2---:R-:W-:Y:S01]  /*65c0*/  FMUL.FTZ R33, R33, R50 ;  /* 0x0000003221217220 */ /* 0x004fe20000410000 */
[----:B------:R-:W-:-:S04]  /*65d0*/  FADD.FTZ R50, -R50, 1 ;  /* 0x3f80000032327421 */ /* 0x000fc80000010100 */
[----:B------:R-:W-:Y:S01]  /*65e0*/  FFMA.FTZ R50, R35, R50, 1 ;  /* 0x3f80000023327423 */ /* 0x000fe20000010032 */
[----:B------:R-:W-:-:S03]  /*65f0*/  FFMA.FTZ R35, R62, R49, R47 ;  /* 0x000000313e237223 */ /* 0x000fc6000001002f */
[----:B------:R-:W-:Y:S01]  /*6600*/  FMUL.FTZ R33, R33, R50 ;  /* 0x0000003221217220 */ /* 0x000fe20000410000 */
[----:B------:R-:W-:-:S06]  /*6610*/  FMUL.FTZ R50, R35, -1.4426950216293334961 ;  /* 0xbfb8aa3b23327820 */ /* 0x000fcc0000410000 */
[----:B------:R-:W2:Y:S02]  /*6620*/  MUFU.EX2 R50, R50 ;  /* 0x0000003200327308 */ /* 0x000ea40000000800 */
[----:B--2---:R-:W-:-:S06]  /*6630*/  FADD.FTZ R51, R50, 1 ;  /* 0x3f80000032337421 */ /* 0x004fcc0000010000 */
[----:B------:R-:W2:Y:S02]  /*6640*/  MUFU.RCP R51, R51 ;  /* 0x0000003300337308 */ /* 0x000ea40000001000 */
[----:B--2---:R-:W-:Y:S01]  /*6650*/  FADD.FTZ R38, -R51, 1 ;  /* 0x3f80000033267421 */ /* 0x004fe20000010100 */
[----:B------:R-:W-:-:S03]  /*6660*/  FMUL.FTZ R32, R32, R51 ;  /* 0x0000003320207220 */ /* 0x000fc60000410000 */
[----:B------:R-:W-:-:S04]  /*6670*/  FFMA.FTZ R35, R35, R38, 1 ;  /* 0x3f80000023237423 */ /* 0x000fc80000010026 */
[----:B------:R-:W-:-:S07]  /*6680*/  FMUL.FTZ R32, R32, R35 ;  /* 0x0000002320207220 */ /* 0x000fce0000410000 */
.L_x_166:
[----:B------:R-:W-:Y:S01]  /*6690*/  FFMA.FTZ R38, R76, R29, R36 ;  /* 0x0000001d4c267223 */ /* 0x000fe20000010024 */
[----:B------:R-:W-:Y:S01]  /*66a0*/  SHF.L.U32 R37, R37, 0x10, RZ ;  /* 0x0000001025257819 */ /* 0x000fe200000006ff */
[----:B------:R-:W-:Y:S01]  /*66b0*/  FMUL.FTZ R35, R33, R48 ;  /* 0x0000003021237220 */ /* 0x000fe20000410000 */
[----:B------:R-:W-:Y:S01]  /*66c0*/  SHF.L.U32 R36, R20, 0x10, RZ ;  /* 0x0000001014247819 */ /* 0x000fe200000006ff */
[----:B------:R-:W-:Y:S01]  /*66d0*/  FADD.FTZ R28, R29, R28 ;  /* 0x0000001c1d1c7221 */ /* 0x000fe20000010000 */
[----:B------:R-:W-:Y:S01]  /*66e0*/  SHF.L.U32 R29, R19, 0x10, RZ ;  /* 0x00000010131d7819 */ /* 0x000fe200000006ff */
[----:B------:R-:W-:Y:S01]  /*66f0*/  FADD.FTZ R37, R37, -UR23 ;  /* 0x8000001725257e21 */ /* 0x000fe20008010000 */
[----:B0-----:R-:W-:Y:S01]  /*6700*/  FFMA.FTZ R63, R63, R35, R38 ;  /* 0x000000233f3f7223 */ /* 0x001fe20000010026 */
[----:B------:R-:W-:Y:S01]  /*6710*/  FADD.FTZ R36, R36, -UR23 ;  /* 0x8000001724247e21 */ /* 0x000fe20008010000 */
[----:B------:R-:W-:Y:S01]  /*6720*/  FADD.FTZ R35, R28, R35 ;  /* 0x000000231c237221 */ /* 0x000fe20000010000 */
[----:B-1----:R-:W-:Y:S01]  /*6730*/  FMUL.FTZ R76, R37, UR24 ;  /* 0x00000018254c7c20 */ /* 0x002fe20008410000 */
[----:B------:R-:W-:Y:S01]  /*6740*/  PRMT R28, R19, 0x7632, R28 ;  /* 0x00007632131c7816 */ /* 0x000fe2000000001c */
[----:B------:R-:W-:Y:S01]  /*6750*/  FMUL.FTZ R50, R36, UR24 ;  /* 0x0000001824327c20 */ /* 0x000fe20008410000 */
[----:B------:R-:W-:-:S02]  /*6760*/  FMUL.FTZ R36, R32, R49 ;  /* 0x0000003120247220 */ /* 0x000fc40000410000 */
[----:B------:R0:W-:Y:S01]  /*6770*/  STL [R1], R76 ;  /* 0x0000004c01007387 */ /* 0x0001e20000100800 */
[----:B------:R-:W-:-:S03]  /*6780*/  SHF.L.U32 R28, R28, 0x10, RZ ;  /* 0x000000101c1c7819 */ /* 0x000fc600000006ff */
[----:B------:R0:W-:Y:S01]  /*6790*/  STL [R1+0x4], R50 ;  /* 0x0000043201007387 */ /* 0x0001e20000100800 */
[----:B------:R-:W-:Y:S05]  /*67a0*/  @!P1 BRA `(.L_x_167) ;  /* 0x0000000000489947 */ /* 0x000fea0003800000 */
[----:B------:R-:W-:-:S04]  /*67b0*/  FFMA.FTZ R37, R50, R48, R46 ;  /* 0x0000003032257223 */ /* 0x000fc8000001002e */
[----:B------:R-:W-:-:S06]  /*67c0*/  FMUL.FTZ R38, R37, -1.4426950216293334961 ;  /* 0xbfb8aa3b25267820 */ /* 0x000fcc0000410000 */
[----:B------:R-:W1:Y:S02]  /*67d0*/  MUFU.EX2 R38, R38 ;  /* 0x0000002600267308 */ /* 0x000e640000000800 */
[----:B-1----:R-:W-:-:S06]  /*67e0*/  FADD.FTZ R38, R38, 1 ;  /* 0x3f80000026267421 */ /* 0x002fcc0000010000 */
[----:B------:R-:W1:Y:S02]  /*67f0*/  MUFU.RCP R38, R38 ;  /* 0x0000002600267308 */ /* 0x000e640000001000 */
[----:B-1----:R-:W-:Y:S01]  /*6800*/  FMUL.FTZ R29, R29, R38 ;  /* 0x000000261d1d7220 */ /* 0x002fe20000410000 */
[----:B------:R-:W-:-:S04]  /*6810*/  FADD.FTZ R38, -R38, 1 ;  /* 0x3f80000026267421 */ /* 0x000fc80000010100 */
[----:B------:R-:W-:Y:S01]  /*6820*/  FFMA.FTZ R38, R37, R38, 1 ;  /* 0x3f80000025267423 */ /* 0x000fe20000010026 */
[----:B------:R-:W-:-:S03]  /*6830*/  FFMA.FTZ R37, R76, R49, R47 ;  /* 0x000000314c257223 */ /* 0x000fc6000001002f */
[----:B------:R-:W-:Y:S01]  /*6840*/  FMUL.FTZ R29, R29, R38 ;  /* 0x000000261d1d7220 */ /* 0x000fe20000410000 */
[----:B------:R-:W-:-:S06]  /*6850*/  FMUL.FTZ R38, R37, -1.4426950216293334961 ;  /* 0xbfb8aa3b25267820 */ /* 0x000fcc0000410000 */
[----:B------:R-:W1:Y:S02]  /*6860*/  MUFU.EX2 R38, R38 ;  /* 0x0000002600267308 */ /* 0x000e640000000800 */
[----:B-1----:R-:W-:-:S06]  /*6870*/  FADD.FTZ R38, R38, 1 ;  /* 0x3f80000026267421 */ /* 0x002fcc0000010000 */
[----:B------:R-:W1:Y:S02]  /*6880*/  MUFU.RCP R38, R38 ;  /* 0x0000002600267308 */ /* 0x000e640000001000 */
[----:B-1----:R-:W-:Y:S01]  /*6890*/  FMUL.FTZ R28, R28, R38 ;  /* 0x000000261c1c7220 */ /* 0x002fe20000410000 */
[----:B------:R-:W-:-:S04]  /*68a0*/  FADD.FTZ R38, -R38, 1 ;  /* 0x3f80000026267421 */ /* 0x000fc80000010100 */
[----:B------:R-:W-:-:S04]  /*68b0*/  FFMA.FTZ R38, R37, R38, 1 ;  /* 0x3f80000025267423 */ /* 0x000fc80000010026 */
[----:B------:R-:W-:-:S07]  /*68c0*/  FMUL.FTZ R28, R28, R38 ;  /* 0x000000261c1c7220 */ /* 0x000fce0000410000 */
.L_x_167:
[----:B------:R-:W-:Y:S01]  /*68d0*/  PRMT R38, R18, 0x7632, R38 ;  /* 0x0000763212267816 */ /* 0x000fe20000000026 */
[----:B------:R-:W-:Y:S01]  /*68e0*/  FFMA.FTZ R63, R62, R36, R63 ;  /* 0x000000243e3f7223 */ /* 0x000fe2000001003f */
[----:B------:R-:W-:Y:S01]  /*68f0*/  SHF.L.U32 R37, R18, 0x10, RZ ;  /* 0x0000001012257819 */ /* 0x000fe200000006ff */
[----:B------:R-:W-:Y:S01]  /*6900*/  FMUL.FTZ R39, R29, R48 ;  /* 0x000000301d277220 */ /* 0x000fe20000410000 */
[----:B------:R-:W-:Y:S01]  /*6910*/  SHF.L.U32 R38, R38, 0x10, RZ ;  /* 0x0000001026267819 */ /* 0x000fe200000006ff */
[----:B------:R-:W-:Y:S01]  /*6920*/  FADD.FTZ R35, R36, R35 ;  /* 0x0000002324237221 */ /* 0x000fe20000010000 */
[----:B------:R-:W-:Y:S01]  /*6930*/  PRMT R36, R17, 0x7632, R36 ;  /* 0x0000763211247816 */ /* 0x000fe20000000024 */
[----:B------:R-:W-:Y:S01]  /*6940*/  FADD.FTZ R37, R37, -UR23 ;  /* 0x8000001725257e21 */ /* 0x000fe20008010000 */
[----:B------:R-:W-:Y:S01]  /*6950*/  FFMA.FTZ R63, R50, R39, R63 ;  /* 0x00000027323f7223 */ /* 0x000fe2000001003f */
[----:B------:R-:W-:Y:S01]  /*6960*/  FADD.FTZ R38, R38, -UR23 ;  /* 0x8000001726267e21 */ /* 0x000fe20008010000 */
[----:B------:R-:W-:Y:S01]  /*6970*/  FADD.FTZ R39, R35, R39 ;  /* 0x0000002723277221 */ /* 0x000fe20000010000 */
[----:B------:R-:W-:Y:S01]  /*6980*/  SHF.L.U32 R35, R17, 0x10, RZ ;  /* 0x0000001011237819 */ /* 0x000fe200000006ff */
[----:B------:R-:W-:Y:S01]  /*6990*/  FMUL.FTZ R37, R37, UR24 ;  /* 0x0000001825257c20 */ /* 0x000fe20008410000 */
[----:B------:R-:W-:Y:S01]  /*69a0*/  PRMT R77, R16, 0x7632, R77 ;  /* 0x00007632104d7816 */ /* 0x000fe2000000004d */
[----:B0-----:R-:W-:Y:S01]  /*69b0*/  FMUL.FTZ R50, R28, R49 ;  /* 0x000000311c327220 */ /* 0x001fe20000410000 */
[----:B------:R-:W-:Y:S01]  /*69c0*/  SHF.L.U32 R36, R36, 0x10, RZ ;  /* 0x0000001024247819 */ /* 0x000fe200000006ff */
[----:B------:R-:W-:Y:S01]  /*69d0*/  FMUL.FTZ R38, R38, UR24 ;  /* 0x0000001826267c20 */ /* 0x000fe20008410000 */
[----:B------:R-:W-:Y:S06]  /*69e0*/  @!P1 BRA `(.L_x_168) ;  /* 0x0000000000489947 */ /* 0x000fec0003800000 */
[----:B------:R-:W-:-:S04]  /*69f0*/  FFMA.FTZ R51, R37, R48, R46 ;  /* 0x0000003025337223 */ /* 0x000fc8000001002e */
[----:B------:R-:W-:-:S06]  /*6a00*/  FMUL.FTZ R62, R51, -1.4426950216293334961 ;  /* 0xbfb8aa3b333e7820 */ /* 0x000fcc0000410000 */
[----:B------:R-:W0:Y:S02]  /*6a10*/  MUFU.EX2 R62, R62 ;  /* 0x0000003e003e7308 */ /* 0x000e240000000800 */
[----:B0-----:R-:W-:-:S06]  /*6a20*/  FADD.FTZ R62, R62, 1 ;  /* 0x3f8000003e3e7421 */ /* 0x001fcc0000010000 */
[----:B------:R-:W0:Y:S02]  /*6a30*/  MUFU.RCP R62, R62 ;  /* 0x0000003e003e7308 */ /* 0x000e240000001000 */
[----:B0-----:R-:W-:Y:S01]  /*6a40*/  FMUL.FTZ R35, R35, R62 ;  /* 0x0000003e23237220 */ /* 0x001fe20000410000 */
[----:B------:R-:W-:-:S04]  /*6a50*/  FADD.FTZ R62, -R62, 1 ;  /* 0x3f8000003e3e7421 */ /* 0x000fc80000010100 */
[----:B------:R-:W-:Y:S01]  /*6a60*/  FFMA.FTZ R62, R51, R62, 1 ;  /* 0x3f800000333e7423 */ /* 0x000fe2000001003e */
[----:B------:R-:W-:-:S03]  /*6a70*/  FFMA.FTZ R51, R38, R49, R47 ;  /* 0x0000003126337223 */ /* 0x000fc6000001002f */
[----:B------:R-:W-:Y:S01]  /*6a80*/  FMUL.FTZ R35, R35, R62 ;  /* 0x0000003e23237220 */ /* 0x000fe20000410000 */
[----:B------:R-:W-:-:S06]  /*6a90*/  FMUL.FTZ R62, R51, -1.4426950216293334961 ;  /* 0xbfb8aa3b333e7820 */ /* 0x000fcc0000410000 */
[----:B------:R-:W0:Y:S02]  /*6aa0*/  MUFU.EX2 R62, R62 ;  /* 0x0000003e003e7308 */ /* 0x000e240000000800 */
[----:B0-----:R-:W-:-:S06]  /*6ab0*/  FADD.FTZ R62, R62, 1 ;  /* 0x3f8000003e3e7421 */ /* 0x001fcc0000010000 */
[----:B------:R-:W0:Y:S02]  /*6ac0*/  MUFU.RCP R62, R62 ;  /* 0x0000003e003e7308 */ /* 0x000e240000001000 */
[----:B0-----:R-:W-:Y:S01]  /*6ad0*/  FMUL.FTZ R36, R36, R62 ;  /* 0x0000003e24247220 */ /* 0x001fe20000410000 */
[----:B------:R-:W-:-:S04]  /*6ae0*/  FADD.FTZ R62, -R62, 1 ;  /* 0x3f8000003e3e7421 */ /* 0x000fc80000010100 */
[----:B------:R-:W-:-:S04]  /*6af0*/  FFMA.FTZ R62, R51, R62, 1 ;  /* 0x3f800000333e7423 */ /* 0x000fc8000001003e */
[----:B------:R-:W-:-:S07]  /*6b00*/  FMUL.FTZ R36, R36, R62 ;  /* 0x0000003e24247220 */ /* 0x000fce0000410000 */
.L_x_168:
[----:B------:R-:W-:Y:S01]  /*6b10*/  SHF.L.U32 R77, R77, 0x10, RZ ;  /* 0x000000104d4d7819 */ /* 0x000fe200000006ff */
[----:B------:R-:W-:Y:S01]  /*6b20*/  FFMA.FTZ R63, R76, R50, R63 ;  /* 0x000000324c3f7223 */ /* 0x000fe2000001003f */
[----:B------:R-:W-:Y:S01]  /*6b30*/  SHF.L.U32 R51, R16, 0x10, RZ ;  /* 0x0000001010337819 */ /* 0x000fe200000006ff */
[----:B------:R-:W-:Y:S01]  /*6b40*/  FMUL.FTZ R76, R35, R48 ;  /* 0x00000030234c7220 */ /* 0x000fe20000410000 */
[----:B------:R-:W-:Y:S01]  /*6b50*/  FADD.FTZ R39, R50, R39 ;  /* 0x0000002732277221 */ /* 0x000fe20000010000 */
[----:B------:R-:W-:Y:S01]  /*6b60*/  FADD.FTZ R77, R77, -UR23 ;  /* 0x800000174d4d7e21 */ /* 0x000fe20008010000 */
[----:B------:R-:W-:Y:S01]  /*6b70*/  PRMT R50, R15, 0x7632, R50 ;  /* 0x000076320f327816 */ /* 0x000fe20000000032 */
[----:B------:R-:W-:Y:S01]  /*6b80*/  FADD.FTZ R51, R51, -UR23 ;  /* 0x8000001733337e21 */ /* 0x000fe20008010000 */
[----:B------:R-:W-:Y:S01]  /*6b90*/  FFMA.FTZ R63, R37, R76, R63 ;  /* 0x0000004c253f7223 */ /* 0x000fe2000001003f */
[----:B------:R-:W-:Y:S01]  /*6ba0*/  FMUL.FTZ R83, R77, UR24 ;  /* 0x000000184d537c20 */ /* 0x000fe20008410000 */
[----:B------:R-:W-:Y:S01]  /*6bb0*/  FADD.FTZ R76, R39, R76 ;  /* 0x0000004c274c7221 */ /* 0x000fe20000010000 */
[----:B------:R-:W-:Y:S01]  /*6bc0*/  SHF.L.U32 R39, R15, 0x10, RZ ;  /* 0x000000100f277819 */ /* 0x000fe200000006ff */
[----:B------:R-:W-:Y:S01]  /*6bd0*/  FMUL.FTZ R51, R51, UR24 ;  /* 0x0000001833337c20 */ /* 0x000fe20008410000 */
[----:B------:R-:W-:Y:S01]  /*6be0*/  SHF.L.U32 R50, R50, 0x10, RZ ;  /* 0x0000001032327819 */ /* 0x000fe200000006ff */
[----:B------:R0:W-:Y:S01]  /*6bf0*/  STL [R1+0x34], R83 ;  /* 0x0000345301007387 */ /* 0x0001e20000100800 */
[----:B------:R-:W-:Y:S01]  /*6c00*/  FMUL.FTZ R62, R36, R49 ;  /* 0x00000031243e7220 */ /* 0x000fe20000410000 */
[----:B------:R-:W-:Y:S06]  /*6c10*/  @!P1 BRA `(.L_x_169) ;  /* 0x0000000000489947 */ /* 0x000fec0003800000 */
        /* <DEDUP_REMOVED lines=18> */
.L_x_169:
[----:B------:R-:W-:Y:S01]  /*6d40*/  PRMT R79, R14, 0x7632, R79 ;  /* 0x000076320e4f7816 */ /* 0x000fe2000000004f */
[----:B------:R-:W-:Y:S01]  /*6d50*/  FFMA.FTZ R63, R38, R62, R63 ;  /* 0x0000003e263f7223 */ /* 0x000fe2000001003f */
[----:B------:R-:W-:Y:S01]  /*6d60*/  FADD.FTZ R76, R62, R76 ;  /* 0x0000004c3e4c7221 */ /* 0x000fe20000010000 */
[----:B------:R-:W-:Y:S01]  /*6d70*/  SHF.L.U32 R62, R14, 0x10, RZ ;  /* 0x000000100e3e7819 */ /* 0x000fe200000006ff */
[----:B------:R-:W-:Y:S01]  /*6d80*/  FMUL.FTZ R78, R39, R48 ;  /* 0x00000030274e7220 */ /* 0x000fe20000410000 */
[----:B------:R-:W-:Y:S02]  /*6d90*/  SHF.L.U32 R79, R79, 0x10, RZ ;  /* 0x000000104f4f7819 */ /* 0x000fe400000006ff */
[----:B------:R-:W-:Y:S01]  /*6da0*/  PRMT R77, R13, 0x7632, R77 ;  /* 0x000076320d4d7816 */ /* 0x000fe2000000004d */
[----:B------:R-:W-:Y:S01]  /*6db0*/  FADD.FTZ R62, R62, -UR23 ;  /* 0x800000173e3e7e21 */ /* 0x000fe20008010000 */
[----:B------:R-:W-:Y:S01]  /*6dc0*/  FFMA.FTZ R63, R51, R78, R63 ;  /* 0x0000004e333f7223 */ /* 0x000fe2000001003f */
[----:B------:R-:W-:Y:S01]  /*6dd0*/  FADD.FTZ R79, R79, -UR23 ;  /* 0x800000174f4f7e21 */ /* 0x000fe20008010000 */
[----:B------:R-:W-:Y:S01]  /*6de0*/  FADD.FTZ R78, R76, R78 ;  /* 0x0000004e4c4e7221 */ /* 0x000fe20000010000 */
[----:B------:R-:W-:Y:S01]  /*6df0*/  FMUL.FTZ R82, R62, UR24 ;  /* 0x000000183e527c20 */ /* 0x000fe20008410000 */
[----:B------:R-:W-:Y:S01]  /*6e00*/  SHF.L.U32 R76, R13, 0x10, RZ ;  /* 0x000000100d4c7819 */ /* 0x000fe200000006ff */
[----:B------:R-:W-:Y:S01]  /*6e10*/  FMUL.FTZ R86, R79, UR24 ;  /* 0x000000184f567c20 */ /* 0x000fe20008410000 */
[----:B------:R-:W-:Y:S01]  /*6e20*/  PRMT R80, R12, 0x7632, R80 ;  /* 0x000076320c507816 */ /* 0x000fe20000000050 */
[----:B------:R-:W-:Y:S01]  /*6e30*/  FMUL.FTZ R62, R50, R49 ;  /* 0x00000031323e7220 */ /* 0x000fe20000410000 */
[----:B------:R-:W-:-:S02]  /*6e40*/  SHF.L.U32 R77, R77, 0x10, RZ ;  /* 0x000000104d4d7819 */ /* 0x000fc400000006ff */
        /* <DEDUP_REMOVED lines=17> */
[----:B--2---:R-:W-:Y:S01]  /*6f60*/  FMUL.FTZ R77, R77, R81 ;  /* 0x000000514d4d7220 */ /* 0x004fe20000410000 */
[----:B------:R-:W-:-:S04]  /*6f70*/  FADD.FTZ R81, -R81, 1 ;  /* 0x3f80000051517421 */ /* 0x000fc80000010100 */
[----:B------:R-:W-:-:S04]  /*6f80*/  FFMA.FTZ R81, R79, R81, 1 ;  /* 0x3f8000004f517423 */ /* 0x000fc80000010051 */
[----:B------:R-:W-:-:S07]  /*6f90*/  FMUL.FTZ R77, R77, R81 ;  /* 0x000000514d4d7220 */ /* 0x000fce0000410000 */
.L_x_170:
[----:B------:R-:W-:Y:S01]  /*6fa0*/  FFMA.FTZ R63, R83, R62, R63 ;  /* 0x0000003e533f7223 */ /* 0x000fe2000001003f */
[----:B------:R-:W-:Y:S01]  /*6fb0*/  FADD.FTZ R78, R62, R78 ;  /* 0x0000004e3e4e7221 */ /* 0x000fe20000010000 */
[----:B------:R-:W-:Y:S01]  /*6fc0*/  SHF.L.U32 R62, R12, 0x10, RZ ;  /* 0x000000100c3e7819 */ /* 0x000fe200000006ff */
[----:B------:R-:W-:Y:S01]  /*6fd0*/  FMUL.FTZ R81, R76, R48 ;  /* 0x000000304c517220 */ /* 0x000fe20000410000 */
[----:B------:R-:W-:Y:S02]  /*6fe0*/  SHF.L.U32 R80, R80, 0x10, RZ ;  /* 0x0000001050507819 */ /* 0x000fe400000006ff */
[C---:B------:R-:W-:Y:S01]  /*6ff0*/  PRMT R79, R11.reuse, 0x7632, R79 ;  /* 0x000076320b4f7816 */ /* 0x040fe2000000004f */
[----:B------:R-:W-:Y:S01]  /*7000*/  FADD.FTZ R62, R62, -UR23 ;  /* 0x800000173e3e7e21 */ /* 0x000fe20008010000 */
[----:B------:R-:W-:Y:S01]  /*7010*/  FFMA.FTZ R63, R82, R81, R63 ;  /* 0x00000051523f7223 */ /* 0x000fe2000001003f */
[----:B------:R-:W-:Y:S01]  /*7020*/  FADD.FTZ R80, R80, -UR23 ;  /* 0x8000001750507e21 */ /* 0x000fe20008010000 */
[----:B------:R-:W-:Y:S01]  /*7030*/  FADD.FTZ R81, R78, R81 ;  /* 0x000000514e517221 */ /* 0x000fe20000010000 */
[----:B------:R-:W-:Y:S01]  /*7040*/  FMUL.FTZ R85, R62, UR24 ;  /* 0x000000183e557c20 */ /* 0x000fe20008410000 */
[----:B------:R-:W-:Y:S01]  /*7050*/  SHF.L.U32 R78, R11, 0x10, RZ ;  /* 0x000000100b4e7819 */ /* 0x000fe200000006ff */
[----:B-1----:R-:W-:Y:S01]  /*7060*/  FMUL.FTZ R82, R77, R49 ;  /* 0x000000314d527220 */ /* 0x002fe20000410000 */
[----:B------:R-:W-:Y:S01]  /*7070*/  SHF.L.U32 R79, R79, 0x10, RZ ;  /* 0x000000104f4f7819 */ /* 0x000fe200000006ff */
[----:B------:R-:W-:Y:S01]  /*7080*/  FMUL.FTZ R80, R80, UR24 ;  /* 0x0000001850507c20 */ /* 0x000fe20008410000 */
[----:B------:R1:W-:Y:S01]  /*7090*/  STL [R1+0x30], R85 ;  /* 0x0000305501007387 */ /* 0x0003e20000100800 */
[----:B------:R-:W-:Y:S05]  /*70a0*/  @!P1 BRA `(.L_x_171) ;  /* 0x0000000000489947 */ /* 0x000fea0003800000 */
[----:B------:R-:W-:-:S04]  /*70b0*/  FFMA.FTZ R62, R85, R48, R46 ;  /* 0x00000030553e7223 */ /* 0x000fc8000001002e */
[----:B0-----:R-:W-:-:S06]  /*70c0*/  FMUL.FTZ R83, R62, -1.4426950216293334961 ;  /* 0xbfb8aa3b3e537820 */ /* 0x001fcc0000410000 */
        /* <DEDUP_REMOVED lines=16> */
.L_x_171:
[----:B------:R-:W-:Y:S01]  /*71d0*/  PRMT R84, R10, 0x7632, R84 ;  /* 0x000076320a547816 */ /* 0x000fe20000000054 */
[----:B------:R-:W-:Y:S01]  /*71e0*/  FFMA.FTZ R63, R86, R82, R63 ;  /* 0x00000052563f7223 */ /* 0x000fe2000001003f */
[----:B0-----:R-:W-:Y:S01]  /*71f0*/  SHF.L.U32 R83, R10, 0x10, RZ ;  /* 0x000000100a537819 */ /* 0x001fe200000006ff */
        /* <DEDUP_REMOVED lines=11> */
[----:B-1----:R-:W-:Y:S01]  /*72b0*/  FMUL.FTZ R85, R79, R49 ;  /* 0x000000314f557220 */ /* 0x002fe20000410000 */
        /* <DEDUP_REMOVED lines=21> */
.L_x_172:
[----:B------:R-:W-:Y:S01]  /*7410*/  SHF.L.U32 R87, R8, 0x10, RZ ;  /* 0x0000001008577819 */ /* 0x000fe200000006ff */
[----:B------:R-:W-:Y:S01]  /*7420*/  FFMA.FTZ R63, R80, R85, R63 ;  /* 0x00000055503f7223 */ /* 0x000fe2000001003f */
[----:B------:R-:W-:Y:S01]  /*7430*/  SHF.L.U32 R88, R88, 0x10, RZ ;  /* 0x0000001058587819 */ /* 0x000fe200000006ff */
[----:B------:R-:W-:Y:S01]  /*7440*/  FMUL.FTZ R89, R81, R48 ;  /* 0x0000003051597220 */ /* 0x000fe20000410000 */
[----:B------:R-:W-:Y:S01]  /*7450*/  FADD.FTZ R62, R85, R62 ;  /* 0x0000003e553e7221 */ /* 0x000fe20000010000 */
[----:B------:R-:W-:Y:S01]  /*7460*/  PRMT R86, R7, 0x7632, R86 ;  /* 0x0000763207567816 */ /* 0x000fe20000000056 */
[----:B------:R-:W-:Y:S01]  /*7470*/  FADD.FTZ R87, R87, -UR23 ;  /* 0x8000001757577e21 */ /* 0x000fe20008010000 */
[----:B------:R-:W-:Y:S01]  /*7480*/  FADD.FTZ R88, R88, -UR23 ;  /* 0x8000001758587e21 */ /* 0x000fe20008010000 */
[----:B------:R-:W-:Y:S01]  /*7490*/  FFMA.FTZ R63, R83, R89, R63 ;  /* 0x00000059533f7223 */ /* 0x000fe2000001003f */
[----:B------:R-:W-:Y:S01]  /*74a0*/  FADD.FTZ R89, R62, R89 ;  /* 0x000000593e597221 */ /* 0x000fe20000010000 */
[----:B------:R-:W-:Y:S01]  /*74b0*/  SHF.L.U32 R85, R7, 0x10, RZ ;  /* 0x0000001007557819 */ /* 0x000fe200000006ff */
[----:B------:R-:W-:Y:S01]  /*74c0*/  FMUL.FTZ R87, R87, UR24 ;  /* 0x0000001857577c20 */ /* 0x000fe20008410000 */
[----:B------:R-:W-:Y:S01]  /*74d0*/  SHF.L.U32 R86, R86, 0x10, RZ ;  /* 0x0000001056567819 */ /* 0x000fe200000006ff */
[----:B------:R-:W-:Y:S01]  /*74e0*/  FMUL.FTZ R90, R82, R49 ;  /* 0x00000031525a7220 */ /* 0x000fe20000410000 */
        /* <DEDUP_REMOVED lines=20> */
.L_x_173:
        /* <DEDUP_REMOVED lines=14> */
[----:B------:R-:W-:Y:S01]  /*7710*/  FMUL.FTZ R93, R86, R49 ;  /* 0x00000031565d7220 */ /* 0x000fe20000410000 */
        /* <DEDUP_REMOVED lines=21> */
.L_x_174:
        /* <DEDUP_REMOVED lines=34> */
.L_x_175:
[----:B------:R-:W2:Y:S01]  /*7a90*/  LDL R107, [R1+0x74] ;  /* 0x00007400016b7983 */ /* 0x000ea20000100800 */
        /* <DEDUP_REMOVED lines=13> */
[----:B------:R-:W-:Y:S01]  /*7b70*/  SHF.L.U32 R98, R98, 0x10, RZ ;  /* 0x0000001062627819 */ /* 0x000fe200000006ff */
[----:B------:R-:W-:Y:S01]  /*7b80*/  FMUL.FTZ R101, R94, R49 ;  /* 0x000000315e657220 */ /* 0x000fe20000410000 */
[----:B------:R-:W-:Y:S01]  /*7b90*/  FMUL.FTZ R100, R100, UR24 ;  /* 0x0000001864647c20 */ /* 0x000fe20008410000 */
[----:B--2---:R-:W-:Y:S01]  /*7ba0*/  PRMT R104, R107, 0x7632, R104 ;  /* 0x000076326b687816 */ /* 0x004fe20000000068 */
        /* <DEDUP_REMOVED lines=19> */
.L_x_176:
[----:B------:R-:W2:Y:S01]  /*7ce0*/  LDL R106, [R1+0x70] ;  /* 0x00007000016a7983 */ /* 0x000ea20000100800 */
[----:B------:R-:W-:Y:S01]  /*7cf0*/  SHF.L.U32 R103, R107, 0x10, RZ ;  /* 0x000000106b677819 */ /* 0x000fe200000006ff */
[----:B------:R-:W-:Y:S01]  /*7d00*/  FFMA.FTZ R63, R96, R101, R63 ;  /* 0x00000065603f7223 */ /* 0x000fe2000001003f */
[----:B------:R-:W-:Y:S01]  /*7d10*/  SHF.L.U32 R104, R104, 0x10, RZ ;  /* 0x0000001068687819 */ /* 0x000fe200000006ff */
[----:B------:R-:W-:Y:S01]  /*7d20*/  FMUL.FTZ R105, R97, R48 ;  /* 0x0000003061697220 */ /* 0x000fe20000410000 */
[----:B------:R-:W-:Y:S01]  /*7d30*/  FADD.FTZ R62, R101, R62 ;  /* 0x0000003e653e7221 */ /* 0x000fe20000010000 */
[----:B------:R-:W-:Y:S02]  /*7d40*/  FADD.FTZ R103, R103, -UR23 ;  /* 0x8000001767677e21 */ /* 0x000fe40008010000 */
[----:B------:R-:W-:Y:S01]  /*7d50*/  FADD.FTZ R104, R104, -UR23 ;  /* 0x8000001768687e21 */ /* 0x000fe20008010000 */
[----:B------:R-:W-:Y:S01]  /*7d60*/  FFMA.FTZ R63, R99, R105, R63 ;  /* 0x00000069633f7223 */ /* 0x000fe2000001003f */
[----:B------:R-:W-:Y:S01]  /*7d70*/  FADD.FTZ R105, R62, R105 ;  /* 0x000000693e697221 */ /* 0x000fe20000010000 */
[----:B------:R-:W-:Y:S01]  /*7d80*/  FMUL.FTZ R103, R103, UR24 ;  /* 0x0000001867677c20 */ /* 0x000fe20008410000 */
[----:B------:R-:W-:Y:S01]  /*7d90*/  FMUL.FTZ R104, R104, UR24 ;  /* 0x0000001868687c20 */ /* 0x000fe20008410000 */
[----:B--2---:R-:W-:-:S02]  /*7da0*/  PRMT R102, R106, 0x7632, R102 ;  /* 0x000076326a667816 */ /* 0x004fc40000000066 */
[----:B------:R-:W-:Y:S01]  /*7db0*/  SHF.L.U32 R101, R106, 0x10, RZ ;  /* 0x000000106a657819 */ /* 0x000fe200000006ff */
[----:B------:R-:W-:Y:S01]  /*7dc0*/  FMUL.FTZ R106, R98, R49 ;  /* 0x00000031626a7220 */ /* 0x000fe20000410000 */
[----:B------:R-:W-:Y:S01]  /*7dd0*/  SHF.L.U32 R102, R102, 0x10, RZ ;  /* 0x0000001066667819 */ /* 0x000fe200000006ff */
        /* <DEDUP_REMOVED lines=19> */
.L_x_177:
[----:B------:R-:W2:Y:S01]  /*7f10*/  LDL R107, [R1+0x48] ;  /* 0x00004800016b7983 */ /* 0x000ea20000100800 */
[----:B------:R-:W-:Y:S01]  /*7f20*/  FFMA.FTZ R63, R100, R106, R63 ;  /* 0x0000006a643f7223 */ /* 0x000fe2000001003f */
[----:B------:R-:W-:Y:S01]  /*7f30*/  FMUL.FTZ R62, R101, R48 ;  /* 0x00000030653e7220 */ /* 0x000fe20000410000 */
[----:B------:R-:W-:Y:S01]  /*7f40*/  FADD.FTZ R105, R106, R105 ;  /* 0x000000696a697221 */ /* 0x000fe20000010000 */
[----:B------:R-:W-:Y:S01]  /*7f50*/  PRMT R106, R125, 0x7632, R106 ;  /* 0x000076327d6a7816 */ /* 0x000fe2000000006a */
[----:B------:R-:W-:Y:S01]  /*7f60*/  FMUL.FTZ R109, R102, R49 ;  /* 0x00000031666d7220 */ /* 0x000fe20000410000 */
[----:B------:R-:W-:Y:S01]  /*7f70*/  FFMA.FTZ R63, R103, R62, R63 ;  /* 0x0000003e673f7223 */ /* 0x000fe2000001003f */
[----:B------:R-:W-:Y:S01]  /*7f80*/  FADD.FTZ R62, R105, R62 ;  /* 0x0000003e693e7221 */ /* 0x000fe20000010000 */
[----:B------:R-:W-:Y:S02]  /*7f90*/  SHF.L.U32 R105, R125, 0x10, RZ ;  /* 0x000000107d697819 */ /* 0x000fe400000006ff */
[----:B------:R-:W-:-:S02]  /*7fa0*/  PRMT R112, R123, 0x7632, R112 ;  /* 0x000076327b707816 */ /* 0x000fc40000000070 */
[----:B------:R-:W-:Y:S02]  /*7fb0*/  SHF.L.U32 R106, R106, 0x10, RZ ;  /* 0x000000106a6a7819 */ /* 0x000fe400000006ff */
[C---:B--2---:R-:W-:Y:S02]  /*7fc0*/  PRMT R108, R107.reuse, 0x7632, R108 ;  /* 0x000076326b6c7816 */ /* 0x044fe4000000006c */
[----:B------:R-:W-:Y:S02]  /*7fd0*/  SHF.L.U32 R107, R107, 0x10, RZ ;  /* 0x000000106b6b7819 */ /* 0x000fe400000006ff */
[----:B------:R-:W-:-:S03]  /*7fe0*/  SHF.L.U32 R108, R108, 0x10, RZ ;  /* 0x000000106c6c7819 */ /* 0x000fc600000006ff */
[----:B------:R-:W-:Y:S02]  /*7ff0*/  FADD.FTZ R107, R107, -UR23 ;  /* 0x800000176b6b7e21 */ /* 0x000fe40008010000 */
[----:B------:R-:W-:Y:S02]  /*8000*/  FADD.FTZ R108, R108, -UR23 ;  /* 0x800000176c6c7e21 */ /* 0x000fe40008010000 */
[----:B------:R-:W-:Y:S02]  /*8010*/  FMUL.FTZ R107, R107, UR24 ;  /* 0x000000186b6b7c20 */ /* 0x000fe40008410000 */
        /* <DEDUP_REMOVED lines=20> */
.L_x_178:
        /* <DEDUP_REMOVED lines=34> */
.L_x_179:
[----:B------:R-:W-:Y:S01]  /*8380*/  PRMT R116, R72, 0x7632, R116 ;  /* 0x0000763248747816 */ /* 0x000fe20000000074 */
[----:B------:R-:W-:Y:S01]  /*8390*/  FFMA.FTZ R63, R108, R62, R63 ;  /* 0x0000003e6c3f7223 */ /* 0x000fe2000001003f */
[----:B------:R-:W-:Y:S01]  /*83a0*/  FMUL.FTZ R113, R109, R48 ;  /* 0x000000306d717220 */ /* 0x000fe20000410000 */
[----:B------:R-:W-:Y:S01]  /*83b0*/  FADD.FTZ R114, R62, R114 ;  /* 0x000000723e727221 */ /* 0x000fe20000010000 */
[----:B------:R-:W-:Y:S01]  /*83c0*/  SHF.L.U32 R115, R72, 0x10, RZ ;  /* 0x0000001048737819 */ /* 0x000fe200000006ff */
[----:B------:R-:W-:Y:S01]  /*83d0*/  FMUL.FTZ R62, R110, R49 ;  /* 0x000000316e3e7220 */ /* 0x000fe20000410000 */
[----:B------:R-:W-:Y:S01]  /*83e0*/  SHF.L.U32 R116, R116, 0x10, RZ ;  /* 0x0000001074747819 */ /* 0x000fe200000006ff */
[----:B------:R-:W-:Y:S01]  /*83f0*/  FFMA.FTZ R63, R111, R113, R63 ;  /* 0x000000716f3f7223 */ /* 0x000fe2000001003f */
[----:B------:R-:W-:Y:S01]  /*8400*/  FADD.FTZ R113, R114, R113 ;  /* 0x0000007172717221 */ /* 0x000fe20000010000 */
[----:B------:R-:W-:Y:S01]  /*8410*/  PRMT R114, R122, 0x7632, R114 ;  /* 0x000076327a727816 */ /* 0x000fe20000000072 */
[----:B------:R-:W-:Y:S01]  /*8420*/  FADD.FTZ R115, R115, -UR23 ;  /* 0x8000001773737e21 */ /* 0x000fe20008010000 */
[----:B------:R-:W-:Y:S01]  /*8430*/  FADD.FTZ R116, R116, -UR23 ;  /* 0x8000001774747e21 */ /* 0x000fe20008010000 */
[----:B------:R-:W-:Y:S01]  /*8440*/  FADD.FTZ R117, R62, R113 ;  /* 0x000000713e757221 */ /* 0x000fe20000010000 */
[----:B------:R-:W-:Y:S01]  /*8450*/  FFMA.FTZ R118, R112, R62, R63 ;  /* 0x0000003e70767223 */ /* 0x000fe2000001003f */
[----:B------:R-:W-:Y:S01]  /*8460*/  SHF.L.U32 R113, R122, 0x10, RZ ;  /* 0x000000107a717819 */ /* 0x000fe200000006ff */
[----:B------:R-:W-:Y:S01]  /*8470*/  FMUL.FTZ R115, R115, UR24 ;  /* 0x0000001873737c20 */ /* 0x000fe20008410000 */
        /* <DEDUP_REMOVED lines=21> */
.L_x_180:
[----:B------:R-:W-:Y:S01]  /*85d0*/  FMUL.FTZ R62, R113, R48 ;  /* 0x00000030713e7220 */ /* 0x000fe20000410000 */
[--C-:B------:R-:W-:Y:S01]  /*85e0*/  FFMA.FTZ R122, R31, R30, R119.reuse ;  /* 0x0000001e1f7a7223 */ /* 0x100fe20000010077 */
[----:B------:R-:W-:Y:S01]  /*85f0*/  PRMT R119, R71, 0x7632, R119 ;  /* 0x0000763247777816 */ /* 0x000fe20000000077 */
[----:B------:R-:W-:Y:S01]  /*8600*/  FADD.FTZ R31, R120, R30 ;  /* 0x0000001e781f7221 */ /* 0x000fe20000010000 */
[----:B------:R-:W-:Y:S01]  /*8610*/  FFMA.FTZ R63, R115, R62, R118 ;  /* 0x0000003e733f7223 */ /* 0x000fe20000010076 */
[----:B------:R-:W-:Y:S01]  /*8620*/  SHF.L.U32 R118, R71, 0x10, RZ ;  /* 0x0000001047767819 */ /* 0x000fe200000006ff */
[----:B------:R-:W-:Y:S01]  /*8630*/  STL [R1+0x54], R122 ;  /* 0x0000547a01007387 */ /* 0x000fe20000100800 */
[----:B------:R-:W-:Y:S01]  /*8640*/  SHF.L.U32 R119, R119, 0x10, RZ ;  /* 0x0000001077777819 */ /* 0x000fe200000006ff */
[----:B------:R-:W-:Y:S01]  /*8650*/  FADD.FTZ R30, R117, R62 ;  /* 0x0000003e751e7221 */ /* 0x000fe20000010000 */
[----:B------:R-:W-:Y:S01]  /*8660*/  PRMT R117, R121, 0x7632, R117 ;  /* 0x0000763279757816 */ /* 0x000fe20000000075 */
[----:B------:R0:W-:Y:S01]  /*8670*/  STL [R1+0x50], R31 ;  /* 0x0000501f01007387 */ /* 0x0001e20000100800 */
[----:B------:R-:W-:Y:S01]  /*8680*/  FADD.FTZ R118, R118, -UR23 ;  /* 0x8000001776767e21 */ /* 0x000fe20008010000 */
[----:B------:R-:W-:Y:S01]  /*8690*/  FADD.FTZ R119, R119, -UR23 ;  /* 0x8000001777777e21 */ /* 0x000fe20008010000 */
[----:B------:R-:W-:-:S02]  /*86a0*/  SHF.L.U32 R117, R117, 0x10, RZ ;  /* 0x0000001075757819 */ /* 0x000fc400000006ff */
[----:B------:R-:W-:Y:S01]  /*86b0*/  FMUL.FTZ R118, R118, UR24 ;  /* 0x0000001876767c20 */ /* 0x000fe20008410000 */
[----:B------:R-:W-:Y:S01]  /*86c0*/  FMUL.FTZ R119, R119, UR24 ;  /* 0x0000001877777c20 */ /* 0x000fe20008410000 */
[----:B------:R-:W-:Y:S01]  /*86d0*/  SHF.L.U32 R120, R121, 0x10, RZ ;  /* 0x0000001079787819 */ /* 0x000fe200000006ff */
[----:B0-----:R-:W-:-:S04]  /*86e0*/  FMUL.FTZ R31, R114, R49 ;  /* 0x00000031721f7220 */ /* 0x001fc80000410000 */
[----:B------:R-:W-:Y:S01]  /*86f0*/  FFMA.FTZ R62, R116, R31, R63 ;  /* 0x0000001f743e7223 */ /* 0x000fe2000001003f */
[----:B------:R-:W-:Y:S01]  /*8700*/  FADD.FTZ R63, R31, R30 ;  /* 0x0000001e1f3f7221 */ /* 0x000fe20000010000 */
        /* <DEDUP_REMOVED lines=8> */
[----:B------:R-:W-:-:S04]  /*8790*/  FFMA.FTZ R31, R31, R30, 1 ;  /* 0x3f8000001f1f7423 */ /* 0x000fc8000001001e */
[----:B------:R-:W-:Y:S01]  /*87a0*/  FMUL.FTZ R120, R120, R31 ;  /* 0x0000001f78787220 */ /* 0x000fe20000410000 */
        /* <DEDUP_REMOVED lines=9> */
.L_x_181:
[----:B------:R-:W-:Y:S01]  /*8840*/  FMUL.FTZ R30, R120, R48 ;  /* 0x00000030781e7220 */ /* 0x000fe20000410000 */
[C---:B------:R-:W-:Y:S02]  /*8850*/  PRMT R121, R124.reuse, 0x7632, R121 ;  /* 0x000076327c797816 */ /* 0x040fe40000000079 */
[----:B------:R-:W-:Y:S01]  /*8860*/  SHF.L.U32 R124, R124, 0x10, RZ ;  /* 0x000000107c7c7819 */ /* 0x000fe200000006ff */
[----:B------:R-:W-:Y:S01]  /*8870*/  FFMA.FTZ R62, R118, R30, R62 ;  /* 0x0000001e763e7223 */ /* 0x000fe2000001003e */
[----:B------:R-:W-:Y:S01]  /*8880*/  FADD.FTZ R31, R63, R30 ;  /* 0x0000001e3f1f7221 */ /* 0x000fe20000010000 */
[----:B------:R-:W-:Y:S01]  /*8890*/  FMUL.FTZ R30, R117, R49 ;  /* 0x00000031751e7220 */ /* 0x000fe20000410000 */
[----:B------:R-:W-:-:S03]  /*88a0*/  SHF.L.U32 R121, R121, 0x10, RZ ;  /* 0x0000001079797819 */ /* 0x000fc600000006ff */
[----:B------:R-:W-:Y:S01]  /*88b0*/  FFMA.FTZ R62, R119, R30, R62 ;  /* 0x0000001e773e7223 */ /* 0x000fe2000001003e */
[----:B------:R-:W-:Y:S01]  /*88c0*/  FADD.FTZ R63, R30, R31 ;  /* 0x0000001f1e3f7221 */ /* 0x000fe20000010000 */
[C---:B------:R-:W-:Y:S02]  /*88d0*/  PRMT R30, R70.reuse, 0x7632, R30 ;  /* 0x00007632461e7816 */ /* 0x040fe4000000001e */
        /* <DEDUP_REMOVED lines=25> */
.L_x_182:
[----:B------:R-:W-:-:S04]  /*8a70*/  FMUL.FTZ R30, R124, R48 ;  /* 0x000000307c1e7220 */ /* 0x000fc80000410000 */
[----:B------:R-:W-:Y:S01]  /*8a80*/  FADD.FTZ R31, R63, R30 ;  /* 0x0000001e3f1f7221 */ /* 0x000fe20000010000 */
[----:B------:R-:W-:Y:S01]  /*8a90*/  FFMA.FTZ R62, R122, R30, R62 ;  /* 0x0000001e7a3e7223 */ /* 0x000fe2000001003e */
[----:B------:R-:W2:Y:S01]  /*8aa0*/  LDL R63, [R1+0x4c] ;  /* 0x00004c00013f7983 */ /* 0x000ea20000100800 */
[----:B------:R-:W-:-:S04]  /*8ab0*/  FMUL.FTZ R30, R121, R49 ;  /* 0x00000031791e7220 */ /* 0x000fc80000410000 */
[----:B------:R-:W-:Y:S01]  /*8ac0*/  FFMA.FTZ R125, R123, R30, R62 ;  /* 0x0000001e7b7d7223 */ /* 0x000fe2000001003e */
[----:B------:R-:W-:Y:S01]  /*8ad0*/  FADD.FTZ R62, R30, R31 ;  /* 0x0000001f1e3e7221 */ /* 0x000fe20000010000 */
[C---:B------:R-:W-:Y:S02]  /*8ae0*/  PRMT R30, R69.reuse, 0x7632, R30 ;  /* 0x00007632451e7816 */ /* 0x040fe4000000001e */
[----:B------:R-:W-:Y:S01]  /*8af0*/  SHF.L.U32 R31, R69, 0x10, RZ ;  /* 0x00000010451f7819 */ /* 0x000fe200000006ff */
[----:B------:R0:W-:Y:S01]  /*8b00*/  STL [R1+0x2c], R125 ;  /* 0x00002c7d01007387 */ /* 0x0001e20000100800 */
[----:B------:R-:W-:-:S03]  /*8b10*/  SHF.L.U32 R30, R30, 0x10, RZ ;  /* 0x000000101e1e7819 */ /* 0x000fc600000006ff */
[----:B------:R1:W-:Y:S02]  /*8b20*/  STL [R1+0x40], R62 ;  /* 0x0000403e01007387 */ /* 0x0003e40000100800 */
[----:B------:R-:W-:Y:S01]  /*8b30*/  FADD.FTZ R30, R30, -UR23 ;  /* 0x800000171e1e7e21 */ /* 0x000fe20008010000 */
[----:B0-----:R-:W-:-:S03]  /*8b40*/  FADD.FTZ R125, R31, -UR23 ;  /* 0x800000171f7d7e21 */ /* 0x001fc60008010000 */
[----:B-1----:R-:W-:Y:S01]  /*8b50*/  FMUL.FTZ R62, R30, UR24 ;  /* 0x000000181e3e7c20 */ /* 0x002fe20008410000 */
[----:B------:R-:W-:-:S04]  /*8b60*/  FMUL.FTZ R125, R125, UR24 ;  /* 0x000000187d7d7c20 */ /* 0x000fc80008410000 */
[----:B------:R0:W-:Y:S01]  /*8b70*/  STL [R1+0x14], R62 ;  /* 0x0000143e01007387 */ /* 0x0001e20000100800 */
[C---:B--2---:R-:W-:Y:S02]  /*8b80*/  PRMT R31, R63.reuse, 0x7632, R31 ;  /* 0x000076323f1f7816 */ /* 0x044fe4000000001f */
[----:B------:R-:W-:Y:S02]  /*8b90*/  SHF.L.U32 R30, R63, 0x10, RZ ;  /* 0x000000103f1e7819 */ /* 0x000fe400000006ff */
[----:B------:R-:W-:Y:S01]  /*8ba0*/  SHF.L.U32 R31, R31, 0x10, RZ ;  /* 0x000000101f1f7819 */ /* 0x000fe200000006ff */
[----:B0-----:R-:W-:Y:S06]  /*8bb0*/  @!P1 BRA `(.L_x_183) ;  /* 0x00000000005c9947 */ /* 0x001fec0003800000 */
[----:B------:R-:W-:Y:S01]  /*8bc0*/  FFMA.FTZ R63, R125, R48, R46 ;  /* 0x000000307d3f7223 */ /* 0x000fe2000001002e */
[----:B------:R-:W-:Y:S04]  /*8bd0*/  STL [R1+0x88], R2 ;  /* 0x0000880201007387 */ /* 0x000fe80000100800 */
[----:B------:R0:W-:Y:S02]  /*8be0*/  STL [R1+0x84], R0 ;  /* 0x0000840001007387 */ /* 0x0001e40000100800 */
[----:B0-----:R-:W-:Y:S01]  /*8bf0*/  MOV R0, R62 ;  /* 0x0000003e00007202 */ /* 0x001fe20000000f00 */
        /* <DEDUP_REMOVED lines=9> */
[----:B------:R-:W-:Y:S01]  /*8c90*/  FMUL.FTZ R62, R63, -1.4426950216293334961 ;  /* 0xbfb8aa3b3f3e7820 */ /* 0x000fe20000410000 */
[----:B------:R0:W5:Y:S05]  /*8ca0*/  LDL.LU R2, [R1+0x88] ;  /* 0x0000880001027983 */ /* 0x00016a0000300800 */
[----:B------:R-:W1:Y:S02]  /*8cb0*/  MUFU.EX2 R62, R62 ;  /* 0x0000003e003e7308 */ /* 0x000e640000000800 */
[----:B-1----:R-:W-:-:S06]  /*8cc0*/  FADD.FTZ R62, R62, 1 ;  /* 0x3f8000003e3e7421 */ /* 0x002fcc0000010000 */
[----:B------:R-:W1:Y:S02]  /*8cd0*/  MUFU.RCP R62, R62 ;  /* 0x0000003e003e7308 */ /* 0x000e640000001000 */
[----:B-1----:R-:W-:Y:S01]  /*8ce0*/  FMUL.FTZ R0, R31, R62 ;  /* 0x0000003e1f007220 */ /* 0x002fe20000410000 */
[----:B------:R-:W-:-:S04]  /*8cf0*/  FADD.FTZ R31, -R62, 1 ;  /* 0x3f8000003e1f7421 */ /* 0x000fc80000010100 */
[----:B------:R-:W-:-:S04]  /*8d00*/  FFMA.FTZ R31, R63, R31, 1 ;  /* 0x3f8000003f1f7423 */ /* 0x000fc8000001001f */
[----:B------:R-:W-:Y:S02]  /*8d10*/  FMUL.FTZ R31, R0, R31 ;  /* 0x0000001f001f7220 */ /* 0x000fe40000410000 */
[----:B------:R0:W5:Y:S05]  /*8d20*/  LDL.LU R0, [R1+0x84] ;  /* 0x0000840001007983 */ /* 0x00016a0000300800 */
.L_x_183:
[----:B------:R-:W2:Y:S04]  /*8d30*/  LDL.LU R63, [R1+0x40] ;  /* 0x00004000013f7983 */ /* 0x000ea80000300800 */
[----:B------:R1:W-:Y:S04]  /*8d40*/  STL [R1+0xa8], R10 ;  /* 0x0000a80a01007387 */ /* 0x0003e80000100800 */
[----:B-1----:R-:W3:Y:S04]  /*8d50*/  LDL.LU R10, [R1+0x2c] ;  /* 0x00002c00010a7983 */ /* 0x002ee80000300800 */
[----:B------:R-:W-:Y:S04]  /*8d60*/  STL [R1+0xa4], R9 ;  /* 0x0000a40901007387 */ /* 0x000fe80000100800 */
[----:B------:R-:W-:Y:S04]  /*8d70*/  STL [R1+0xa0], R8 ;  /* 0x0000a00801007387 */ /* 0x000fe80000100800 */
[----:B------:R-:W-:Y:S04]  /*8d80*/  STL [R1+0x9c], R7 ;  /* 0x00009c0701007387 */ /* 0x000fe80000100800 */
[----:B------:R-:W-:Y:S04]  /*8d90*/  STL [R1+0x98], R6 ;  /* 0x0000980601007387 */ /* 0x000fe80000100800 */
[----:B------:R-:W-:Y:S04]  /*8da0*/  STL [R1+0x94], R5 ;  /* 0x0000940501007387 */ /* 0x000fe80000100800 */
[----:B------:R-:W-:Y:S04]  /*8db0*/  STL [R1+0x90], R4 ;  /* 0x0000900401007387 */ /* 0x000fe80000100800 */
[----:B------:R-:W-:Y:S04]  /*8dc0*/  STL [R1+0x8c], R3 ;  /* 0x00008c0301007387 */ /* 0x000fe80000100800 */
[----:B-----5:R-:W-:Y:S04]  /*8dd0*/  STL [R1+0x88], R2 ;  /* 0x0000880201007387 */ /* 0x020fe80000100800 */
[----:B------:R1:W-:Y:S04]  /*8de0*/  STL [R1+0x84], R0 ;  /* 0x0000840001007387 */ /* 0x0003e80000100800 */
[----:B-1----:R-:W4:Y:S01]  /*8df0*/  LDL.LU R0, [R1+0x14] ;  /* 0x0000140001007983 */ /* 0x002f220000300800 */
[----:B------:R-:W-:-:S03]  /*8e00*/  FMUL.FTZ R62, R30, R48 ;  /* 0x000000301e3e7220 */ /* 0x000fc60000410000 */
[----:B------:R-:W4:Y:S04]  /*8e10*/  LDL.LU R7, [R1+0x78] ;  /* 0x0000780001077983 */ /* 0x000f280000300800 */
[----:B------:R-:W4:Y:S04]  /*8e20*/  LDL.LU R4, [R1+0x10] ;  /* 0x0000100001047983 */ /* 0x000f280000300800 */
[----:B------:R-:W4:Y:S04]  /*8e30*/  LDL.LU R2, [R1+0x7c] ;  /* 0x00007c0001027983 */ /* 0x000f280000300800 */
[----:B------:R-:W4:Y:S04]  /*8e40*/  LDL.LU R6, [R1+0x54] ;  /* 0x0000540001067983 */ /* 0x000f280000300800 */
[----:B------:R-:W4:Y:S04]  /*8e50*/  LDL.LU R3, [R1+0xc] ;  /* 0x00000c0001037983 */ /* 0x000f280000300800 */
[----:B------:R-:W4:Y:S01]  /*8e60*/  LDL.LU R5, [R1+0x50] ;  /* 0x0000500001057983 */ /* 0x000f220000300800 */
[----:B--2---:R-:W-:Y:S01]  /*8e70*/  FADD.FTZ R8, R63, R62 ;  /* 0x0000003e3f087221 */ /* 0x004fe20000010000 */
[----:B------:R-:W-:Y:S01]  /*8e80*/  FMUL.FTZ R63, R31, R49 ;  /* 0x000000311f3f7220 */ /* 0x000fe20000410000 */
[----:B---3--:R-:W-:-:S04]  /*8e90*/  FFMA.FTZ R10, R125, R62, R10 ;  /* 0x0000003e7d0a7223 */ /* 0x008fc8000001000a */
[----:B----4-:R-:W-:Y:S02]  /*8ea0*/  FFMA.FTZ R62, R0, R63, R10 ;  /* 0x0000003f003e7223 */ /* 0x010fe4000001000a */
[----:B------:R-:W1:Y:S01]  /*8eb0*/  S2R R10, SR_LANEID ;  /* 0x00000000000a7919 */ /* 0x000e620000000000 */
[----:B------:R-:W-:Y:S02]  /*8ec0*/  FADD.FTZ R63, R63, R8 ;  /* 0x000000083f3f7221 */ /* 0x000fe40000010000 */
[----:B------:R-:W2:Y:S04]  /*8ed0*/  SHFL.DOWN PT, R9, R62, 0x1, 0x1f ;  /* 0x08201f003e097f89 */ /* 0x000ea800000e0000 */
[----:B------:R-:W3:Y:S01]  /*8ee0*/  SHFL.DOWN PT, R8, R63, 0x1, 0x1f ;  /* 0x08201f003f087f89 */ /* 0x000ee200000e0000 */
[----:B-1----:R-:W-:-:S13]  /*8ef0*/  ISETP.GT.AND P0, PT, R10, 0x1e, PT ;  /* 0x0000001e0a00780c */ /* 0x002fda0003f04270 */
[----:B--2---:R-:W-:Y:S01]  /*8f00*/  @!P0 FADD.FTZ R62, R62, R9 ;  /* 0x000000093e3e8221 */ /* 0x004fe20000010000 */
[----:B---3--:R-:W-:-:S04]  /*8f10*/  @!P0 FADD.FTZ R63, R63, R8 ;  /* 0x000000083f3f8221 */ /* 0x008fc80000010000 */
[----:B------:R-:W1:Y:S04]  /*8f20*/  SHFL.DOWN PT, R9, R62, 0x2, 0x1f ;  /* 0x08401f003e097f89 */ /* 0x000e6800000e0000 */
[----:B------:R-:W2:Y:S01]  /*8f30*/  SHFL.DOWN PT, R8, R63, 0x2, 0x1f ;  /* 0x08401f003f087f89 */ /* 0x000ea200000e0000 */
[----:B------:R-:W-:-:S13]  /*8f40*/  ISETP.GT.AND P0, PT, R10, 0x1d, PT ;  /* 0x0000001d0a00780c */ /* 0x000fda0003f04270 */
[----:B-1----:R-:W-:Y:S01]  /*8f50*/  @!P0 FADD.FTZ R62, R62, R9 ;  /* 0x000000093e3e8221 */ /* 0x002fe20000010000 */
[----:B--2---:R-:W-:-:S04]  /*8f60*/  @!P0 FADD.FTZ R63, R63, R8 ;  /* 0x000000083f3f8221 */ /* 0x004fc80000010000 */
        /* <DEDUP_REMOVED lines=12> */
[----:B------:R-:W-:Y:S01]  /*9030*/  ISETP.GT.AND P0, PT, R10, 0xf, PT ;  /* 0x0000000f0a00780c */ /* 0x000fe20003f04270 */
[----:B------:R-:W-:Y:S02]  /*9040*/  FFMA.FTZ R4, R4, R34, R7 ;  /* 0x0000002204047223 */ /* 0x000fe40000010007 */
[----:B------:R3:W5:Y:S01]  /*9050*/  LDL.LU R10, [R1+0xa8] ;  /* 0x0000a800010a7983 */ /* 0x0007620000300800 */
[----:B------:R-:W-:-:S09]  /*9060*/  FADD.FTZ R2, R2, R34 ;  /* 0x0000002202027221 */ /* 0x000fd20000010000 */
[----:B-1----:R-:W-:Y:S02]  /*9070*/  @!P0 FADD.FTZ R62, R62, R9 ;  /* 0x000000093e3e8221 */ /* 0x002fe40000010000 */
[----:B------:R3:W5:Y:S01]  /*9080*/  LDL.LU R9, [R1+0xa4] ;  /* 0x0000a40001097983 */ /* 0x0007620000300800 */
[----:B--2---:R-:W-:-:S03]  /*9090*/  @!P0 FADD.FTZ R63, R63, R8 ;  /* 0x000000083f3f8221 */ /* 0x004fc60000010000 */
[----:B------:R3:W5:Y:S04]  /*90a0*/  LDL.LU R8, [R1+0xa0] ;  /* 0x0000a00001087983 */ /* 0x0007680000300800 */
[----:B------:R3:W5:Y:S04]  /*90b0*/  LDL.LU R7, [R1+0x9c] ;  /* 0x00009c0001077983 */ /* 0x0007680000300800 */
[----:B------:R-:W2:Y:S01]  /*90c0*/  LDL.LU R34, [R1+0x8] ;  /* 0x0000080001227983 */ /* 0x000ea20000300800 */
[----:B------:R-:W-:Y:S01]  /*90d0*/  FFMA.FTZ R3, R3, R33, R6 ;  /* 0x0000002103037223 */ /* 0x000fe20000010006 */
[----:B------:R-:W-:-:S02]  /*90e0*/  FADD.FTZ R33, R5, R33 ;  /* 0x0000002105217221 */ /* 0x000fc40000010000 */
[----:B------:R3:W5:Y:S01]  /*90f0*/  LDL.LU R6, [R1+0x98] ;  /* 0x0000980001067983 */ /* 0x0007620000300800 */
[----:B------:R-:W-:-:S03]  /*9100*/  FADD.FTZ R2, R2, R32 ;  /* 0x0000002002027221 */ /* 0x000fc60000010000 */
[----:B------:R3:W5:Y:S01]  /*9110*/  LDL.LU R5, [R1+0x94] ;  /* 0x0000940001057983 */ /* 0x0007620000300800 */
[----:B--2---:R-:W-:-:S03]  /*9120*/  FFMA.FTZ R34, R34, R32, R4 ;  /* 0x0000002022227223 */ /* 0x004fc60000010004 */
[----:B------:R3:W5:Y:S04]  /*9130*/  LDL.LU R4, [R1+0x90] ;  /* 0x0000900001047983 */ /* 0x0007680000300800 */
[----:B------:R-:W2:Y:S01]  /*9140*/  LDL.LU R32, [R1+0x4] ;  /* 0x0000040001207983 */ /* 0x000ea20000300800 */
[----:B------:R-:W-:Y:S01]  /*9150*/  FADD.FTZ R33, R33, R29 ;  /* 0x0000001d21217221 */ /* 0x000fe20000010000 */
[----:B--2---:R-:W-:Y:S02]  /*9160*/  FFMA.FTZ R32, R32, R29, R3 ;  /* 0x0000001d20207223 */ /* 0x004fe40000010003 */
[----:B------:R3:W5:Y:S04]  /*9170*/  LDL.LU R3, [R1+0x8c] ;  /* 0x00008c0001037983 */ /* 0x0007680000300800 */
[----:B------:R-:W2:Y:S01]  /*9180*/  LDL.LU R29, [R1] ;  /* 0x00000000011d7983 */ /* 0x000ea20000300800 */
[----:B------:R-:W-:Y:S01]  /*9190*/  FFMA.FTZ R37, R37, R35, R32 ;  /* 0x0000002325257223 */ /* 0x000fe20000010020 */
[----:B------:R-:W-:Y:S01]  /*91a0*/  FADD.FTZ R35, R33, R35 ;  /* 0x0000002321237221 */ /* 0x000fe20000010000 */
[----:B--2---:R-:W-:Y:S01]  /*91b0*/  FFMA.FTZ R29, R29, R28, R34 ;  /* 0x0000001c1d1d7223 */ /* 0x004fe20000010022 */
[----:B------:R-:W-:Y:S01]  /*91c0*/  FADD.FTZ R28, R2, R28 ;  /* 0x0000001c021c7221 */ /* 0x000fe20000010000 */
[----:B------:R-:W2:Y:S02]  /*91d0*/  LDL.LU R34, [R1+0x30] ;  /* 0x0000300001227983 */ /* 0x000ea40000300800 */
[----:B------:R-:W-:-:S02]  /*91e0*/  FFMA.FTZ R38, R38, R36, R29 ;  /* 0x0000002426267223 */ /* 0x000fc4000001001d */
[----:B------:R3:W5:Y:S04]  /*91f0*/  LDL.LU R2, [R1+0x88] ;  /* 0x0000880001027983 */ /* 0x0007680000300800 */
[----:B------:R-:W4:Y:S04]  /*9200*/  LDL.LU R32, [R1+0x38] ;  /* 0x0000380001207983 */ /* 0x000f280000300800 */
[----:B------:R-:W3:Y:S04]  /*9210*/  LDL.LU R33, [R1+0x3c] ;  /* 0x00003c0001217983 */ /* 0x000ee80000300800 */
[----:B------:R-:W2:Y:S01]  /*9220*/  LDL.LU R29, [R1+0x34] ;  /* 0x00003400011d7983 */ /* 0x000ea20000300800 */
[----:B------:R-:W-:Y:S01]  /*9230*/  FADD.FTZ R36, R28, R36 ;  /* 0x000000241c247221 */ /* 0x000fe20000010000 */
[----:B------:R-:W-:Y:S01]  /*9240*/  FFMA.FTZ R37, R51, R39, R37 ;  /* 0x0000002733257223 */ /* 0x000fe20000010025 */
[----:B------:R-:W-:-:S02]  /*9250*/  FADD.FTZ R35, R35, R39 ;  /* 0x0000002723237221 */ /* 0x000fc40000010000 */
[----:B------:R-:W-:Y:S02]  /*9260*/  FADD.FTZ R36, R36, R50 ;  /* 0x0000003224247221 */ /* 0x000fe40000010000 */
[----:B------:R-:W-:Y:S02]  /*9270*/  FADD.FTZ R35, R35, R76 ;  /* 0x0000004c23237221 */ /* 0x000fe40000010000 */
[----:B------:R-:W-:Y:S02]  /*9280*/  FADD.FTZ R36, R36, R77 ;  /* 0x0000004d24247221 */ /* 0x000fe40000010000 */
[----:B------:R-:W-:Y:S02]  /*9290*/  FADD.FTZ R35, R35, R78 ;  /* 0x0000004e23237221 */ /* 0x000fe40000010000 */
[----:B------:R-:W-:Y:S01]  /*92a0*/  FADD.FTZ R36, R36, R79 ;  /* 0x0000004f24247221 */ /* 0x000fe20000010000 */
[----:B--2---:R-:W-:Y:S01]  /*92b0*/  FFMA.FTZ R38, R29, R50, R38 ;  /* 0x000000321d267223 */ /* 0x004fe20000010026 */
[----:B---3--:R-:W-:Y:S01]  /*92c0*/  FFMA.FTZ R37, R33, R76, R37 ;  /* 0x0000004c21257223 */ /* 0x008fe20000010025 */
[----:B------:R-:W-:Y:S01]  /*92d0*/  FADD.FTZ R35, R35, R81 ;  /* 0x0000005123237221 */ /* 0x000fe20000010000 */
[----:B------:R-:W-:Y:S01]  /*92e0*/  FADD.FTZ R36, R36, R82 ;  /* 0x0000005224247221 */ /* 0x000fe20000010000 */
[----:B----4-:R-:W-:Y:S01]  /*92f0*/  FFMA.FTZ R38, R32, R77, R38 ;  /* 0x0000004d20267223 */ /* 0x010fe20000010026 */
[----:B------:R-:W1:Y:S01]  /*9300*/  S2UR UR7, SR_CgaCtaId ;  /* 0x00000000000779c3 */ /* 0x000e620000008800 */
[----:B------:R-:W2:Y:S02]  /*9310*/  LDL R32, [R1+0x80] ;  /* 0x0000800001207983 */ /* 0x000ea40000100800 */
[----:B------:R-:W-:-:S04]  /*9320*/  FFMA.FTZ R38, R80, R79, R38 ;  /* 0x0000004f50267223 */ /* 0x000fc80000010026 */
[----:B------:R-:W-:Y:S01]  /*9330*/  FFMA.FTZ R38, R84, R82, R38 ;  /* 0x0000005254267223 */ /* 0x000fe20000010026 */
[----:B------:R-:W-:Y:S01]  /*9340*/  UMOV UR6, 0x400 ;  /* 0x0000040000067882 */ /* 0x000fe20000000000 */
[----:B------:R-:W3:Y:S02]  /*9350*/  LDC.64 R50, c[0x0][0x268] ;  /* 0x00009a00ff327b82 */ /* 0x000ee40000000a00 */
[----:B------:R-:W-:-:S04]  /*9360*/  FFMA.FTZ R38, R88, R86, R38 ;  /* 0x0000005658267223 */ /* 0x000fc80000010026 */
        /* <DEDUP_REMOVED lines=9> */
[----:B------:R-:W-:Y:S02]  /*9400*/  FFMA.FTZ R29, R0, R31, R38 ;  /* 0x0000001f001d7223 */ /* 0x000fe40000010026 */
[----:B------:R4:W5:Y:S01]  /*9410*/  LDL.LU R0, [R1+0x84] ;  /* 0x0000840001007983 */ /* 0x0009620000300800 */
[----:B------:R-:W-:-:S04]  /*9420*/  FFMA.FTZ R37, R34, R78, R37 ;  /* 0x0000004e22257223 */ /* 0x000fc80000010025 */
[----:B------:R-:W-:Y:S01]  /*9430*/  FFMA.FTZ R37, R83, R81, R37 ;  /* 0x0000005153257223 */ /* 0x000fe20000010025 */
[----:B------:R-:W-:Y:S01]  /*9440*/  FADD.FTZ R35, R35, R85 ;  /* 0x0000005523237221 */ /* 0x000fe20000010000 */
[----:B------:R-:W-:Y:S02]  /*9450*/  FADD.FTZ R36, R36, R86 ;  /* 0x0000005624247221 */ /* 0x000fe40000010000 */
[----:B------:R-:W-:Y:S01]  /*9460*/  FFMA.FTZ R37, R87, R85, R37 ;  /* 0x0000005557257223 */ /* 0x000fe20000010025 */
[----:B------:R-:W0:Y:S01]  /*9470*/  S2R R34, SR_LANEID ;  /* 0x0000000000227919 */ /* 0x000e220000000000 */
[----:B------:R-:W-:Y:S01]  /*9480*/  FADD.FTZ R35, R35, R89 ;  /* 0x0000005923237221 */ /* 0x000fe20000010000 */
[----:B------:R-:W-:Y:S01]  /*9490*/  FADD.FTZ R36, R36, R90 ;  /* 0x0000005a24247221 */ /* 0x000fe20000010000 */
[----:B------:R-:W-:Y:S02]  /*94a0*/  FFMA.FTZ R37, R91, R89, R37 ;  /* 0x000000595b257223 */ /* 0x000fe40000010025 */
[----:B------:R-:W-:Y:S01]  /*94b0*/  FADD.FTZ R35, R35, R93 ;  /* 0x0000005d23237221 */ /* 0x000fe20000010000 */
[----:B------:R-:W-:Y:S01]  /*94c0*/  FADD.FTZ R36, R36, R94 ;  /* 0x0000005e24247221 */ /* 0x000fe20000010000 */
[----:B------:R-:W-:-:S02]  /*94d0*/  FFMA.FTZ R37, R95, R93, R37 ;  /* 0x0000005d5f257223 */ /* 0x000fc40000010025 */
[----:B------:R-:W-:Y:S01]  /*94e0*/  FADD.FTZ R35, R35, R97 ;  /* 0x0000006123237221 */ /* 0x000fe20000010000 */
[----:B------:R-:W-:Y:S01]  /*94f0*/  FADD.FTZ R36, R36, R98 ;  /* 0x0000006224247221 */ /* 0x000fe20000010000 */
[----:B------:R-:W-:Y:S02]  /*9500*/  FFMA.FTZ R37, R99, R97, R37 ;  /* 0x0000006163257223 */ /* 0x000fe40000010025 */
        /* <DEDUP_REMOVED lines=11> */
[----:B------:R-:W-:Y:S01]  /*95c0*/  FFMA.FTZ R37, R115, R113, R37 ;  /* 0x0000007173257223 */ /* 0x000fe20000010025 */
[----:B------:R-:W-:Y:S01]  /*95d0*/  UIADD3 UR5, UR6, 0xa0, URZ ;  /* 0x000000a006057890 */ /* 0x000fe2000fffe03f */
[----:B------:R-:W-:Y:S01]  /*95e0*/  FADD.FTZ R35, R35, R120 ;  /* 0x0000007823237221 */ /* 0x000fe20000010000 */
[----:B------:R-:W-:Y:S01]  /*95f0*/  FADD.FTZ R36, R36, R117 ;  /* 0x0000007524247221 */ /* 0x000fe20000010000 */
[----:B------:R-:W-:Y:S01]  /*9600*/  FFMA.FTZ R37, R118, R120, R37 ;  /* 0x0000007876257223 */ /* 0x000fe20000010025 */
[----:B0-----:R-:W-:Y:S01]  /*9610*/  ISETP.NE.AND P0, PT, R34, RZ, PT ;  /* 0x000000ff2200720c */ /* 0x001fe20003f05270 */
[----:B-1----:R-:W-:Y:S01]  /*9620*/  ULEA UR5, UR7, UR5, 0x18 ;  /* 0x0000000507057291 */ /* 0x002fe2000f8ec03f */
[----:B------:R-:W-:Y:S01]  /*9630*/  FADD.FTZ R35, R35, R124 ;  /* 0x0000007c23237221 */ /* 0x000fe20000010000 */
[----:B------:R-:W-:Y:S01]  /*9640*/  FFMA.FTZ R28, R122, R124, R37 ;  /* 0x0000007c7a1c7223 */ /* 0x000fe20000010025 */
[----:B------:R-:W-:-:S03]  /*9650*/  FADD.FTZ R36, R36, R121 ;  /* 0x0000007924247221 */ /* 0x000fc60000010000 */
[----:B------:R-:W-:Y:S01]  /*9660*/  FFMA.FTZ R28, R125, R30, R28 ;  /* 0x0000001e7d1c7223 */ /* 0x000fe2000001001c */
[----:B------:R-:W-:Y:S01]  /*9670*/  FADD.FTZ R30, R35, R30 ;  /* 0x0000001e231e7221 */ /* 0x000fe20000010000 */
[----:B------:R-:W-:Y:S01]  /*9680*/  FADD.FTZ R31, R36, R31 ;  /* 0x0000001f241f7221 */ /* 0x000fe20000010000 */
[----:B------:R-:W-:-:S05]  /*9690*/  LEA R76, R75, UR5, 0x4 ;  /* 0x000000054b4c7c11 */ /* 0x000fca000f8e20ff */
[----:B------:R-:W-:Y:S01]  /*96a0*/  STS.128 [R76], R28 ;  /* 0x0000001c4c007388 */ /* 0x000fe20000000c00 */
[----:B------:R-:W-:Y:S01]  /*96b0*/  BSSY B0, `(.L_x_184) ;  /* 0x000002e000007945 */ /* 0x000fe20003800000 */
[----:B------:R-:W-:Y:S02]  /*96c0*/  PRMT R103, R68, 0x7632, R103 ;  /* 0x0000763244677816 */ /* 0x000fe40000000067 */
[----:B--2---:R0:W-:Y:S01]  /*96d0*/  @!P0 STS.64 [R32+0x10], R62 ;  /* 0x0000103e20008388 */ /* 0x0041e20000000a00 */
[----:B------:R-:W-:Y:S01]  /*96e0*/  BAR.SYNC.DEFER_BLOCKING 0x0 ;  /* 0x0000000000007b1d */ /* 0x000fe20000010000 */
[----:B------:R-:W-:Y:S02]  /*96f0*/  ISETP.NE.AND P0, PT, R75, RZ, PT ;  /* 0x000000ff4b00720c */ /* 0x000fe40003f05270 */
[----:B0-----:R-:W-:-:S05]  /*9700*/  MOV R32, UR14 ;  /* 0x0000000e00207c02 */ /* 0x001fca0008000f00 */
[----:B------:R-:W-:-:S04]  /*9710*/  IMAD R33, R32, 0x3c, R75 ;  /* 0x0000003c20217824 */ /* 0x000fc800078e024b */
[----:B---3--:R-:W-:Y:S02]  /*9720*/  IMAD.WIDE R50, R33, 0x4, R50 ;  /* 0x0000000421327825 */ /* 0x008fe400078e0232 */
[----:B----4-:R-:W-:Y:S05]  /*9730*/  @P0 BRA `(.L_x_185) ;  /* 0x0000000000940947 */ /* 0x010fea0003800000 */
[----:B------:R-:W-:-:S09]  /*9740*/  ULEA UR5, UR7, UR6, 0x18 ;  /* 0x0000000607057291 */ /* 0x000fd2000f8ec03f */
[----:B------:R-:W0:Y:S04]  /*9750*/  LDS.64 R36, [UR5+0x18] ;  /* 0x00001805ff247984 */ /* 0x000e280008000a00 */
[----:B------:R-:W1:Y:S01]  /*9760*/  LDS.128 R32, [UR5+0x20] ;  /* 0x00002005ff207984 */ /* 0x000e620008000c00 */
[----:B0-----:R-:W-:Y:S01]  /*9770*/  FADD.FTZ R39, R62, R36 ;  /* 0x000000243e277221 */ /* 0x001fe20000010000 */
[----:B------:R-:W-:-:S03]  /*9780*/  FADD.FTZ R36, R63, R37 ;  /* 0x000000253f247221 */ /* 0x000fc60000010000 */
[----:B-1----:R-:W-:Y:S01]  /*9790*/  FADD.FTZ R39, R39, R32 ;  /* 0x0000002027277221 */ /* 0x002fe20000010000 */
[----:B------:R-:W-:-:S03]  /*97a0*/  FADD.FTZ R36, R36, R33 ;  /* 0x0000002124247221 */ /* 0x000fc60000010000 */
[----:B------:R-:W-:Y:S01]  /*97b0*/  FADD.FTZ R63, R39, R34 ;  /* 0x00000022273f7221 */ /* 0x000fe20000010000 */
[----:B------:R-:W-:Y:S02]  /*97c0*/  FADD.FTZ R62, R36, R35 ;  /* 0x00000023243e7221 */ /* 0x000fe40000010000 */
[----:B------:R-:W0:Y:S04]  /*97d0*/  LDS.128 R32, [UR5+0x30] ;  /* 0x00003005ff207984 */ /* 0x000e280008000c00 */
[----:B------:R-:W1:Y:S01]  /*97e0*/  LDS.128 R36, [UR5+0x40] ;  /* 0x00004005ff247984 */ /* 0x000e620008000c00 */
[----:B0-----:R-:W-:Y:S01]  /*97f0*/  FADD.FTZ R63, R63, R32 ;  /* 0x000000203f3f7221 */ /* 0x001fe20000010000 */
[----:B------:R-:W-:-:S03]  /*9800*/  FADD.FTZ R62, R62, R33 ;  /* 0x000000213e3e7221 */ /* 0x000fc60000010000 */
[----:B------:R-:W-:Y:S01]  /*9810*/  FADD.FTZ R63, R63, R34 ;  /* 0x000000223f3f7221 */ /* 0x000fe20000010000 */
[----:B------:R-:W-:Y:S02]  /*9820*/  FADD.FTZ R62, R62, R35 ;  /* 0x000000233e3e7221 */ /* 0x000fe40000010000 */
[----:B------:R-:W-:Y:S01]  /*9830*/  LDS.128 R32, [UR5+0x60] ;  /* 0x00006005ff207984 */ /* 0x000fe20008000c00 */
[----:B-1----:R-:W-:Y:S01]  /*9840*/  FADD.FTZ R63, R63, R36 ;  /* 0x000000243f3f7221 */ /* 0x002fe20000010000 */
[----:B------:R-:W-:-:S03]  /*9850*/  FADD.FTZ R62, R62, R37 ;  /* 0x000000253e3e7221 */ /* 0x000fc60000010000 */
[----:B------:R-:W-:Y:S01]  /*9860*/  FADD.FTZ R63, R63, R38 ;  /* 0x000000263f3f7221 */ /* 0x000fe20000010000 */
[----:B------:R-:W-:Y:S02]  /*9870*/  FADD.FTZ R62, R62, R39 ;  /* 0x000000273e3e7221 */ /* 0x000fe40000010000 */
[----:B------:R-:W0:Y:S02]  /*9880*/  LDS.128 R36, [UR5+0x50] ;  /* 0x00005005ff247984 */ /* 0x000e240008000c00 */
[----:B0-----:R-:W-:Y:S01]  /*9890*/  FADD.FTZ R63, R63, R36 ;  /* 0x000000243f3f7221 */ /* 0x001fe20000010000 */
[----:B------:R-:W-:-:S03]  /*98a0*/  FADD.FTZ R62, R62, R37 ;  /* 0x000000253e3e7221 */ /* 0x000fc60000010000 */
[----:B------:R-:W-:Y:S01]  /*98b0*/  FADD.FTZ R63, R63, R38 ;  /* 0x000000263f3f7221 */ /* 0x000fe20000010000 */
[----:B------:R-:W-:Y:S02]  /*98c0*/  FADD.FTZ R62, R62, R39 ;  /* 0x000000273e3e7221 */ /* 0x000fe40000010000 */
[----:B------:R-:W0:Y:S01]  /*98d0*/  LDS.128 R36, [UR5+0x70] ;  /* 0x00007005ff247984 */ /* 0x000e220008000c00 */
[----:B------:R-:W-:Y:S01]  /*98e0*/  FADD.FTZ R77, R63, R32 ;  /* 0x000000203f4d7221 */ /* 0x000fe20000010000 */
[----:B------:R-:W-:Y:S02]  /*98f0*/  FADD.FTZ R32, R62, R33 ;  /* 0x000000213e207221 */ /* 0x000fe40000010000 */
[----:B------:R-:W1:Y:S01]  /*9900*/  LDS.64 R62, [UR5+0x80] ;  /* 0x00008005ff3e7984 */ /* 0x000e620008000a00 */
[----:B------:R-:W-:Y:S01]  /*9910*/  FADD.FTZ R77, R77, R34 ;  /* 0x000000224d4d7221 */ /* 0x000fe20000010000 */
[----:B------:R-:W-:-:S03]  /*9920*/  FADD.FTZ R32, R32, R35 ;  /* 0x0000002320207221 */ /* 0x000fc60000010000 */
[----:B0-----:R-:W-:Y:S01]  /*9930*/  FADD.FTZ R77, R77, R36 ;  /* 0x000000244d4d7221 */ /* 0x001fe20000010000 */
[----:B------:R-:W-:-:S03]  /*9940*/  FADD.FTZ R32, R32, R37 ;  /* 0x0000002520207221 */ /* 0x000fc60000010000 */
[----:B------:R-:W-:Y:S01]  /*9950*/  FADD.FTZ R77, R77, R38 ;  /* 0x000000264d4d7221 */ /* 0x000fe20000010000 */
[----:B------:R-:W-:-:S03]  /*9960*/  FADD.FTZ R32, R32, R39 ;  /* 0x0000002720207221 */ /* 0x000fc60000010000 */
[----:B-1----:R-:W-:Y:S01]  /*9970*/  FADD.FTZ R62, R77, R62 ;  /* 0x0000003e4d3e7221 */ /* 0x002fe20000010000 */
[----:B------:R-:W-:-:S07]  /*9980*/  FADD.FTZ R63, R32, R63 ;  /* 0x0000003f203f7221 */ /* 0x000fce0000010000 */
.L_x_185:
[----:B------:R-:W-:Y:S05]  /*9990*/  BSYNC B0 ;  /* 0x0000000000007941 */ /* 0x000fea0003800000 */
.L_x_184:
[----:B------:R-:W-:Y:S01]  /*99a0*/  BAR.SYNC.DEFER_BLOCKING 0x0 ;  /* 0x0000000000007b1d */ /* 0x000fe20000010000 */
[----:B------:R-:W-:Y:S02]  /*99b0*/  ISETP.GT.U32.AND P6, PT, R75, 0x3b, PT ;  /* 0x0000003b4b00780c */ /* 0x000fe40003fc4070 */
[----:B------:R-:W-:-:S03]  /*99c0*/  LOP3.LUT R73, R73, 0xfffffffe, RZ, 0xc0, !PT ;  /* 0xfffffffe49497812 */ /* 0x000fc600078ec0ff */
[----:B------:R-:W-:Y:S08]  /*99d0*/  BSSY B0, `(.L_x_186) ;  /* 0x0000026000007945 */ /* 0x000ff00003800000 */
[----:B------:R-:W-:Y:S01]  /*99e0*/  @P6 LOP3.LUT R73, R73, 0x1, RZ, 0xfc, !PT ;  /* 0x0000000149496812 */ /* 0x000fe200078efcff */
[----:B------:R-:W-:Y:S06]  /*99f0*/  @P6 BRA `(.L_x_187) ;  /* 0x00000000008c6947 */ /* 0x000fec0003800000 */
[----:B------:R-:W0:Y:S02]  /*9a00*/  LDS.128 R32, [R76+0x3c0] ;  /* 0x0003c0004c207984 */ /* 0x000e240000000c00 */
[----:B0-----:R-:W-:Y:S01]  /*9a10*/  FADD.FTZ R36, R28, R32 ;  /* 0x000000201c247221 */ /* 0x001fe20000010000 */
[----:B------:R-:W-:Y:S01]  /*9a20*/  FADD.FTZ R37, R29, R33 ;  /* 0x000000211d257221 */ /* 0x000fe20000010000 */
[----:B------:R-:W-:Y:S01]  /*9a30*/  FADD.FTZ R39, R30, R34 ;  /* 0x000000221e277221 */ /* 0x000fe20000010000 */
[----:B------:R-:W-:Y:S02]  /*9a40*/  FADD.FTZ R38, R31, R35 ;  /* 0x000000231f267221 */ /* 0x000fe40000010000 */
[----:B------:R-:W0:Y:S04]  /*9a50*/  LDS.128 R28, [R76+0x780] ;  /* 0x000780004c1c7984 */ /* 0x000e280000000c00 */
[----:B------:R-:W1:Y:S01]  /*9a60*/  LDS.128 R32, [R76+0xb40] ;  /* 0x000b40004c207984 */ /* 0x000e620000000c00 */
        /* <DEDUP_REMOVED lines=8> */
[----:B------:R-:W-:Y:S04]  /*9af0*/  LDS.128 R28, [R76+0x12c0] ;  /* 0x0012c0004c1c7984 */ /* 0x000fe80000000c00 */
[----:B------:R-:W0:Y:S02]  /*9b00*/  LDS.128 R32, [R76+0xf00] ;  /* 0x000f00004c207984 */ /* 0x000e240000000c00 */
[----:B0-----:R-:W-:Y:S01]  /*9b10*/  FADD.FTZ R37, R37, R32 ;  /* 0x0000002025257221 */ /* 0x001fe20000010000 */
[----:B------:R-:W-:Y:S01]  /*9b20*/  FADD.FTZ R36, R36, R33 ;  /* 0x0000002124247221 */ /* 0x000fe20000010000 */
[----:B------:R-:W-:Y:S01]  /*9b30*/  FADD.FTZ R39, R39, R34 ;  /* 0x0000002227277221 */ /* 0x000fe20000010000 */
[----:B------:R-:W-:Y:S01]  /*9b40*/  FADD.FTZ R78, R78, R35 ;  /* 0x000000234e4e7221 */ /* 0x000fe20000010000 */
[----:B------:R-:W-:Y:S01]  /*9b50*/  FADD.FTZ R77, R37, R28 ;  /* 0x0000001c254d7221 */ /* 0x000fe20000010000 */
[----:B------:R-:W0:Y:S01]  /*9b60*/  LDS.128 R32, [R76+0x1680] ;  /* 0x001680004c207984 */ /* 0x000e220000000c00 */
[----:B------:R-:W-:Y:S01]  /*9b70*/  FADD.FTZ R28, R36, R29 ;  /* 0x0000001d241c7221 */ /* 0x000fe20000010000 */
[----:B------:R-:W-:Y:S01]  /*9b80*/  FADD.FTZ R29, R39, R30 ;  /* 0x0000001e271d7221 */ /* 0x000fe20000010000 */
[----:B------:R-:W-:Y:S01]  /*9b90*/  FADD.FTZ R78, R78, R31 ;  /* 0x0000001f4e4e7221 */ /* 0x000fe20000010000 */
        /* <DEDUP_REMOVED lines=8> */
[----:B------:R-:W-:-:S07]  /*9c20*/  FADD.FTZ R31, R78, R39 ;  /* 0x000000274e1f7221 */ /* 0x000fce0000010000 */
.L_x_187:
[----:B------:R-:W-:Y:S05]  /*9c30*/  BSYNC B0 ;  /* 0x0000000000007941 */ /* 0x000fea0003800000 */
.L_x_186:
[----:B------:R-:W-:Y:S01]  /*9c40*/  ULDC UR15, c[0x0][0xc] ;  /* 0x00000300000f7ab9 */ /* 0x000fe20000000800 */
[----:B------:R-:W-:Y:S04]  /*9c50*/  BSSY B0, `(.L_x_188) ;  /* 0x000000f000007945 */ /* 0x000fe80003800000 */
[----:B------:R-:W-:Y:S05]  /*9c60*/  @P6 BRA `(.L_x_189) ;  /* 0x0000000000346947 */ /* 0x000fea0003800000 */
[----:B------:R-:W0:Y:S01]  /*9c70*/  LDC.64 R34, c[0x0][0x288] ;  /* 0x0000a200ff227b82 */ /* 0x000e220000000a00 */
[----:B------:R-:W-:Y:S01]  /*9c80*/  MOV R37, UR9 ;  /* 0x0000000900257c02 */ /* 0x000fe20008000f00 */
[----:B------:R1:W-:Y:S01]  /*9c90*/  REDG.E.ADD.F32.FTZ.RN.STRONG.GPU desc[UR20][R50.64], R28 ;  /* 0x0000001c320079a6 */ /* 0x0003e2000c10f394 */
[----:B0-----:R-:W-:-:S04]  /*9ca0*/  LEA R32, P6, R34, R50, 0x2 ;  /* 0x0000003222207211 */ /* 0x001fc800078c10ff */
[----:B------:R-:W-:Y:S02]  /*9cb0*/  LEA.HI.X R33, R34, R51, R35, 0x2, P6 ;  /* 0x0000003322217211 */ /* 0x000fe400030f1423 */
[----:B------:R-:W-:-:S04]  /*9cc0*/  MOV R35, UR8 ;  /* 0x0000000800237c02 */ /* 0x000fc80008000f00 */
[----:B------:R-:W-:-:S04]  /*9cd0*/  LEA R34, P6, R35, R50, 0x2 ;  /* 0x0000003223227211 */ /* 0x000fc800078c10ff */
[----:B------:R-:W-:Y:S02]  /*9ce0*/  IADD3.X R35, R51, UR10, RZ, P6, !PT ;  /* 0x0000000a33237c10 */ /* 0x000fe4000b7fe4ff */
[----:B------:R-:W-:-:S03]  /*9cf0*/  LEA R36, P6, R37, R50, 0x2 ;  /* 0x0000003225247211 */ /* 0x000fc600078c10ff */
[----:B------:R1:W-:Y:S01]  /*9d00*/  REDG.E.ADD.F32.FTZ.RN.STRONG.GPU desc[UR20][R34.64], R29 ;  /* 0x0000001d220079a6 */ /* 0x0003e2000c10f394 */
[----:B------:R-:W-:-:S03]  /*9d10*/  IADD3.X R37, R51, UR11, RZ, P6, !PT ;  /* 0x0000000b33257c10 */ /* 0x000fc6000b7fe4ff */
[----:B------:R1:W-:Y:S04]  /*9d20*/  REDG.E.ADD.F32.FTZ.RN.STRONG.GPU desc[UR20][R32.64], R30 ;  /* 0x0000001e200079a6 */ /* 0x0003e8000c10f394 */
[----:B------:R1:W-:Y:S02]  /*9d30*/  REDG.E.ADD.F32.FTZ.RN.STRONG.GPU desc[UR20][R36.64], R31 ;  /* 0x0000001f240079a6 */ /* 0x0003e4000c10f394 */
.L_x_189:
[----:B------:R-:W-:Y:S05]  /*9d40*/  BSYNC B0 ;  /* 0x0000000000007941 */ /* 0x000fea0003800000 */
.L_x_188:
[----:B-1----:R-:W2:Y:S04]  /*9d50*/  LDL R31, [R1+0x24] ;  /* 0x00002400011f7983 */ /* 0x002ea80000100800 */
[----:B------:R-:W3:Y:S04]  /*9d60*/  LDL R30, [R1+0x20] ;  /* 0x00002000011e7983 */ /* 0x000ee80000100800 */
[----:B------:R-:W4:Y:S04]  /*9d70*/  LDL R29, [R1+0x1c] ;  /* 0x00001c00011d7983 */ /* 0x000f280000100800 */
[----:B------:R-:W4:Y:S04]  /*9d80*/  LDL R28, [R1+0x18] ;  /* 0x00001800011c7983 */ /* 0x000f280000100800 */
[----:B------:R-:W-:Y:S04]  /*9d90*/  STL [R1+0xa8], R63 ;  /* 0x0000a83f01007387 */ /* 0x000fe80000100800 */
[----:B------:R-:W-:Y:S04]  /*9da0*/  STL [R1+0xa4], R62 ;  /* 0x0000a43e01007387 */ /* 0x000fe80000100800 */
[----:B------:R-:W-:Y:S04]  /*9db0*/  STL [R1+0xa0], R49 ;  /* 0x0000a03101007387 */ /* 0x000fe80000100800 */
[----:B------:R-:W-:Y:S04]  /*9dc0*/  STL [R1+0x9c], R48 ;  /* 0x00009c3001007387 */ /* 0x000fe80000100800 */
[----:B------:R0:W-:Y:S04]  /*9dd0*/  STL [R1+0x98], R47 ;  /* 0x0000982f01007387 */ /* 0x0001e80000100800 */
[----:B0-----:R-:W4:Y:S04]  /*9de0*/  LDL R47, [R1+0x28] ;  /* 0x00002800012f7983 */ /* 0x001f280000100800 */
[----:B------:R0:W-:Y:S04]  /*9df0*/  STL [R1+0x94], R46 ;  /* 0x0000942e01007387 */ /* 0x0001e80000100800 */
[----:B0-----:R-:W4:Y:S01]  /*9e00*/  LDL R46, [R1+0x44] ;  /* 0x00004400012e7983 */ /* 0x001f220000100800 */
[----:B------:R-:W-:-:S02]  /*9e10*/  PRMT R37, R67, 0x7632, R37 ;  /* 0x0000763243257816 */ /* 0x000fc40000000025 */
[----:B------:R-:W-:Y:S01]  /*9e20*/  PRMT R50, R66, 0x7632, R50 ;  /* 0x0000763242327816 */ /* 0x000fe20000000032 */
[----:B------:R0:W-:Y:S01]  /*9e30*/  STL [R1+0x90], R45 ;  /* 0x0000902d01007387 */ /* 0x0001e20000100800 */
[----:B------:R-:W-:Y:S02]  /*9e40*/  PRMT R78, R65, 0x7632, R78 ;  /* 0x00007632414e7816 */ /* 0x000fe4000000004e */
[----:B------:R-:W-:Y:S01]  /*9e50*/  PRMT R83, R64, 0x7632, R83 ;  /* 0x0000763240537816 */ /* 0x000fe20000000053 */
[----:B------:R1:W-:Y:S01]  /*9e60*/  STL [R1+0x8c], R44 ;  /* 0x00008c2c01007387 */ /* 0x0003e20000100800 */
[----:B------:R-:W-:-:S03]  /*9e70*/  PRMT R81, R61, 0x7632, R81 ;  /* 0x000076323d517816 */ /* 0x000fc60000000051 */
[----:B------:R1:W-:Y:S04]  /*9e80*/  STL [R1+0x88], R43 ;  /* 0x0000882b01007387 */ /* 0x0003e80000100800 */
[----:B------:R1:W-:Y:S04]  /*9e90*/  STL [R1+0x84], R42 ;  /* 0x0000842a01007387 */ /* 0x0003e80000100800 */
[----:B0-----:R-:W4:Y:S04]  /*9ea0*/  LDL R45, [R1+0x48] ;  /* 0x00004800012d7983 */ /* 0x001f280000100800 */
[----:B-1----:R-:W4:Y:S04]  /*9eb0*/  LDL R44, [R1+0x68] ;  /* 0x00006800012c7983 */ /* 0x002f280000100800 */
[----:B------:R-:W4:Y:S04]  /*9ec0*/  LDL R43, [R1+0x6c] ;  /* 0x00006c00012b7983 */ /* 0x000f280000100800 */
[----:B------:R-:W4:Y:S01]  /*9ed0*/  LDL R42, [R1+0x64] ;  /* 0x00006400012a7983 */ /* 0x000f220000100800 */
[----:B--2---:R-:W-:-:S02]  /*9ee0*/  PRMT R39, R31, 0x7632, R39 ;  /* 0x000076321f277816 */ /* 0x004fc40000000027 */
[----:B------:R-:W-:Y:S01]  /*9ef0*/  PRMT R63, R15, 0x7632, R63 ;  /* 0x000076320f3f7816 */ /* 0x000fe2000000003f */
[----:B------:R-:W2:Y:S01]  /*9f00*/  LDL R31, [R1+0x60] ;  /* 0x00006000011f7983 */ /* 0x000ea20000100800 */
[----:B---3--:R-:W-:Y:S02]  /*9f10*/  PRMT R77, R30, 0x7632, R77 ;  /* 0x000076321e4d7816 */ /* 0x008fe4000000004d */
[----:B------:R-:W-:Y:S01]  /*9f20*/  PRMT R62, R14, 0x7632, R62 ;  /* 0x000076320e3e7816 */ /* 0x000fe2000000003e */
[----:B------:R-:W3:Y:S01]  /*9f30*/  LDL R30, [R1+0x5c] ;  /* 0x00005c00011e7983 */ /* 0x000ee20000100800 */
[----:B----4-:R-:W-:Y:S02]  /*9f40*/  PRMT R82, R29, 0x7632, R82 ;  /* 0x000076321d527816 */ /* 0x010fe40000000052 */
[----:B------:R-:W-:Y:S01]  /*9f50*/  PRMT R49, R13, 0x7632, R49 ;  /* 0x000076320d317816 */ /* 0x000fe20000000031 */
[----:B------:R-:W4:Y:S01]  /*9f60*/  LDL R29, [R1+0x58] ;  /* 0x00005800011d7983 */ /* 0x000f220000100800 */
[----:B------:R-:W-:-:S03]  /*9f70*/  PRMT R85, R28, 0x7632, R85 ;  /* 0x000076321c557816 */ /* 0x000fc60000000055 */
[----:B------:R-:W4:Y:S01]  /*9f80*/  LDL R28, [R1+0x4c] ;  /* 0x00004c00011c7983 */ /* 0x000f220000100800 */
[----:B------:R-:W-:-:S03]  /*9f90*/  PRMT R36, R47, 0x7632, R36 ;  /* 0x000076322f247816 */ /* 0x000fc60000000024 */
[----:B------:R-:W2:Y:S01]  /*9fa0*/  LDL R47, [R1+0x74] ;  /* 0x00007400012f7983 */ /* 0x000ea20000100800 */
[----:B------:R-:W-:-:S03]  /*9fb0*/  PRMT R33, R46, 0x7632, R33 ;  /* 0x000076322e217816 */ /* 0x000fc60000000021 */
[----:B------:R-:W3:Y:S01]  /*9fc0*/  LDL R46, [R1+0x70] ;  /* 0x00007000012e7983 */ /* 0x000ee20000100800 */
[----:B------:R-:W-:-:S03]  /*9fd0*/  PRMT R48, R12, 0x7632, R48 ;  /* 0x000076320c307816 */ /* 0x000fc60000000030 */
[----:B------:R0:W-:Y:S04]  /*9fe0*/  STL.S16 [R1+0x4], R63 ;  /* 0x0000043f01007387 */ /* 0x0001e80000100600 */
[----:B0-----:R0:W5:Y:S04]  /*9ff0*/  LDL.LU R63, [R1+0xa8] ;  /* 0x0000a800013f7983 */ /* 0x0011680000300800 */
[----:B------:R1:W-:Y:S01]  /*a000*/  STL.S16 [R1], R62 ;  /* 0x0000003e01007387 */ /* 0x0003e20000100600 */
[----:B------:R-:W-:-:S03]  /*a010*/  PRMT R97, R45, 0x7632, R97 ;  /* 0x000076322d617816 */ /* 0x000fc60000000061 */
[----:B-1----:R0:W5:Y:S04]  /*a020*/  LDL.LU R62, [R1+0xa4] ;  /* 0x0000a400013e7983 */ /* 0x0021680000300800 */
[----:B------:R1:W-:Y:S01]  /*a030*/  STL.S16 [R1+0xc], R49 ;  /* 0x00000c3101007387 */ /* 0x0003e20000100600 */
[----:B------:R-:W-:Y:S02]  /*a040*/  PRMT R92, R44, 0x7632, R92 ;  /* 0x000076322c5c7816 */ /* 0x000fe4000000005c */
[----:B------:R-:W-:Y:S01]  /*a050*/  PRMT R87, R43, 0x7632, R87 ;  /* 0x000076322b577816 */ /* 0x000fe20000000057 */
[----:B-1----:R0:W5:Y:S04]  /*a060*/  LDL.LU R49, [R1+0xa0] ;  /* 0x0000a00001317983 */ /* 0x0021680000300800 */
[----:B------:R1:W-:Y:S01]  /*a070*/  STL.S16 [R1+0x8], R48 ;  /* 0x0000083001007387 */ /* 0x0003e20000100600 */
[----:B------:R-:W-:-:S03]  /*a080*/  PRMT R86, R42, 0x7632, R86 ;  /* 0x000076322a567816 */ /* 0x000fc60000000056 */
[----:B-1----:R0:W5:Y:S01]  /*a090*/  LDL.LU R48, [R1+0x9c] ;  /* 0x00009c0001307983 */ /* 0x0021620000300800 */
[----:B--2---:R-:W-:-:S03]  /*a0a0*/  PRMT R104, R47, 0x7632, R104 ;  /* 0x000076322f687816 */ /* 0x004fc60000000068 */
[----:B------:R0:W5:Y:S01]  /*a0b0*/  LDL.LU R47, [R1+0x98] ;  /* 0x00009800012f7983 */ /* 0x0001620000300800 */
[----:B---3--:R-:W-:-:S03]  /*a0c0*/  PRMT R100, R46, 0x7632, R100 ;  /* 0x000076322e647816 */ /* 0x008fc60000000064 */
[----:B------:R0:W5:Y:S04]  /*a0d0*/  LDL.LU R46, [R1+0x94] ;  /* 0x00009400012e7983 */ /* 0x0001680000300800 */
[----:B------:R0:W5:Y:S04]  /*a0e0*/  LDL.LU R45, [R1+0x90] ;  /* 0x00009000012d7983 */ /* 0x0001680000300800 */
[----:B------:R0:W5:Y:S04]  /*a0f0*/  LDL.LU R44, [R1+0x8c] ;  /* 0x00008c00012c7983 */ /* 0x0001680000300800 */
[----:B------:R0:W5:Y:S04]  /*a100*/  LDL.LU R43, [R1+0x88] ;  /* 0x00008800012b7983 */ /* 0x0001680000300800 */
[----:B------:R0:W5:Y:S01]  /*a110*/  LDL.LU R42, [R1+0x84] ;  /* 0x00008400012a7983 */ /* 0x0001620000300800 */
[----:B------:R-:W-:-:S06]  /*a120*/  UISETP.GE.U32.AND UP0, UPT, UR15, 0x2, UPT ;  /* 0x000000020f00788c */ /* 0x000fcc000bf06070 */
[----:B------:R-:W-:Y:S02]  /*a130*/  PLOP3.LUT P6, PT, PT, PT, UP0, 0x40, 0x0 ;  /* 0x000000000000781c */ /* 0x000fe40003fce808 */
        /* <DEDUP_REMOVED lines=24> */
[----:B-----5:R-:W-:Y:S02]  /*a2c0*/  PRMT R124, R10, 0x7632, R124 ;  /* 0x000076320a7c7816 */ /* 0x020fe4000000007c */
        /* <DEDUP_REMOVED lines=12> */
[----:B----4-:R-:W-:Y:S02]  /*a390*/  PRMT R35, R29, 0x7632, R35 ;  /* 0x000076321d237816 */ /* 0x010fe40000000023 */
[----:B------:R-:W-:Y:S02]  /*a3a0*/  PRMT R34, R69, 0x7632, R34 ;  /* 0x0000763245227816 */ /* 0x000fe40000000022 */
[----:B------:R-:W-:Y:S02]  /*a3b0*/  PRMT R32, R28, 0x7632, R32 ;  /* 0x000076321c207816 */ /* 0x000fe40000000020 */
[----:B------:R-:W-:-:S02]  /*a3c0*/  PRMT R108, R2, 0x7632, R108 ;  /* 0x00007632026c7816 */ /* 0x000fc4000000006c */
[----:B------:R-:W-:Y:S01]  /*a3d0*/  PRMT R105, R0, 0x7632, R105 ;  /* 0x0000763200697816 */ /* 0x000fe20000000069 */
[----:B0-----:R-:W-:Y:S06]  /*a3e0*/  @P6 BRA `(.L_x_190) ;  /* 0x0000001800706947 */ /* 0x001fec0003800000 */
[----:B------:R-:W0:Y:S01]  /*a3f0*/  S2UR UR13, SR_CTAID.Y ;  /* 0x00000000000d79c3 */ /* 0x000e220000002600 */
[----:B------:R-:W-:Y:S01]  /*a400*/  ULOP3.LUT UR5, UR4, 0x1, URZ, 0xc0, !UPT ;  /* 0x0000000104057892 */ /* 0x000fe2000f8ec03f */
[----:B------:R-:W-:Y:S01]  /*a410*/  ULDC UR14, c[0x0][0x10] ;  /* 0x00000400000e7ab9 */ /* 0x000fe20000000800 */
[----:B------:R-:W-:Y:S02]  /*a420*/  ULDC.64 UR16, c[0x0][0x260] ;  /* 0x0000980000107ab9 */ /* 0x000fe40000000a00 */
[----:B------:R-:W-:-:S04]  /*a430*/  UIMAD UR5, UR5, UR14, URZ ;  /* 0x0000000e050572a4 */ /* 0x000fc8000f8e023f */
[----:B------:R-:W-:Y:S02]  /*a440*/  UIMAD UR6, UR5, UR15, URZ ;  /* 0x0000000f050672a4 */ /* 0x000fe4000f8e023f */
[----:B0-----:R-:W-:Y:S02]  /*a450*/  UIADD3 UR18, UR5, UR13, URZ ;  /* 0x0000000d05127290 */ /* 0x001fe4000fffe03f */
[----:B------:R-:W-:-:S03]  /*a460*/  USHF.L.U32 UR5, UR6, 0x1, URZ ;  /* 0x0000000106057899 */ /* 0x000fc6000800063f */
[----:B------:R-:W-:Y:S02]  /*a470*/  ULDC.64 UR6, c[0x0][0x258] ;  /* 0x0000960000067ab9 */ /* 0x000fe40000000a00 */
[----:B------:R-:W-:Y:S02]  /*a480*/  UIMAD.WIDE.U32 UR18, UR18, 0x4, UR6 ;  /* 0x00000004121278a5 */ /* 0x000fe4000f8e0006 */
[----:B------:R-:W-:Y:S01]  /*a490*/  UIMAD.WIDE UR6, UR5, 0x4, UR16 ;  /* 0x00000004050678a5 */ /* 0x000fe2000f8e0210 */
[----:B------:R-:W-:Y:S11]  /*a4a0*/  @P0 BRA `(.L_x_191) ;  /* 0x0000000000800947 */ /* 0x000ff60003800000 */
[----:B------:R-:W0:Y:S01]  /*a4b0*/  S2R R31, SR_LANEID ;  /* 0x00000000001f7919 */ /* 0x000e220000000000 */
[----:B------:R-:W-:Y:S02]  /*a4c0*/  UIMAD UR16, UR22, UR14, UR13 ;  /* 0x0000000e161072a4 */ /* 0x000fe4000f8e020d */
[----:B------:R-:W-:Y:S02]  /*a4d0*/  ULOP3.LUT UP0, URZ, UR4, 0x2, URZ, 0xc0, !UPT ;  /* 0x00000002043f7892 */ /* 0x000fe4000f80c03f */
[----:B------:R-:W-:Y:S01]  /*a4e0*/  UIMAD.WIDE.U32 UR16, UR16, 0x8, UR6 ;  /* 0x00000008101078a5 */ /* 0x000fe2000f8e0006 */
[----:B------:R-:W-:Y:S02]  /*a4f0*/  UMOV UR5, 0x1 ;  /* 0x0000000100057882 */ /* 0x000fe40000000000 */
[----:B------:R-:W-:-:S03]  /*a500*/  USEL UR5, UR5, 0xffffffff, !UP0 ;  /* 0xffffffff05057887 */ /* 0x000fc6000c000000 */
[----:B------:R-:W-:Y:S01]  /*a510*/  MOV R28, UR16 ;  /* 0x00000010001c7c02 */ /* 0x000fe20008000f00 */
[----:B------:R-:W-:Y:S01]  /*a520*/  VOTEU.ANY UR16, UPT, PT ;  /* 0x0000000000107886 */ /* 0x000fe200038e0100 */
[----:B------:R-:W-:Y:S01]  /*a530*/  MOV R29, UR17 ;  /* 0x00000011001d7c02 */ /* 0x000fe20008000f00 */
[----:B------:R-:W-:Y:S02]  /*a540*/  UPOPC UR17, UR16 ;  /* 0x00000010001172bf */ /* 0x000fe40008000000 */
[----:B------:R-:W-:Y:S02]  /*a550*/  UFLO.U32 UR16, UR16 ;  /* 0x00000010001072bd */ /* 0x000fe400080e0000 */
[----:B------:R-:W-:Y:S01]  /*a560*/  UIMAD UR5, UR5, UR17, URZ ;  /* 0x00000011050572a4 */ /* 0x000fe2000f8e023f */
[----:B------:R1:W-:Y:S05]  /*a570*/  STG.E.64 desc[UR20][R28.64], R62 ;  /* 0x0000003e1c007986 */ /* 0x0003ea000c101b14 */
[----:B------:R-:W-:-:S02]  /*a580*/  MOV R30, UR5 ;  /* 0x00000005001e7c02 */ /* 0x000fc40008000f00 */
[----:B0-----:R-:W-:Y:S02]  /*a590*/  ISETP.EQ.U32.AND P6, PT, R31, UR16, PT ;  /* 0x000000101f007c0c */ /* 0x001fe4000bfc2070 */
[----:B-1----:R-:W-:Y:S02]  /*a5a0*/  MOV R28, UR18 ;  /* 0x00000012001c7c02 */ /* 0x002fe40008000f00 */
[----:B------:R-:W-:-:S09]  /*a5b0*/  MOV R29, UR19 ;  /* 0x00000013001d7c02 */ /* 0x000fd20008000f00 */
[----:B------:R-:W-:Y:S06]  /*a5c0*/  @P6 MEMBAR.ALL.GPU ;  /* 0x0000000000006992 */ /* 0x000fec000000a000 */
[----:B------:R-:W-:-:S00]  /*a5d0*/  @P6 ERRBAR ;  /* 0x00000000000069ab */ /* 0x000fc00000000000 */
[----:B------:R-:W-:Y:S06]  /*a5e0*/  @P6 CGAERRBAR ;  /* 0x00000000000065ab */ /* 0x000fec0000000000 */
[----:B------:R0:W-:Y:S01]  /*a5f0*/  @P6 REDG.E.ADD.S32.STRONG.GPU desc[UR20][R28.64], R30 ;  /* 0x0000001e1c00698e */ /* 0x0001e2000c10e394 */
[----:B------:R-:W-:-:S04]  /*a600*/  PLOP3.LUT P6, PT, PT, PT, UP0, 0x40, 0x0 ;  /* 0x000000000000781c */ /* 0x000fc80003fce808 */
[----:B0-----:R-:W-:-:S04]  /*a610*/  SEL R30, RZ, UR15, !P6 ;  /* 0x0000000fff1e7c07 */ /* 0x001fc8000f000000 */
[----:B------:R-:W-:-:S13]  /*a620*/  ISETP.NE.AND P6, PT, R30, -0x1, PT ;  /* 0xffffffff1e00780c */ /* 0x000fda0003fc5270 */
[----:B------:R-:W-:Y:S05]  /*a630*/  @!P6 BRA `(.L_x_191) ;  /* 0x00000000001ce947 */ /* 0x000fea0003800000 */
.L_x_192:
[----:B------:R-:W-:Y:S02]  /*a640*/  MOV R28, UR18 ;  /* 0x00000012001c7c02 */ /* 0x000fe40008000f00 */
[----:B------:R-:W-:-:S05]  /*a650*/  MOV R29, UR19 ;  /* 0x00000013001d7c02 */ /* 0x000fca0008000f00 */
[----:B------:R-:W2:Y:S04]  /*a660*/  LDG.E.STRONG.GPU R28, desc[UR20][R28.64] ;  /* 0x000000141c1c7981 */ /* 0x000ea8000c1ef900 */
[----:B--2---:R-:W-:Y:S01]  /*a670*/  CCTL.IVALL ;  /* 0x00000000ff00798f */ /* 0x004fe20002000000 */
[----:B------:R-:W-:Y:S05]  /*a680*/  YIELD ;  /* 0x0000000000007946 */ /* 0x000fea0003800000 */
[----:B------:R-:W-:-:S13]  /*a690*/  ISETP.NE.AND P6, PT, R28, R30, PT ;  /* 0x0000001e1c00720c */ /* 0x000fda0003fc5270 */
[----:B------:R-:W-:Y:S05]  /*a6a0*/  @P6 BRA `(.L_x_192) ;  /* 0xfffffffc00e46947 */ /* 0x000fea000383ffff */
.L_x_191:
[----:B------:R-:W-:Y:S01]  /*a6b0*/  ISETP.NE.AND P6, PT, RZ, UR15, PT ;  /* 0x0000000fff007c0c */ /* 0x000fe2000bfc5270 */
[----:B------:R-:W-:Y:S05]  /*a6c0*/  WARPSYNC.ALL ;  /* 0x0000000000007948 */ /* 0x000fea0003800000 */
[----:B------:R-:W-:Y:S07]  /*a6d0*/  BAR.SYNC.DEFER_BLOCKING 0x0 ;  /* 0x0000000000007b1d */ /* 0x000fee0000010000 */
[----:B------:R-:W-:Y:S05]  /*a6e0*/  @!P6 BRA `(.L_x_190) ;  /* 0x0000001400b0e947 */ /* 0x000fea0003800000 */
[----:B------:R-:W-:-:S04]  /*a6f0*/  UIADD3 UR5, UR15, -0x1, URZ ;  /* 0xffffffff0f057890 */ /* 0x000fc8000fffe03f */
[----:B------:R-:W-:-:S03]  /*a700*/  UISETP.GE.U32.AND UP0, UPT, UR5, 0x3, UPT ;  /* 0x000000030500788c */ /* 0x000fc6000bf06070 */
[----:B------:R-:W-:-:S03]  /*a710*/  UMOV UR5, URZ ;  /* 0x0000003f00057c82 */ /* 0x000fc60008000000 */
[----:B------:R-:W-:-:S13]  /*a720*/  PLOP3.LUT P6, PT, PT, PT, UP0, 0x40, 0x0 ;  /* 0x000000000000781c */ /* 0x000fda0003fce808 */
[----:B------:R-:W-:Y:S05]  /*a730*/  @P6 BRA `(.L_x_193) ;  /* 0x0000001000fc6947 */ /* 0x000fea0003800000 */
[----:B------:R-:W-:Y:S01]  /*a740*/  ULOP3.LUT UR16, UR15, 0x3, URZ, 0xc0, !UPT ;  /* 0x000000030f107892 */ /* 0x000fe2000f8ec03f */
[----:B------:R-:W-:-:S03]  /*a750*/  UMOV UR5, URZ ;  /* 0x0000003f00057c82 */ /* 0x000fc60008000000 */
[----:B------:R-:W-:-:S06]  /*a760*/  UIADD3 UR16, -UR16, UR15, URZ ;  /* 0x0000000f10107290 */ /* 0x000fcc000fffe13f */
[----:B------:R-:W-:-:S13]  /*a770*/  ISETP.LT.AND P6, PT, RZ, UR16, PT ;  /* 0x00000010ff007c0c */ /* 0x000fda000bfc1270 */
[----:B------:R-:W-:Y:S05]  /*a780*/  @!P6 BRA `(.L_x_194) ;  /* 0x000000100034e947 */ /* 0x000fea0003800000 */
[----:B------:R-:W-:Y:S01]  /*a790*/  LOP3.LUT R73, R73, 0xffbfffff, RZ, 0xc0, !PT ;  /* 0xffbfffff49497812 */ /* 0x000fe200078ec0ff */
[----:B------:R-:W-:-:S03]  /*a7a0*/  UISETP.GT.AND UP0, UPT, UR16, 0xc, UPT ;  /* 0x0000000c1000788c */ /* 0x000fc6000bf04270 */
[----:B------:R-:W-:Y:S02]  /*a7b0*/  @P0 LOP3.LUT R73, R73, 0x400000, RZ, 0xfc, !PT ;  /* 0x0040000049490812 */ /* 0x000fe400078efcff */
[----:B------:R-:W-:Y:S02]  /*a7c0*/  PLOP3.LUT P0, PT, PT, PT, PT, 0x80, 0x0 ;  /* 0x000000000000781c */ /* 0x000fe40003f0f070 */
[----:B------:R-:W-:Y:S02]  /*a7d0*/  PLOP3.LUT P6, PT, PT, PT, UP0, 0x40, 0x0 ;  /* 0x000000000000781c */ /* 0x000fe40003fce808 */
[----:B------:R-:W-:-:S09]  /*a7e0*/  LOP3.LUT R73, R73, 0xfffffffe, RZ, 0xc0, !PT ;  /* 0xfffffffe49497812 */ /* 0x000fd200078ec0ff */
[----:B------:R-:W-:-:S04]  /*a7f0*/  @P0 LOP3.LUT R73, R73, 0x1, RZ, 0xfc, !PT ;  /* 0x0000000149490812 */ /* 0x000fc800078efcff */
[----:B------:R-:W-:Y:S01]  /*a800*/  LOP3.LUT P0, RZ, R73, 0x400000, RZ, 0xc0, !PT ;  /* 0x0040000049ff7812 */ /* 0x000fe2000780c0ff */
[----:B------:R-:W-:-:S12]  /*a810*/  @P6 BRA `(.L_x_195) ;  /* 0x0000000800a06947 */ /* 0x000fd80003800000 */
[----:B------:R-:W-:Y:S02]  /*a820*/  PLOP3.LUT P6, PT, PT, PT, PT, 0x8, 0x0 ;  /* 0x000000000000781c */ /* 0x000fe40003fce170 */
[----:B------:R-:W-:-:S11]  /*a830*/  LOP3.LUT R73, R73, 0xfffffffe, RZ, 0xc0, !PT ;  /* 0xfffffffe49497812 */ /* 0x000fd600078ec0ff */
[----:B------:R-:W-:-:S07]  /*a840*/  @P6 LOP3.LUT R73, R73, 0x1, RZ, 0xfc, !PT ;  /* 0x0000000149496812 */ /* 0x000fce00078efcff */
.L_x_196:
[----:B------:R-:W0:Y:S02]  /*a850*/  S2R R28, SR_CTAID.X ;  /* 0x00000000001c7919 */ /* 0x000e240000002500 */
[----:B0-----:R-:W-:-:S13]  /*a860*/  ISETP.EQ.OR P6, PT, R28, UR5, P0 ;  /* 0x000000051c007c0c */ /* 0x001fda00087c2670 */
[----:B------:R-:W-:-:S05]  /*a870*/  VOTEU.ALL UP0, P6 ;  /* 0x00000000003f7886 */ /* 0x000fca0003000000 */
[----:B------:R-:W-:-:S04]  /*a880*/  @!UP0 UIMAD UR18, UR14, UR5, UR13 ;  /* 0x000000050e1282a4 */ /* 0x000fc8000f8e020d */
[----:B------:R-:W-:-:S06]  /*a890*/  @!UP0 UIMAD.WIDE.U32 UR18, UR18, 0x8, UR6 ;  /* 0x00000008121288a5 */ /* 0x000fcc000f8e0006 */
[----:B------:R-:W-:Y:S02]  /*a8a0*/  MOV R30, UR18 ;  /* 0x00000012001e7c02 */ /* 0x000fe40008000f00 */
[----:B------:R-:W-:-:S06]  /*a8b0*/  MOV R31, UR19 ;  /* 0x00000013001f7c02 */ /* 0x000fcc0008000f00 */
[----:B------:R-:W2:Y:S01]  /*a8c0*/  @!P6 LDG.E.64 R30, desc[UR20][R30.64] ;  /* 0x000000141e1ee981 */ /* 0x000ea2000c1e1b00 */
[----:B------:R-:W-:Y:S01]  /*a8d0*/  UIADD3 UR18, UR5, 0x1, URZ ;  /* 0x0000000105127890 */ /* 0x000fe2000fffe03f */
[----:B--2---:R-:W-:Y:S01]  /*a8e0*/  @!P6 FADD.FTZ R62, R62, R30 ;  /* 0x0000001e3e3ee221 */ /* 0x004fe20000010000 */
[----:B------:R-:W-:-:S04]  /*a8f0*/  @!P6 FADD.FTZ R63, R63, R31 ;  /* 0x0000001f3f3fe221 */ /* 0x000fc80000010000 */
[----:B------:R-:W-:-:S13]  /*a900*/  ISETP.EQ.OR P6, PT, R28, UR18, P0 ;  /* 0x000000121c007c0c */ /* 0x000fda00087c2670 */
        /* <DEDUP_REMOVED lines=146> */
[----:B------:R-:W-:Y:S02]  /*b230*/  UIADD3 UR16, UR16, -0x10, URZ ;  /* 0xfffffff010107890 */ /* 0x000fe4000fffe03f */
[----:B------:R-:W-:Y:S02]  /*b240*/  UIADD3 UR5, UR5, 0x10, URZ ;  /* 0x0000001005057890 */ /* 0x000fe4000fffe03f */
[----:B------:R-:W-:Y:S01]  /*b250*/  UISETP.GT.AND UP0, UPT, UR16, 0xc, UPT ;  /* 0x0000000c1000788c */ /* 0x000fe2000bf04270 */
[----:B--2---:R-:W-:Y:S01]  /*b260*/  @!P6 FADD.FTZ R62, R62, R28 ;  /* 0x0000001c3e3ee221 */ /* 0x004fe20000010000 */
[----:B------:R-:W-:-:S04]  /*b270*/  @!P6 FADD.FTZ R63, R63, R29 ;  /* 0x0000001d3f3fe221 */ /* 0x000fc80000010000 */
[----:B------:R-:W-:-:S13]  /*b280*/  PLOP3.LUT P6, PT, PT, PT, UP0, 0x80, 0x0 ;  /* 0x000000000000781c */ /* 0x000fda0003fcf008 */
[----:B------:R-:W-:Y:S05]  /*b290*/  @P6 BRA `(.L_x_196) ;  /* 0xfffffff4006c6947 */ /* 0x000fea000383ffff */
.L_x_195:
[----:B------:R-:W-:-:S06]  /*b2a0*/  UISETP.GT.AND UP0, UPT, UR16, 0x4, UPT ;  /* 0x000000041000788c */ /* 0x000fcc000bf04270 */
[----:B------:R-:W-:-:S13]  /*b2b0*/  PLOP3.LUT P6, PT, PT, PT, UP0, 0x40, 0x0 ;  /* 0x000000000000781c */ /* 0x000fda0003fce808 */
[----:B------:R-:W-:Y:S05]  /*b2c0*/  @P6 BRA `(.L_x_197) ;  /* 0x0000000400586947 */ /* 0x000fea0003800000 */
        /* <DEDUP_REMOVED lines=78> */
[----:B------:R-:W-:Y:S01]  /*b7b0*/  LOP3.LUT R73, R73, 0xfffffffe, RZ, 0xc0, !PT ;  /* 0xfffffffe49497812 */ /* 0x000fe200078ec0ff */
[----:B------:R-:W-:Y:S02]  /*b7c0*/  UIADD3 UR16, UR16, -0x4, URZ ;  /* 0xfffffffc10107890 */ /* 0x000fe4000fffe03f */
[----:B------:R-:W-:Y:S02]  /*b7d0*/  UIADD3 UR5, UR5, 0x4, URZ ;  /* 0x0000000405057890 */ /* 0x000fe4000fffe03f */
[----:B------:R-:W-:Y:S01]  /*b7e0*/  UIADD3 UR16, UR16, -0x4, URZ ;  /* 0xfffffffc10107890 */ /* 0x000fe2000fffe03f */
[----:B--2---:R-:W-:Y:S01]  /*b7f0*/  @!P6 FADD.FTZ R62, R62, R28 ;  /* 0x0000001c3e3ee221 */ /* 0x004fe20000010000 */
[----:B------:R-:W-:Y:S01]  /*b800*/  @!P6 FADD.FTZ R63, R63, R29 ;  /* 0x0000001d3f3fe221 */ /* 0x000fe20000010000 */
[----:B------:R-:W-:-:S13]  /*b810*/  PLOP3.LUT P6, PT, PT, PT, PT, 0x8, 0x0 ;  /* 0x000000000000781c */ /* 0x000fda0003fce170 */
[----:B------:R-:W-:-:S07]  /*b820*/  @P6 LOP3.LUT R73, R73, 0x1, RZ, 0xfc, !PT ;  /* 0x0000000149496812 */ /* 0x000fce00078efcff */
.L_x_197:
[----:B------:R-:W-:-:S04]  /*b830*/  LOP3.LUT P6, RZ, R73, 0x1, RZ, 0xc0, !PT ;  /* 0x0000000149ff7812 */ /* 0x000fc800078cc0ff */
[----:B------:R-:W-:-:S13]  /*b840*/  ISETP.NE.OR P6, PT, RZ, UR16, P6 ;  /* 0x00000010ff007c0c */ /* 0x000fda000b7c5670 */
[----:B------:R-:W-:Y:S05]  /*b850*/  @!P6 BRA `(.L_x_193) ;  /* 0x0000000000b4e947 */ /* 0x000fea0003800000 */
.L_x_194:
        /* <DEDUP_REMOVED lines=40> */
[----:B------:R-:W-:Y:S01]  /*bae0*/  UISETP.NE.AND UP0, UPT, UR16, URZ, UPT ;  /* 0x0000003f1000728c */ /* 0x000fe2000bf05270 */
[----:B--2---:R-:W-:Y:S01]  /*baf0*/  @!P6 FADD.FTZ R62, R62, R28 ;  /* 0x0000001c3e3ee221 */ /* 0x004fe20000010000 */
[----:B------:R-:W-:-:S04]  /*bb00*/  @!P6 FADD.FTZ R63, R63, R29 ;  /* 0x0000001d3f3fe221 */ /* 0x000fc80000010000 */
[----:B------:R-:W-:-:S13]  /*bb10*/  PLOP3.LUT P6, PT, PT, PT, UP0, 0x80, 0x0 ;  /* 0x000000000000781c */ /* 0x000fda0003fcf008 */
[----:B------:R-:W-:Y:S05]  /*bb20*/  @P6 BRA `(.L_x_194) ;  /* 0xfffffffc004c6947 */ /* 0x000fea000383ffff */
.L_x_193:
[----:B------:R-:W-:-:S06]  /*bb30*/  ULOP3.LUT UP0, UR15, UR15, 0x3, URZ, 0xc0, !UPT ;  /* 0x000000030f0f7892 */ /* 0x000fcc000f80c03f */
[----:B------:R-:W-:-:S13]  /*bb40*/  PLOP3.LUT P6, PT, PT, PT, UP0, 0x40, 0x0 ;  /* 0x000000000000781c */ /* 0x000fda0003fce808 */
[----:B------:R-:W-:Y:S05]  /*bb50*/  @P6 BRA `(.L_x_190) ;  /* 0x0000000000946947 */ /* 0x000fea0003800000 */
[----:B------:R-:W0:Y:S01]  /*bb60*/  S2R R30, SR_CTAID.X ;  /* 0x00000000001e7919 */ /* 0x000e220000002500 */
[----:B------:R-:W-:Y:S01]  /*bb70*/  BSSY B0, `(.L_x_198) ;  /* 0x000000a000007945 */ /* 0x000fe20003800000 */
[----:B0-----:R-:W-:-:S13]  /*bb80*/  ISETP.EQ.OR P6, PT, R30, UR5, P0 ;  /* 0x000000051e007c0c */ /* 0x001fda00087c2670 */
[----:B------:R-:W-:Y:S05]  /*bb90*/  @P6 BRA `(.L_x_199) ;  /* 0x00000000001c6947 */ /* 0x000fea0003800000 */
[----:B------:R-:W-:-:S04]  /*bba0*/  UIMAD UR16, UR14, UR5, UR13 ;  /* 0x000000050e1072a4 */ /* 0x000fc8000f8e020d */
[----:B------:R-:W-:-:S06]  /*bbb0*/  UIMAD.WIDE.U32 UR16, UR16, 0x8, UR6 ;  /* 0x00000008101078a5 */ /* 0x000fcc000f8e0006 */
[----:B------:R-:W-:Y:S02]  /*bbc0*/  MOV R28, UR16 ;  /* 0x00000010001c7c02 */ /* 0x000fe40008000f00 */
[----:B------:R-:W-:-:S06]  /*bbd0*/  MOV R29, UR17 ;  /* 0x00000011001d7c02 */ /* 0x000fcc0008000f00 */
[----:B------:R-:W2:Y:S02]  /*bbe0*/  LDG.E.64 R28, desc[UR20][R28.64] ;  /* 0x000000141c1c7981 */ /* 0x000ea4000c1e1b00 */
[----:B--2---:R-:W-:Y:S01]  /*bbf0*/  FADD.FTZ R62, R62, R28 ;  /* 0x0000001c3e3e7221 */ /* 0x004fe20000010000 */
[----:B------:R-:W-:-:S07]  /*bc00*/  FADD.FTZ R63, R63, R29 ;  /* 0x0000001d3f3f7221 */ /* 0x000fce0000010000 */
.L_x_199:
[----:B------:R-:W-:Y:S05]  /*bc10*/  BSYNC B0 ;  /* 0x0000000000007941 */ /* 0x000fea0003800000 */
.L_x_198:
[----:B------:R-:W-:-:S06]  /*bc20*/  UISETP.NE.AND UP0, UPT, UR15, 0x1, UPT ;  /* 0x000000010f00788c */ /* 0x000fcc000bf05270 */
[----:B------:R-:W-:-:S13]  /*bc30*/  PLOP3.LUT P6, PT, PT, PT, UP0, 0x40, 0x0 ;  /* 0x000000000000781c */ /* 0x000fda0003fce808 */
[----:B------:R-:W-:Y:S05]  /*bc40*/  @P6 BRA `(.L_x_190) ;  /* 0x0000000000586947 */ /* 0x000fea0003800000 */
[----:B------:R-:W-:-:S06]  /*bc50*/  UIADD3 UR16, UR5, 0x1, URZ ;  /* 0x0000000105107890 */ /* 0x000fcc000fffe03f */
        /* <DEDUP_REMOVED lines=10> */
[----:B------:R-:W-:Y:S02]  /*bd00*/  ISETP.EQ.OR P6, PT, R30, UR5, P0 ;  /* 0x000000051e007c0c */ /* 0x000fe400087c2670 */
[----:B------:R-:W-:-:S04]  /*bd10*/  MOV R28, UR15 ;  /* 0x0000000f001c7c02 */ /* 0x000fc80008000f00 */
[----:B------:R-:W-:-:S13]  /*bd20*/  ISETP.EQ.OR P6, PT, R28, 0x2, P6 ;  /* 0x000000021c00780c */ /* 0x000fda00037c2670 */
[----:B------:R-:W-:-:S05]  /*bd30*/  VOTEU.ALL UP0, P6 ;  /* 0x00000000003f7886 */ /* 0x000fca0003000000 */
[----:B------:R-:W-:-:S04]  /*bd40*/  @!UP0 UIMAD UR13, UR5, UR14, UR13 ;  /* 0x0000000e050d82a4 */ /* 0x000fc8000f8e020d */
[----:B------:R-:W-:-:S06]  /*bd50*/  @!UP0 UIMAD.WIDE.U32 UR6, UR13, 0x8, UR6 ;  /* 0x000000080d0688a5 */ /* 0x000fcc000f8e0006 */
[----:B------:R-:W-:Y:S02]  /*bd60*/  MOV R28, UR6 ;  /* 0x00000006001c7c02 */ /* 0x000fe40008000f00 */
[----:B------:R-:W-:-:S06]  /*bd70*/  MOV R29, UR7 ;  /* 0x00000007001d7c02 */ /* 0x000fcc0008000f00 */
[----:B------:R-:W2:Y:S02]  /*bd80*/  @!P6 LDG.E.64 R28, desc[UR20][R28.64] ;  /* 0x000000141c1ce981 */ /* 0x000ea4000c1e1b00 */
[----:B--2---:R-:W-:Y:S01]  /*bd90*/  @!P6 FADD.FTZ R62, R62, R28 ;  /* 0x0000001c3e3ee221 */ /* 0x004fe20000010000 */
[----:B------:R-:W-:-:S07]  /*bda0*/  @!P6 FADD.FTZ R63, R63, R29 ;  /* 0x0000001d3f3fe221 */ /* 0x000fce0000010000 */
.L_x_190:
[----:B------:R-:W2:Y:S01]  /*bdb0*/  LDL.LU R31, [R1+0x44] ;  /* 0x00004400011f7983 */ /* 0x000ea20000300800 */
[----:B------:R-:W0:Y:S01]  /*bdc0*/  S2UR UR6, SR_CgaCtaId ;  /* 0x00000000000679c3 */ /* 0x000e220000008800 */
[----:B------:R-:W-:Y:S01]  /*bdd0*/  UMOV UR5, 0x400 ;  /* 0x0000040000057882 */ /* 0x000fe20000000000 */
[----:B------:R-:W-:Y:S02]  /*bde0*/  SHF.L.U32 R30, R68, 0x10, RZ ;  /* 0x00000010441e7819 */ /* 0x000fe400000006ff */
[----:B------:R-:W-:-:S03]  /*bdf0*/  SHF.L.U32 R33, R33, 0x10, RZ ;  /* 0x0000001021217819 */ /* 0x000fc600000006ff */
[----:B------:R-:W-:-:S04]  /*be00*/  FADD.FTZ R30, R30, -UR23 ;  /* 0x800000171e1e7e21 */ /* 0x000fc80008010000 */
[----:B------:R-:W-:Y:S01]  /*be10*/  FMUL.FTZ R30, R30, UR24 ;  /* 0x000000181e1e7c20 */ /* 0x000fe20008410000 */
[----:B0-----:R-:W-:-:S03]  /*be20*/  ULEA UR5, UR6, UR5, 0x18 ;  /* 0x0000000506057291 */ /* 0x001fc6000f8ec03f */
[----:B------:R-:W-:-:S06]  /*be30*/  ULDC UR6, c[0x0][0x2bc] ;  /* 0x0000af0000067ab9 */ /* 0x000fcc0000000800 */
[----:B------:R-:W-:Y:S01]  /*be40*/  @!P0 STS.64 [UR5+0x90], R62 ;  /* 0x0000903eff008988 */ /* 0x000fe20008000a05 */
[----:B------:R-:W-:Y:S06]  /*be50*/  BAR.SYNC.DEFER_BLOCKING 0x0 ;  /* 0x0000000000007b1d */ /* 0x000fec0000010000 */
[----:B------:R-:W0:Y:S02]  /*be60*/  LDS.64 R28, [UR5+0x90] ;  /* 0x00009005ff1c7984 */ /* 0x000e240008000a00 */
[----:B0-----:R-:W-:Y:S01]  /*be70*/  FMUL.FTZ R29, R29, UR6 ;  /* 0x000000061d1d7c20 */ /* 0x001fe20008410000 */
[----:B------:R-:W-:-:S04]  /*be80*/  FMUL.FTZ R28, R28, UR6 ;  /* 0x000000061c1c7c20 */ /* 0x000fc80008410000 */
[----:B------:R-:W-:Y:S02]  /*be90*/  R2UR UR6, R29 ;  /* 0x000000001d0672ca */ /* 0x000fe400000e0000 */
[----:B------:R-:W-:Y:S02]  /*bea0*/  SHF.L.U32 R29, R103, 0x10, RZ ;  /* 0x00000010671d7819 */ /* 0x000fe400000006ff */
[----:B------:R-:W-:-:S03]  /*beb0*/  R2UR UR5, R28 ;  /* 0x000000001c0572ca */ /* 0x000fc600000e0000 */
[----:B------:R-:W-:-:S04]  /*bec0*/  FADD.FTZ R29, R29, -UR23 ;  /* 0x800000171d1d7e21 */ /* 0x000fc80008010000 */
[----:B------:R-:W-:Y:S01]  /*bed0*/  FMUL.FTZ R29, R29, UR24 ;  /* 0x000000181d1d7c20 */ /* 0x000fe20008410000 */
[----:B--2---:R-:W-:Y:S01]  /*bee0*/  SHF.L.U32 R28, R31, 0x10, RZ ;  /* 0x000000101f1c7819 */ /* 0x004fe200000006ff */
        /* <DEDUP_REMOVED lines=19> */
.L_x_200:
[----:B------:R-:W-:Y:S01]  /*c020*/  LOP3.LUT P0, RZ, R73, 0x200000, RZ, 0xc0, !PT ;  /* 0x0020000049ff7812 */ /* 0x000fe2000780c0ff */
[----:B------:R-:W-:-:S12]  /*c030*/  BSSY B0, `(.L_x_201) ;  /* 0x0000017000007945 */ /* 0x000fd80003800000 */
[----:B------:R-:W-:Y:S05]  /*c040*/  @!P0 BRA `(.L_x_202) ;  /* 0x0000000000548947 */ /* 0x000fea0003800000 */
[----:B------:R-:W-:Y:S01]  /*c050*/  MOV R31, UR5 ;  /* 0x00000005001f7c02 */ /* 0x000fe20008000f00 */
[----:B------:R-:W-:Y:S01]  /*c060*/  ULDC.64 UR14, c[0x0][0x288] ;  /* 0x0000a200000e7ab9 */ /* 0x000fe20000000a00 */
[----:B------:R-:W-:-:S03]  /*c070*/  SHF.R.S32.HI R62, RZ, 0x1f, R74 ;  /* 0x0000001fff3e7819 */ /* 0x000fc6000001144a */
[----:B------:R-:W-:Y:S02]  /*c080*/  FFMA.FTZ R31, R30, R31, UR6 ;  /* 0x000000061e1f7e23 */ /* 0x000fe4000801001f */
[----:B------:R-:W-:Y:S02]  /*c090*/  IMAD R30, R62, UR14, RZ ;  /* 0x0000000e3e1e7c24 */ /* 0x000fe4000f8e02ff */
[----:B------:R-:W-:Y:S01]  /*c0a0*/  FFMA.FTZ R31, R28, R48, -R31 ;  /* 0x000000301c1f7223 */ /* 0x000fe2000001081f */
[----:B------:R-:W-:Y:S01]  /*c0b0*/  MOV R28, UR5 ;  /* 0x00000005001c7c02 */ /* 0x000fe20008000f00 */
[----:B------:R-:W-:Y:S02]  /*c0c0*/  IMAD R30, R74, UR15, R30 ;  /* 0x0000000f4a1e7c24 */ /* 0x000fe4000f8e021e */
[----:B------:R-:W-:Y:S02]  /*c0d0*/  FMUL.FTZ R31, R31, UR24 ;  /* 0x000000181f1f7c20 */ /* 0x000fe40008410000 */
[----:B------:R-:W-:Y:S01]  /*c0e0*/  FFMA.FTZ R28, R29, R28, UR6 ;  /* 0x000000061d1c7e23 */ /* 0x000fe2000801001c */
[----:B------:R-:W-:-:S03]  /*c0f0*/  MOV R29, R43 ;  /* 0x0000002b001d7202 */ /* 0x000fc60000000f00 */
[----:B------:R-:W-:-:S04]  /*c100*/  FFMA.FTZ R28, R33, R49, -R28 ;  /* 0x00000031211c7223 */ /* 0x000fc8000001081c */
[----:B------:R-:W-:-:S05]  /*c110*/  FMUL.FTZ R28, R28, UR24 ;  /* 0x000000181c1c7c20 */ /* 0x000fca0008410000 */
[----:B------:R-:W-:Y:S02]  /*c120*/  F2FP.BF16.F32.PACK_AB R33, R28, R31 ;  /* 0x0000001f1c21723e */ /* 0x000fe400000010ff */
[----:B------:R-:W-:-:S05]  /*c130*/  MOV R28, R44 ;  /* 0x0000002c001c7202 */ /* 0x000fca0000000f00 */
[----:B------:R-:W-:Y:S01]  /*c140*/  IMAD.WIDE.U32 R28, R74, UR14, R28 ;  /* 0x0000000e4a1c7c25 */ /* 0x000fe2000f8e001c */
[----:B------:R-:W-:-:S04]  /*c150*/  ULDC.64 UR14, c[0x0][0x210] ;  /* 0x00008400000e7ab9 */ /* 0x000fc80000000a00 */
[----:B------:R-:W-:Y:S02]  /*c160*/  IADD3 R29, R29, R30, RZ ;  /* 0x0000001e1d1d7210 */ /* 0x000fe40007ffe0ff */
[----:B------:R-:W-:-:S04]  /*c170*/  LEA R30, P0, R28, UR14, 0x1 ;  /* 0x0000000e1c1e7c11 */ /* 0x000fc8000f8008ff */
[----:B------:R-:W-:-:S05]  /*c180*/  LEA.HI.X R31, R28, UR15, R29, 0x1, P0 ;  /* 0x0000000f1c1f7c11 */ /* 0x000fca00080f0c1d */
[----:B------:R0:W-:Y:S04]  /*c190*/  STG.E desc[UR20][R30.64], R33 ;  /* 0x000000211e007986 */ /* 0x0001e8000c101914 */
.L_x_202:
[----:B------:R-:W-:Y:S05]  /*c1a0*/  BSYNC B0 ;  /* 0x0000000000007941 */ /* 0x000fea0003800000 */
.L_x_201:
[----:B------:R-:W2:Y:S01]  /*c1b0*/  LDL.LU R28, [R1+0x28] ;  /* 0x00002800011c7983 */ /* 0x000ea20000300800 */
[----:B0-----:R-:W-:Y:S02]  /*c1c0*/  SHF.L.U32 R30, R67, 0x10, RZ ;  /* 0x00000010431e7819 */ /* 0x001fe400000006ff */
[----:B------:R-:W-:Y:S02]  /*c1d0*/  SHF.L.U32 R29, R37, 0x10, RZ ;  /* 0x00000010251d7819 */ /* 0x000fe400000006ff */
[----:B------:R-:W-:Y:S01]  /*c1e0*/  SHF.L.U32 R36, R36, 0x10, RZ ;  /* 0x0000001024247819 */ /* 0x000fe200000006ff */
[----:B------:R-:W-:Y:S02]  /*c1f0*/  FADD.FTZ R30, R30, -UR23 ;  /* 0x800000171e1e7e21 */ /* 0x000fe40008010000 */
[----:B------:R-:W-:Y:S02]  /*c200*/  FADD.FTZ R29, R29, -UR23 ;  /* 0x800000171d1d7e21 */ /* 0x000fe40008010000 */
[----:B------:R-:W-:-:S02]  /*c210*/  FMUL.FTZ R30, R30, UR24 ;  /* 0x000000181e1e7c20 */ /* 0x000fc40008410000 */
        /* <DEDUP_REMOVED lines=21> */
.L_x_203:
[----:B------:R-:W-:Y:S01]  /*c370*/  LOP3.LUT P0, RZ, R73, 0x400, RZ, 0xc0, !PT ;  /* 0x0000040049ff7812 */ /* 0x000fe2000780c0ff */
[----:B------:R-:W-:-:S12]  /*c380*/  BSSY B0, `(.L_x_204) ;  /* 0x0000019000007945 */ /* 0x000fd80003800000 */
[----:B------:R-:W-:Y:S05]  /*c390*/  @!P0 BRA `(.L_x_205) ;  /* 0x00000000005c8947 */ /* 0x000fea0003800000 */
[----:B------:R-:W-:Y:S01]  /*c3a0*/  MOV R31, UR5 ;  /* 0x00000005001f7c02 */ /* 0x000fe20008000f00 */
[----:B------:R-:W-:Y:S01]  /*c3b0*/  ULDC.64 UR14, c[0x0][0x288] ;  /* 0x0000a200000e7ab9 */ /* 0x000fe20000000a00 */
[C---:B------:R-:W-:Y:S02]  /*c3c0*/  IADD3 R62, R74.reuse, 0x8, RZ ;  /* 0x000000084a3e7810 */ /* 0x040fe40007ffe0ff */
[----:B------:R-:W-:Y:S01]  /*c3d0*/  IADD3 R37, R74, 0x8, RZ ;  /* 0x000000084a257810 */ /* 0x000fe20007ffe0ff */
[----:B------:R-:W-:Y:S01]  /*c3e0*/  FFMA.FTZ R31, R30, R31, UR6 ;  /* 0x000000061e1f7e23 */ /* 0x000fe2000801001f */
[----:B------:R-:W-:-:S03]  /*c3f0*/  SHF.R.S32.HI R62, RZ, 0x1f, R62 ;  /* 0x0000001fff3e7819 */ /* 0x000fc6000001143e */
[----:B------:R-:W-:Y:S01]  /*c400*/  FFMA.FTZ R31, R28, R48, -R31 ;  /* 0x000000301c1f7223 */ /* 0x000fe2000001081f */
[----:B------:R-:W-:Y:S01]  /*c410*/  MOV R28, UR5 ;  /* 0x00000005001c7c02 */ /* 0x000fe20008000f00 */
[----:B------:R-:W-:Y:S02]  /*c420*/  IMAD R30, R62, UR14, RZ ;  /* 0x0000000e3e1e7c24 */ /* 0x000fe4000f8e02ff */
[----:B------:R-:W-:Y:S02]  /*c430*/  FMUL.FTZ R31, R31, UR24 ;  /* 0x000000181f1f7c20 */ /* 0x000fe40008410000 */
[----:B------:R-:W-:Y:S01]  /*c440*/  FFMA.FTZ R28, R29, R28, UR6 ;  /* 0x000000061d1c7e23 */ /* 0x000fe2000801001c */
[----:B------:R-:W-:Y:S01]  /*c450*/  MOV R29, R43 ;  /* 0x0000002b001d7202 */ /* 0x000fe20000000f00 */
[----:B------:R-:W-:Y:S02]  /*c460*/  IMAD R30, R37, UR15, R30 ;  /* 0x0000000f251e7c24 */ /* 0x000fe4000f8e021e */
        /* <DEDUP_REMOVED lines=10> */
.L_x_205:
[----:B------:R-:W-:Y:S05]  /*c510*/  BSYNC B0 ;  /* 0x0000000000007941 */ /* 0x000fea0003800000 */
.L_x_204:
        /* <DEDUP_REMOVED lines=28> */
.L_x_206:
        /* <DEDUP_REMOVED lines=26> */
.L_x_208:
[----:B------:R-:W-:Y:S05]  /*c880*/  BSYNC B0 ;  /* 0x0000000000007941 */ /* 0x000fea0003800000 */
.L_x_207:
[----:B------:R-:W2:Y:S01]  /*c890*/  LDL.LU R28, [R1+0x20] ;  /* 0x00002000011c7983 */ /* 0x000ea20000300800 */
[----:B------:R-:W1:Y:S01]  /*c8a0*/  LDC R50, c[0x0][0x2ac] ;  /* 0x0000ab00ff327b82 */ /* 0x000e620000000800 */
        /* <DEDUP_REMOVED lines=8> */
[----:B-1----:R-:W-:Y:S06]  /*c930*/  @!P1 BRA `(.L_x_209) ;  /* 0x0000000000489947 */ /* 0x002fec0003800000 */
        /* <DEDUP_REMOVED lines=18> */
.L_x_209:
        /* <DEDUP_REMOVED lines=26> */
.L_x_211:
[----:B------:R-:W-:Y:S05]  /*cc00*/  BSYNC B0 ;  /* 0x0000000000007941 */ /* 0x000fea0003800000 */
.L_x_210:
[----:B0-----:R-:W2:Y:S01]  /*cc10*/  LDL.LU R30, [R1+0x1c] ;  /* 0x00001c00011e7983 */ /* 0x001ea20000300800 */
[----:B------:R-:W-:Y:S01]  /*cc20*/  SHF.L.U32 R64, R64, 0x10, RZ ;  /* 0x0000001040407819 */ /* 0x000fe200000006ff */
[----:B------:R-:W-:Y:S01]  /*cc30*/  IMAD.WIDE.U32 R28, R75, -0x77777777, RZ ;  /* 0x888888894b1c7825 */ /* 0x000fe200078e00ff */
[----:B------:R-:W-:Y:S02]  /*cc40*/  SHF.L.U32 R83, R83, 0x10, RZ ;  /* 0x0000001053537819 */ /* 0x000fe400000006ff */
[----:B------:R-:W-:Y:S01]  /*cc50*/  SHF.L.U32 R82, R82, 0x10, RZ ;  /* 0x0000001052527819 */ /* 0x000fe200000006ff */
[----:B------:R-:W-:Y:S01]  /*cc60*/  FADD.FTZ R64, R64, -UR23 ;  /* 0x8000001740407e21 */ /* 0x000fe20008010000 */
[----:B------:R-:W-:Y:S01]  /*cc70*/  SHF.R.U32.HI R33, RZ, 0x5, R29 ;  /* 0x00000005ff217819 */ /* 0x000fe2000001161d */
[----:B------:R-:W-:Y:S01]  /*cc80*/  FADD.FTZ R83, R83, -UR23 ;  /* 0x8000001753537e21 */ /* 0x000fe20008010000 */
[----:B------:R-:W-:Y:S01]  /*cc90*/  SHF.L.U32 R61, R61, 0x10, RZ ;  /* 0x000000103d3d7819 */ /* 0x000fe200000006ff */
[----:B------:R-:W-:Y:S01]  /*cca0*/  FMUL.FTZ R64, R64, UR24 ;  /* 0x0000001840407c20 */ /* 0x000fe20008410000 */
[----:B------:R-:W-:Y:S01]  /*ccb0*/  SHF.L.U32 R81, R81, 0x10, RZ ;  /* 0x0000001051517819 */ /* 0x000fe200000006ff */
        /* <DEDUP_REMOVED lines=21> */
.L_x_212:
        /* <DEDUP_REMOVED lines=14> */
[----:B------:R-:W-:-:S03]  /*cef0*/  IMAD R30, R31, UR15, R30 ;  /* 0x0000000f1f1e7c24 */ /* 0x000fc6000f8e021e */
[----:B------:R-:W-:-:S04]  /*cf00*/  FFMA.FTZ R28, R82, R49, -R28 ;  /* 0x00000031521c7223 */ /* 0x000fc8000001081c */
[----:B------:R-:W-:-:S05]  /*cf10*/  FMUL.FTZ R28, R28, UR24 ;  /* 0x000000181c1c7c20 */ /* 0x000fca0008410000 */
[----:B------:R-:W-:Y:S02]  /*cf20*/  F2FP.BF16.F32.PACK_AB R36, R28, R29 ;  /* 0x0000001d1c24723e */ /* 0x000fe400000010ff */
[----:B------:R-:W-:Y:S02]  /*cf30*/  MOV R28, R44 ;  /* 0x0000002c001c7202 */ /* 0x000fe40000000f00 */
[----:B------:R-:W-:-:S03]  /*cf40*/  MOV R29, R43 ;  /* 0x0000002b001d7202 */ /* 0x000fc60000000f00 */
[----:B------:R-:W-:Y:S01]  /*cf50*/  IMAD.WIDE.U32 R28, R31, UR14, R28 ;  /* 0x0000000e1f1c7c25 */ /* 0x000fe2000f8e001c */
[----:B------:R-:W-:-:S04]  /*cf60*/  ULDC.64 UR14, c[0x0][0x210] ;  /* 0x00008400000e7ab9 */ /* 0x000fc80000000a00 */
[----:B------:R-:W-:Y:S02]  /*cf70*/  IADD3 R29, R29, R30, RZ ;  /* 0x0000001e1d1d7210 */ /* 0x000fe40007ffe0ff */
[----:B------:R-:W-:-:S04]  /*cf80*/  LEA R30, P0, R28, UR14, 0x1 ;  /* 0x0000000e1c1e7c11 */ /* 0x000fc8000f8008ff */
[----:B------:R-:W-:-:S05]  /*cf90*/  LEA.HI.X R31, R28, UR15, R29, 0x1, P0 ;  /* 0x0000000f1c1f7c11 */ /* 0x000fca00080f0c1d */
[----:B------:R0:W-:Y:S04]  /*cfa0*/  STG.E desc[UR20][R30.64], R36 ;  /* 0x000000241e007986 */ /* 0x0001e8000c101914 */
.L_x_214:
[----:B------:R-:W-:Y:S05]  /*cfb0*/  BSYNC B0 ;  /* 0x0000000000007941 */ /* 0x000fea0003800000 */
.L_x_213:
[----:B------:R-:W2:Y:S01]  /*cfc0*/  LDL.LU R28, [R1+0x18] ;  /* 0x00001800011c7983 */ /* 0x000ea20000300800 */
[----:B------:R-:W-:Y:S01]  /*cfd0*/  FADD.FTZ R61, R61, -UR23 ;  /* 0x800000173d3d7e21 */ /* 0x000fe20008010000 */
[----:B------:R-:W-:Y:S01]  /*cfe0*/  FADD.FTZ R81, R81, -UR23 ;  /* 0x8000001751517e21 */ /* 0x000fe20008010000 */
[----:B------:R-:W-:Y:S02]  /*cff0*/  SHF.L.U32 R85, R85, 0x10, RZ ;  /* 0x0000001055557819 */ /* 0x000fe400000006ff */
[----:B------:R-:W-:Y:S01]  /*d000*/  SHF.L.U32 R60, R60, 0x10, RZ ;  /* 0x000000103c3c7819 */ /* 0x000fe200000006ff */
[----:B------:R-:W-:Y:S01]  /*d010*/  FMUL.FTZ R61, R61, UR24 ;  /* 0x000000183d3d7c20 */ /* 0x000fe20008410000 */
[----:B------:R-:W-:Y:S01]  /*d020*/  SHF.L.U32 R84, R84, 0x10, RZ ;  /* 0x0000001054547819 */ /* 0x000fe200000006ff */
[----:B------:R-:W-:Y:S01]  /*d030*/  FMUL.FTZ R81, R81, UR24 ;  /* 0x0000001851517c20 */ /* 0x000fe20008410000 */
[----:B--2---:R-:W-:Y:S01]  /*d040*/  SHF.L.U32 R28, R28, 0x10, RZ ;  /* 0x000000101c1c7819 */ /* 0x004fe200000006ff */
[----:B------:R-:W-:Y:S06]  /*d050*/  @!P1 BRA `(.L_x_215) ;  /* 0x0000000000489947 */ /* 0x000fec0003800000 */
        /* <DEDUP_REMOVED lines=18> */
.L_x_215:
[----:B------:R-:W-:Y:S01]  /*d180*/  LOP3.LUT P0, RZ, R73, 0x40, RZ, 0xc0, !PT ;  /* 0x0000004049ff7812 */ /* 0x000fe2000780c0ff */
[----:B------:R-:W-:-:S12]  /*d190*/  BSSY B0, `(.L_x_216) ;  /* 0x0000019000007945 */ /* 0x000fd80003800000 */
[----:B------:R-:W-:Y:S05]  /*d1a0*/  @!P0 BRA `(.L_x_217) ;  /* 0x00000000005c8947 */ /* 0x000fea0003800000 */
[----:B------:R-:W-:Y:S01]  /*d1b0*/  MOV R29, UR5 ;  /* 0x00000005001d7c02 */ /* 0x000fe20008000f00 */
[----:B------:R-:W-:Y:S01]  /*d1c0*/  ULDC.64 UR14, c[0x0][0x288] ;  /* 0x0000a200000e7ab9 */ /* 0x000fe20000000a00 */
[C---:B0-----:R-:W-:Y:S02]  /*d1d0*/  IADD3 R30, R74.reuse, 0x28, RZ ;  /* 0x000000284a1e7810 */ /* 0x041fe40007ffe0ff */
        /* <DEDUP_REMOVED lines=20> */
.L_x_217:
[----:B------:R-:W-:Y:S05]  /*d320*/  BSYNC B0 ;  /* 0x0000000000007941 */ /* 0x000fea0003800000 */
.L_x_216:
[----:B------:R-:W-:Y:S01]  /*d330*/  FADD.FTZ R60, R60, -UR23 ;  /* 0x800000173c3c7e21 */ /* 0x000fe20008010000 */
[----:B------:R-:W-:Y:S01]  /*d340*/  FADD.FTZ R84, R84, -UR23 ;  /* 0x8000001754547e21 */ /* 0x000fe20008010000 */
[----:B------:R-:W-:Y:S02]  /*d350*/  SHF.L.U32 R59, R59, 0x10, RZ ;  /* 0x000000103b3b7819 */ /* 0x000fe400000006ff */
[----:B------:R-:W-:Y:S01]  /*d360*/  SHF.L.U32 R89, R89, 0x10, RZ ;  /* 0x0000001059597819 */ /* 0x000fe200000006ff */
[----:B------:R-:W-:Y:S01]  /*d370*/  FMUL.FTZ R60, R60, UR24 ;  /* 0x000000183c3c7c20 */ /* 0x000fe20008410000 */
[----:B------:R-:W-:Y:S01]  /*d380*/  SHF.L.U32 R58, R58, 0x10, RZ ;  /* 0x000000103a3a7819 */ /* 0x000fe200000006ff */
[----:B------:R-:W-:Y:S01]  /*d390*/  FMUL.FTZ R84, R84, UR24 ;  /* 0x0000001854547c20 */ /* 0x000fe20008410000 */
[----:B------:R-:W-:Y:S01]  /*d3a0*/  SHF.L.U32 R88, R88, 0x10, RZ ;  /* 0x0000001058587819 */ /* 0x000fe200000006ff */
[----:B------:R-:W-:Y:S06]  /*d3b0*/  @!P1 BRA `(.L_x_218) ;  /* 0x0000000000489947 */ /* 0x000fec0003800000 */
        /* <DEDUP_REMOVED lines=18> */
.L_x_218:
[----:B------:R-:W-:Y:S01]  /*d4e0*/  LOP3.LUT P0, RZ, R73, 0x20, RZ, 0xc0, !PT ;  /* 0x0000002049ff7812 */ /* 0x000fe2000780c0ff */
[----:B------:R-:W-:-:S12]  /*d4f0*/  BSSY B0, `(.L_x_219) ;  /* 0x0000019000007945 */ /* 0x000fd80003800000 */
[----:B------:R-:W-:Y:S05]  /*d500*/  @!P0 BRA `(.L_x_220) ;  /* 0x00000000005c8947 */ /* 0x000fea0003800000 */
[----:B------:R-:W-:Y:S01]  /*d510*/  MOV R28, UR5 ;  /* 0x00000005001c7c02 */ /* 0x000fe20008000f00 */
[----:B------:R-:W-:Y:S01]  /*d520*/  ULDC.64 UR14, c[0x0][0x288] ;  /* 0x0000a200000e7ab9 */ /* 0x000fe20000000a00 */
[----:B------:R-:W-:Y:S02]  /*d530*/  MOV R29, UR5 ;  /* 0x00000005001d7c02 */ /* 0x000fe40008000f00 */
[----:B01----:R-:W-:Y:S01]  /*d540*/  IADD3 R30, R74, 0x30, RZ ;  /* 0x000000304a1e7810 */ /* 0x003fe20007ffe0ff */
[----:B------:R-:W-:Y:S01]  /*d550*/  FFMA.FTZ R28, R60, R28, UR6 ;  /* 0x000000063c1c7e23 */ /* 0x000fe2000801001c */
[----:B------:R-:W-:Y:S01]  /*d560*/  IADD3 R31, R74, 0x30, RZ ;  /* 0x000000304a1f7810 */ /* 0x000fe20007ffe0ff */
[----:B------:R-:W-:Y:S01]  /*d570*/  FFMA.FTZ R29, R84, R29, UR6 ;  /* 0x00000006541d7e23 */ /* 0x000fe2000801001d */
[----:B------:R-:W-:Y:S01]  /*d580*/  SHF.R.S32.HI R30, RZ, 0x1f, R30 ;  /* 0x0000001fff1e7819 */ /* 0x000fe2000001141e */
[----:B------:R-:W-:Y:S02]  /*d590*/  FFMA.FTZ R28, R59, R48, -R28 ;  /* 0x000000303b1c7223 */ /* 0x000fe4000001081c */
[----:B------:R-:W-:-:S02]  /*d5a0*/  FFMA.FTZ R29, R89, R49, -R29 ;  /* 0x00000031591d7223 */ /* 0x000fc4000001081d */
[----:B------:R-:W-:Y:S01]  /*d5b0*/  FMUL.FTZ R28, R28, UR24 ;  /* 0x000000181c1c7c20 */ /* 0x000fe20008410000 */
[----:B------:R-:W-:Y:S02]  /*d5c0*/  IMAD R30, R30, UR14, RZ ;  /* 0x0000000e1e1e7c24 */ /* 0x000fe4000f8e02ff */
[----:B------:R-:W-:Y:S02]  /*d5d0*/  FMUL.FTZ R29, R29, UR24 ;  /* 0x000000181d1d7c20 */ /* 0x000fe40008410000 */
[----:B------:R-:W-:-:S03]  /*d5e0*/  IMAD R30, R31, UR15, R30 ;  /* 0x0000000f1f1e7c24 */ /* 0x000fc6000f8e021e */
        /* <DEDUP_REMOVED lines=9> */
.L_x_220:
[----:B------:R-:W-:Y:S05]  /*d680*/  BSYNC B0 ;  /* 0x0000000000007941 */ /* 0x000fea0003800000 */
.L_x_219:
        /* <DEDUP_REMOVED lines=11> */
[----:B------:R-:W3:Y:S02]  /*d740*/  MUFU.EX2 R29, R29 ;  /* 0x0000001d001d7308 */ /* 0x000ee40000000800 */
[----:B---3--:R-:W-:-:S06]  /*d750*/  FADD.FTZ R29, R29, 1 ;  /* 0x3f8000001d1d7421 */ /* 0x008fcc0000010000 */
[----:B------:R-:W3:Y:S02]  /*d760*/  MUFU.RCP R29, R29 ;  /* 0x0000001d001d7308 */ /* 0x000ee40000001000 */
[----:B---3--:R-:W-:Y:S01]  /*d770*/  FMUL.FTZ R57, R57, R29 ;  /* 0x0000001d39397220 */ /* 0x008fe20000410000 */
[----:B------:R-:W-:-:S04]  /*d780*/  FADD.FTZ R29, -R29, 1 ;  /* 0x3f8000001d1d7421 */ /* 0x000fc80000010100 */
[----:B------:R-:W-:Y:S01]  /*d790*/  FFMA.FTZ R29, R28, R29, 1 ;  /* 0x3f8000001c1d7423 */ /* 0x000fe2000001001d */
[----:B------:R-:W-:-:S03]  /*d7a0*/  FFMA.FTZ R28, R88, R49, R47 ;  /* 0x00000031581c7223 */ /* 0x000fc6000001002f */
[----:B------:R-:W-:Y:S01]  /*d7b0*/  FMUL.FTZ R57, R57, R29 ;  /* 0x0000001d39397220 */ /* 0x000fe20000410000 */
[----:B------:R-:W-:-:S06]  /*d7c0*/  FMUL.FTZ R29, R28, -1.4426950216293334961 ;  /* 0xbfb8aa3b1c1d7820 */ /* 0x000fcc0000410000 */
[----:B------:R-:W3:Y:S02]  /*d7d0*/  MUFU.EX2 R29, R29 ;  /* 0x0000001d001d7308 */ /* 0x000ee40000000800 */
[----:B---3--:R-:W-:-:S06]  /*d7e0*/  FADD.FTZ R29, R29, 1 ;  /* 0x3f8000001d1d7421 */ /* 0x008fcc0000010000 */
[----:B------:R-:W3:Y:S02]  /*d7f0*/  MUFU.RCP R29, R29 ;  /* 0x0000001d001d7308 */ /* 0x000ee40000001000 */
[----:B---3--:R-:W-:Y:S01]  /*d800*/  FMUL.FTZ R91, R91, R29 ;  /* 0x0000001d5b5b7220 */ /* 0x008fe20000410000 */
[----:B------:R-:W-:-:S04]  /*d810*/  FADD.FTZ R29, -R29, 1 ;  /* 0x3f8000001d1d7421 */ /* 0x000fc80000010100 */
[----:B------:R-:W-:-:S04]  /*d820*/  FFMA.FTZ R29, R28, R29, 1 ;  /* 0x3f8000001c1d7423 */ /* 0x000fc8000001001d */
[----:B------:R-:W-:-:S07]  /*d830*/  FMUL.FTZ R91, R91, R29 ;  /* 0x0000001d5b5b7220 */ /* 0x000fce0000410000 */
.L_x_221:
[----:B------:R-:W-:Y:S01]  /*d840*/  LOP3.LUT P0, RZ, R73, 0x10, RZ, 0xc0, !PT ;  /* 0x0000001049ff7812 */ /* 0x000fe2000780c0ff */
[----:B------:R-:W-:-:S12]  /*d850*/  BSSY B0, `(.L_x_222) ;  /* 0x0000019000007945 */ /* 0x000fd80003800000 */
[----:B------:R-:W-:Y:S05]  /*d860*/  @!P0 BRA `(.L_x_223) ;  /* 0x00000000005c8947 */ /* 0x000fea0003800000 */
[----:B------:R-:W-:Y:S01]  /*d870*/  MOV R28, UR5 ;  /* 0x00000005001c7c02 */ /* 0x000fe20008000f00 */
[----:B------:R-:W-:Y:S01]  /*d880*/  ULDC.64 UR14, c[0x0][0x288] ;  /* 0x0000a200000e7ab9 */ /* 0x000fe20000000a00 */
[----:B------:R-:W-:Y:S02]  /*d890*/  MOV R29, UR5 ;  /* 0x00000005001d7c02 */ /* 0x000fe40008000f00 */
[----:B012---:R-:W-:Y:S01]  /*d8a0*/  IADD3 R30, R74, 0x38, RZ ;  /* 0x000000384a1e7810 */ /* 0x007fe20007ffe0ff */
        /* <DEDUP_REMOVED lines=19> */
.L_x_223:
[----:B------:R-:W-:Y:S05]  /*d9e0*/  BSYNC B0 ;  /* 0x0000000000007941 */ /* 0x000fea0003800000 */
.L_x_222:
        /* <DEDUP_REMOVED lines=11> */
[----:B------:R-:W4:Y:S02]  /*daa0*/  MUFU.EX2 R29, R29 ;  /* 0x0000001d001d7308 */ /* 0x000f240000000800 */
[----:B----4-:R-:W-:-:S06]  /*dab0*/  FADD.FTZ R29, R29, 1 ;  /* 0x3f8000001d1d7421 */ /* 0x010fcc0000010000 */
[----:B------:R-:W4:Y:S02]  /*dac0*/  MUFU.RCP R29, R29 ;  /* 0x0000001d001d7308 */ /* 0x000f240000001000 */
[----:B----4-:R-:W-:Y:S01]  /*dad0*/  FMUL.FTZ R55, R55, R29 ;  /* 0x0000001d37377220 */ /* 0x010fe20000410000 */
[----:B------:R-:W-:-:S04]  /*dae0*/  FADD.FTZ R29, -R29, 1 ;  /* 0x3f8000001d1d7421 */ /* 0x000fc80000010100 */
[----:B------:R-:W-:Y:S01]  /*daf0*/  FFMA.FTZ R29, R28, R29, 1 ;  /* 0x3f8000001c1d7423 */ /* 0x000fe2000001001d */
[----:B------:R-:W-:-:S03]  /*db00*/  FFMA.FTZ R28, R90, R49, R47 ;  /* 0x000000315a1c7223 */ /* 0x000fc6000001002f */
[----:B------:R-:W-:Y:S01]  /*db10*/  FMUL.FTZ R55, R55, R29 ;  /* 0x0000001d37377220 */ /* 0x000fe20000410000 */
[----:B------:R-:W-:-:S06]  /*db20*/  FMUL.FTZ R29, R28, -1.4426950216293334961 ;  /* 0xbfb8aa3b1c1d7820 */ /* 0x000fcc0000410000 */
[----:B------:R-:W4:Y:S02]  /*db30*/  MUFU.EX2 R29, R29 ;  /* 0x0000001d001d7308 */ /* 0x000f240000000800 */
[----:B----4-:R-:W-:-:S06]  /*db40*/  FADD.FTZ R29, R29, 1 ;  /* 0x3f8000001d1d7421 */ /* 0x010fcc0000010000 */
[----:B------:R-:W4:Y:S02]  /*db50*/  MUFU.RCP R29, R29 ;  /* 0x0000001d001d7308 */ /* 0x000f240000001000 */
[----:B----4-:R-:W-:Y:S01]  /*db60*/  FMUL.FTZ R94, R94, R29 ;  /* 0x0000001d5e5e7220 */ /* 0x010fe20000410000 */
[----:B------:R-:W-:-:S04]  /*db70*/  FADD.FTZ R29, -R29, 1 ;  /* 0x3f8000001d1d7421 */ /* 0x000fc80000010100 */
[----:B------:R-:W-:-:S04]  /*db80*/  FFMA.FTZ R29, R28, R29, 1 ;  /* 0x3f8000001c1d7423 */ /* 0x000fc8000001001d */
[----:B------:R-:W-:-:S07]  /*db90*/  FMUL.FTZ R94, R94, R29 ;  /* 0x0000001d5e5e7220 */ /* 0x000fce0000410000 */
.L_x_224:
[----:B------:R-:W-:Y:S01]  /*dba0*/  LOP3.LUT P0, RZ, R73, 0x8, RZ, 0xc0, !PT ;  /* 0x0000000849ff7812 */ /* 0x000fe2000780c0ff */
[----:B------:R-:W-:-:S12]  /*dbb0*/  BSSY B0, `(.L_x_225) ;  /* 0x0000019000007945 */ /* 0x000fd80003800000 */
[----:B------:R-:W-:Y:S05]  /*dbc0*/  @!P0 BRA `(.L_x_226) ;  /* 0x00000000005c8947 */ /* 0x000fea0003800000 */
[----:B------:R-:W-:Y:S01]  /*dbd0*/  MOV R28, UR5 ;  /* 0x00000005001c7c02 */ /* 0x000fe20008000f00 */
[----:B------:R-:W-:Y:S01]  /*dbe0*/  ULDC.64 UR14, c[0x0][0x288] ;  /* 0x0000a200000e7ab9 */ /* 0x000fe20000000a00 */
[----:B------:R-:W-:Y:S02]  /*dbf0*/  MOV R29, UR5 ;  /* 0x00000005001d7c02 */ /* 0x000fe40008000f00 */
[----:B0123--:R-:W-:Y:S01]  /*dc00*/  IADD3 R30, R74, 0x40, RZ ;  /* 0x000000404a1e7810 */ /* 0x00ffe20007ffe0ff */
        /* <DEDUP_REMOVED lines=19> */
.L_x_226:
[----:B------:R-:W-:Y:S05]  /*dd40*/  BSYNC B0 ;  /* 0x0000000000007941 */ /* 0x000fea0003800000 */
.L_x_225:
        /* <DEDUP_REMOVED lines=11> */
[----:B------:R-:W5:Y:S02]  /*de00*/  MUFU.EX2 R29, R29 ;  /* 0x0000001d001d7308 */ /* 0x000f640000000800 */
[----:B-----5:R-:W-:-:S06]  /*de10*/  FADD.FTZ R29, R29, 1 ;  /* 0x3f8000001d1d7421 */ /* 0x020fcc0000010000 */
[----:B------:R-:W5:Y:S02]  /*de20*/  MUFU.RCP R29, R29 ;  /* 0x0000001d001d7308 */ /* 0x000f640000001000 */
[----:B-----5:R-:W-:Y:S01]  /*de30*/  FMUL.FTZ R53, R53, R29 ;  /* 0x0000001d35357220 */ /* 0x020fe20000410000 */
[----:B------:R-:W-:-:S04]  /*de40*/  FADD.FTZ R29, -R29, 1 ;  /* 0x3f8000001d1d7421 */ /* 0x000fc80000010100 */
[----:B------:R-:W-:Y:S01]  /*de50*/  FFMA.FTZ R29, R28, R29, 1 ;  /* 0x3f8000001c1d7423 */ /* 0x000fe2000001001d */
[----:B------:R-:W-:-:S03]  /*de60*/  FFMA.FTZ R28, R93, R49, R47 ;  /* 0x000000315d1c7223 */ /* 0x000fc6000001002f */
[----:B------:R-:W-:Y:S01]  /*de70*/  FMUL.FTZ R53, R53, R29 ;  /* 0x0000001d35357220 */ /* 0x000fe20000410000 */
[----:B------:R-:W-:-:S06]  /*de80*/  FMUL.FTZ R29, R28, -1.4426950216293334961 ;  /* 0xbfb8aa3b1c1d7820 */ /* 0x000fcc0000410000 */
[----:B------:R-:W5:Y:S02]  /*de90*/  MUFU.EX2 R29, R29 ;  /* 0x0000001d001d7308 */ /* 0x000f640000000800 */
[----:B-----5:R-:W-:-:S06]  /*dea0*/  FADD.FTZ R29, R29, 1 ;  /* 0x3f8000001d1d7421 */ /* 0x020fcc0000010000 */
[----:B------:R-:W5:Y:S02]  /*deb0*/  MUFU.RCP R29, R29 ;  /* 0x0000001d001d7308 */ /* 0x000f640000001000 */
[----:B-----5:R-:W-:Y:S01]  /*dec0*/  FMUL.FTZ R96, R96, R29 ;  /* 0x0000001d60607220 */ /* 0x020fe20000410000 */
[----:B------:R-:W-:-:S04]  /*ded0*/  FADD.FTZ R29, -R29, 1 ;  /* 0x3f8000001d1d7421 */ /* 0x000fc80000010100 */
[----:B------:R-:W-:-:S04]  /*dee0*/  FFMA.FTZ R29, R28, R29, 1 ;  /* 0x3f8000001c1d7423 */ /* 0x000fc8000001001d */
[----:B------:R-:W-:-:S07]  /*def0*/  FMUL.FTZ R96, R96, R29 ;  /* 0x0000001d60607220 */ /* 0x000fce0000410000 */
.L_x_227:
[----:B------:R-:W-:Y:S01]  /*df00*/  LOP3.LUT P0, RZ, R73, 0x4, RZ, 0xc0, !PT ;  /* 0x0000000449ff7812 */ /* 0x000fe2000780c0ff */
[----:B------:R-:W-:-:S12]  /*df10*/  BSSY B0, `(.L_x_228) ;  /* 0x0000019000007945 */ /* 0x000fd80003800000 */
[----:B------:R-:W-:Y:S05]  /*df20*/  @!P0 BRA `(.L_x_229) ;  /* 0x00000000005c8947 */ /* 0x000fea0003800000 */
[----:B------:R-:W-:Y:S01]  /*df30*/  MOV R28, UR5 ;  /* 0x00000005001c7c02 */ /* 0x000fe20008000f00 */
[----:B------:R-:W-:Y:S01]  /*df40*/  ULDC.64 UR14, c[0x0][0x288] ;  /* 0x0000a200000e7ab9 */ /* 0x000fe20000000a00 */
[----:B------:R-:W-:Y:S02]  /*df50*/  MOV R29, UR5 ;  /* 0x00000005001d7c02 */ /* 0x000fe40008000f00 */
[----:B01234-:R-:W-:Y:S01]  /*df60*/  IADD3 R30, R74, 0x48, RZ ;  /* 0x000000484a1e7810 */ /* 0x01ffe20007ffe0ff */
        /* <DEDUP_REMOVED lines=19> */
.L_x_229:
[----:B------:R-:W-:Y:S05]  /*e0a0*/  BSYNC B0 ;  /* 0x0000000000007941 */ /* 0x000fea0003800000 */
.L_x_228:
        /* <DEDUP_REMOVED lines=27> */
.L_x_230:
        /* <DEDUP_REMOVED lines=26> */
.L_x_232:
[----:B------:R-:W-:Y:S05]  /*e400*/  BSYNC B0 ;  /* 0x0000000000007941 */ /* 0x000fea0003800000 */
.L_x_231:
[----:B------:R-:W-:Y:S01]  /*e410*/  FADD.FTZ R40, R40, -UR23 ;  /* 0x8000001728287e21 */ /* 0x000fe20008010000 */
[----:B------:R-:W-:Y:S01]  /*e420*/  FADD.FTZ R98, R98, -UR23 ;  /* 0x8000001762627e21 */ /* 0x000fe20008010000 */
[----:B------:R-:W-:Y:S02]  /*e430*/  SHF.L.U32 R27, R27, 0x10, RZ ;  /* 0x000000101b1b7819 */ /* 0x000fe400000006ff */
[----:B------:R-:W-:Y:S01]  /*e440*/  SHF.L.U32 R102, R102, 0x10, RZ ;  /* 0x0000001066667819 */ /* 0x000fe200000006ff */
[----:B------:R-:W-:Y:S01]  /*e450*/  FMUL.FTZ R40, R40, UR24 ;  /* 0x0000001828287c20 */ /* 0x000fe20008410000 */
[----:B01234-:R-:W-:Y:S01]  /*e460*/  SHF.L.U32 R30, R26, 0x10, RZ ;  /* 0x000000101a1e7819 */ /* 0x01ffe200000006ff */
[----:B------:R-:W-:Y:S01]  /*e470*/  FMUL.FTZ R98, R98, UR24 ;  /* 0x0000001862627c20 */ /* 0x000fe20008410000 */
        /* <DEDUP_REMOVED lines=20> */
.L_x_233:
[----:B------:R-:W-:Y:S04]  /*e5c0*/  BSSY B0, `(.L_x_234) ;  /* 0x0000019000007945 */ /* 0x000fe80003800000 */
        /* <DEDUP_REMOVED lines=24> */
.L_x_235:
[----:B------:R-:W-:Y:S05]  /*e750*/  BSYNC B0 ;  /* 0x0000000000007941 */ /* 0x000fea0003800000 */
.L_x_234:
[----:B------:R-:W-:Y:S01]  /*e760*/  FADD.FTZ R30, R30, -UR23 ;  /* 0x800000171e1e7e21 */ /* 0x000fe20008010000 */
[----:B------:R-:W-:Y:S01]  /*e770*/  FADD.FTZ R101, R101, -UR23 ;  /* 0x8000001765657e21 */ /* 0x000fe20008010000 */
[----:B------:R-:W-:Y:S02]  /*e780*/  SHF.L.U32 R25, R25, 0x10, RZ ;  /* 0x0000001019197819 */ /* 0x000fe400000006ff */
[----:B------:R-:W-:Y:S01]  /*e790*/  SHF.L.U32 R107, R107, 0x10, RZ ;  /* 0x000000106b6b7819 */ /* 0x000fe200000006ff */
[----:B------:R-:W-:Y:S01]  /*e7a0*/  FMUL.FTZ R30, R30, UR24 ;  /* 0x000000181e1e7c20 */ /* 0x000fe20008410000 */
[----:B0-----:R-:W-:Y:S01]  /*e7b0*/  SHF.L.U32 R28, R24, 0x10, RZ ;  /* 0x00000010181c7819 */ /* 0x001fe200000006ff */
        /* <DEDUP_REMOVED lines=21> */
.L_x_236:
        /* <DEDUP_REMOVED lines=9> */
[----:B------:R-:W-:Y:S01]  /*e9a0*/  MOV R25, R43 ;  /* 0x0000002b00197202 */ /* 0x000fe20000000f00 */
[----:B------:R-:W-:Y:S01]  /*e9b0*/  IMAD R26, R24, UR14, RZ ;  /* 0x0000000e181a7c24 */ /* 0x000fe2000f8e02ff */
[----:B------:R-:W-:Y:S02]  /*e9c0*/  MOV R24, R44 ;  /* 0x0000002c00187202 */ /* 0x000fe40000000f00 */
[----:B------:R-:W-:Y:S01]  /*e9d0*/  MOV R30, UR5 ;  /* 0x00000005001e7c02 */ /* 0x000fe20008000f00 */
[C---:B------:R-:W-:Y:S02]  /*e9e0*/  IMAD R27, R31.reuse, UR15, R26 ;  /* 0x0000000f1f1b7c24 */ /* 0x040fe4000f8e021a */
[----:B------:R-:W-:Y:S01]  /*e9f0*/  IMAD.WIDE.U32 R24, R31, UR14, R24 ;  /* 0x0000000e1f187c25 */ /* 0x000fe2000f8e0018 */
[----:B------:R-:W-:-:S03]  /*ea00*/  ULDC.64 UR14, c[0x0][0x210] ;  /* 0x00008400000e7ab9 */ /* 0x000fc60000000a00 */
[----:B------:R-:W-:Y:S01]  /*ea10*/  FFMA.FTZ R30, R101, R30, UR6 ;  /* 0x00000006651e7e23 */ /* 0x000fe2000801001e */
[----:B------:R-:W-:-:S03]  /*ea20*/  IADD3 R25, R25, R27, RZ ;  /* 0x0000001b19197210 */ /* 0x000fc60007ffe0ff */
[----:B------:R-:W-:Y:S01]  /*ea30*/  FFMA.FTZ R30, R107, R49, -R30 ;  /* 0x000000316b1e7223 */ /* 0x000fe2000001081e */
[----:B------:R-:W-:-:S03]  /*ea40*/  LEA R26, P0, R24, UR14, 0x1 ;  /* 0x0000000e181a7c11 */ /* 0x000fc6000f8008ff */
[----:B------:R-:W-:Y:S01]  /*ea50*/  FMUL.FTZ R30, R30, UR24 ;  /* 0x000000181e1e7c20 */ /* 0x000fe20008410000 */
[----:B------:R-:W-:Y:S01]  /*ea60*/  LEA.HI.X R27, R24, UR15, R25, 0x1, P0 ;  /* 0x0000000f181b7c11 */ /* 0x000fe200080f0c19 */
[----:B------:R-:W-:-:S05]  /*ea70*/  FMUL.FTZ R25, R29, UR24 ;  /* 0x000000181d197c20 */ /* 0x000fca0008410000 */
[----:B------:R-:W-:-:S05]  /*ea80*/  F2FP.BF16.F32.PACK_AB R25, R30, R25 ;  /* 0x000000191e19723e */ /* 0x000fca00000010ff */
[----:B------:R0:W-:Y:S02]  /*ea90*/  STG.E desc[UR20][R26.64], R25 ;  /* 0x000000191a007986 */ /* 0x0001e4000c101914 */
.L_x_238:
[----:B------:R-:W-:Y:S05]  /*eaa0*/  BSYNC B0 ;  /* 0x0000000000007941 */ /* 0x000fea0003800000 */
.L_x_237:
[----:B0-----:R-:W-:Y:S01]  /*eab0*/  FADD.FTZ R27, R28, -UR23 ;  /* 0x800000171c1b7e21 */ /* 0x001fe20008010000 */
        /* <DEDUP_REMOVED lines=8> */
[----:B------:R-:W-:Y:S01]  /*eb40*/  FFMA.FTZ R23, R27, R48, R46 ;  /* 0x000000301b177223 */ /* 0x000fe2000001002e */
[----:B------:R-:W-:-:S03]  /*eb50*/  FFMA.FTZ R22, R29, R49, R47 ;  /* 0x000000311d167223 */ /* 0x000fc6000001002f */
[----:B------:R-:W-:Y:S01]  /*eb60*/  FMUL.FTZ R31, R23, -1.4426950216293334961 ;  /* 0xbfb8aa3b171f7820 */ /* 0x000fe20000410000 */
[----:B------:R-:W-:-:S04]  /*eb70*/  FMUL.FTZ R36, R22, -1.4426950216293334961 ;  /* 0xbfb8aa3b16247820 */ /* 0x000fc80000410000 */
        /* <DEDUP_REMOVED lines=14> */
.L_x_239:
[----:B------:R-:W-:Y:S04]  /*ec60*/  BSSY B0, `(.L_x_240) ;  /* 0x0000018000007945 */ /* 0x000fe80003800000 */
[----:B------:R-:W-:Y:S05]  /*ec70*/  @!P3 BRA `(.L_x_241) ;  /* 0x000000000058b947 */ /* 0x000fea0003800000 */
[C---:B------:R-:W-:Y:S01]  /*ec80*/  IADD3 R22, R74.reuse, 0x68, RZ ;  /* 0x000000684a167810 */ /* 0x040fe20007ffe0ff */
[----:B------:R-:W-:Y:S01]  /*ec90*/  ULDC.64 UR14, c[0x0][0x288] ;  /* 0x0000a200000e7ab9 */ /* 0x000fe20000000a00 */
[----:B------:R-:W-:Y:S02]  /*eca0*/  IADD3 R25, R74, 0x68, RZ ;  /* 0x000000684a197810 */ /* 0x000fe40007ffe0ff */
[----:B------:R-:W-:Y:S02]  /*ecb0*/  SHF.R.S32.HI R22, RZ, 0x1f, R22 ;  /* 0x0000001fff167819 */ /* 0x000fe40000011416 */
[----:B------:R-:W-:-:S03]  /*ecc0*/  MOV R23, R43 ;  /* 0x0000002b00177202 */ /* 0x000fc60000000f00 */
[----:B------:R-:W-:Y:S01]  /*ecd0*/  IMAD R24, R22, UR14, RZ ;  /* 0x0000000e16187c24 */ /* 0x000fe2000f8e02ff */
[----:B------:R-:W-:-:S05]  /*ece0*/  MOV R22, R44 ;  /* 0x0000002c00167202 */ /* 0x000fca0000000f00 */
[----:B------:R-:W-:-:S04]  /*ecf0*/  IMAD.WIDE.U32 R22, R25, UR14, R22 ;  /* 0x0000000e19167c25 */ /* 0x000fc8000f8e0016 */
[----:B------:R-:W-:Y:S01]  /*ed00*/  IMAD R25, R25, UR15, R24 ;  /* 0x0000000f19197c24 */ /* 0x000fe2000f8e0218 */
[----:B------:R-:W-:Y:S02]  /*ed10*/  ULDC.64 UR14, c[0x0][0x210] ;  /* 0x00008400000e7ab9 */ /* 0x000fe40000000a00 */
[----:B------:R-:W-:Y:S02]  /*ed20*/  LEA R24, P0, R22, UR14, 0x1 ;  /* 0x0000000e16187c11 */ /* 0x000fe4000f8008ff */
[----:B------:R-:W-:-:S04]  /*ed30*/  IADD3 R25, R23, R25, RZ ;  /* 0x0000001917197210 */ /* 0x000fc80007ffe0ff */
[----:B------:R-:W-:Y:S02]  /*ed40*/  LEA.HI.X R25, R22, UR15, R25, 0x1, P0 ;  /* 0x0000000f16197c11 */ /* 0x000fe400080f0c19 */
[----:B------:R-:W-:-:S05]  /*ed50*/  MOV R22, UR5 ;  /* 0x0000000500167c02 */ /* 0x000fca0008000f00 */
[-C--:B------:R-:W-:Y:S01]  /*ed60*/  FFMA.FTZ R27, R27, R22.reuse, UR6 ;  /* 0x000000061b1b7e23 */ /* 0x080fe20008010016 */
[----:B------:R-:W-:-:S03]  /*ed70*/  FFMA.FTZ R22, R29, R22, UR6 ;  /* 0x000000061d167e23 */ /* 0x000fc60008010016 */
[----:B------:R-:W-:Y:S01]  /*ed80*/  FFMA.FTZ R27, R26, R48, -R27 ;  /* 0x000000301a1b7223 */ /* 0x000fe2000001081b */
[----:B------:R-:W-:-:S03]  /*ed90*/  FFMA.FTZ R22, R111, R49, -R22 ;  /* 0x000000316f167223 */ /* 0x000fc60000010816 */
[----:B------:R-:W-:Y:S01]  /*eda0*/  FMUL.FTZ R23, R27, UR24 ;  /* 0x000000181b177c20 */ /* 0x000fe20008410000 */
[----:B------:R-:W-:-:S05]  /*edb0*/  FMUL.FTZ R22, R22, UR24 ;  /* 0x0000001816167c20 */ /* 0x000fca0008410000 */
[----:B------:R-:W-:-:S05]  /*edc0*/  F2FP.BF16.F32.PACK_AB R23, R22, R23 ;  /* 0x000000171617723e */ /* 0x000fca00000010ff */
[----:B------:R0:W-:Y:S02]  /*edd0*/  STG.E desc[UR20][R24.64], R23 ;  /* 0x0000001718007986 */ /* 0x0001e4000c101914 */
.L_x_241:
[----:B------:R-:W-:Y:S05]  /*ede0*/  BSYNC B0 ;  /* 0x0000000000007941 */ /* 0x000fea0003800000 */
.L_x_240:
[----:B------:R-:W-:Y:S01]  /*edf0*/  FADD.FTZ R27, R28, -UR23 ;  /* 0x800000171c1b7e21 */ /* 0x000fe20008010000 */
[----:B------:R-:W-:Y:S01]  /*ee00*/  FADD.FTZ R28, R110, -UR23 ;  /* 0x800000176e1c7e21 */ /* 0x000fe20008010000 */
[----:B0-----:R-:W-:Y:S02]  /*ee10*/  SHF.L.U32 R25, R21, 0x10, RZ ;  /* 0x0000001015197819 */ /* 0x001fe400000006ff */
        /* <DEDUP_REMOVED lines=24> */
.L_x_242:
        /* <DEDUP_REMOVED lines=12> */
[C---:B------:R-:W-:Y:S02]  /*f060*/  LEA R22, P0, R20.reuse, UR14, 0x1 ;  /* 0x0000000e14167c11 */ /* 0x040fe4000f8008ff */
[----:B------:R-:W-:Y:S02]  /*f070*/  IADD3 R23, R21, R23, RZ ;  /* 0x0000001715177210 */ /* 0x000fe40007ffe0ff */
[----:B------:R-:W-:Y:S02]  /*f080*/  MOV R21, UR5 ;  /* 0x0000000500157c02 */ /* 0x000fe40008000f00 */
[----:B------:R-:W-:Y:S02]  /*f090*/  LEA.HI.X R23, R20, UR15, R23, 0x1, P0 ;  /* 0x0000000f14177c11 */ /* 0x000fe400080f0c17 */
[----:B------:R-:W-:Y:S01]  /*f0a0*/  MOV R20, UR5 ;  /* 0x0000000500147c02 */ /* 0x000fe20008000f00 */
[----:B------:R-:W-:-:S04]  /*f0b0*/  FFMA.FTZ R21, R28, R21, UR6 ;  /* 0x000000061c157e23 */ /* 0x000fc80008010015 */
[----:B------:R-:W-:Y:S01]  /*f0c0*/  FFMA.FTZ R20, R27, R20, UR6 ;  /* 0x000000061b147e23 */ /* 0x000fe20008010014 */
[----:B------:R-:W-:-:S03]  /*f0d0*/  FFMA.FTZ R24, R24, R49, -R21 ;  /* 0x0000003118187223 */ /* 0x000fc60000010815 */
[----:B------:R-:W-:-:S04]  /*f0e0*/  FFMA.FTZ R20, R25, R48, -R20 ;  /* 0x0000003019147223 */ /* 0x000fc80000010814 */
[----:B------:R-:W-:Y:S01]  /*f0f0*/  FMUL.FTZ R21, R20, UR24 ;  /* 0x0000001814157c20 */ /* 0x000fe20008410000 */
[----:B------:R-:W-:-:S05]  /*f100*/  FMUL.FTZ R20, R24, UR24 ;  /* 0x0000001818147c20 */ /* 0x000fca0008410000 */
[----:B------:R-:W-:-:S05]  /*f110*/  F2FP.BF16.F32.PACK_AB R21, R20, R21 ;  /* 0x000000151415723e */ /* 0x000fca00000010ff */
[----:B------:R0:W-:Y:S02]  /*f120*/  STG.E desc[UR20][R22.64], R21 ;  /* 0x0000001516007986 */ /* 0x0001e4000c101914 */
.L_x_244:
[----:B------:R-:W-:Y:S05]  /*f130*/  BSYNC B0 ;  /* 0x0000000000007941 */ /* 0x000fea0003800000 */
.L_x_243:
        /* <DEDUP_REMOVED lines=27> */
.L_x_245:
        /* <DEDUP_REMOVED lines=25> */
.L_x_247:
[----:B------:R-:W-:Y:S05]  /*f480*/  BSYNC B0 ;  /* 0x0000000000007941 */ /* 0x000fea0003800000 */
.L_x_246:
        /* <DEDUP_REMOVED lines=27> */
.L_x_248:
        /* <DEDUP_REMOVED lines=25> */
.L_x_250:
[----:B------:R-:W-:Y:S05]  /*f7d0*/  BSYNC B0 ;  /* 0x0000000000007941 */ /* 0x000fea0003800000 */
.L_x_249:
[----:B0-----:R-:W2:Y:S04]  /*f7e0*/  LDL.LU R17, [R1+0x4] ;  /* 0x0000040001117983 */ /* 0x001ea80000300800 */
[----:B------:R-:W3:Y:S01]  /*f7f0*/  LDL.LU R16, [R1] ;  /* 0x0000000001107983 */ /* 0x000ee20000300800 */
[----:B------:R-:W-:Y:S01]  /*f800*/  FADD.FTZ R23, R22, -UR23 ;  /* 0x8000001716177e21 */ /* 0x000fe20008010000 */
[----:B------:R-:W-:Y:S01]  /*f810*/  FADD.FTZ R22, R122, -UR23 ;  /* 0x800000177a167e21 */ /* 0x000fe20008010000 */
[----:B------:R-:W-:Y:S02]  /*f820*/  SHF.L.U32 R19, R15, 0x10, RZ ;  /* 0x000000100f137819 */ /* 0x000fe400000006ff */
[----:B------:R-:W-:Y:S01]  /*f830*/  SHF.L.U32 R20, R14, 0x10, RZ ;  /* 0x000000100e147819 */ /* 0x000fe200000006ff */
[----:B------:R-:W-:Y:S01]  /*f840*/  FMUL.FTZ R23, R23, UR24 ;  /* 0x0000001817177c20 */ /* 0x000fe20008410000 */
[----:B------:R-:W-:Y:S01]  /*f850*/  FMUL.FTZ R22, R22, UR24 ;  /* 0x0000001816167c20 */ /* 0x000fe20008410000 */
[----:B--2---:R-:W-:-:S02]  /*f860*/  SHF.L.U32 R18, R17, 0x10, RZ ;  /* 0x0000001011127819 */ /* 0x004fc400000006ff */
[----:B---3--:R-:W-:Y:S01]  /*f870*/  SHF.L.U32 R21, R16, 0x10, RZ ;  /* 0x0000001010157819 */ /* 0x008fe200000006ff */
        /* <DEDUP_REMOVED lines=19> */
.L_x_251:
        /* <DEDUP_REMOVED lines=25> */
.L_x_253:
[----:B------:R-:W-:Y:S05]  /*fb40*/  BSYNC B0 ;  /* 0x0000000000007941 */ /* 0x000fea0003800000 */
.L_x_252:
[----:B0-----:R-:W2:Y:S04]  /*fb50*/  LDL.LU R15, [R1+0xc] ;  /* 0x00000c00010f7983 */ /* 0x001ea80000300800 */
[----:B------:R-:W3:Y:S01]  /*fb60*/  LDL.LU R14, [R1+0x8] ;  /* 0x00000800010e7983 */ /* 0x000ee20000300800 */
        /* <DEDUP_REMOVED lines=27> */
.L_x_254:
        /* <DEDUP_REMOVED lines=25> */
.L_x_256:
[----:B------:R-:W-:Y:S05]  /*feb0*/  BSYNC B0 ;  /* 0x0000000000007941 */ /* 0x000fea0003800000 */
.L_x_255:
        /* <DEDUP_REMOVED lines=27> */
.L_x_257:
        /* <DEDUP_REMOVED lines=25> */
.L_x_259:
[----:B------:R-:W-:Y:S05]  /*10200*/  BSYNC B0 ;  /* 0x0000000000007941 */ /* 0x000fea0003800000 */
.L_x_258:
        /* <DEDUP_REMOVED lines=27> */
.L_x_260:
        /* <DEDUP_REMOVED lines=25> */
.L_x_262:
[----:B------:R-:W-:Y:S05]  /*10550*/  BSYNC B0 ;  /* 0x0000000000007941 */ /* 0x000fea0003800000 */
.L_x_261:
        /* <DEDUP_REMOVED lines=27> */
.L_x_263:
        /* <DEDUP_REMOVED lines=25> */
.L_x_265:
[----:B------:R-:W-:Y:S05]  /*108a0*/  BSYNC B0 ;  /* 0x0000000000007941 */ /* 0x000fea0003800000 */
.L_x_264:
        /* <DEDUP_REMOVED lines=27> */
.L_x_266:
        /* <DEDUP_REMOVED lines=25> */
.L_x_268:
[----:B------:R-:W-:Y:S05]  /*10bf0*/  BSYNC B0 ;  /* 0x0000000000007941 */ /* 0x000fea0003800000 */
.L_x_267:
        /* <DEDUP_REMOVED lines=27> */
.L_x_269:
        /* <DEDUP_REMOVED lines=25> */
.L_x_271:
[----:B------:R-:W-:Y:S05]  /*10f40*/  BSYNC B0 ;  /* 0x0000000000007941 */ /* 0x000fea0003800000 */
.L_x_270:
[----:B------:R-:W2:Y:S01]  /*10f50*/  LDL.LU R2, [R1+0x74] ;  /* 0x0000740001027983 */ /* 0x000ea20000300800 */
[----:B------:R-:W-:Y:S01]  /*10f60*/  FADD.FTZ R14, R14, -UR23 ;  /* 0x800000170e0e7e21 */ /* 0x000fe20008010000 */
[----:B------:R-:W-:Y:S01]  /*10f70*/  FADD.FTZ R108, R108, -UR23 ;  /* 0x800000176c6c7e21 */ /* 0x000fe20008010000 */
[----:B------:R-:W-:Y:S01]  /*10f80*/  SHF.L.U32 R7, R0, 0x10, RZ ;  /* 0x0000001000077819 */ /* 0x000fe200000006ff */
[----:B------:R-:W-:Y:S01]  /*10f90*/  IMAD R33, R50, UR22, R33 ;  /* 0x0000001632217c24 */ /* 0x000fe2000f8e0221 */
[----:B------:R-:W-:Y:S01]  /*10fa0*/  SHF.L.U32 R0, R105, 0x10, RZ ;  /* 0x0000001069007819 */ /* 0x000fe200000006ff */
[----:B------:R-:W-:Y:S01]  /*10fb0*/  FMUL.FTZ R13, R14, UR24 ;  /* 0x000000180e0d7c20 */ /* 0x000fe20008410000 */
[----:B------:R-:W-:Y:S01]  /*10fc0*/  FMUL.FTZ R108, R108, UR24 ;  /* 0x000000186c6c7c20 */ /* 0x000fe20008410000 */
[----:B--2---:R-:W-:Y:S01]  /*10fd0*/  SHF.L.U32 R12, R2, 0x10, RZ ;  /* 0x00000010020c7819 */ /* 0x004fe200000006ff */
[----:B------:R-:W-:Y:S06]  /*10fe0*/  @!P1 BRA `(.L_x_272) ;  /* 0x0000000000489947 */ /* 0x000fec0003800000 */
[----:B0-----:R-:W-:Y:S01]  /*10ff0*/  FFMA.FTZ R3, R108, R49, R47 ;  /* 0x000000316c037223 */ /* 0x001fe2000001002f */
        /* <DEDUP_REMOVED lines=17> */
.L_x_272:
[----:B------:R-:W-:Y:S01]  /*11110*/  LOP3.LUT P0, RZ, R73, 0x800, RZ, 0xc0, !PT ;  /* 0x0000080049ff7812 */ /* 0x000fe2000780c0ff */
[----:B------:R-:W-:-:S12]  /*11120*/  BSSY B0, `(.L_x_273) ;  /* 0x0000018000007945 */ /* 0x000fd80003800000 */
[----:B------:R-:W-:Y:S05]  /*11130*/  @!P0 BRA `(.L_x_274) ;  /* 0x0000000000588947 */ /* 0x000fea0003800000 */
[----:B0-----:R-:W-:Y:S01]  /*11140*/  IADD3 R5, R74, 0xc0, RZ ;  /* 0x000000c04a057810 */ /* 0x001fe20007ffe0ff */
        /* <DEDUP_REMOVED lines=16> */
[----:B------:R-:W-:Y:S01]  /*11250*/  FFMA.FTZ R2, R7, R48, -R2 ;  /* 0x0000003007027223 */ /* 0x000fe20000010802 */
[----:B------:R-:W-:-:S03]  /*11260*/  FMUL.FTZ R0, R0, UR24 ;  /* 0x0000001800007c20 */ /* 0x000fc60008410000 */
[----:B------:R-:W-:-:S05]  /*11270*/  FMUL.FTZ R3, R2, UR24 ;  /* 0x0000001802037c20 */ /* 0x000fca0008410000 */
[----:B------:R-:W-:-:S05]  /*11280*/  F2FP.BF16.F32.PACK_AB R3, R0, R3 ;  /* 0x000000030003723e */ /* 0x000fca00000010ff */
[----:B------:R1:W-:Y:S02]  /*11290*/  STG.E desc[UR20][R4.64], R3 ;  /* 0x0000000304007986 */ /* 0x0003e4000c101914 */
.L_x_274:
[----:B------:R-:W-:Y:S05]  /*112a0*/  BSYNC B0 ;  /* 0x0000000000007941 */ /* 0x000fea0003800000 */
.L_x_273:
[----:B------:R-:W2:Y:S01]  /*112b0*/  LDL.LU R0, [R1+0x70] ;  /* 0x0000700001007983 */ /* 0x000ea20000300800 */
[----:B------:R-:W-:Y:S01]  /*112c0*/  SHF.L.U32 R104, R104, 0x10, RZ ;  /* 0x0000001068687819 */ /* 0x000fe200000006ff */
[----:B------:R-:W-:Y:S01]  /*112d0*/  FADD.FTZ R12, R12, -UR23 ;  /* 0x800000170c0c7e21 */ /* 0x000fe20008010000 */
[----:B------:R-:W-:Y:S01]  /*112e0*/  IADD3 R8, R33, 0xc8, RZ ;  /* 0x000000c821087810 */ /* 0x000fe20007ffe0ff */
[----:B------:R-:W-:Y:S01]  /*112f0*/  ULDC.64 UR14, c[0x0][0x290] ;  /* 0x0000a400000e7ab9 */ /* 0x000fe20000000a00 */
[----:B------:R-:W-:Y:S01]  /*11300*/  SHF.L.U32 R100, R100, 0x10, RZ ;  /* 0x0000001064647819 */ /* 0x000fe200000006ff */
[----:B------:R-:W-:Y:S01]  /*11310*/  FADD.FTZ R104, R104, -UR23 ;  /* 0x8000001768687e21 */ /* 0x000fe20008010000 */
[----:B------:R-:W-:Y:S01]  /*11320*/  FMUL.FTZ R15, R12, UR24 ;  /* 0x000000180c0f7c20 */ /* 0x000fe20008410000 */
[----:B------:R-:W-:Y:S02]  /*11330*/  SHF.R.S32.HI R10, RZ, 0x1f, R8 ;  /* 0x0000001fff0a7819 */ /* 0x000fe40000011408 */
[----:B------:R-:W-:Y:S01]  /*11340*/  FMUL.FTZ R104, R104, UR24 ;  /* 0x0000001868687c20 */ /* 0x000fe20008410000 */
[----:B--2---:R-:W-:Y:S01]  /*11350*/  SHF.L.U32 R7, R0, 0x10, RZ ;  /* 0x0000001000077819 */ /* 0x004fe200000006ff */
[----:B------:R-:W-:Y:S06]  /*11360*/  @!P1 BRA `(.L_x_275) ;  /* 0x0000000000489947 */ /* 0x000fec0003800000 */
[----:B------:R-:W-:Y:S01]  /*11370*/  FFMA.FTZ R0, R15, R48, R46 ;  /* 0x000000300f007223 */ /* 0x000fe2000001002e */
[----:B------:R-:W-:-:S03]  /*11380*/  FFMA.FTZ R2, R104, R49, R47 ;  /* 0x0000003168027223 */ /* 0x000fc6000001002f */
[----:B01----:R-:W-:Y:S01]  /*11390*/  FMUL.FTZ R3, R0, -1.4426950216293334961 ;  /* 0xbfb8aa3b00037820 */ /* 0x003fe20000410000 */
        /* <DEDUP_REMOVED lines=15> */
.L_x_275:
[----:B------:R-:W2:Y:S01]  /*11490*/  LDL.LU R0, [R1+0x48] ;  /* 0x0000480001007983 */ /* 0x000ea20000300800 */
[----:B------:R-:W-:Y:S01]  /*114a0*/  ISETP.GE.U32.AND P0, PT, R8, UR14, PT ;  /* 0x0000000e08007c0c */ /* 0x000fe2000bf06070 */
[----:B------:R-:W-:Y:S01]  /*114b0*/  BSSY B0, `(.L_x_276) ;  /* 0x000001c000007945 */ /* 0x000fe20003800000 */
[----:B------:R-:W-:Y:S02]  /*114c0*/  SHF.L.U32 R97, R97, 0x10, RZ ;  /* 0x0000001061617819 */ /* 0x000fe400000006ff */
[----:B------:R-:W-:-:S04]  /*114d0*/  ISETP.GE.AND.EX P0, PT, R10, UR15, PT, P0 ;  /* 0x0000000f0a007c0c */ /* 0x000fc8000bf06300 */
[----:B------:R-:W-:Y:S02]  /*114e0*/  ISETP.LT.U32.AND P0, PT, R75, 0x1e0, !P0 ;  /* 0x000001e04b00780c */ /* 0x000fe40004701070 */
[----:B--2---:R-:W-:-:S11]  /*114f0*/  SHF.L.U32 R6, R0, 0x10, RZ ;  /* 0x0000001000067819 */ /* 0x004fd600000006ff */
[----:B------:R-:W-:Y:S05]  /*11500*/  @!P0 BRA `(.L_x_277) ;  /* 0x0000000000588947 */ /* 0x000fea0003800000 */
[----:B01----:R-:W-:Y:S01]  /*11510*/  IADD3 R5, R74, 0xc8, RZ ;  /* 0x000000c84a057810 */ /* 0x003fe20007ffe0ff */
[----:B------:R-:W-:Y:S01]  /*11520*/  ULDC.64 UR16, c[0x0][0x288] ;  /* 0x0000a20000107ab9 */ /* 0x000fe20000000a00 */
[----:B------:R-:W-:Y:S02]  /*11530*/  MOV R2, R44 ;  /* 0x0000002c00027202 */ /* 0x000fe40000000f00 */
[----:B------:R-:W-:Y:S02]  /*11540*/  SHF.R.S32.HI R0, RZ, 0x1f, R5 ;  /* 0x0000001fff007819 */ /* 0x000fe40000011405 */
[----:B------:R-:W-:-:S03]  /*11550*/  MOV R3, R43 ;  /* 0x0000002b00037202 */ /* 0x000fc60000000f00 */
[----:B------:R-:W-:Y:S02]  /*11560*/  IMAD R0, R0, UR16, RZ ;  /* 0x0000001000007c24 */ /* 0x000fe4000f8e02ff */
[----:B------:R-:W-:-:S04]  /*11570*/  IMAD.WIDE.U32 R2, R5, UR16, R2 ;  /* 0x0000001005027c25 */ /* 0x000fc8000f8e0002 */
[----:B------:R-:W-:Y:S01]  /*11580*/  IMAD R5, R5, UR17, R0 ;  /* 0x0000001105057c24 */ /* 0x000fe2000f8e0200 */
[----:B------:R-:W-:Y:S01]  /*11590*/  MOV R0, UR5 ;  /* 0x0000000500007c02 */ /* 0x000fe20008000f00 */
[----:B------:R-:W-:Y:S02]  /*115a0*/  ULDC.64 UR16, c[0x0][0x210] ;  /* 0x0000840000107ab9 */ /* 0x000fe40000000a00 */
[C---:B------:R-:W-:Y:S02]  /*115b0*/  LEA R4, P0, R2.reuse, UR16, 0x1 ;  /* 0x0000001002047c11 */ /* 0x040fe4000f8008ff */
[----:B------:R-:W-:Y:S01]  /*115c0*/  IADD3 R5, R3, R5, RZ ;  /* 0x0000000503057210 */ /* 0x000fe20007ffe0ff */
[----:B------:R-:W-:Y:S01]  /*115d0*/  FFMA.FTZ R0, R15, R0, UR6 ;  /* 0x000000060f007e23 */ /* 0x000fe20008010000 */
[----:B------:R-:W-:Y:S02]  /*115e0*/  MOV R3, UR5 ;  /* 0x0000000500037c02 */ /* 0x000fe40008000f00 */
[----:B------:R-:W-:Y:S01]  /*115f0*/  LEA.HI.X R5, R2, UR17, R5, 0x1, P0 ;  /* 0x0000001102057c11 */ /* 0x000fe200080f0c05 */
[----:B------:R-:W-:-:S02]  /*11600*/  FFMA.FTZ R0, R7, R48, -R0 ;  /* 0x0000003007007223 */ /* 0x000fc40000010800 */
[----:B------:R-:W-:-:S04]  /*11610*/  FFMA.FTZ R3, R104, R3, UR6 ;  /* 0x0000000668037e23 */ /* 0x000fc80008010003 */
[----:B------:R-:W-:Y:S01]  /*11620*/  FFMA.FTZ R100, R100, R49, -R3 ;  /* 0x0000003164647223 */ /* 0x000fe20000010803 */
[----:B------:R-:W-:-:S03]  /*11630*/  FMUL.FTZ R3, R0, UR24 ;  /* 0x0000001800037c20 */ /* 0x000fc60008410000 */
[----:B------:R-:W-:-:S05]  /*11640*/  FMUL.FTZ R0, R100, UR24 ;  /* 0x0000001864007c20 */ /* 0x000fca0008410000 */
[----:B------:R-:W-:-:S05]  /*11650*/  F2FP.BF16.F32.PACK_AB R3, R0, R3 ;  /* 0x000000030003723e */ /* 0x000fca00000010ff */
[----:B------:R2:W-:Y:S02]  /*11660*/  STG.E desc[UR20][R4.64], R3 ;  /* 0x0000000304007986 */ /* 0x0005e4000c101914 */
.L_x_277:
[----:B------:R-:W-:Y:S05]  /*11670*/  BSYNC B0 ;  /* 0x0000000000007941 */ /* 0x000fea0003800000 */
.L_x_276:
[----:B------:R-:W3:Y:S01]  /*11680*/  LDL.LU R0, [R1+0x68] ;  /* 0x0000680001007983 */ /* 0x000ee20000300800 */
[----:B------:R-:W-:Y:S01]  /*11690*/  FADD.FTZ R6, R6, -UR23 ;  /* 0x8000001706067e21 */ /* 0x000fe20008010000 */
[----:B------:R-:W-:Y:S01]  /*116a0*/  IADD3 R10, R33, 0xd0, RZ ;  /* 0x000000d0210a7810 */ /* 0x000fe20007ffe0ff */
[----:B------:R-:W-:Y:S01]  /*116b0*/  FADD.FTZ R97, R97, -UR23 ;  /* 0x8000001761617e21 */ /* 0x000fe20008010000 */
[----:B------:R-:W-:Y:S01]  /*116c0*/  SHF.L.U32 R92, R92, 0x10, RZ ;  /* 0x000000105c5c7819 */ /* 0x000fe200000006ff */
[----:B------:R-:W-:Y:S01]  /*116d0*/  FMUL.FTZ R15, R6, UR24 ;  /* 0x00000018060f7c20 */ /* 0x000fe20008410000 */
[----:B------:R-:W-:Y:S01]  /*116e0*/  SHF.R.S32.HI R12, RZ, 0x1f, R10 ;  /* 0x0000001fff0c7819 */ /* 0x000fe2000001140a */
[----:B------:R-:W-:Y:S01]  /*116f0*/  FMUL.FTZ R8, R97, UR24 ;  /* 0x0000001861087c20 */ /* 0x000fe20008410000 */
[----:B---3--:R-:W-:Y:S01]  /*11700*/  SHF.L.U32 R7, R0, 0x10, RZ ;  /* 0x0000001000077819 */ /* 0x008fe200000006ff */
[----:B------:R-:W-:Y:S06]  /*11710*/  @!P1 BRA `(.L_x_278) ;  /* 0x0000000000489947 */ /* 0x000fec0003800000 */
[----:B------:R-:W-:Y:S01]  /*11720*/  FFMA.FTZ R0, R15, R48, R46 ;  /* 0x000000300f007223 */ /* 0x000fe2000001002e */
[----:B------:R-:W-:-:S03]  /*11730*/  FFMA.FTZ R2, R8, R49, R47 ;  /* 0x0000003108027223 */ /* 0x000fc6000001002f */
[----:B012---:R-:W-:Y:S01]  /*11740*/  FMUL.FTZ R3, R0, -1.4426950216293334961 ;  /* 0xbfb8aa3b00037820 */ /* 0x007fe20000410000 */
        /* <DEDUP_REMOVED lines=15> */
.L_x_278:
[----:B------:R-:W3:Y:S01]  /*11840*/  LDL.LU R0, [R1+0x6c] ;  /* 0x00006c0001007983 */ /* 0x000ee20000300800 */
[----:B------:R-:W-:Y:S01]  /*11850*/  ISETP.GE.U32.AND P0, PT, R10, UR14, PT ;  /* 0x0000000e0a007c0c */ /* 0x000fe2000bf06070 */
[----:B------:R-:W-:Y:S01]  /*11860*/  BSSY B0, `(.L_x_279) ;  /* 0x000001c000007945 */ /* 0x000fe20003800000 */
[----:B------:R-:W-:Y:S02]  /*11870*/  SHF.L.U32 R87, R87, 0x10, RZ ;  /* 0x0000001057577819 */ /* 0x000fe400000006ff */
[----:B------:R-:W-:-:S04]  /*11880*/  ISETP.GE.AND.EX P0, PT, R12, UR15, PT, P0 ;  /* 0x0000000f0c007c0c */ /* 0x000fc8000bf06300 */
[----:B------:R-:W-:Y:S02]  /*11890*/  ISETP.LT.U32.AND P0, PT, R75, 0x1e0, !P0 ;  /* 0x000001e04b00780c */ /* 0x000fe40004701070 */
[----:B---3--:R-:W-:-:S11]  /*118a0*/  SHF.L.U32 R6, R0, 0x10, RZ ;  /* 0x0000001000067819 */ /* 0x008fd600000006ff */
[----:B------:R-:W-:Y:S05]  /*118b0*/  @!P0 BRA `(.L_x_280) ;  /* 0x0000000000588947 */ /* 0x000fea0003800000 */
[----:B012---:R-:W-:Y:S01]  /*118c0*/  IADD3 R3, R74, 0xd0, RZ ;  /* 0x000000d04a037810 */ /* 0x007fe20007ffe0ff */
        /* <DEDUP_REMOVED lines=21> */
.L_x_280:
[----:B------:R-:W-:Y:S05]  /*11a20*/  BSYNC B0 ;  /* 0x0000000000007941 */ /* 0x000fea0003800000 */
.L_x_279:
[----:B------:R-:W4:Y:S01]  /*11a30*/  LDL.LU R0, [R1+0x64] ;  /* 0x0000640001007983 */ /* 0x000f220000300800 */
[----:B------:R-:W-:Y:S01]  /*11a40*/  FADD.FTZ R6, R6, -UR23 ;  /* 0x8000001706067e21 */ /* 0x000fe20008010000 */
[----:B------:R-:W-:Y:S01]  /*11a50*/  IADD3 R10, R33, 0xd8, RZ ;  /* 0x000000d8210a7810 */ /* 0x000fe20007ffe0ff */
[----:B------:R-:W-:Y:S01]  /*11a60*/  FADD.FTZ R87, R87, -UR23 ;  /* 0x8000001757577e21 */ /* 0x000fe20008010000 */
[----:B------:R-:W-:Y:S01]  /*11a70*/  SHF.L.U32 R86, R86, 0x10, RZ ;  /* 0x0000001056567819 */ /* 0x000fe200000006ff */
[----:B------:R-:W-:Y:S01]  /*11a80*/  FMUL.FTZ R15, R6, UR24 ;  /* 0x00000018060f7c20 */ /* 0x000fe20008410000 */
[----:B------:R-:W-:Y:S01]  /*11a90*/  SHF.R.S32.HI R12, RZ, 0x1f, R10 ;  /* 0x0000001fff0c7819 */ /* 0x000fe2000001140a */
[----:B------:R-:W-:Y:S01]  /*11aa0*/  FMUL.FTZ R8, R87, UR24 ;  /* 0x0000001857087c20 */ /* 0x000fe20008410000 */
[----:B----4-:R-:W-:Y:S01]  /*11ab0*/  SHF.L.U32 R7, R0, 0x10, RZ ;  /* 0x0000001000077819 */ /* 0x010fe200000006ff */
[----:B------:R-:W-:Y:S06]  /*11ac0*/  @!P1 BRA `(.L_x_281) ;  /* 0x0000000000489947 */ /* 0x000fec0003800000 */
[----:B------:R-:W-:Y:S01]  /*11ad0*/  FFMA.FTZ R0, R15, R48, R46 ;  /* 0x000000300f007223 */ /* 0x000fe2000001002e */
[----:B---3--:R-:W-:-:S03]  /*11ae0*/  FFMA.FTZ R2, R8, R49, R47 ;  /* 0x0000003108027223 */ /* 0x008fc6000001002f */
        /* <DEDUP_REMOVED lines=16> */
.L_x_281:
[----:B------:R-:W-:Y:S01]  /*11bf0*/  ISETP.GE.U32.AND P0, PT, R10, UR14, PT ;  /* 0x0000000e0a007c0c */ /* 0x000fe2000bf06070 */
[----:B------:R-:W-:Y:S01]  /*11c00*/  BSSY B0, `(.L_x_282) ;  /* 0x000001c000007945 */ /* 0x000fe20003800000 */
[----:B------:R-:W-:Y:S02]  /*11c10*/  SHF.L.U32 R72, R72, 0x10, RZ ;  /* 0x0000001048487819 */ /* 0x000fe400000006ff */
[----:B------:R-:W-:Y:S02]  /*11c20*/  ISETP.GE.AND.EX P0, PT, R12, UR15, PT, P0 ;  /* 0x0000000f0c007c0c */ /* 0x000fe4000bf06300 */
[----:B------:R-:W-:Y:S02]  /*11c30*/  SHF.L.U32 R80, R80, 0x10, RZ ;  /* 0x0000001050507819 */ /* 0x000fe400000006ff */
[----:B------:R-:W-:-:S13]  /*11c40*/  ISETP.LT.U32.AND P0, PT, R75, 0x1e0, !P0 ;  /* 0x000001e04b00780c */ /* 0x000fda0004701070 */
[----:B------:R-:W-:Y:S05]  /*11c50*/  @!P0 BRA `(.L_x_283) ;  /* 0x0000000000588947 */ /* 0x000fea0003800000 */
[----:B0123--:R-:W-:Y:S01]  /*11c60*/  IADD3 R3, R74, 0xd8, RZ ;  /* 0x000000d84a037810 */ /* 0x00ffe20007ffe0ff */
        /* <DEDUP_REMOVED lines=21> */
.L_x_283:
[----:B------:R-:W-:Y:S05]  /*11dc0*/  BSYNC B0 ;  /* 0x0000000000007941 */ /* 0x000fea0003800000 */
.L_x_282:
[----:B------:R-:W5:Y:S01]  /*11dd0*/  LDL.LU R0, [R1+0x60] ;  /* 0x0000600001007983 */ /* 0x000f620000300800 */
[----:B------:R-:W-:Y:S01]  /*11de0*/  FADD.FTZ R72, R72, -UR23 ;  /* 0x8000001748487e21 */ /* 0x000fe20008010000 */
[----:B------:R-:W-:Y:S01]  /*11df0*/  IADD3 R12, R33, 0xe0, RZ ;  /* 0x000000e0210c7810 */ /* 0x000fe20007ffe0ff */
[----:B------:R-:W-:Y:S02]  /*11e00*/  FADD.FTZ R80, R80, -UR23 ;  /* 0x8000001750507e21 */ /* 0x000fe40008010000 */
[----:B------:R-:W-:Y:S01]  /*11e10*/  FMUL.FTZ R13, R72, UR24 ;  /* 0x00000018480d7c20 */ /* 0x000fe20008410000 */
[----:B------:R-:W-:Y:S01]  /*11e20*/  SHF.R.S32.HI R14, RZ, 0x1f, R12 ;  /* 0x0000001fff0e7819 */ /* 0x000fe2000001140c */
[----:B------:R-:W-:Y:S01]  /*11e30*/  FMUL.FTZ R80, R80, UR24 ;  /* 0x0000001850507c20 */ /* 0x000fe20008410000 */
[----:B-----5:R-:W-:Y:S02]  /*11e40*/  SHF.L.U32 R7, R0, 0x10, RZ ;  /* 0x0000001000077819 */ /* 0x020fe400000006ff */
[----:B------:R-:W-:Y:S01]  /*11e50*/  SHF.L.U32 R0, R79, 0x10, RZ ;  /* 0x000000104f007819 */ /* 0x000fe200000006ff */
[----:B------:R-:W-:Y:S06]  /*11e60*/  @!P1 BRA `(.L_x_284) ;  /* 0x0000000000489947 */ /* 0x000fec0003800000 */
[----:B01234-:R-:W-:Y:S01]  /*11e70*/  FFMA.FTZ R3, R80, R49, R47 ;  /* 0x0000003150037223 */ /* 0x01ffe2000001002f */
        /* <DEDUP_REMOVED lines=17> */
.L_x_284:
        /* <DEDUP_REMOVED lines=9> */
[----:B---34-:R-:W-:Y:S02]  /*12020*/  MOV R2, R44 ;  /* 0x0000002c00027202 */ /* 0x018fe40000000f00 */
[----:B------:R-:W-:Y:S02]  /*12030*/  SHF.R.S32.HI R6, RZ, 0x1f, R9 ;  /* 0x0000001fff067819 */ /* 0x000fe40000011409 */
[----:B012---:R-:W-:-:S03]  /*12040*/  MOV R3, R43 ;  /* 0x0000002b00037202 */ /* 0x007fc60000000f00 */
        /* <DEDUP_REMOVED lines=17> */
.L_x_286:
[----:B------:R-:W-:Y:S05]  /*12160*/  BSYNC B0 ;  /* 0x0000000000007941 */ /* 0x000fea0003800000 */
.L_x_285:
        /* <DEDUP_REMOVED lines=28> */
.L_x_287:
        /* <DEDUP_REMOVED lines=9> */
[----:B0--34-:R-:W-:Y:S02]  /*123c0*/  MOV R2, R44 ;  /* 0x0000002c00027202 */ /* 0x019fe40000000f00 */
[----:B------:R-:W-:Y:S02]  /*123d0*/  SHF.R.S32.HI R6, RZ, 0x1f, R9 ;  /* 0x0000001fff067819 */ /* 0x000fe40000011409 */
[----:B-12---:R-:W-:-:S03]  /*123e0*/  MOV R3, R43 ;  /* 0x0000002b00037202 */ /* 0x006fc60000000f00 */
        /* <DEDUP_REMOVED lines=17> */
.L_x_289:
[----:B------:R-:W-:Y:S05]  /*12500*/  BSYNC B0 ;  /* 0x0000000000007941 */ /* 0x000fea0003800000 */
.L_x_288:
        /* <DEDUP_REMOVED lines=28> */
.L_x_290:
        /* <DEDUP_REMOVED lines=29> */
.L_x_292:
[----:B------:R-:W-:Y:S05]  /*128a0*/  BSYNC B0 ;  /* 0x0000000000007941 */ /* 0x000fea0003800000 */
.L_x_291:
[----:B------:R-:W0:Y:S01]  /*128b0*/  LDL.LU R0, [R1+0x4c] ;  /* 0x00004c0001007983 */ /* 0x000e220000300800 */
[----:B------:R-:W-:Y:S01]  /*128c0*/  IADD3 R11, R74, 0xf8, RZ ;  /* 0x000000f84a0b7810 */ /* 0x000fe20007ffe0ff */
[----:B------:R-:W-:Y:S01]  /*128d0*/  FADD.FTZ R69, R69, -UR23 ;  /* 0x8000001745457e21 */ /* 0x000fe20008010000 */
[----:B------:R-:W-:Y:S01]  /*128e0*/  FADD.FTZ R34, R34, -UR23 ;  /* 0x8000001722227e21 */ /* 0x000fe20008010000 */
[----:B------:R-:W-:Y:S02]  /*128f0*/  SHF.L.U32 R32, R32, 0x10, RZ ;  /* 0x0000001020207819 */ /* 0x000fe400000006ff */
[----:B------:R-:W-:Y:S01]  /*12900*/  SHF.R.S32.HI R8, RZ, 0x1f, R11 ;  /* 0x0000001fff087819 */ /* 0x000fe2000001140b */
[----:B------:R-:W-:Y:S01]  /*12910*/  FMUL.FTZ R69, R69, UR24 ;  /* 0x0000001845457c20 */ /* 0x000fe20008410000 */
[----:B------:R-:W-:Y:S01]  /*12920*/  FMUL.FTZ R34, R34, UR24 ;  /* 0x0000001822227c20 */ /* 0x000fe20008410000 */
[----:B01234-:R-:W-:Y:S01]  /*12930*/  SHF.L.U32 R5, R0, 0x10, RZ ;  /* 0x0000001000057819 */ /* 0x01ffe200000006ff */
        /* <DEDUP_REMOVED lines=19> */
.L_x_293:
[----:B------:R-:W-:Y:S01]  /*12a70*/  ISETP.GE.U32.AND P0, PT, R11, UR14, PT ;  /* 0x0000000e0b007c0c */ /* 0x000fe2000bf06070 */
[----:B------:R-:W-:Y:S03]  /*12a80*/  BSSY B0, `(.L_x_294) ;  /* 0x0000017000007945 */ /* 0x000fe60003800000 */
[----:B------:R-:W-:-:S04]  /*12a90*/  ISETP.GE.AND.EX P0, PT, R8, UR15, PT, P0 ;  /* 0x0000000f08007c0c */ /* 0x000fc8000bf06300 */
[----:B------:R-:W-:-:S13]  /*12aa0*/  ISETP.GT.U32.OR P0, PT, R75, 0x1df, P0 ;  /* 0x000001df4b00780c */ /* 0x000fda0000704470 */
[----:B------:R-:W-:Y:S05]  /*12ab0*/  @P0 BRA `(.L_x_295) ;  /* 0x00000000004c0947 */ /* 0x000fea0003800000 */
[----:B------:R-:W-:Y:S01]  /*12ac0*/  ULDC.64 UR14, c[0x0][0x288] ;  /* 0x0000a200000e7ab9 */ /* 0x000fe20000000a00 */
[----:B------:R-:W-:Y:S01]  /*12ad0*/  MOV R7, UR5 ;  /* 0x0000000500077c02 */ /* 0x000fe20008000f00 */
[----:B------:R-:W-:Y:S01]  /*12ae0*/  IMAD R0, R8, UR14, RZ ;  /* 0x0000000e08007c24 */ /* 0x000fe2000f8e02ff */
[----:B------:R-:W-:-:S03]  /*12af0*/  MOV R42, R44 ;  /* 0x0000002c002a7202 */ /* 0x000fc60000000f00 */
[C---:B------:R-:W-:Y:S01]  /*12b00*/  IMAD R3, R11.reuse, UR15, R0 ;  /* 0x0000000f0b037c24 */ /* 0x040fe2000f8e0200 */
[----:B------:R-:W-:Y:S01]  /*12b10*/  MOV R0, UR5 ;  /* 0x0000000500007c02 */ /* 0x000fe20008000f00 */
[----:B------:R-:W-:Y:S01]  /*12b20*/  FFMA.FTZ R7, R34, R7, UR6 ;  /* 0x0000000622077e23 */ /* 0x000fe20008010007 */
[----:B------:R-:W-:Y:S01]  /*12b30*/  IMAD.WIDE.U32 R42, R11, UR14, R42 ;  /* 0x0000000e0b2a7c25 */ /* 0x000fe2000f8e002a */
[----:B------:R-:W-:-:S03]  /*12b40*/  ULDC.64 UR14, c[0x0][0x210] ;  /* 0x00008400000e7ab9 */ /* 0x000fc60000000a00 */
[----:B------:R-:W-:Y:S01]  /*12b50*/  FFMA.FTZ R0, R69, R0, UR6 ;  /* 0x0000000645007e23 */ /* 0x000fe20008010000 */
[----:B------:R-:W-:Y:S01]  /*12b60*/  FFMA.FTZ R7, R32, R49, -R7 ;  /* 0x0000003120077223 */ /* 0x000fe20000010807 */
[----:B------:R-:W-:Y:S02]  /*12b70*/  IADD3 R3, R43, R3, RZ ;  /* 0x000000032b037210 */ /* 0x000fe40007ffe0ff */
[----:B------:R-:W-:Y:S01]  /*12b80*/  FFMA.FTZ R0, R5, R48, -R0 ;  /* 0x0000003005007223 */ /* 0x000fe20000010800 */
[----:B------:R-:W-:Y:S01]  /*12b90*/  FMUL.FTZ R5, R7, UR24 ;  /* 0x0000001807057c20 */ /* 0x000fe20008410000 */
[----:B------:R-:W-:Y:S02]  /*12ba0*/  LEA R2, P0, R42, UR14, 0x1 ;  /* 0x0000000e2a027c11 */ /* 0x000fe4000f8008ff */
[----:B------:R-:W-:Y:S02]  /*12bb0*/  FMUL.FTZ R0, R0, UR24 ;  /* 0x0000001800007c20 */ /* 0x000fe40008410000 */
[----:B------:R-:W-:-:S03]  /*12bc0*/  LEA.HI.X R3, R42, UR15, R3, 0x1, P0 ;  /* 0x0000000f2a037c11 */ /* 0x000fc600080f0c03 */
[----:B------:R-:W-:-:S05]  /*12bd0*/  F2FP.BF16.F32.PACK_AB R5, R5, R0 ;  /* 0x000000000505723e */ /* 0x000fca00000010ff */
[----:B------:R0:W-:Y:S02]  /*12be0*/  STG.E desc[UR20][R2.64], R5 ;  /* 0x0000000502007986 */ /* 0x0001e4000c101914 */
.L_x_295:
[----:B------:R-:W-:Y:S05]  /*12bf0*/  BSYNC B0 ;  /* 0x0000000000007941 */ /* 0x000fea0003800000 */
.L_x_294:
[----:B------:R-:W-:Y:S01]  /*12c00*/  ULDC UR6, c[0x0][0x2a0] ;  /* 0x0000a80000067ab9 */ /* 0x000fe20000000800 */
[----:B------:R-:W-:Y:S01]  /*12c10*/  ULDC UR7, c[0x0][0x270] ;  /* 0x00009c0000077ab9 */ /* 0x000fe20000000800 */
[----:B------:R-:W-:Y:S01]  /*12c20*/  ULDC UR5, c[0x0][0x10] ;  /* 0x0000040000057ab9 */ /* 0x000fe20000000800 */
[----:B------:R-:W-:Y:S02]  /*12c30*/  UIMAD UR6, UR6, UR7, URZ ;  /* 0x00000007060672a4 */ /* 0x000fe4000f8e023f */
[----:B------:R-:W-:Y:S02]  /*12c40*/  UIADD3 UR12, UR5, UR12, URZ ;  /* 0x0000000c050c7290 */ /* 0x000fe4000fffe03f */
[----:B------:R-:W-:Y:S02]  /*12c50*/  UIADD3 UR4, UR4, 0x1, URZ ;  /* 0x0000000104047890 */ /* 0x000fe4000fffe03f */
[----:B------:R-:W-:-:S06]  /*12c60*/  UISETP.GE.AND UP0, UPT, UR12, UR6, UPT ;  /* 0x000000060c00728c */ /* 0x000fcc000bf06270 */
[----:B------:R-:W-:-:S13]  /*12c70*/  PLOP3.LUT P0, PT, PT, PT, UP0, 0x40, 0x0 ;  /* 0x000000000000781c */ /* 0x000fda0003f0e808 */
[----:B------:R-:W-:Y:S05]  /*12c80*/  @P0 BRA `(.L_x_296) ;  /* 0xfffffedc00b40947 */ /* 0x000fea000383ffff */
.L_x_149:
[----:B------:R-:W1:Y:S01]  /*12c90*/  LDC R4, c[0x0][0xc] ;  /* 0x00000300ff047b82 */ /* 0x000e620000000800 */
[----:B------:R-:W-:Y:S01]  /*12ca0*/  ISETP.NE.AND P1, PT, R75, RZ, PT ;  /* 0x000000ff4b00720c */ /* 0x000fe20003f25270 */
[----:B------:R-:W-:Y:S06]  /*12cb0*/  BSSY B0, `(.L_x_297) ;  /* 0x0000011000007945 */ /* 0x000fec0003800000 */
[----:B------:R-:W2:Y:S08]  /*12cc0*/  LDC R7, c[0x0][0x10] ;  /* 0x00000400ff077b82 */ /* 0x000eb00000000800 */
[----:B0-----:R-:W0:Y:S01]  /*12cd0*/  LDC.64 R2, c[0x0][0x258] ;  /* 0x00009600ff027b82 */ /* 0x001e220000000a00 */
[----:B-1----:R-:W-:-:S02]  /*12ce0*/  ISETP.NE.AND P0, PT, R4, 0x1, PT ;  /* 0x000000010400780c */ /* 0x002fc40003f05270 */
[----:B--2---:R-:W-:-:S04]  /*12cf0*/  SHF.L.U32 R0, R7, 0x1, RZ ;  /* 0x0000000107007819 */ /* 0x004fc800000006ff */
[----:B------:R-:W-:-:S05]  /*12d00*/  SEL R5, R0, RZ, P0 ;  /* 0x000000ff00057207 */ /* 0x000fca0000000000 */
[----:B0-----:R-:W-:Y:S01]  /*12d10*/  IMAD.WIDE.U32 R2, R5, 0x4, R2 ;  /* 0x0000000405027825 */ /* 0x001fe200078e0002 */
        /* <DEDUP_REMOVED lines=10> */
.L_x_298:
[----:B------:R-:W-:Y:S05]  /*12dc0*/  BSYNC B0 ;  /* 0x0000000000007941 */ /* 0x000fea0003800000 */
.L_x_297:
        /* <DEDUP_REMOVED lines=11> */
.L_x_300:
[----:B------:R-:W2:Y:S04]  /*12e80*/  LDG.E.STRONG.GPU R5, desc[UR20][R2.64] ;  /* 0x0000001402057981 */ /* 0x000ea8000c1ef900 */
[----:B--2---:R-:W-:Y:S01]  /*12e90*/  CCTL.IVALL ;  /* 0x00000000ff00798f */ /* 0x004fe20002000000 */
[----:B------:R-:W-:Y:S05]  /*12ea0*/  YIELD ;  /* 0x0000000000007946 */ /* 0x000fea0003800000 */
[----:B------:R-:W-:-:S13]  /*12eb0*/  ISETP.NE.AND P0, PT, R5, R0, PT ;  /* 0x000000000500720c */ /* 0x000fda0003f05270 */
[----:B------:R-:W-:Y:S05]  /*12ec0*/  @P0 BRA `(.L_x_300) ;  /* 0xfffffffc00ec0947 */ /* 0x000fea000383ffff */
.L_x_299:
[----:B------:R-:W-:Y:S05]  /*12ed0*/  WARPSYNC.ALL ;  /* 0x0000000000007948 */ /* 0x000fea0003800000 */
[----:B------:R-:W0:Y:S08]  /*12ee0*/  LDC.64 R22, c[0x0][0x288] ;  /* 0x0000a200ff167b82 */ /* 0x000e300000000a00 */
[----:B------:R-:W-:Y:S01]  /*12ef0*/  BAR.SYNC.DEFER_BLOCKING 0x0 ;  /* 0x0000000000007b1d */ /* 0x000fe20000010000 */
[----:B0-----:R-:W-:-:S04]  /*12f00*/  LEA.HI R0, P0, R23, R22, RZ, 0x1 ;  /* 0x0000001617007211 */ /* 0x001fc800078108ff */
[----:B------:R-:W-:-:S04]  /*12f10*/  IADD3.X R3, RZ, R23, RZ, P0, !PT ;  /* 0x00000017ff037210 */ /* 0x000fc800007fe4ff */
[----:B------:R-:W-:Y:S02]  /*12f20*/  SHF.R.S64 R24, R0, 0x1, R3 ;  /* 0x0000000100187819 */ /* 0x000fe40000001003 */
        /* <DEDUP_REMOVED lines=18> */
.L_x_301:
        /* <DEDUP_REMOVED lines=23> */
.L_x_302:
        /* <DEDUP_REMOVED lines=12> */
.L_x_5596:


//--------------------- .text._Z35group_norm_nhwc_bwd_one_pass_kernelI11Bf16IOFp32WLi512ELi120ELi480EEv26Group_norm_nhwc_bwd_params --------------------------
	.section	.text._Z35group_norm_nhwc_bwd_one_pass_kernelI11Bf16IOFp32WLi512ELi120ELi480EEv26Group_norm_nhwc_bwd_params,"ax",@progbits
	.align	128
        .global         _Z35group_norm_nhwc_bwd_one_pass_kernelI11Bf16IOFp32WLi512ELi120ELi480EEv26Group_norm_nhwc_bwd_params
        .type           _Z35group_norm_nhwc_bwd_one_pass_kernelI11Bf16IOFp32WLi512ELi120ELi480EEv26Group_norm_nhwc_bwd_params,@function
        .size           _Z35group_norm_nhwc_bwd_one_pass_kernelI11Bf16IOFp32WLi512ELi120ELi480EEv26Group_norm_nhwc_bwd_params,(.L_x_5597 - _Z35group_norm_nhwc_bwd_one_pass_kernelI11Bf16IOFp32WLi512ELi120ELi480EEv26Group_norm_nhwc_bwd_params)
        .other          _Z35group_norm_nhwc_bwd_one_pass_kernelI11Bf16IOFp32WLi512ELi120ELi480EEv26Group_norm_nhwc_bwd_params,@"STO_CUDA_ENTRY STV_DEFAULT"
_Z35group_norm_nhwc_bwd_one_pass_kernelI11Bf16IOFp32WLi512ELi120ELi480EEv26Group_norm_nhwc_bwd_params:
.text._Z35group_norm_nhwc_bwd_one_pass_kernelI11Bf16IOFp32WLi512ELi120ELi480EEv26Group_norm_nhwc_bwd_params:
[----:B------:R-:W0:Y:S01]  /*0000*/  LDC R1, c[0x0][0x28] ;  /* 0x00000a00ff017b82 */ /* 0x000e220000000800 */
[----:B------:R-:W1:Y:S07]  /*0010*/  S2R R4, SR_TID.X ;  /* 0x0000000000047919 */ /* 0x000e6e0000002100 */
[----:B------:R-:W2:Y:S01]  /*0020*/  S2UR UR6, SR_CTAID.Y ;  /* 0x00000000000679c3 */ /* 0x000ea20000002600 */
[----:B------:R-:W-:Y:S01]  /*0030*/  ULDC UR4, c[0x0][0x2a0] ;  /* 0x0000a80000047ab9 */ /* 0x000fe20000000800 */
[----:B------:R-:W-:Y:S01]  /*0040*/  ULDC UR5, c[0x0][0x270] ;  /* 0x00009c0000057ab9 */ /* 0x000fe20000000800 */
[----:B0-----:R-:W-:Y:S01]  /*0050*/  IADD3 R1, R1, -0x940, RZ ;  /* 0xfffff6c001017810 */ /* 0x001fe20007ffe0ff */
[----:B------:R-:W-:Y:S01]  /*0060*/  UIMAD UR4, UR4, UR5, URZ ;  /* 0x00000005040472a4 */ /* 0x000fe2000f8e023f */
[----:B------:R-:W-:-:S02]  /*0070*/  ULDC.64 UR10, c[0x0][0x208] ;  /* 0x00008200000a7ab9 */ /* 0x000fc40000000a00 */
[----:B------:R-:W-:Y:S01]  /*0080*/  R2UR UR14, R1 ;  /* 0x00000000010e72ca */ /* 0x000fe200000e0000 */
[----:B------:R-:W0:Y:S08]  /*0090*/  S2UR UR13, SR_CTAID.X ;  /* 0x00000000000d79c3 */ /* 0x000e300000002500 */
[----:B------:R-:W0:Y:S01]  /*00a0*/  LDC R5, c[0x0][0x2ac] ;  /* 0x0000ab00ff057b82 */ /* 0x000e220000000800 */
[----:B--2---:R-:W-:-:S06]  /*00b0*/  UISETP.GE.AND UP0, UPT, UR6, UR4, UPT ;  /* 0x000000040600728c */ /* 0x004fcc000bf06270 */
[----:B------:R-:W-:Y:S01]  /*00c0*/  PLOP3.LUT P0, PT, PT, PT, UP0, 0x80, 0x0 ;  /* 0x000000000000781c */ /* 0x000fe20003f0f008 */
[----:B-1----:R1:W-:Y:S01]  /*00d0*/  STL [R1+0x610], R4 ;  /* 0x0006100401007387 */ /* 0x0023e20000100800 */
[----:B------:R-:W-:-:S05]  /*00e0*/  IMAD.WIDE.U32 R2, R4, -0x77777777, RZ ;  /* 0x8888888904027825 */ /* 0x000fca00078e00ff */
[----:B------:R-:W-:-:S05]  /*00f0*/  SHF.R.U32.HI R2, RZ, 0x5, R3 ;  /* 0x00000005ff027819 */ /* 0x000fca0000011603 */
[----:B0-----:R-:W-:Y:S02]  /*0100*/  IMAD R6, R5, UR13, R2 ;  /* 0x0000000d05067c24 */ /* 0x001fe4000f8e0202 */
[----:B------:R-:W-:Y:S01]  /*0110*/  IMAD R0, R2, -0x3c, R4 ;  /* 0xffffffc402007824 */ /* 0x000fe200078e0204 */
[----:B-1----:R-:W-:Y:S06]  /*0120*/  @P0 BRA `(.L_x_303) ;  /* 0x000001a400f00947 */ /* 0x002fec0003800000 */
[----:B------:R-:W0:Y:S01]  /*0130*/  S2UR UR5, SR_CgaCtaId ;  /* 0x00000000000579c3 */ /* 0x000e220000008800 */
[----:B------:R-:W-:Y:S01]  /*0140*/  SHF.R.S32.HI R2, RZ, 0x1f, R4 ;  /* 0x0000001fff027819 */ /* 0x000fe20000011404 */
[----:B------:R-:W-:Y:S01]  /*0150*/  UMOV UR4, 0x400 ;  /* 0x0000040000047882 */ /* 0x000fe20000000000 */
[----:B------:R-:W-:Y:S01]  /*0160*/  SHF.L.U32 R3, R0, 0x1, RZ ;  /* 0x0000000100037819 */ /* 0x000fe200000006ff */
[----:B------:R-:W-:Y:S01]  /*0170*/  ULDC.U8 UR15, c[0x0][0x2a4] ;  /* 0x0000a900000f7ab9 */ /* 0x000fe20000000000 */
[----:B------:R-:W-:-:S03]  /*0180*/  LEA.HI R2, R2, R4, RZ, 0x5 ;  /* 0x0000000402027211 */ /* 0x000fc600078f28ff */
[----:B------:R1:W-:Y:S01]  /*0190*/  STL [R1+0x69c], R3 ;  /* 0x00069c0301007387 */ /* 0x0003e20000100800 */
[----:B------:R-:W-:Y:S01]  /*01a0*/  SHF.R.S32.HI R2, RZ, 0x5, R2 ;  /* 0x00000005ff027819 */ /* 0x000fe20000011402 */
[----:B0-----:R-:W-:-:S03]  /*01b0*/  ULEA UR4, UR5, UR4, 0x18 ;  /* 0x0000000405047291 */ /* 0x001fc6000f8ec03f */
[----:B------:R-:W-:-:S03]  /*01c0*/  UMOV UR5, UR6 ;  /* 0x0000000600057c82 */ /* 0x000fc60008000000 */
[----:B------:R-:W-:Y:S01]  /*01d0*/  LEA R0, R2, UR4, 0x3 ;  /* 0x0000000402007c11 */ /* 0x000fe2000f8e18ff */
[----:B------:R-:W-:-:S04]  /*01e0*/  UMOV UR4, URZ ;  /* 0x0000003f00047c82 */ /* 0x000fc80008000000 */
[----:B------:R1:W-:Y:S02]  /*01f0*/  STL [R1+0x6a0], R0 ;  /* 0x0006a00001007387 */ /* 0x0003e40000100800 */
.L_x_390:
[----:B------:R-:W2:Y:S01]  /*0200*/  LDL R5, [R1+0x610] ;  /* 0x0006100001057983 */ /* 0x000ea20000100800 */
[----:B------:R-:W-:-:S03]  /*0210*/  ULDC UR12, c[0x0][0x2a0] ;  /* 0x0000a800000c7ab9 */ /* 0x000fc60000000800 */
[----:B------:R-:W3:Y:S01]  /*0220*/  LDL R4, [R1+0x69c] ;  /* 0x00069c0001047983 */ /* 0x000ee20000100800 */
[----:B-1----:R-:W-:Y:S01]  /*0230*/  MOV R0, UR12 ;  /* 0x0000000c00007c02 */ /* 0x002fe20008000f00 */
[----:B------:R-:W-:Y:S01]  /*0240*/  UMOV UR6, URZ ;  /* 0x0000003f00067c82 */ /* 0x000fe20008000000 */
[----:B------:R-:W-:Y:S01]  /*0250*/  IABS R3, UR5 ;  /* 0x0000000500037c13 */ /* 0x000fe20008000000 */
[----:B------:R-:W-:Y:S01]  /*0260*/  UISETP.GE.AND UP4, UPT, UR5, URZ, UPT ;  /* 0x0000003f0500728c */ /* 0x000fe2000bf86270 */
[----:B------:R-:W-:Y:S01]  /*0270*/  IABS R0, R0 ;  /* 0x0000000000007213 */ /* 0x000fe20000000000 */
[----:B------:R-:W-:Y:S01]  /*0280*/  ULDC.64 UR18, c[0x0][0x290] ;  /* 0x0000a40000127ab9 */ /* 0x000fe20000000a00 */
[----:B------:R-:W-:Y:S01]  /*0290*/  R2UR UR9, R3 ;  /* 0x00000000030972ca */ /* 0x000fe200000e0000 */
[----:B------:R-:W-:Y:S01]  /*02a0*/  UISETP.NE.AND UP0, UPT, UR12, URZ, UPT ;  /* 0x0000003f0c00728c */ /* 0x000fe2000bf05270 */
[----:B------:R-:W-:Y:S01]  /*02b0*/  R2UR UR16, R0 ;  /* 0x00000000001072ca */ /* 0x000fe200000e0000 */
[----:B------:R-:W-:Y:S01]  /*02c0*/  STL [R1+0x8ec], R41 ;  /* 0x0008ec2901007387 */ /* 0x000fe20000100800 */
[----:B------:R-:W-:-:S02]  /*02d0*/  ISETP.GE.U32.AND P1, PT, R6, UR18, PT ;  /* 0x0000001206007c0c */ /* 0x000fc4000bf26070 */
[C---:B------:R-:W-:Y:S01]  /*02e0*/  IADD3 R23, R6.reuse, 0x8, RZ ;  /* 0x0000000806177810 */ /* 0x040fe20007ffe0ff */
[----:B------:R-:W-:Y:S01]  /*02f0*/  STL [R1+0x8f0], R41 ;  /* 0x0008f02901007387 */ /* 0x000fe20000100800 */
[C---:B------:R-:W-:Y:S02]  /*0300*/  IADD3 R12, R6.reuse, 0x10, RZ ;  /* 0x00000010060c7810 */ /* 0x040fe40007ffe0ff */
[----:B------:R-:W-:Y:S01]  /*0310*/  SHF.R.S32.HI R7, RZ, 0x1f, R23 ;  /* 0x0000001fff077819 */ /* 0x000fe20000011417 */
[----:B------:R-:W-:Y:S01]  /*0320*/  STL [R1+0x8f4], R41 ;  /* 0x0008f42901007387 */ /* 0x000fe20000100800 */
[----:B------:R-:W-:Y:S02]  /*0330*/  LOP3.LUT R59, R59, 0xfdffffff, RZ, 0xc0, !PT ;  /* 0xfdffffff3b3b7812 */ /* 0x000fe400078ec0ff */
[----:B------:R-:W-:Y:S01]  /*0340*/  SHF.R.S32.HI R13, RZ, 0x1f, R12 ;  /* 0x0000001fff0d7819 */ /* 0x000fe2000001140c */
[----:B0-----:R-:W0:Y:S01]  /*0350*/  I2F.RP R0, UR16 ;  /* 0x0000001000007d06 */ /* 0x001e220008209400 */
[----:B------:R-:W-:Y:S01]  /*0360*/  IADD3 R10, R6, 0x18, RZ ;  /* 0x00000018060a7810 */ /* 0x000fe20007ffe0ff */
[----:B------:R-:W-:Y:S01]  /*0370*/  STL [R1+0x8f8], R41 ;  /* 0x0008f82901007387 */ /* 0x000fe20000100800 */
[----:B------:R-:W-:-:S02]  /*0380*/  LOP3.LUT R40, R40, 0x7fffffff, RZ, 0xc0, !PT ;  /* 0x7fffffff28287812 */ /* 0x000fc400078ec0ff */
[----:B------:R-:W-:Y:S01]  /*0390*/  SHF.R.S32.HI R11, RZ, 0x1f, R10 ;  /* 0x0000001fff0b7819 */ /* 0x000fe2000001140a */
[----:B------:R-:W-:Y:S04]  /*03a0*/  STL [R1+0x8fc], R41 ;  /* 0x0008fc2901007387 */ /* 0x000fe80000100800 */
[----:B------:R-:W-:Y:S04]  /*03b0*/  STL [R1+0x900], R41 ;  /* 0x0009002901007387 */ /* 0x000fe80000100800 */
[----:B------:R-:W-:Y:S01]  /*03c0*/  STL [R1+0x904], R41 ;  /* 0x0009042901007387 */ /* 0x000fe20000100800 */
[----:B0-----:R-:W0:Y:S03]  /*03d0*/  MUFU.RCP R0, R0 ;  /* 0x0000000000007308 */ /* 0x001e260000001000 */
[----:B------:R-:W-:Y:S04]  /*03e0*/  STL [R1+0x908], R41 ;  /* 0x0009082901007387 */ /* 0x000fe80000100800 */
[----:B------:R-:W-:Y:S04]  /*03f0*/  STL [R1+0x90c], R41 ;  /* 0x00090c2901007387 */ /* 0x000fe80000100800 */
[----:B------:R-:W-:Y:S04]  /*0400*/  STL [R1+0x910], R41 ;  /* 0x0009102901007387 */ /* 0x000fe80000100800 */
[----:B------:R-:W-:Y:S01]  /*0410*/  STL [R1+0x914], R41 ;  /* 0x0009142901007387 */ /* 0x000fe20000100800 */
[----:B0-----:R-:W-:-:S03]  /*0420*/  IADD3 R2, R0, 0xffffffe, RZ ;  /* 0x0ffffffe00027810 */ /* 0x001fc60007ffe0ff */
[----:B------:R-:W-:Y:S03]  /*0430*/  STL [R1+0x918], R41 ;  /* 0x0009182901007387 */ /* 0x000fe60000100800 */
[----:B------:R-:W0:Y:S01]  /*0440*/  F2I.FTZ.U32.TRUNC.NTZ R2, R2 ;  /* 0x0000000200027305 */ /* 0x000e22000021f000 */
[----:B------:R-:W-:Y:S04]  /*0450*/  STL [R1+0x91c], R41 ;  /* 0x00091c2901007387 */ /* 0x000fe80000100800 */
[----:B------:R-:W-:Y:S04]  /*0460*/  STL [R1+0x920], R41 ;  /* 0x0009202901007387 */ /* 0x000fe80000100800 */
[----:B------:R-:W-:Y:S04]  /*0470*/  STL [R1+0x76c], R58 ;  /* 0x00076c3a01007387 */ /* 0x000fe80000100800 */
[----:B------:R-:W-:Y:S01]  /*0480*/  STL [R1+0x780], R58 ;  /* 0x0007803a01007387 */ /* 0x000fe20000100800 */
[----:B0-----:R-:W-:-:S03]  /*0490*/  R2UR UR7, R2 ;  /* 0x00000000020772ca */ /* 0x001fc600000e0000 */
[----:B------:R-:W-:Y:S04]  /*04a0*/  STL [R1+0x790], R58 ;  /* 0x0007903a01007387 */ /* 0x000fe80000100800 */
[----:B------:R-:W-:Y:S04]  /*04b0*/  STL [R1+0x7a0], R58 ;  /* 0x0007a03a01007387 */ /* 0x000fe80000100800 */
[----:B------:R-:W-:Y:S02]  /*04c0*/  STL [R1+0x7b0], R58 ;  /* 0x0007b03a01007387 */ /* 0x000fe40000100800 */
[----:B------:R-:W-:-:S02]  /*04d0*/  UIADD3 UR8, URZ, -UR7, URZ ;  /* 0x800000073f087290 */ /* 0x000fc4000fffe03f */
[----:B------:R-:W-:Y:S02]  /*04e0*/  STL [R1+0x7c0], R58 ;  /* 0x0007c03a01007387 */ /* 0x000fe40000100800 */
[----:B------:R-:W-:Y:S02]  /*04f0*/  UIMAD UR8, UR8, UR16, URZ ;  /* 0x00000010080872a4 */ /* 0x000fe4000f8e023f */
[----:B------:R-:W-:Y:S02]  /*0500*/  STL [R1+0x7d0], R58 ;  /* 0x0007d03a01007387 */ /* 0x000fe40000100800 */
[----:B------:R-:W-:Y:S02]  /*0510*/  UIMAD.WIDE.U32 UR6, UR7, UR8, UR6 ;  /* 0x00000008070672a5 */ /* 0x000fe4000f8e0006 */
[----:B------:R-:W-:Y:S01]  /*0520*/  STL [R1+0x7e0], R58 ;  /* 0x0007e03a01007387 */ /* 0x000fe20000100800 */
[----:B------:R-:W-:Y:S02]  /*0530*/  ULOP3.LUT UR8, UR5, UR12, URZ, 0x3c, !UPT ;  /* 0x0000000c05087292 */ /* 0x000fe4000f8e3c3f */
[----:B------:R-:W-:Y:S01]  /*0540*/  UIMAD.WIDE.U32 UR6, UR7, UR9, URZ ;  /* 0x00000009070672a5 */ /* 0x000fe2000f8e003f */
[----:B------:R-:W-:Y:S01]  /*0550*/  STL [R1+0x7f0], R58 ;  /* 0x0007f03a01007387 */ /* 0x000fe20000100800 */
[----:B------:R-:W-:-:S02]  /*0560*/  UISETP.GE.AND UP5, UPT, UR8, URZ, UPT ;  /* 0x0000003f0800728c */ /* 0x000fc4000bfa6270 */
[----:B------:R-:W-:Y:S01]  /*0570*/  UIADD3 UR6, -UR7, URZ, URZ ;  /* 0x0000003f07067290 */ /* 0x000fe2000fffe13f */
[----:B------:R-:W-:Y:S03]  /*0580*/  STL [R1+0x800], R58 ;  /* 0x0008003a01007387 */ /* 0x000fe60000100800 */
[----:B------:R-:W-:Y:S01]  /*0590*/  UIMAD UR6, UR16, UR6, UR9 ;  /* 0x00000006100672a4 */ /* 0x000fe2000f8e0209 */
[----:B------:R-:W-:Y:S03]  /*05a0*/  STL [R1+0x810], R58 ;  /* 0x0008103a01007387 */ /* 0x000fe60000100800 */
[----:B------:R-:W-:Y:S01]  /*05b0*/  UISETP.GT.U32.AND UP2, UPT, UR16, UR6, UPT ;  /* 0x000000061000728c */ /* 0x000fe2000bf44070 */
[----:B------:R-:W-:Y:S04]  /*05c0*/  STL [R1+0x820], R58 ;  /* 0x0008203a01007387 */ /* 0x000fe80000100800 */
[----:B------:R-:W-:Y:S04]  /*05d0*/  STL [R1+0x830], R58 ;  /* 0x0008303a01007387 */ /* 0x000fe80000100800 */
[----:B------:R-:W-:Y:S02]  /*05e0*/  STL [R1+0x840], R58 ;  /* 0x0008403a01007387 */ /* 0x000fe40000100800 */
[----:B------:R-:W-:-:S02]  /*05f0*/  @!UP2 UIADD3 UR6, UR6, -UR16, URZ ;  /* 0x800000100606a290 */ /* 0x000fc4000fffe03f */
[----:B------:R-:W-:Y:S01]  /*0600*/  @!UP2 UIADD3 UR7, UR7, 0x1, URZ ;  /* 0x000000010707a890 */ /* 0x000fe2000fffe03f */
[----:B------:R-:W-:Y:S01]  /*0610*/  STL [R1+0x850], R58 ;  /* 0x0008503a01007387 */ /* 0x000fe20000100800 */
[----:B------:R-:W-:Y:S02]  /*0620*/  UIADD3 UR8, UR6, -UR16, URZ ;  /* 0x8000001006087290 */ /* 0x000fe4000fffe03f */
[----:B------:R-:W-:Y:S01]  /*0630*/  UISETP.GT.U32.AND UP3, UPT, UR16, UR6, UPT ;  /* 0x000000061000728c */ /* 0x000fe2000bf64070 */
[----:B------:R-:W-:Y:S01]  /*0640*/  STL [R1+0x860], R58 ;  /* 0x0008603a01007387 */ /* 0x000fe20000100800 */
[----:B------:R-:W-:Y:S02]  /*0650*/  UISETP.GE.U32.AND UP1, UPT, UR6, UR16, UPT ;  /* 0x000000100600728c */ /* 0x000fe4000bf26070 */
[----:B------:R-:W-:Y:S01]  /*0660*/  USEL UR6, UR8, UR6, !UP3 ;  /* 0x0000000608067287 */ /* 0x000fe2000d800000 */
[----:B------:R-:W-:Y:S01]  /*0670*/  STL [R1+0x870], R58 ;  /* 0x0008703a01007387 */ /* 0x000fe20000100800 */
[----:B------:R-:W-:-:S02]  /*0680*/  ULOP3.LUT UR8, URZ, UR12, URZ, 0x33, !UPT ;  /* 0x0000000c3f087292 */ /* 0x000fc4000f8e333f */
[----:B------:R-:W-:Y:S01]  /*0690*/  @!UP4 UIADD3 UR6, -UR6, URZ, URZ ;  /* 0x0000003f0606c290 */ /* 0x000fe2000fffe13f */
[----:B------:R-:W-:Y:S01]  /*06a0*/  STL [R1+0x880], R58 ;  /* 0x0008803a01007387 */ /* 0x000fe20000100800 */
[----:B------:R-:W-:Y:S02]  /*06b0*/  ULDC.64 UR16, c[0x0][0x298] ;  /* 0x0000a60000107ab9 */ /* 0x000fe40000000a00 */
[----:B------:R-:W-:Y:S01]  /*06c0*/  USEL UR9, UR8, UR6, !UP0 ;  /* 0x0000000608097287 */ /* 0x000fe2000c000000 */
[----:B------:R-:W-:Y:S01]  /*06d0*/  STL [R1+0x890], R58 ;  /* 0x0008903a01007387 */ /* 0x000fe20000100800 */
[----:B------:R-:W-:Y:S02]  /*06e0*/  @UP1 UIADD3 UR7, UR7, 0x1, URZ ;  /* 0x0000000107071890 */ /* 0x000fe4000fffe03f */
[----:B------:R-:W-:Y:S01]  /*06f0*/  UIMAD UR12, UR9, 0x78, URZ ;  /* 0x00000078090c78a4 */ /* 0x000fe2000f8e023f */
[----:B------:R-:W-:Y:S01]  /*0700*/  STL [R1+0x8a0], R58 ;  /* 0x0008a03a01007387 */ /* 0x000fe20000100800 */
[----:B------:R-:W-:-:S03]  /*0710*/  @!UP5 UIADD3 UR7, -UR7, URZ, URZ ;  /* 0x0000003f0707d290 */ /* 0x000fc6000fffe13f */
[----:B------:R-:W-:Y:S01]  /*0720*/  STL [R1+0x8b0], R58 ;  /* 0x0008b03a01007387 */ /* 0x000fe20000100800 */
[----:B------:R-:W-:Y:S01]  /*0730*/  USEL UR7, UR8, UR7, !UP0 ;  /* 0x0000000708077287 */ /* 0x000fe2000c000000 */
[----:B------:R-:W-:-:S03]  /*0740*/  MOV R9, UR12 ;  /* 0x0000000c00097c02 */ /* 0x000fc60008000f00 */
[----:B------:R-:W-:-:S04]  /*0750*/  USHF.R.S32.HI UR6, URZ, 0x1f, UR7 ;  /* 0x0000001f3f067899 */ /* 0x000fc80008011407 */
[----:B------:R-:W-:-:S04]  /*0760*/  UIMAD UR6, UR6, UR16, URZ ;  /* 0x00000010060672a4 */ /* 0x000fc8000f8e023f */
[----:B------:R-:W-:Y:S01]  /*0770*/  UIMAD UR6, UR7, UR17, UR6 ;  /* 0x00000011070672a4 */ /* 0x000fe2000f8e0206 */
[----:B--2---:R-:W-:Y:S02]  /*0780*/  ISETP.GT.U32.AND P0, PT, R5, 0x1df, PT ;  /* 0x000001df0500780c */ /* 0x004fe40003f04070 */
[----:B------:R-:W-:Y:S02]  /*0790*/  SHF.R.S32.HI R5, RZ, 0x1f, R6 ;  /* 0x0000001fff057819 */ /* 0x000fe40000011406 */
[----:B---3--:R-:W-:Y:S02]  /*07a0*/  SHF.R.S32.HI R0, RZ, 0x1f, R4 ;  /* 0x0000001fff007819 */ /* 0x008fe40000011404 */
[----:B------:R-:W-:Y:S02]  /*07b0*/  ISETP.GE.OR.EX P3, PT, R5, UR19, P0, P1 ;  /* 0x0000001305007c0c */ /* 0x000fe40008766710 */
[----:B------:R-:W-:-:S04]  /*07c0*/  ISETP.GE.U32.AND P1, PT, R23, UR18, PT ;  /* 0x0000001217007c0c */ /* 0x000fc8000bf26070 */
[----:B------:R-:W-:Y:S02]  /*07d0*/  ISETP.GE.OR.EX P6, PT, R7, UR19, P0, P1 ;  /* 0x0000001307007c0c */ /* 0x000fe400087c6710 */
[----:B------:R-:W-:-:S04]  /*07e0*/  IADD3 R34, P1, R4, UR12, RZ ;  /* 0x0000000c04227c10 */ /* 0x000fc8000ff3e0ff */
[----:B------:R-:W-:Y:S01]  /*07f0*/  LEA.HI.X.SX32 R35, R9, R0, 0x1, P1 ;  /* 0x0000000009237211 */ /* 0x000fe200008f0eff */
[----:B------:R-:W0:Y:S01]  /*0800*/  @!P3 LDC.64 R18, c[0x0][0x288] ;  /* 0x0000a200ff12bb82 */ /* 0x000e220000000a00 */
[----:B------:R-:W-:Y:S02]  /*0810*/  ISETP.GE.U32.AND P1, PT, R12, UR18, PT ;  /* 0x000000120c007c0c */ /* 0x000fe4000bf26070 */
[----:B------:R-:W-:Y:S02]  /*0820*/  @P3 LOP3.LUT R59, R59, 0x2000000, RZ, 0xfc, !PT ;  /* 0x020000003b3b3812 */ /* 0x000fe400078efcff */
[----:B------:R-:W-:Y:S02]  /*0830*/  MOV R9, UR16 ;  /* 0x0000001000097c02 */ /* 0x000fe40008000f00 */
[----:B------:R-:W-:Y:S01]  /*0840*/  ISETP.GE.OR.EX P5, PT, R13, UR19, P0, P1 ;  /* 0x000000130d007c0c */ /* 0x000fe200087a6710 */
[----:B------:R-:W1:Y:S01]  /*0850*/  @!P6 LDC.64 R2, c[0x0][0x288] ;  /* 0x0000a200ff02eb82 */ /* 0x000e620000000a00 */
[----:B------:R-:W-:Y:S01]  /*0860*/  LOP3.LUT R59, R59, 0xfeffffff, RZ, 0xc0, !PT ;  /* 0xfeffffff3b3b7812 */ /* 0x000fe200078ec0ff */
[----:B------:R-:W-:Y:S01]  /*0870*/  IMAD.WIDE.U32 R34, R9, UR7, R34 ;  /* 0x0000000709227c25 */ /* 0x000fe2000f8e0022 */
[----:B------:R-:W-:-:S02]  /*0880*/  ISETP.GE.U32.AND P1, PT, R10, UR18, PT ;  /* 0x000000120a007c0c */ /* 0x000fc4000bf26070 */
[----:B------:R-:W-:Y:S02]  /*0890*/  @P6 LOP3.LUT R59, R59, 0x1000000, RZ, 0xfc, !PT ;  /* 0x010000003b3b6812 */ /* 0x000fe400078efcff */
[----:B------:R-:W-:Y:S01]  /*08a0*/  ISETP.GE.OR.EX P4, PT, R11, UR19, P0, P1 ;  /* 0x000000130b007c0c */ /* 0x000fe20008786710 */
[----:B------:R-:W2:Y:S01]  /*08b0*/  @!P3 LDC.64 R16, c[0x0][0x230] ;  /* 0x00008c00ff10bb82 */ /* 0x000ea20000000a00 */
[----:B------:R-:W-:Y:S01]  /*08c0*/  IADD3 R33, R35, UR6, RZ ;  /* 0x0000000623217c10 */ /* 0x000fe2000fffe0ff */
[----:B------:R-:W-:Y:S01]  /*08d0*/  ULDC.64 UR6, c[0x0][0x290] ;  /* 0x0000a40000067ab9 */ /* 0x000fe20000000a00 */
[----:B------:R-:W-:Y:S02]  /*08e0*/  LOP3.LUT R59, R59, 0xff7fffff, RZ, 0xc0, !PT ;  /* 0xff7fffff3b3b7812 */ /* 0x000fe400078ec0ff */
[----:B------:R-:W-:Y:S02]  /*08f0*/  @!P3 MOV R32, R34 ;  /* 0x000000220020b202 */ /* 0x000fe40000000f00 */
[----:B------:R-:W-:Y:S01]  /*0900*/  @P5 LOP3.LUT R59, R59, 0x800000, RZ, 0xfc, !PT ;  /* 0x008000003b3b5812 */ /* 0x000fe200078efcff */
[----:B0-----:R-:W-:Y:S01]  /*0910*/  @!P3 IMAD R5, R5, R18, RZ ;  /* 0x000000120505b224 */ /* 0x001fe200078e02ff */
[----:B------:R-:W0:Y:S01]  /*0920*/  @!P3 LDC.64 R14, c[0x0][0x228] ;  /* 0x00008a00ff0ebb82 */ /* 0x000e220000000a00 */
[----:B------:R-:W-:-:S02]  /*0930*/  IADD3 R0, R6, 0x20, RZ ;  /* 0x0000002006007810 */ /* 0x000fc40007ffe0ff */
[C---:B------:R-:W-:Y:S01]  /*0940*/  @!P3 IMAD R19, R6.reuse, R19, R5 ;  /* 0x000000130613b224 */ /* 0x040fe200078e0205 */
[----:B------:R-:W-:Y:S01]  /*0950*/  LOP3.LUT R59, R59, 0xffbfffff, RZ, 0xc0, !PT ;  /* 0xffbfffff3b3b7812 */ /* 0x000fe200078ec0ff */
[----:B------:R-:W-:Y:S01]  /*0960*/  @!P3 IMAD.WIDE.U32 R4, R6, R18, R32 ;  /* 0x000000120604b225 */ /* 0x000fe200078e0020 */
[----:B------:R-:W-:Y:S02]  /*0970*/  ISETP.GE.U32.AND P2, PT, R0, UR18, PT ;  /* 0x0000001200007c0c */ /* 0x000fe4000bf46070 */
[----:B------:R-:W3:Y:S01]  /*0980*/  @!P6 LDC.64 R20, c[0x0][0x230] ;  /* 0x00008c00ff14eb82 */ /* 0x000ee20000000a00 */
[----:B-1----:R-:W-:Y:S01]  /*0990*/  @!P6 IMAD R24, R7, R2, RZ ;  /* 0x000000020718e224 */ /* 0x002fe200078e02ff */
[----:B------:R-:W-:Y:S02]  /*09a0*/  @!P3 IADD3 R5, R5, R19, RZ ;  /* 0x000000130505b210 */ /* 0x000fe40007ffe0ff */
[----:B------:R-:W-:Y:S01]  /*09b0*/  @!P3 SHF.L.U32 R25, R4, 0x1, RZ ;  /* 0x000000010419b819 */ /* 0x000fe200000006ff */
[----:B------:R-:W-:Y:S01]  /*09c0*/  @!P6 IMAD R27, R23, R3, R24 ;  /* 0x00000003171be224 */ /* 0x000fe200078e0218 */
[----:B------:R-:W-:-:S02]  /*09d0*/  SHF.R.S32.HI R7, RZ, 0x1f, R0 ;  /* 0x0000001fff077819 */ /* 0x000fc40000011400 */
[----:B------:R-:W-:Y:S01]  /*09e0*/  @P4 LOP3.LUT R59, R59, 0x400000, RZ, 0xfc, !PT ;  /* 0x004000003b3b4812 */ /* 0x000fe200078efcff */
[----:B------:R-:W1:Y:S01]  /*09f0*/  @!P6 LDC.64 R18, c[0x0][0x228] ;  /* 0x00008a00ff12eb82 */ /* 0x000e620000000a00 */
[----:B------:R-:W-:Y:S02]  /*0a00*/  @!P3 SHF.L.U64.HI R22, R4, 0x1, R5 ;  /* 0x000000010416b819 */ /* 0x000fe40000010205 */
[----:B--2---:R-:W-:Y:S02]  /*0a10*/  @!P3 IADD3 R16, P1, R25, R16, RZ ;  /* 0x000000101910b210 */ /* 0x004fe40007f3e0ff */
[----:B------:R-:W-:Y:S02]  /*0a20*/  ISETP.GE.OR.EX P3, PT, R7, UR19, P0, P2 ;  /* 0x0000001307007c0c */ /* 0x000fe40008766720 */
[----:B------:R-:W-:Y:S01]  /*0a30*/  LOP3.LUT P2, RZ, R59, 0x2000000, RZ, 0xc0, !PT ;  /* 0x020000003bff7812 */ /* 0x000fe2000784c0ff */
[----:B------:R-:W2:Y:S01]  /*0a40*/  @!P5 LDC.64 R8, c[0x0][0x288] ;  /* 0x0000a200ff08db82 */ /* 0x000ea20000000a00 */
[----:B------:R-:W-:-:S02]  /*0a50*/  @!P6 MOV R4, R34 ;  /* 0x000000220004e202 */ /* 0x000fc40000000f00 */
[----:B------:R-:W-:Y:S02]  /*0a60*/  @!P6 MOV R5, R33 ;  /* 0x000000210005e202 */ /* 0x000fe40000000f00 */
[----:B------:R-:W-:Y:S02]  /*0a70*/  @!P5 MOV R26, R34 ;  /* 0x00000022001ad202 */ /* 0x000fe40000000f00 */
[----:B------:R-:W-:Y:S01]  /*0a80*/  LOP3.LUT R59, R59, 0xffdfffff, RZ, 0xc0, !PT ;  /* 0xffdfffff3b3b7812 */ /* 0x000fe200078ec0ff */
[----:B------:R-:W-:Y:S01]  /*0a90*/  @!P6 IMAD.WIDE.U32 R2, R23, R2, R4 ;  /* 0x000000021702e225 */ /* 0x000fe200078e0004 */
[----:B------:R-:W4:Y:S02]  /*0aa0*/  @!P4 LDC.64 R28, c[0x0][0x230] ;  /* 0x00008c00ff1ccb82 */ /* 0x000f240000000a00 */
[----:B------:R-:W-:Y:S02]  /*0ab0*/  @P3 LOP3.LUT R59, R59, 0x200000, RZ, 0xfc, !PT ;  /* 0x002000003b3b3812 */ /* 0x000fe400078efcff */
[----:B------:R-:W-:-:S02]  /*0ac0*/  @!P2 IADD3.X R17, R22, R17, RZ, P1, !PT ;  /* 0x000000111611a210 */ /* 0x000fc40000ffe4ff */
[----:B0-----:R-:W-:Y:S02]  /*0ad0*/  @!P2 IADD3 R14, P1, R25, R14, RZ ;  /* 0x0000000e190ea210 */ /* 0x001fe40007f3e0ff */
[----:B------:R-:W0:Y:S01]  /*0ae0*/  @!P4 LDC.64 R4, c[0x0][0x288] ;  /* 0x0000a200ff04cb82 */ /* 0x000e220000000a00 */
[----:B------:R-:W-:Y:S01]  /*0af0*/  @!P6 IADD3 R3, R3, R27, RZ ;  /* 0x0000001b0303e210 */ /* 0x000fe20007ffe0ff */
[----:B------:R4:W-:Y:S01]  /*0b00*/  STL.64 [R1+0x928], R16 ;  /* 0x0009281001007387 */ /* 0x0009e20000100a00 */
[----:B------:R-:W-:Y:S02]  /*0b10*/  @!P6 SHF.L.U32 R27, R2, 0x1, RZ ;  /* 0x00000001021be819 */ /* 0x000fe400000006ff */
[----:B------:R-:W-:Y:S02]  /*0b20*/  @!P2 IADD3.X R15, R22, R15, RZ, P1, !PT ;  /* 0x0000000f160fa210 */ /* 0x000fe40000ffe4ff */
[----:B------:R-:W-:Y:S01]  /*0b30*/  @!P6 SHF.L.U64.HI R30, R2, 0x1, R3 ;  /* 0x00000001021ee819 */ /* 0x000fe20000010203 */
[----:B--2---:R-:W-:Y:S01]  /*0b40*/  @!P5 IMAD R13, R13, R8, RZ ;  /* 0x000000080d0dd224 */ /* 0x004fe200078e02ff */
[----:B---3--:R-:W-:Y:S01]  /*0b50*/  @!P6 IADD3 R20, P1, R27, R20, RZ ;  /* 0x000000141b14e210 */ /* 0x008fe20007f3e0ff */
[----:B------:R-:W2:Y:S01]  /*0b60*/  @!P5 LDC.64 R24, c[0x0][0x230] ;  /* 0x00008c00ff18db82 */ /* 0x000ea20000000a00 */
[----:B------:R-:W-:Y:S01]  /*0b70*/  LOP3.LUT R59, R59, 0xffefffff, RZ, 0xc0, !PT ;  /* 0xffefffff3b3b7812 */ /* 0x000fe200078ec0ff */
[----:B------:R-:W-:Y:S01]  /*0b80*/  @!P5 IMAD R13, R12, R9, R13 ;  /* 0x000000090c0dd224 */ /* 0x000fe200078e020d */
[----:B------:R-:W-:Y:S01]  /*0b90*/  @!P6 IADD3.X R21, R30, R21, RZ, P1, !PT ;  /* 0x000000151e15e210 */ /* 0x000fe20000ffe4ff */
[----:B------:R3:W-:Y:S01]  /*0ba0*/  STL.64 [R1+0x930], R14 ;  /* 0x0009300e01007387 */ /* 0x0007e20000100a00 */
[----:B-1----:R-:W-:-:S02]  /*0bb0*/  @!P6 IADD3 R18, P1, R27, R18, RZ ;  /* 0x000000121b12e210 */ /* 0x002fc40007f3e0ff */
[----:B------:R-:W-:Y:S01]  /*0bc0*/  @!P5 MOV R27, R33 ;  /* 0x00000021001bd202 */ /* 0x000fe20000000f00 */
[----:B------:R-:W1:Y:S01]  /*0bd0*/  @!P3 LDC.64 R2, c[0x0][0x288] ;  /* 0x0000a200ff02bb82 */ /* 0x000e620000000a00 */
[----:B------:R-:W-:Y:S01]  /*0be0*/  @!P6 IADD3.X R19, R30, R19, RZ, P1, !PT ;  /* 0x000000131e13e210 */ /* 0x000fe20000ffe4ff */
[----:B------:R-:W-:Y:S01]  /*0bf0*/  STL.64 [R1+0x938], R20 ;  /* 0x0009381401007387 */ /* 0x000fe20000100a00 */
[----:B------:R-:W-:-:S05]  /*0c00*/  @!P5 IMAD.WIDE.U32 R8, R12, R8, R26 ;  /* 0x000000080c08d225 */ /* 0x000fca00078e001a */
[----:B------:R-:W4:Y:S01]  /*0c10*/  @!P5 LDC.64 R22, c[0x0][0x228] ;  /* 0x00008a00ff16db82 */ /* 0x000f220000000a00 */
[----:B------:R-:W-:Y:S01]  /*0c20*/  @!P5 IADD3 R9, R9, R13, RZ ;  /* 0x0000000d0909d210 */ /* 0x000fe20007ffe0ff */
[----:B0-----:R-:W-:Y:S01]  /*0c30*/  @!P4 IMAD R13, R11, R4, RZ ;  /* 0x000000040b0dc224 */ /* 0x001fe200078e02ff */
[C---:B------:R-:W-:Y:S02]  /*0c40*/  @!P5 SHF.L.U32 R11, R8.reuse, 0x1, RZ ;  /* 0x00000001080bd819 */ /* 0x040fe400000006ff */
[----:B------:R-:W-:Y:S01]  /*0c50*/  @!P5 SHF.L.U64.HI R12, R8, 0x1, R9 ;  /* 0x00000001080cd819 */ /* 0x000fe20000010209 */
[C---:B------:R-:W-:Y:S01]  /*0c60*/  @!P4 IMAD R13, R10.reuse, R5, R13 ;  /* 0x000000050a0dc224 */ /* 0x040fe200078e020d */
[----:B------:R-:W-:Y:S01]  /*0c70*/  @!P4 MOV R8, R34 ;  /* 0x000000220008c202 */ /* 0x000fe20000000f00 */
[----:B------:R-:W0:Y:S01]  /*0c80*/  @!P4 LDC.64 R26, c[0x0][0x228] ;  /* 0x00008a00ff1acb82 */ /* 0x000e220000000a00 */
[----:B------:R-:W-:Y:S02]  /*0c90*/  @!P4 MOV R9, R33 ;  /* 0x000000210009c202 */ /* 0x000fe40000000f00 */
[----:B--2---:R-:W-:Y:S01]  /*0ca0*/  @!P5 IADD3 R24, P1, R11, R24, RZ ;  /* 0x000000180b18d210 */ /* 0x004fe20007f3e0ff */
[----:B------:R-:W-:-:S03]  /*0cb0*/  @!P4 IMAD.WIDE.U32 R4, R10, R4, R8 ;  /* 0x000000040a04c225 */ /* 0x000fc600078e0008 */
[----:B------:R-:W-:Y:S01]  /*0cc0*/  @!P5 IADD3.X R25, R12, R25, RZ, P1, !PT ;  /* 0x000000190c19d210 */ /* 0x000fe20000ffe4ff */
[----:B------:R-:W2:Y:S01]  /*0cd0*/  @!P3 LDC.64 R38, c[0x0][0x230] ;  /* 0x00008c00ff26bb82 */ /* 0x000ea20000000a00 */
[----:B-1----:R-:W-:Y:S01]  /*0ce0*/  @!P3 IMAD R9, R7, R2, RZ ;  /* 0x000000020709b224 */ /* 0x002fe200078e02ff */
[----:B------:R-:W-:Y:S02]  /*0cf0*/  @!P4 IADD3 R5, R5, R13, RZ ;  /* 0x0000000d0505c210 */ /* 0x000fe40007ffe0ff */
[----:B------:R-:W-:Y:S01]  /*0d00*/  @!P4 SHF.L.U32 R7, R4, 0x1, RZ ;  /* 0x000000010407c819 */ /* 0x000fe200000006ff */
[----:B------:R-:W-:Y:S01]  /*0d10*/  @!P3 IMAD R9, R0, R3, R9 ;  /* 0x000000030009b224 */ /* 0x000fe200078e0209 */
[----:B------:R-:W-:Y:S02]  /*0d20*/  @!P4 SHF.L.U64.HI R8, R4, 0x1, R5 ;  /* 0x000000010408c819 */ /* 0x000fe40000010205 */
[----:B------:R-:W1:Y:S01]  /*0d30*/  @!P3 LDC.64 R36, c[0x0][0x228] ;  /* 0x00008a00ff24bb82 */ /* 0x000e620000000a00 */
[----:B----4-:R-:W-:-:S02]  /*0d40*/  @!P5 IADD3 R22, P1, R11, R22, RZ ;  /* 0x000000160b16d210 */ /* 0x010fc40007f3e0ff */
[----:B------:R-:W-:Y:S02]  /*0d50*/  @!P3 MOV R4, R34 ;  /* 0x000000220004b202 */ /* 0x000fe40000000f00 */
[----:B------:R-:W-:Y:S02]  /*0d60*/  @!P3 MOV R5, R33 ;  /* 0x000000210005b202 */ /* 0x000fe40000000f00 */
[----:B------:R-:W-:Y:S02]  /*0d70*/  @!P5 IADD3.X R23, R12, R23, RZ, P1, !PT ;  /* 0x000000170c17d210 */ /* 0x000fe40000ffe4ff */
[----:B------:R-:W-:Y:S01]  /*0d80*/  @!P4 IADD3 R28, P1, R7, R28, RZ ;  /* 0x0000001c071cc210 */ /* 0x000fe20007f3e0ff */
[----:B------:R-:W-:-:S03]  /*0d90*/  @!P3 IMAD.WIDE.U32 R2, R0, R2, R4 ;  /* 0x000000020002b225 */ /* 0x000fc600078e0004 */
[----:B------:R-:W-:Y:S02]  /*0da0*/  @!P4 IADD3.X R29, R8, R29, RZ, P1, !PT ;  /* 0x0000001d081dc210 */ /* 0x000fe40000ffe4ff */
[----:B0-----:R-:W-:Y:S02]  /*0db0*/  @!P4 IADD3 R26, P1, R7, R26, RZ ;  /* 0x0000001a071ac210 */ /* 0x001fe40007f3e0ff */
[----:B------:R-:W-:Y:S02]  /*0dc0*/  @!P3 IADD3 R5, R3, R9, RZ ;  /* 0x000000090305b210 */ /* 0x000fe40007ffe0ff */
[----:B------:R-:W-:Y:S02]  /*0dd0*/  @!P3 SHF.L.U32 R3, R2, 0x1, RZ ;  /* 0x000000010203b819 */ /* 0x000fe400000006ff */
[----:B------:R-:W-:Y:S02]  /*0de0*/  @!P4 IADD3.X R27, R8, R27, RZ, P1, !PT ;  /* 0x0000001b081bc210 */ /* 0x000fe40000ffe4ff */
[----:B------:R-:W-:-:S02]  /*0df0*/  @!P3 SHF.L.U64.HI R2, R2, 0x1, R5 ;  /* 0x000000010202b819 */ /* 0x000fc40000010205 */
[C---:B--2---:R-:W-:Y:S02]  /*0e00*/  @!P3 IADD3 R38, P1, R3.reuse, R38, RZ ;  /* 0x000000260326b210 */ /* 0x044fe40007f3e0ff */
[----:B------:R-:W-:Y:S02]  /*0e10*/  IADD3 R5, R6, 0x28, RZ ;  /* 0x0000002806057810 */ /* 0x000fe40007ffe0ff */
[C---:B------:R-:W-:Y:S02]  /*0e20*/  @!P3 IADD3.X R39, R2.reuse, R39, RZ, P1, !PT ;  /* 0x000000270227b210 */ /* 0x040fe40000ffe4ff */
[----:B-1----:R-:W-:Y:S02]  /*0e30*/  @!P3 IADD3 R36, P1, R3, R36, RZ ;  /* 0x000000240324b210 */ /* 0x002fe40007f3e0ff */
[----:B------:R-:W-:Y:S02]  /*0e40*/  SHF.R.S32.HI R3, RZ, 0x1f, R5 ;  /* 0x0000001fff037819 */ /* 0x000fe40000011405 */
[----:B------:R-:W-:-:S02]  /*0e50*/  @!P3 IADD3.X R37, R2, R37, RZ, P1, !PT ;  /* 0x000000250225b210 */ /* 0x000fc40000ffe4ff */
[----:B------:R-:W-:-:S04]  /*0e60*/  ISETP.GE.U32.AND P1, PT, R5, UR18, PT ;  /* 0x0000001205007c0c */ /* 0x000fc8000bf26070 */
[----:B------:R-:W-:-:S13]  /*0e70*/  ISETP.GE.OR.EX P2, PT, R3, UR19, P0, P1 ;  /* 0x0000001303007c0c */ /* 0x000fda0008746710 */
[----:B------:R-:W0:Y:S01]  /*0e80*/  @!P2 LDC.64 R8, c[0x0][0x288] ;  /* 0x0000a200ff08ab82 */ /* 0x000e220000000a00 */
[----:B------:R-:W-:Y:S02]  /*0e90*/  @!P2 MOV R2, R34 ;  /* 0x000000220002a202 */ /* 0x000fe40000000f00 */
[----:B------:R-:W-:-:S04]  /*0ea0*/  @P2 LOP3.LUT R59, R59, 0x100000, RZ, 0xfc, !PT ;  /* 0x001000003b3b2812 */ /* 0x000fc800078efcff */
[----:B------:R-:W-:Y:S01]  /*0eb0*/  LOP3.LUT R59, R59, 0xfff7ffff, RZ, 0xc0, !PT ;  /* 0xfff7ffff3b3b7812 */ /* 0x000fe200078ec0ff */
[----:B------:R-:W1:Y:S01]  /*0ec0*/  @!P2 LDC.64 R44, c[0x0][0x230] ;  /* 0x00008c00ff2cab82 */ /* 0x000e620000000a00 */
[----:B0-----:R-:W-:Y:S01]  /*0ed0*/  @!P2 IMAD R0, R3, R8, RZ ;  /* 0x000000080300a224 */ /* 0x001fe200078e02ff */
[----:B------:R-:W-:-:S03]  /*0ee0*/  @!P2 MOV R3, R33 ;  /* 0x000000210003a202 */ /* 0x000fc60000000f00 */
[C---:B------:R-:W-:Y:S02]  /*0ef0*/  @!P2 IMAD R7, R5.reuse, R9, R0 ;  /* 0x000000090507a224 */ /* 0x040fe400078e0200 */
[----:B------:R-:W-:Y:S02]  /*0f00*/  @!P2 IMAD.WIDE.U32 R2, R5, R8, R2 ;  /* 0x000000080502a225 */ /* 0x000fe400078e0002 */
[----:B------:R-:W0:Y:S03]  /*0f10*/  @!P2 LDC.64 R4, c[0x0][0x228] ;  /* 0x00008a00ff04ab82 */ /* 0x000e260000000a00 */
[----:B------:R-:W-:Y:S02]  /*0f20*/  @!P2 IADD3 R3, R3, R7, RZ ;  /* 0x000000070303a210 */ /* 0x000fe40007ffe0ff */
[C---:B------:R-:W-:Y:S02]  /*0f30*/  @!P2 SHF.L.U32 R43, R2.reuse, 0x1, RZ ;  /* 0x00000001022ba819 */ /* 0x040fe400000006ff */
[----:B------:R-:W-:-:S02]  /*0f40*/  @!P2 SHF.L.U64.HI R2, R2, 0x1, R3 ;  /* 0x000000010202a819 */ /* 0x000fc40000010203 */
[----:B-1----:R-:W-:-:S04]  /*0f50*/  @!P2 IADD3 R44, P1, R43, R44, RZ ;  /* 0x0000002c2b2ca210 */ /* 0x002fc80007f3e0ff */
[----:B------:R-:W-:Y:S02]  /*0f60*/  @!P2 IADD3.X R45, R2, R45, RZ, P1, !PT ;  /* 0x0000002d022da210 */ /* 0x000fe40000ffe4ff */
[----:B0-----:R-:W-:-:S04]  /*0f70*/  @!P2 IADD3 R42, P1, R43, R4, RZ ;  /* 0x000000042b2aa210 */ /* 0x001fc80007f3e0ff */
[----:B------:R-:W-:Y:S02]  /*0f80*/  @!P2 IADD3.X R43, R2, R5, RZ, P1, !PT ;  /* 0x00000005022ba210 */ /* 0x000fe40000ffe4ff */
[----:B------:R-:W-:-:S04]  /*0f90*/  IADD3 R5, R6, 0x30, RZ ;  /* 0x0000003006057810 */ /* 0x000fc80007ffe0ff */
[----:B------:R-:W-:Y:S02]  /*0fa0*/  SHF.R.S32.HI R3, RZ, 0x1f, R5 ;  /* 0x0000001fff037819 */ /* 0x000fe40000011405 */
        /* <DEDUP_REMOVED lines=15> */
[C---:B-1----:R-:W-:Y:S02]  /*10a0*/  @!P2 IADD3 R48, P1, R47.reuse, R48, RZ ;  /* 0x000000302f30a210 */ /* 0x042fe40007f3e0ff */
[----:B------:R-:W-:Y:S02]  /*10b0*/  IADD3 R7, R6, 0x38, RZ ;  /* 0x0000003806077810 */ /* 0x000fe40007ffe0ff */
[----:B------:R-:W-:Y:S02]  /*10c0*/  @!P2 IADD3.X R49, R2, R49, RZ, P1, !PT ;  /* 0x000000310231a210 */ /* 0x000fe40000ffe4ff */
[----:B0-----:R-:W-:-:S04]  /*10d0*/  @!P2 IADD3 R46, P1, R47, R4, RZ ;  /* 0x000000042f2ea210 */ /* 0x001fc80007f3e0ff */
[----:B------:R-:W-:Y:S02]  /*10e0*/  @!P2 IADD3.X R47, R2, R5, RZ, P1, !PT ;  /* 0x00000005022fa210 */ /* 0x000fe40000ffe4ff */
        /* <DEDUP_REMOVED lines=11> */
[----:B------:R-:W-:Y:S01]  /*11a0*/  @!P2 IMAD.WIDE.U32 R2, R7, R2, R4 ;  /* 0x000000020702a225 */ /* 0x000fe200078e0004 */
[----:B------:R-:W-:Y:S01]  /*11b0*/  IADD3 R7, R6, 0x40, RZ ;  /* 0x0000004006077810 */ /* 0x000fe20007ffe0ff */
[----:B------:R-:W0:Y:S03]  /*11c0*/  @!P2 LDC.64 R4, c[0x0][0x228] ;  /* 0x00008a00ff04ab82 */ /* 0x000e260000000a00 */
[----:B------:R-:W-:Y:S02]  /*11d0*/  @!P2 IADD3 R3, R3, R9, RZ ;  /* 0x000000090303a210 */ /* 0x000fe40007ffe0ff */
[C---:B------:R-:W-:Y:S02]  /*11e0*/  @!P2 SHF.L.U32 R51, R2.reuse, 0x1, RZ ;  /* 0x000000010233a819 */ /* 0x040fe400000006ff */
[----:B------:R-:W-:-:S02]  /*11f0*/  @!P2 SHF.L.U64.HI R2, R2, 0x1, R3 ;  /* 0x000000010202a819 */ /* 0x000fc40000010203 */
[----:B-1----:R-:W-:-:S05]  /*1200*/  @!P2 IADD3 R52, P1, R51, R52, RZ ;  /* 0x000000343334a210 */ /* 0x002fca0007f3e0ff */
[----:B------:R-:W-:Y:S01]  /*1210*/  @!P2 IMAD.X R53, R2, 0x1, R53, P1 ;  /* 0x000000010235a824 */ /* 0x000fe200008e0635 */
        /* <DEDUP_REMOVED lines=9> */
[----:B------:R-:W1:Y:S08]  /*12b0*/  @!P2 LDC.64 R56, c[0x0][0x230] ;  /* 0x00008c00ff38ab82 */ /* 0x000e700000000a00 */
[----:B------:R-:W2:Y:S01]  /*12c0*/  @!P2 LDC.64 R54, c[0x0][0x228] ;  /* 0x00008a00ff36ab82 */ /* 0x000ea20000000a00 */
[----:B0-----:R-:W-:Y:S01]  /*12d0*/  @!P2 IMAD R0, R5, R2, RZ ;  /* 0x000000020500a224 */ /* 0x001fe200078e02ff */
[----:B------:R-:W-:-:S03]  /*12e0*/  @!P2 MOV R5, R33 ;  /* 0x000000210005a202 */ /* 0x000fc60000000f00 */
[C---:B------:R-:W-:Y:S02]  /*12f0*/  @!P2 IMAD R3, R7.reuse, R3, R0 ;  /* 0x000000030703a224 */ /* 0x040fe400078e0200 */
[----:B------:R-:W-:Y:S01]  /*1300*/  @!P2 IMAD.WIDE.U32 R4, R7, R2, R4 ;  /* 0x000000020704a225 */ /* 0x000fe200078e0004 */
[----:B------:R-:W-:-:S04]  /*1310*/  IADD3 R7, R6, 0x48, RZ ;  /* 0x0000004806077810 */ /* 0x000fc80007ffe0ff */
[----:B------:R-:W-:Y:S02]  /*1320*/  @!P2 IADD3 R5, R5, R3, RZ ;  /* 0x000000030505a210 */ /* 0x000fe40007ffe0ff */
[C---:B------:R-:W-:Y:S02]  /*1330*/  @!P2 SHF.L.U32 R3, R4.reuse, 0x1, RZ ;  /* 0x000000010403a819 */ /* 0x040fe400000006ff */
[----:B------:R-:W-:Y:S02]  /*1340*/  @!P2 SHF.L.U64.HI R4, R4, 0x1, R5 ;  /* 0x000000010404a819 */ /* 0x000fe40000010205 */
[----:B-1----:R-:W-:Y:S02]  /*1350*/  @!P2 IADD3 R56, P1, R3, R56, RZ ;  /* 0x000000380338a210 */ /* 0x002fe40007f3e0ff */
[----:B------:R-:W-:Y:S02]  /*1360*/  SHF.R.S32.HI R5, RZ, 0x1f, R7 ;  /* 0x0000001fff057819 */ /* 0x000fe40000011407 */
[----:B------:R-:W-:-:S02]  /*1370*/  @!P2 IADD3.X R57, R4, R57, RZ, P1, !PT ;  /* 0x000000390439a210 */ /* 0x000fc40000ffe4ff */
[----:B--2---:R-:W-:-:S04]  /*1380*/  @!P2 IADD3 R54, P1, R3, R54, RZ ;  /* 0x000000360336a210 */ /* 0x004fc80007f3e0ff */
[----:B------:R-:W-:Y:S02]  /*1390*/  @!P2 IADD3.X R55, R4, R55, RZ, P1, !PT ;  /* 0x000000370437a210 */ /* 0x000fe40000ffe4ff */
        /* <DEDUP_REMOVED lines=31> */
[----:B------:R-:W-:-:S05]  /*1590*/  @!P2 IMAD.WIDE.U32 R8, R7, R2, R8 ;  /* 0x000000020708a225 */ /* 0x000fca00078e0008 */
[----:B------:R-:W-:Y:S02]  /*15a0*/  @!P2 IADD3 R3, R9, R3, RZ ;  /* 0x000000030903a210 */ /* 0x000fe40007ffe0ff */
[C---:B------:R-:W-:Y:S02]  /*15b0*/  @!P2 SHF.L.U32 R0, R8.reuse, 0x1, RZ ;  /* 0x000000010800a819 */ /* 0x040fe400000006ff */
[----:B------:R-:W-:Y:S02]  /*15c0*/  @!P2 SHF.L.U64.HI R2, R8, 0x1, R3 ;  /* 0x000000010802a819 */ /* 0x000fe40000010203 */
[----:B------:R-:W0:Y:S01]  /*15d0*/  @!P2 LDC.64 R8, c[0x0][0x228] ;  /* 0x00008a00ff08ab82 */ /* 0x000e220000000a00 */
[----:B-1----:R-:W-:-:S04]  /*15e0*/  @!P2 IADD3 R4, P1, R0, R4, RZ ;  /* 0x000000040004a210 */ /* 0x002fc80007f3e0ff */
[----:B------:R-:W-:Y:S02]  /*15f0*/  @!P2 IADD3.X R5, R2, R5, RZ, P1, !PT ;  /* 0x000000050205a210 */ /* 0x000fe40000ffe4ff */
[----:B0-----:R-:W-:Y:S02]  /*1600*/  @!P2 IADD3 R8, P1, R0, R8, RZ ;  /* 0x000000080008a210 */ /* 0x001fe40007f3e0ff */
[----:B------:R-:W-:Y:S02]  /*1610*/  IADD3 R0, R6, 0x58, RZ ;  /* 0x0000005806007810 */ /* 0x000fe40007ffe0ff */
[----:B------:R-:W-:Y:S02]  /*1620*/  @!P2 IADD3.X R9, R2, R9, RZ, P1, !PT ;  /* 0x000000090209a210 */ /* 0x000fe40000ffe4ff */
[----:B------:R-:W-:Y:S02]  /*1630*/  SHF.R.S32.HI R7, RZ, 0x1f, R0 ;  /* 0x0000001fff077819 */ /* 0x000fe40000011400 */
[----:B------:R-:W-:-:S04]  /*1640*/  ISETP.GE.U32.AND P1, PT, R0, UR18, PT ;  /* 0x0000001200007c0c */ /* 0x000fc8000bf26070 */
[----:B------:R-:W-:-:S13]  /*1650*/  ISETP.GE.OR.EX P2, PT, R7, UR19, P0, P1 ;  /* 0x0000001307007c0c */ /* 0x000fda0008746710 */
[----:B------:R-:W0:Y:S01]  /*1660*/  @!P2 LDC.64 R60, c[0x0][0x288] ;  /* 0x0000a200ff3cab82 */ /* 0x000e220000000a00 */
[----:B------:R-:W-:Y:S02]  /*1670*/  @!P2 MOV R30, R34 ;  /* 0x00000022001ea202 */ /* 0x000fe40000000f00 */
[----:B------:R-:W-:Y:S02]  /*1680*/  @!P2 MOV R31, R33 ;  /* 0x00000021001fa202 */ /* 0x000fe40000000f00 */
[----:B------:R-:W-:-:S03]  /*1690*/  @P2 LOP3.LUT R59, R59, 0x4000, RZ, 0xfc, !PT ;  /* 0x000040003b3b2812 */ /* 0x000fc600078efcff */
[----:B------:R-:W1:Y:S01]  /*16a0*/  @!P2 LDC.64 R2, c[0x0][0x230] ;  /* 0x00008c00ff02ab82 */ /* 0x000e620000000a00 */
[----:B------:R-:W-:Y:S01]  /*16b0*/  LOP3.LUT R59, R59, 0xffffdfff, RZ, 0xc0, !PT ;  /* 0xffffdfff3b3b7812 */ /* 0x000fe200078ec0ff */
[-C--:B0-----:R-:W-:Y:S02]  /*16c0*/  @!P2 IMAD R7, R7, R60.reuse, RZ ;  /* 0x0000003c0707a224 */ /* 0x081fe400078e02ff */
[----:B------:R-:W-:-:S04]  /*16d0*/  @!P2 IMAD.WIDE.U32 R30, R0, R60, R30 ;  /* 0x0000003c001ea225 */ /* 0x000fc800078e001e */
[----:B------:R-:W-:Y:S01]  /*16e0*/  @!P2 IMAD R61, R0, R61, R7 ;  /* 0x0000003d003da224 */ /* 0x000fe200078e0207 */
[----:B------:R-:W-:-:S04]  /*16f0*/  @!P2 SHF.L.U32 R7, R30, 0x1, RZ ;  /* 0x000000011e07a819 */ /* 0x000fc800000006ff */
[----:B------:R-:W-:Y:S02]  /*1700*/  @!P2 IADD3 R0, R31, R61, RZ ;  /* 0x0000003d1f00a210 */ /* 0x000fe40007ffe0ff */
[----:B-1----:R-:W-:Y:S02]  /*1710*/  @!P2 IADD3 R16, P1, R7, R2, RZ ;  /* 0x000000020710a210 */ /* 0x002fe40007f3e0ff */
[----:B------:R-:W-:-:S04]  /*1720*/  @!P2 SHF.L.U64.HI R0, R30, 0x1, R0 ;  /* 0x000000011e00a819 */ /* 0x000fc80000010200 */
[----:B------:R-:W-:Y:S02]  /*1730*/  @!P2 IADD3.X R17, R0, R3, RZ, P1, !PT ;  /* 0x000000030011a210 */ /* 0x000fe40000ffe4ff */
[----:B------:R-:W3:Y:S03]  /*1740*/  @!P2 LDC.64 R2, c[0x0][0x228] ;  /* 0x00008a00ff02ab82 */ /* 0x000ee60000000a00 */
[----:B------:R-:W-:Y:S01]  /*1750*/  @!P2 STL.64 [R1+0x228], R16 ;  /* 0x000228100100a387 */ /* 0x000fe20000100a00 */
[----:B---3--:R-:W-:-:S04]  /*1760*/  @!P2 IADD3 R14, P1, R7, R2, RZ ;  /* 0x00000002070ea210 */ /* 0x008fc80007f3e0ff */
[----:B------:R-:W-:Y:S02]  /*1770*/  @!P2 IADD3.X R15, R0, R3, RZ, P1, !PT ;  /* 0x00000003000fa210 */ /* 0x000fe40000ffe4ff */
[----:B------:R-:W-:-:S03]  /*1780*/  IADD3 R0, R6, 0x60, RZ ;  /* 0x0000006006007810 */ /* 0x000fc60007ffe0ff */
[----:B------:R0:W-:Y:S01]  /*1790*/  @!P2 STL.64 [R1+0x5f0], R14 ;  /* 0x0005f00e0100a387 */ /* 0x0001e20000100a00 */
[----:B------:R-:W-:Y:S02]  /*17a0*/  SHF.R.S32.HI R7, RZ, 0x1f, R0 ;  /* 0x0000001fff077819 */ /* 0x000fe40000011400 */
[----:B------:R-:W-:-:S04]  /*17b0*/  ISETP.GE.U32.AND P1, PT, R0, UR18, PT ;  /* 0x0000001200007c0c */ /* 0x000fc8000bf26070 */
[----:B------:R-:W-:-:S13]  /*17c0*/  ISETP.GE.OR.EX P2, PT, R7, UR19, P0, P1 ;  /* 0x0000001307007c0c */ /* 0x000fda0008746710 */
[----:B------:R-:W1:Y:S01]  /*17d0*/  @!P2 LDC.64 R2, c[0x0][0x288] ;  /* 0x0000a200ff02ab82 */ /* 0x000e620000000a00 */
[----:B------:R-:W-:Y:S02]  /*17e0*/  @!P2 MOV R60, R34 ;  /* 0x00000022003ca202 */ /* 0x000fe40000000f00 */
[----:B------:R-:W-:Y:S02]  /*17f0*/  @!P2 MOV R61, R33 ;  /* 0x00000021003da202 */ /* 0x000fe40000000f00 */
[----:B------:R-:W-:-:S03]  /*1800*/  @P2 LOP3.LUT R59, R59, 0x2000, RZ, 0xfc, !PT ;  /* 0x000020003b3b2812 */ /* 0x000fc600078efcff */
[----:B------:R-:W0:Y:S01]  /*1810*/  @!P2 LDC.64 R30, c[0x0][0x230] ;  /* 0x00008c00ff1eab82 */ /* 0x000e220000000a00 */
[----:B------:R-:W-:Y:S01]  /*1820*/  LOP3.LUT R59, R59, 0xffffefff, RZ, 0xc0, !PT ;  /* 0xffffefff3b3b7812 */ /* 0x000fe200078ec0ff */
[-C--:B-1----:R-:W-:Y:S02]  /*1830*/  @!P2 IMAD R7, R7, R2.reuse, RZ ;  /* 0x000000020707a224 */ /* 0x082fe400078e02ff */
[----:B------:R-:W-:-:S04]  /*1840*/  @!P2 IMAD.WIDE.U32 R60, R0, R2, R60 ;  /* 0x00000002003ca225 */ /* 0x000fc800078e003c */
[----:B------:R-:W-:Y:S01]  /*1850*/  @!P2 IMAD R3, R0, R3, R7 ;  /* 0x000000030003a224 */ /* 0x000fe200078e0207 */
[----:B------:R-:W-:-:S04]  /*1860*/  @!P2 SHF.L.U32 R0, R60, 0x1, RZ ;  /* 0x000000013c00a819 */ /* 0x000fc800000006ff */
[----:B------:R-:W-:Y:S02]  /*1870*/  @!P2 IADD3 R3, R61, R3, RZ ;  /* 0x000000033d03a210 */ /* 0x000fe40007ffe0ff */
[----:B0-----:R-:W-:Y:S02]  /*1880*/  @!P2 IADD3 R14, P1, R0, R30, RZ ;  /* 0x0000001e000ea210 */ /* 0x001fe40007f3e0ff */
[----:B------:R-:W-:Y:S02]  /*1890*/  @!P2 SHF.L.U64.HI R60, R60, 0x1, R3 ;  /* 0x000000013c3ca819 */ /* 0x000fe40000010203 */
[----:B------:R-:W0:Y:S02]  /*18a0*/  @!P2 LDC.64 R2, c[0x0][0x228] ;  /* 0x00008a00ff02ab82 */ /* 0x000e240000000a00 */
[----:B------:R-:W-:-:S05]  /*18b0*/  @!P2 IADD3.X R15, R60, R31, RZ, P1, !PT ;  /* 0x0000001f3c0fa210 */ /* 0x000fca0000ffe4ff */
[----:B------:R0:W-:Y:S02]  /*18c0*/  @!P2 STL.64 [R1+0x5f8], R14 ;  /* 0x0005f80e0100a387 */ /* 0x0001e40000100a00 */
[----:B0-----:R-:W-:Y:S02]  /*18d0*/  @!P2 IADD3 R14, P1, R0, R2, RZ ;  /* 0x00000002000ea210 */ /* 0x001fe40007f3e0ff */
[----:B------:R-:W-:Y:S02]  /*18e0*/  IADD3 R0, R6, 0x68, RZ ;  /* 0x0000006806007810 */ /* 0x000fe40007ffe0ff */
[----:B------:R-:W-:Y:S02]  /*18f0*/  @!P2 IADD3.X R15, R60, R3, RZ, P1, !PT ;  /* 0x000000033c0fa210 */ /* 0x000fe40000ffe4ff */
[----:B------:R-:W-:Y:S02]  /*1900*/  SHF.R.S32.HI R7, RZ, 0x1f, R0 ;  /* 0x0000001fff077819 */ /* 0x000fe40000011400 */
[----:B------:R-:W-:Y:S01]  /*1910*/  ISETP.GE.U32.AND P1, PT, R0, UR18, PT ;  /* 0x0000001200007c0c */ /* 0x000fe2000bf26070 */
[----:B------:R0:W-:Y:S03]  /*1920*/  @!P2 STL.64 [R1+0x5e8], R14 ;  /* 0x0005e80e0100a387 */ /* 0x0001e60000100a00 */
        /* <DEDUP_REMOVED lines=64> */
[----:B------:R-:W-:-:S03]  /*1d30*/  IADD3 R0, R6, 0x80, RZ ;  /* 0x0000008006007810 */ /* 0x000fc60007ffe0ff */
[----:B------:R-:W-:Y:S01]  /*1d40*/  @!P2 IMAD.X R15, R60, 0x1, R3, P1 ;  /* 0x000000013c0fa824 */ /* 0x000fe200008e0603 */
[----:B------:R-:W-:Y:S02]  /*1d50*/  SHF.R.S32.HI R7, RZ, 0x1f, R0 ;  /* 0x0000001fff077819 */ /* 0x000fe40000011400 */
[----:B------:R-:W-:Y:S02]  /*1d60*/  ISETP.GE.U32.AND P1, PT, R0, UR18, PT ;  /* 0x0000001200007c0c */ /* 0x000fe4000bf26070 */
[----:B------:R0:W-:Y:S02]  /*1d70*/  @!P2 STL.64 [R1+0x5b0], R14 ;  /* 0x0005b00e0100a387 */ /* 0x0001e40000100a00 */
        /* <DEDUP_REMOVED lines=178> */
[----:B0-----:R-:W-:Y:S01]  /*28a0*/  @!P2 IADD3 R14, P1, R0, R2, RZ ;  /* 0x00000002000ea210 */ /* 0x001fe20007f3e0ff */
[----:B------:R-:W-:-:S03]  /*28b0*/  VIADD R0, R6, 0xc0 ;  /* 0x000000c006007836 */ /* 0x000fc60000000000 */
        /* <DEDUP_REMOVED lines=190> */
[----:B------:R-:W-:Y:S01]  /*34a0*/  @!P2 MOV R61, R33 ;  /* 0x00000021003da202 */ /* 0x000fe20000000f00 */
[----:B------:R-:W-:Y:S01]  /*34b0*/  @!P2 IMAD.MOV.U32 R60, RZ, RZ, R34 ;  /* 0x000000ffff3ca224 */ /* 0x000fe200078e0022 */
[----:B------:R-:W-:-:S04]  /*34c0*/  @P2 LOP3.LUT R40, R40, 0x2000000, RZ, 0xfc, !PT ;  /* 0x0200000028282812 */ /* 0x000fc800078efcff */
[----:B------:R-:W-:Y:S01]  /*34d0*/  LOP3.LUT R40, R40, 0xfeffffff, RZ, 0xc0, !PT ;  /* 0xfeffffff28287812 */ /* 0x000fe200078ec0ff */
[----:B------:R-:W0:Y:S01]  /*34e0*/  @!P2 LDC.64 R30, c[0x0][0x230] ;  /* 0x00008c00ff1eab82 */ /* 0x000e220000000a00 */
        /* <DEDUP_REMOVED lines=371> */
[----:B------:R-:W-:-:S03]  /*4c20*/  @!P2 SHF.L.U32 R0, R60, 0x1, RZ ;  /* 0x000000013c00a819 */ /* 0x000fc600000006ff */
[----:B------:R-:W-:Y:S01]  /*4c30*/  @!P2 IMAD.IADD R3, R61, 0x1, R3 ;  /* 0x000000013d03a824 */ /* 0x000fe200078e0203 */
[----:B0-----:R-:W-:-:S04]  /*4c40*/  @!P2 IADD3 R14, P1, R0, R30, RZ ;  /* 0x0000001e000ea210 */ /* 0x001fc80007f3e0ff */
        /* <DEDUP_REMOVED lines=180> */
[----:B------:R-:W-:Y:S02]  /*5790*/  @!P2 IMAD R3, R0, R3, R7 ;  /* 0x000000030003a224 */ /* 0x000fe400078e0207 */
[----:B------:R-:W-:-:S03]  /*57a0*/  @!P2 IMAD.SHL.U32 R0, R60, 0x2, RZ ;  /* 0x000000023c00a824 */ /* 0x000fc600078e00ff */
        /* <DEDUP_REMOVED lines=18> */
[----:B------:R-:W-:Y:S04]  /*58d0*/  STL.64 [R1+0x6b8], R34 ;  /* 0x0006b82201007387 */ /* 0x000fe80000100a00 */
[----:B------:R-:W-:Y:S04]  /*58e0*/  STL.64 [R1+0x700], R34 ;  /* 0x0007002201007387 */ /* 0x000fe80000100a00 */
[----:B------:R-:W-:Y:S01]  /*58f0*/  STL [R1+0x718], R34 ;  /* 0x0007182201007387 */ /* 0x000fe20000100800 */
[----:B------:R-:W-:-:S03]  /*5900*/  PRMT R41, RZ, 0x7610, R41 ;  /* 0x00007610ff297816 */ /* 0x000fc60000000029 */
[----:B------:R-:W-:Y:S01]  /*5910*/  STL.64 [R1+0x6a8], R32 ;  /* 0x0006a82001007387 */ /* 0x000fe20000100a00 */
[----:B-1----:R-:W-:-:S03]  /*5920*/  @!P2 IMAD R7, R7, R2, RZ ;  /* 0x000000020707a224 */ /* 0x002fc600078e02ff */
[----:B------:R-:W-:Y:S01]  /*5930*/  STL [R1+0x8b4], R40 ;  /* 0x0008b42801007387 */ /* 0x000fe20000100800 */
        /* <DEDUP_REMOVED lines=36> */
[----:B------:R0:W-:Y:S01]  /*5b80*/  @!P1 STL.64 [R1+0x2b8], R14 ;  /* 0x0002b80e01009387 */ /* 0x0001e20000100a00 */
[----:B------:R-:W-:-:S02]  /*5b90*/  LOP3.LUT P1, RZ, R59, 0x1000000, RZ, 0xc0, !PT ;  /* 0x010000003bff7812 */ /* 0x000fc4000782c0ff */
[----:B------:R-:W-:Y:S02]  /*5ba0*/  ISETP.GE.OR.EX P2, PT, R7, UR7, P0, P2 ;  /* 0x0000000707007c0c */ /* 0x000fe40008746720 */
[----:B------:R-:W-:-:S11]  /*5bb0*/  LOP3.LUT R59, R59, 0x7fffffff, RZ, 0xc0, !PT ;  /* 0x7fffffff3b3b7812 */ /* 0x000fd600078ec0ff */
        /* <DEDUP_REMOVED lines=60> */
[----:B------:R-:W-:Y:S02]  /*5f80*/  @!P4 IADD3.X R15, R60, R31, RZ, P5, !PT ;  /* 0x0000001f3c0fc210 */ /* 0x000fe40002ffe4ff */
[----:B0-----:R-:W-:-:S02]  /*5f90*/  @!P4 IADD3 R16, P5, R0, R2, RZ ;  /* 0x000000020010c210 */ /* 0x001fc40007fbe0ff */
[----:B------:R-:W-:Y:S02]  /*5fa0*/  IADD3 R0, R6, 0x1f0, RZ ;  /* 0x000001f006007810 */ /* 0x000fe40007ffe0ff */
[----:B------:R-:W-:Y:S02]  /*5fb0*/  @!P4 IADD3.X R17, R60, R3, RZ, P5, !PT ;  /* 0x000000033c11c210 */ /* 0x000fe40002ffe4ff */
[----:B------:R-:W-:Y:S02]  /*5fc0*/  SHF.R.S32.HI R7, RZ, 0x1f, R0 ;  /* 0x0000001fff077819 */ /* 0x000fe40000011400 */
[----:B------:R-:W-:-:S04]  /*5fd0*/  ISETP.GE.U32.AND P5, PT, R0, UR6, PT ;  /* 0x0000000600007c0c */ /* 0x000fc8000bfa6070 */
[----:B------:R-:W-:-:S13]  /*5fe0*/  ISETP.GE.OR.EX P5, PT, R7, UR7, P0, P5 ;  /* 0x0000000707007c0c */ /* 0x000fda00087a6750 */
[----:B------:R-:W0:Y:S01]  /*5ff0*/  @!P5 LDC.64 R30, c[0x0][0x288] ;  /* 0x0000a200ff1edb82 */ /* 0x000e220000000a00 */
[----:B------:R-:W-:Y:S02]  /*6000*/  @!P5 MOV R60, R34 ;  /* 0x00000022003cd202 */ /* 0x000fe40000000f00 */
[----:B------:R-:W-:-:S05]  /*6010*/  @!P5 MOV R61, R33 ;  /* 0x00000021003dd202 */ /* 0x000fca0000000f00 */
[----:B------:R-:W1:Y:S01]  /*6020*/  @!P5 LDC.64 R2, c[0x0][0x230] ;  /* 0x00008c00ff02db82 */ /* 0x000e620000000a00 */
[-C--:B0-----:R-:W-:Y:S02]  /*6030*/  @!P5 IMAD R7, R7, R30.reuse, RZ ;  /* 0x0000001e0707d224 */ /* 0x081fe400078e02ff */
[C---:B------:R-:W-:Y:S02]  /*6040*/  @!P5 IMAD.WIDE.U32 R60, R0.reuse, R30, R60 ;  /* 0x0000001e003cd225 */ /* 0x040fe400078e003c */
[----:B------:R-:W2:Y:S02]  /*6050*/  LDL.LU R30, [R1+0x60c] ;  /* 0x00060c00011e7983 */ /* 0x000ea40000300800 */
[----:B------:R-:W-:Y:S01]  /*6060*/  @!P5 IMAD R31, R0, R31, R7 ;  /* 0x0000001f001fd224 */ /* 0x000fe200078e0207 */
[----:B------:R-:W-:-:S04]  /*6070*/  @!P5 SHF.L.U32 R7, R60, 0x1, RZ ;  /* 0x000000013c07d819 */ /* 0x000fc800000006ff */
[----:B------:R-:W-:Y:S02]  /*6080*/  @!P5 IADD3 R0, R61, R31, RZ ;  /* 0x0000001f3d00d210 */ /* 0x000fe40007ffe0ff */
[----:B-1----:R-:W-:Y:S02]  /*6090*/  @!P5 IADD3 R20, P6, R7, R2, RZ ;  /* 0x000000020714d210 */ /* 0x002fe40007fde0ff */
[----:B------:R-:W-:-:S04]  /*60a0*/  @!P5 SHF.L.U64.HI R0, R60, 0x1, R0 ;  /* 0x000000013c00d819 */ /* 0x000fc80000010200 */
[----:B------:R-:W-:Y:S02]  /*60b0*/  @!P5 IADD3.X R21, R0, R3, RZ, P6, !PT ;  /* 0x000000030015d210 */ /* 0x000fe400037fe4ff */
[----:B------:R-:W0:Y:S03]  /*60c0*/  @!P5 LDC.64 R2, c[0x0][0x228] ;  /* 0x00008a00ff02db82 */ /* 0x000e260000000a00 */
[----:B------:R0:W-:Y:S02]  /*60d0*/  @!P5 STL.64 [R1+0x220], R20 ;  /* 0x000220140100d387 */ /* 0x0001e40000100a00 */
[----:B0-----:R-:W-:-:S04]  /*60e0*/  @!P5 IADD3 R20, P6, R7, R2, RZ ;  /* 0x000000020714d210 */ /* 0x001fc80007fde0ff */
[----:B------:R-:W-:Y:S02]  /*60f0*/  @!P5 IADD3.X R21, R0, R3, RZ, P6, !PT ;  /* 0x000000030015d210 */ /* 0x000fe400037fe4ff */
[----:B------:R-:W-:-:S04]  /*6100*/  IADD3 R0, R6, 0x1f8, RZ ;  /* 0x000001f806007810 */ /* 0x000fc80007ffe0ff */
[----:B------:R-:W-:Y:S02]  /*6110*/  SHF.R.S32.HI R7, RZ, 0x1f, R0 ;  /* 0x0000001fff077819 */ /* 0x000fe40000011400 */
[----:B------:R-:W-:-:S04]  /*6120*/  ISETP.GE.U32.AND P6, PT, R0, UR6, PT ;  /* 0x0000000600007c0c */ /* 0x000fc8000bfc6070 */
[----:B------:R-:W-:Y:S01]  /*6130*/  ISETP.GE.OR.EX P6, PT, R7, UR7, P0, P6 ;  /* 0x0000000707007c0c */ /* 0x000fe200087c6760 */
[----:B------:R-:W-:Y:S01]  /*6140*/  STL [R1+0x6b0], R6 ;  /* 0x0006b00601007387 */ /* 0x000fe20000100800 */
[----:B--2---:R-:W-:-:S11]  /*6150*/  LOP3.LUT R30, R30, 0xfffffffe, RZ, 0xc0, !PT ;  /* 0xfffffffe1e1e7812 */ /* 0x004fd600078ec0ff */
[----:B------:R-:W0:Y:S01]  /*6160*/  @!P6 LDC.64 R2, c[0x0][0x230] ;  /* 0x00008c00ff02eb82 */ /* 0x000e220000000a00 */
[----:B------:R-:W-:Y:S01]  /*6170*/  LOP3.LUT R59, R59, 0xf7ffffff, RZ, 0xc0, !PT ;  /* 0xf7ffffff3b3b7812 */ /* 0x000fe200078ec0ff */
[----:B------:R-:W-:Y:S01]  /*6180*/  STL [R1+0x6c0], R6 ;  /* 0x0006c00601007387 */ /* 0x000fe20000100800 */
[----:B------:R-:W-:Y:S01]  /*6190*/  @P5 LOP3.LUT R30, R30, 0x1, RZ, 0xfc, !PT ;  /* 0x000000011e1e5812 */ /* 0x000fe200078efcff */
[----:B------:R-:W-:-:S04]  /*61a0*/  ULDC.64 UR6, c[0x0][0x248] ;  /* 0x0000920000067ab9 */ /* 0x000fc80000000a00 */
[----:B------:R1:W-:Y:S02]  /*61b0*/  STL [R1+0x60c], R30 ;  /* 0x00060c1e01007387 */ /* 0x0003e40000100800 */
[----:B-1----:R-:W1:Y:S01]  /*61c0*/  @!P6 LDC.64 R30, c[0x0][0x288] ;  /* 0x0000a200ff1eeb82 */ /* 0x002e620000000a00 */
[----:B------:R-:W-:Y:S02]  /*61d0*/  @!P6 MOV R60, R34 ;  /* 0x00000022003ce202 */ /* 0x000fe40000000f00 */
[----:B------:R-:W-:Y:S01]  /*61e0*/  @!P6 MOV R61, R33 ;  /* 0x00000021003de202 */ /* 0x000fe20000000f00 */
[-C--:B-1----:R-:W-:Y:S02]  /*61f0*/  @!P6 IMAD R7, R7, R30.reuse, RZ ;  /* 0x0000001e0707e224 */ /* 0x082fe400078e02ff */
[----:B------:R-:W-:-:S04]  /*6200*/  @!P6 IMAD.WIDE.U32 R60, R0, R30, R60 ;  /* 0x0000001e003ce225 */ /* 0x000fc800078e003c */
[----:B------:R-:W-:Y:S01]  /*6210*/  @!P6 IMAD R31, R0, R31, R7 ;  /* 0x0000001f001fe224 */ /* 0x000fe200078e0207 */
[----:B------:R-:W-:-:S04]  /*6220*/  MOV R30, R16 ;  /* 0x00000010001e7202 */ /* 0x000fc80000000f00 */
[----:B------:R-:W-:Y:S02]  /*6230*/  @!P6 IADD3 R0, R61, R31, RZ ;  /* 0x0000001f3d00e210 */ /* 0x000fe40007ffe0ff */
[----:B------:R-:W-:Y:S02]  /*6240*/  MOV R31, R17 ;  /* 0x00000011001f7202 */ /* 0x000fe40000000f00 */
[----:B------:R-:W2:Y:S01]  /*6250*/  LDL.LU.64 R16, [R1+0x928] ;  /* 0x0009280001107983 */ /* 0x000ea20000300a00 */
[C---:B------:R-:W-:Y:S02]  /*6260*/  @!P6 SHF.L.U32 R7, R60.reuse, 0x1, RZ ;  /* 0x000000013c07e819 */ /* 0x040fe400000006ff */
[----:B------:R-:W-:Y:S02]  /*6270*/  @!P6 SHF.L.U64.HI R0, R60, 0x1, R0 ;  /* 0x000000013c00e819 */ /* 0x000fe40000010200 */
[----:B0-----:R-:W-:-:S04]  /*6280*/  @!P6 IADD3 R2, P3, R7, R2, RZ ;  /* 0x000000020702e210 */ /* 0x001fc80007f7e0ff */
[----:B------:R-:W-:-:S05]  /*6290*/  @!P6 IADD3.X R3, R0, R3, RZ, P3, !PT ;  /* 0x000000030003e210 */ /* 0x000fca0001ffe4ff */
[----:B------:R0:W-:Y:S02]  /*62a0*/  STL.64 [R1+0x6c8], R2 ;  /* 0x0006c80201007387 */ /* 0x0001e40000100a00 */
[----:B0-----:R-:W-:Y:S01]  /*62b0*/  IMAD.MOV.U32 R2, RZ, RZ, R30 ;  /* 0x000000ffff027224 */ /* 0x001fe200078e001e */
[----:B------:R-:W-:Y:S02]  /*62c0*/  MOV R3, R31 ;  /* 0x0000001f00037202 */ /* 0x000fe40000000f00 */
[----:B------:R-:W0:Y:S01]  /*62d0*/  @!P6 LDC.64 R30, c[0x0][0x228] ;  /* 0x00008a00ff1eeb82 */ /* 0x000e220000000a00 */
[----:B------:R-:W-:Y:S02]  /*62e0*/  @P0 LOP3.LUT R59, R59, 0x8000000, RZ, 0xfc, !PT ;  /* 0x080000003b3b0812 */ /* 0x000fe400078efcff */
[----:B------:R-:W-:Y:S02]  /*62f0*/  MOV R34, R14 ;  /* 0x0000000e00227202 */ /* 0x000fe40000000f00 */
[----:B------:R-:W-:-:S02]  /*6300*/  MOV R35, R15 ;  /* 0x0000000f00237202 */ /* 0x000fc40000000f00 */
[----:B------:R-:W3:Y:S01]  /*6310*/  LDL.LU.64 R14, [R1+0x930] ;  /* 0x00093000010e7983 */ /* 0x000ee20000300a00 */
[----:B0-----:R-:W-:-:S04]  /*6320*/  @!P6 IADD3 R30, P0, R7, R30, RZ ;  /* 0x0000001e071ee210 */ /* 0x001fc80007f1e0ff */
[----:B------:R-:W-:Y:S01]  /*6330*/  @!P6 IADD3.X R31, R0, R31, RZ, P0, !PT ;  /* 0x0000001f001fe210 */ /* 0x000fe200007fe4ff */
[----:B------:R-:W-:-:S10]  /*6340*/  HFMA2.MMA R0, -RZ, RZ, 0, 0 ;  /* 0x00000000ff007435 */ /* 0x000fd400000001ff */
[----:B--2---:R-:W2:Y:S01]  /*6350*/  @!P2 LDG.E R0, desc[UR10][R16.64] ;  /* 0x0000000a1000a981 */ /* 0x004ea2000c1e1900 */
[----:B------:R-:W-:Y:S02]  /*6360*/  MOV R7, RZ ;  /* 0x000000ff00077202 */ /* 0x000fe40000000f00 */
[----:B------:R-:W-:Y:S02]  /*6370*/  MOV R32, R20 ;  /* 0x0000001400207202 */ /* 0x000fe40000000f00 */
[----:B------:R-:W-:Y:S02]  /*6380*/  MOV R33, R21 ;  /* 0x0000001500217202 */ /* 0x000fe40000000f00 */
[----:B------:R-:W4:Y:S04]  /*6390*/  LDL.LU.64 R20, [R1+0x938] ;  /* 0x0009380001147983 */ /* 0x000f280000300a00 */
[----:B---3--:R2:W3:Y:S02]  /*63a0*/  @!P2 LDG.E R7, desc[UR10][R14.64] ;  /* 0x0000000a0e07a981 */ /* 0x0084e4000c1e1900 */
[----:B--2---:R-:W-:-:S04]  /*63b0*/  @!P2 SHF.R.U32.HI R14, RZ, 0x10, R0 ;  /* 0x00000010ff0ea819 */ /* 0x004fc80000011600 */
[----:B------:R-:W-:-:S05]  /*63c0*/  @!P2 PRMT R41, R14, 0x7610, R41 ;  /* 0x000076100e29a816 */ /* 0x000fca0000000029 */
[----:B------:R0:W-:Y:S04]  /*63d0*/  STL.S16 [R1+0x2f0], R41 ;  /* 0x0002f02901007387 */ /* 0x0001e80000100600 */
[----:B0-----:R-:W2:Y:S01]  /*63e0*/  LDL.LU R41, [R1+0x920] ;  /* 0x0009200001297983 */ /* 0x001ea20000300800 */
[----:B------:R-:W-:-:S04]  /*63f0*/  PRMT R15, RZ, 0x7610, R15 ;  /* 0x00007610ff0f7816 */ /* 0x000fc8000000000f */
[----:B---3--:R-:W-:Y:S02]  /*6400*/  @!P2 PRMT R15, R7, 0x7610, R15 ;  /* 0x00007610070fa816 */ /* 0x008fe4000000000f */
[----:B------:R-:W-:-:S03]  /*6410*/  @!P2 SHF.R.U32.HI R14, RZ, 0x10, R7 ;  /* 0x00000010ff0ea819 */ /* 0x000fc60000011607 */
[----:B------:R0:W-:Y:S01]  /*6420*/  STL.S16 [R1+0x2d8], R15 ;  /* 0x0002d80f01007387 */ /* 0x0001e20000100600 */
[----:B--2---:R-:W-:-:S04]  /*6430*/  PRMT R41, RZ, 0x7610, R41 ;  /* 0x00007610ff297816 */ /* 0x004fc80000000029 */
[----:B------:R-:W-:Y:S02]  /*6440*/  @!P2 PRMT R41, R14, 0x7610, R41 ;  /* 0x000076100e29a816 */ /* 0x000fe40000000029 */
[----:B0-----:R-:W-:-:S03]  /*6450*/  CS2R R14, SRZ ;  /* 0x00000000000e7805 */ /* 0x001fc6000001ff00 */
[----:B------:R0:W-:Y:S04]  /*6460*/  STL.S16 [R1+0x2dc], R41 ;  /* 0x0002dc2901007387 */ /* 0x0001e80000100600 */
[----:B----4-:R-:W2:Y:S01]  /*6470*/  @!P1 LDG.E R14, desc[UR10][R20.64] ;  /* 0x0000000a140e9981 */ /* 0x010ea2000c1e1900 */
[----:B------:R-:W-:-:S03]  /*6480*/  PRMT R16, RZ, 0x7610, R16 ;  /* 0x00007610ff107816 */ /* 0x000fc60000000010 */
[----:B------:R-:W3:Y:S04]  /*6490*/  @!P1 LDG.E R15, desc[UR10][R18.64] ;  /* 0x0000000a120f9981 */ /* 0x000ee8000c1e1900 */
[----:B0-----:R-:W4:Y:S01]  /*64a0*/  LDL.LU R41, [R1+0x91c] ;  /* 0x00091c0001297983 */ /* 0x001f220000300800 */
[----:B------:R-:W-:-:S05]  /*64b0*/  @!P2 PRMT R16, R0, 0x7610, R16 ;  /* 0x000076100010a816 */ /* 0x000fca0000000010 */
[----:B------:R2:W-:Y:S02]  /*64c0*/  STL.S16 [R1+0x2c4], R16 ;  /* 0x0002c41001007387 */ /* 0x0005e40000100600 */
[----:B--2---:R-:W-:Y:S02]  /*64d0*/  @!P1 SHF.R.U32.HI R16, RZ, 0x10, R14 ;  /* 0x00000010ff109819 */ /* 0x004fe4000001160e */
[----:B----4-:R-:W-:-:S04]  /*64e0*/  PRMT R41, RZ, 0x7610, R41 ;  /* 0x00007610ff297816 */ /* 0x010fc80000000029 */
[----:B------:R-:W-:-:S05]  /*64f0*/  @!P1 PRMT R41, R16, 0x7610, R41 ;  /* 0x0000761010299816 */ /* 0x000fca0000000029 */
[----:B------:R0:W-:Y:S04]  /*6500*/  STL.S16 [R1+0x2c0], R41 ;  /* 0x0002c02901007387 */ /* 0x0001e80000100600 */
[----:B0-----:R-:W2:Y:S01]  /*6510*/  LDL.LU R41, [R1+0x918] ;  /* 0x0009180001297983 */ /* 0x001ea20000300800 */
[----:B---3--:R-:W-:Y:S02]  /*6520*/  @!P1 SHF.R.U32.HI R16, RZ, 0x10, R15 ;  /* 0x00000010ff109819 */ /* 0x008fe4000001160f */
[----:B------:R-:W-:Y:S02]  /*6530*/  LOP3.LUT P3, RZ, R59, 0x800000, RZ, 0xc0, !PT ;  /* 0x008000003bff7812 */ /* 0x000fe4000786c0ff */
[----:B--2---:R-:W-:-:S04]  /*6540*/  PRMT R41, RZ, 0x7610, R41 ;  /* 0x00007610ff297816 */ /* 0x004fc80000000029 */
[----:B------:R-:W-:Y:S01]  /*6550*/  @!P1 PRMT R41, R16, 0x7610, R41 ;  /* 0x0000761010299816 */ /* 0x000fe20000000029 */
[----:B------:R-:W-:-:S04]  /*6560*/  HFMA2.MMA R16, -RZ, RZ, 0, 0 ;  /* 0x00000000ff107435 */ /* 0x000fc800000001ff */
[----:B------:R0:W-:Y:S06]  /*6570*/  STL.S16 [R1+0x2b4], R41 ;  /* 0x0002b42901007387 */ /* 0x0001ec0000100600 */
[----:B------:R-:W2:Y:S04]  /*6580*/  @!P3 LDG.E R16, desc[UR10][R24.64] ;  /* 0x0000000a1810b981 */ /* 0x000ea8000c1e1900 */
[----:B0-----:R-:W3:Y:S01]  /*6590*/  LDL.LU R41, [R1+0x914] ;  /* 0x0009140001297983 */ /* 0x001ee20000300800 */
[----:B------:R-:W-:-:S02]  /*65a0*/  PRMT R17, RZ, 0x7610, R17 ;  /* 0x00007610ff117816 */ /* 0x000fc40000000011 */
[----:B------:R-:W-:Y:S02]  /*65b0*/  PRMT R18, RZ, 0x7610, R18 ;  /* 0x00007610ff127816 */ /* 0x000fe40000000012 */
[----:B------:R-:W-:Y:S02]  /*65c0*/  @!P1 PRMT R17, R15, 0x7610, R17 ;  /* 0x000076100f119816 */ /* 0x000fe40000000011 */
[----:B------:R-:W-:-:S03]  /*65d0*/  @!P1 PRMT R18, R14, 0x7610, R18 ;  /* 0x000076100e129816 */ /* 0x000fc60000000012 */
[----:B------:R-:W-:Y:S04]  /*65e0*/  STL.S16 [R1+0x2b0], R17 ;  /* 0x0002b01101007387 */ /* 0x000fe80000100600 */
[----:B------:R0:W-:Y:S02]  /*65f0*/  STL.S16 [R1+0x294], R18 ;  /* 0x0002941201007387 */ /* 0x0001e40000100600 */
[----:B0-----:R-:W-:-:S06]  /*6600*/  MOV R18, RZ ;  /* 0x000000ff00127202 */ /* 0x001fcc0000000f00 */
[----:B------:R-:W4:Y:S01]  /*6610*/  @!P3 LDG.E R18, desc[UR10][R22.64] ;  /* 0x0000000a1612b981 */ /* 0x000f22000c1e1900 */
[----:B--2---:R-:W-:Y:S02]  /*6620*/  @!P3 SHF.R.U32.HI R17, RZ, 0x10, R16 ;  /* 0x00000010ff11b819 */ /* 0x004fe40000011610 */
[----:B---3--:R-:W-:-:S04]  /*6630*/  PRMT R41, RZ, 0x7610, R41 ;  /* 0x00007610ff297816 */ /* 0x008fc80000000029 */
[----:B------:R-:W-:-:S05]  /*6640*/  @!P3 PRMT R41, R17, 0x7610, R41 ;  /* 0x000076101129b816 */ /* 0x000fca0000000029 */
[----:B------:R0:W-:Y:S04]  /*6650*/  STL.S16 [R1+0x2f4], R41 ;  /* 0x0002f42901007387 */ /* 0x0001e80000100600 */
[----:B0-----:R-:W2:Y:S01]  /*6660*/  LDL.LU R41, [R1+0x910] ;  /* 0x0009100001297983 */ /* 0x001ea20000300800 */
[----:B------:R-:W-:Y:S02]  /*6670*/  LOP3.LUT P2, RZ, R59, 0x400000, RZ, 0xc0, !PT ;  /* 0x004000003bff7812 */ /* 0x000fe4000784c0ff */
[----:B----4-:R-:W-:Y:S02]  /*6680*/  @!P3 SHF.R.U32.HI R17, RZ, 0x10, R18 ;  /* 0x00000010ff11b819 */ /* 0x010fe40000011612 */
        /* <DEDUP_REMOVED lines=82> */
[----:B------:R-:W-:Y:S02]  /*6bb0*/  PRMT R27, RZ, 0x7610, R27 ;  /* 0x00007610ff1b7816 */ /* 0x000fe4000000001b */
[----:B------:R-:W-:Y:S02]  /*6bc0*/  LOP3.LUT P1, RZ, R59, 0x40000, RZ, 0xc0, !PT ;  /* 0x000400003bff7812 */ /* 0x000fe4000782c0ff */
[----:B----4-:R-:W-:Y:S02]  /*6bd0*/  @!P2 PRMT R27, R25, 0x7610, R27 ;  /* 0x00007610191ba816 */ /* 0x010fe4000000001b */
[----:B------:R-:W-:-:S03]  /*6be0*/  @!P2 SHF.R.U32.HI R26, RZ, 0x10, R25 ;  /* 0x00000010ff1aa819 */ /* 0x000fc60000011619 */
[----:B------:R0:W-:Y:S01]  /*6bf0*/  STL.S16 [R1+0x4c8], R27 ;  /* 0x0004c81b01007387 */ /* 0x0001e20000100600 */
[----:B--2---:R-:W-:-:S04]  /*6c00*/  PRMT R41, RZ, 0x7610, R41 ;  /* 0x00007610ff297816 */ /* 0x004fc80000000029 */
[----:B------:R-:W-:Y:S02]  /*6c10*/  @!P2 PRMT R41, R26, 0x7610, R41 ;  /* 0x000076101a29a816 */ /* 0x000fe40000000029 */
[----:B0-----:R-:W-:-:S06]  /*6c20*/  CS2R R26, SRZ ;  /* 0x00000000001a7805 */ /* 0x001fcc000001ff00 */
[----:B------:R-:W2:Y:S04]  /*6c30*/  @!P1 LDG.E R26, desc[UR10][R52.64] ;  /* 0x0000000a341a9981 */ /* 0x000ea8000c1e1900 */
[----:B------:R-:W3:Y:S01]  /*6c40*/  @!P1 LDG.E R27, desc[UR10][R50.64] ;  /* 0x0000000a321b9981 */ /* 0x000ee2000c1e1900 */
[----:B------:R-:W-:Y:S02]  /*6c50*/  PRMT R48, RZ, 0x7610, R48 ;  /* 0x00007610ff307816 */ /* 0x000fe40000000030 */
[----:B------:R-:W-:Y:S02]  /*6c60*/  PRMT R29, RZ, 0x7610, R29 ;  /* 0x00007610ff1d7816 */ /* 0x000fe4000000001d */
[----:B------:R-:W-:Y:S02]  /*6c70*/  PRMT R28, RZ, 0x7610, R28 ;  /* 0x00007610ff1c7816 */ /* 0x000fe4000000001c */
[----:B------:R-:W-:-:S02]  /*6c80*/  @!P2 PRMT R48, R24, 0x7610, R48 ;  /* 0x000076101830a816 */ /* 0x000fc40000000030 */
[----:B------:R-:W-:Y:S01]  /*6c90*/  LOP3.LUT P3, RZ, R59, 0x20000, RZ, 0xc0, !PT ;  /* 0x000200003bff7812 */ /* 0x000fe2000786c0ff */
[----:B------:R0:W-:Y:S04]  /*6ca0*/  STL.S16 [R1+0x4cc], R41 ;  /* 0x0004cc2901007387 */ /* 0x0001e80000100600 */
[----:B------:R-:W-:Y:S04]  /*6cb0*/  STL [R1+0x6d8], R6 ;  /* 0x0006d80601007387 */ /* 0x000fe80000100800 */
[----:B------:R-:W-:Y:S04]  /*6cc0*/  STL [R1+0x6e8], R6 ;  /* 0x0006e80601007387 */ /* 0x000fe80000100800 */
[----:B------:R-:W-:Y:S04]  /*6cd0*/  STL.64 [R1+0x6d0], R30 ;  /* 0x0006d01e01007387 */ /* 0x000fe80000100a00 */
[----:B------:R-:W-:Y:S04]  /*6ce0*/  STL [R1+0x744], R30 ;  /* 0x0007441e01007387 */ /* 0x000fe80000100800 */
[----:B------:R-:W-:Y:S04]  /*6cf0*/  STL [R1+0x740], R31 ;  /* 0x0007401f01007387 */ /* 0x000fe80000100800 */
[----:B------:R-:W-:Y:S04]  /*6d00*/  STL.64 [R1+0x748], R30 ;  /* 0x0007481e01007387 */ /* 0x000fe80000100a00 */
        /* <DEDUP_REMOVED lines=11> */
[----:B------:R-:W-:Y:S04]  /*6dc0*/  STL [R1+0x8b8], R30 ;  /* 0x0008b81e01007387 */ /* 0x000fe80000100800 */
[----:B------:R-:W-:Y:S04]  /*6dd0*/  STL [R1+0x8d0], R30 ;  /* 0x0008d01e01007387 */ /* 0x000fe80000100800 */
[----:B------:R-:W-:Y:S04]  /*6de0*/  STL [R1+0x8e4], R30 ;  /* 0x0008e41e01007387 */ /* 0x000fe80000100800 */
[----:B------:R-:W-:Y:S04]  /*6df0*/  STL [R1+0x8e8], R30 ;  /* 0x0008e81e01007387 */ /* 0x000fe80000100800 */
[----:B0-----:R-:W4:Y:S04]  /*6e00*/  LDL.LU R41, [R1+0x8ec] ;  /* 0x0008ec0001297983 */ /* 0x001f280000300800 */
[----:B------:R-:W-:Y:S04]  /*6e10*/  STL.S16 [R1+0x248], R48 ;  /* 0x0002483001007387 */ /* 0x000fe80000100600 */
[----:B------:R-:W-:Y:S04]  /*6e20*/  STL [R1+0x768], R53 ;  /* 0x0007683501007387 */ /* 0x000fe80000100800 */
[----:B------:R-:W-:Y:S04]  /*6e30*/  STL.64 [R1+0x778], R52 ;  /* 0x0007783401007387 */ /* 0x000fe80000100a00 */
[----:B------:R-:W-:Y:S04]  /*6e40*/  STL.64 [R1+0x798], R52 ;  /* 0x0007983401007387 */ /* 0x000fe80000100a00 */
[----:B------:R-:W-:Y:S01]  /*6e50*/  STL.64 [R1+0x7b8], R52 ;  /* 0x0007b83401007387 */ /* 0x000fe20000100a00 */
[----:B--2---:R-:W-:-:S02]  /*6e60*/  @!P1 PRMT R29, R26, 0x7610, R29 ;  /* 0x000076101a1d9816 */ /* 0x004fc4000000001d */
[----:B---3--:R-:W-:-:S03]  /*6e70*/  @!P1 PRMT R28, R27, 0x7610, R28 ;  /* 0x000076101b1c9816 */ /* 0x008fc6000000001c */
[----:B------:R-:W-:Y:S04]  /*6e80*/  STL.S16 [R1+0x238], R29 ;  /* 0x0002381d01007387 */ /* 0x000fe80000100600 */
[----:B------:R0:W-:Y:S02]  /*6e90*/  STL.S16 [R1+0x240], R28 ;  /* 0x0002401c01007387 */ /* 0x0001e40000100600 */
[----:B0-----:R-:W-:-:S06]  /*6ea0*/  CS2R R28, SRZ ;  /* 0x00000000001c7805 */ /* 0x001fcc000001ff00 */
[----:B------:R-:W2:Y:S04]  /*6eb0*/  @!P3 LDG.E R29, desc[UR10][R56.64] ;  /* 0x0000000a381db981 */ /* 0x000ea8000c1e1900 */
[----:B------:R-:W3:Y:S01]  /*6ec0*/  @!P3 LDG.E R28, desc[UR10][R54.64] ;  /* 0x0000000a361cb981 */ /* 0x000ee2000c1e1900 */
[----:B------:R-:W-:-:S03]  /*6ed0*/  PRMT R47, RZ, 0x7610, R47 ;  /* 0x00007610ff2f7816 */ /* 0x000fc6000000002f */
[----:B------:R0:W-:Y:S01]  /*6ee0*/  STL [R1+0x10], R0 ;  /* 0x0000100001007387 */ /* 0x0001e20000100800 */
[----:B------:R-:W-:Y:S02]  /*6ef0*/  PRMT R46, RZ, 0x7610, R46 ;  /* 0x00007610ff2e7816 */ /* 0x000fe4000000002e */
[----:B0-----:R-:W-:-:S04]  /*6f00*/  @!P1 SHF.R.U32.HI R0, RZ, 0x10, R26 ;  /* 0x00000010ff009819 */ /* 0x001fc8000001161a */
[----:B------:R-:W-:Y:S02]  /*6f10*/  @!P1 PRMT R47, R0, 0x7610, R47 ;  /* 0x00007610002f9816 */ /* 0x000fe4000000002f */
[----:B------:R-:W-:Y:S02]  /*6f20*/  @!P1 SHF.R.U32.HI R0, RZ, 0x10, R27 ;  /* 0x00000010ff009819 */ /* 0x000fe4000001161b */
[----:B------:R-:W-:Y:S02]  /*6f30*/  PRMT R45, RZ, 0x7610, R45 ;  /* 0x00007610ff2d7816 */ /* 0x000fe4000000002d */
[----:B------:R-:W-:Y:S02]  /*6f40*/  @!P1 PRMT R46, R0, 0x7610, R46 ;  /* 0x00007610002e9816 */ /* 0x000fe4000000002e */
[----:B------:R-:W-:Y:S02]  /*6f50*/  PRMT R44, RZ, 0x7610, R44 ;  /* 0x00007610ff2c7816 */ /* 0x000fe4000000002c */
[----:B------:R-:W-:-:S02]  /*6f60*/  LOP3.LUT P1, RZ, R59, 0x8000, RZ, 0xc0, !PT ;  /* 0x000080003bff7812 */ /* 0x000fc4000782c0ff */
[----:B--2---:R-:W-:-:S04]  /*6f70*/  @!P3 SHF.R.U32.HI R0, RZ, 0x10, R29 ;  /* 0x00000010ff00b819 */ /* 0x004fc8000001161d */
[----:B------:R-:W-:Y:S02]  /*6f80*/  @!P3 PRMT R45, R0, 0x7610, R45 ;  /* 0x00007610002db816 */ /* 0x000fe4000000002d */
[----:B---3--:R-:W-:-:S04]  /*6f90*/  @!P3 SHF.R.U32.HI R0, RZ, 0x10, R28 ;  /* 0x00000010ff00b819 */ /* 0x008fc8000001161c */
[----:B------:R-:W-:Y:S01]  /*6fa0*/  @!P3 PRMT R44, R0, 0x7610, R44 ;  /* 0x00007610002cb816 */ /* 0x000fe2000000002c */
[----:B------:R-:W-:Y:S04]  /*6fb0*/  STL.S16 [R1+0x4ec], R45 ;  /* 0x0004ec2d01007387 */ /* 0x000fe80000100600 */
[----:B------:R0:W-:Y:S02]  /*6fc0*/  STL.S16 [R1+0x578], R44 ;  /* 0x0005782c01007387 */ /* 0x0001e40000100600 */
[----:B0-----:R-:W-:-:S06]  /*6fd0*/  CS2R R44, SRZ ;  /* 0x00000000002c7805 */ /* 0x001fcc000001ff00 */
[----:B------:R-:W2:Y:S04]  /*6fe0*/  @!P1 LDG.E R44, desc[UR10][R4.64] ;  /* 0x0000000a042c9981 */ /* 0x000ea8000c1e1900 */
[----:B------:R-:W3:Y:S01]  /*6ff0*/  @!P1 LDG.E R45, desc[UR10][R8.64] ;  /* 0x0000000a082d9981 */ /* 0x000ee2000c1e1900 */
[----:B------:R-:W-:Y:S02]  /*7000*/  PRMT R37, RZ, 0x7610, R37 ;  /* 0x00007610ff257816 */ /* 0x000fe40000000025 */
[----:B------:R-:W-:Y:S02]  /*7010*/  PRMT R36, RZ, 0x7610, R36 ;  /* 0x00007610ff247816 */ /* 0x000fe40000000024 */
[----:B------:R-:W-:Y:S02]  /*7020*/  LOP3.LUT P2, RZ, R59, 0x10000, RZ, 0xc0, !PT ;  /* 0x000100003bff7812 */ /* 0x000fe4000784c0ff */
[----:B------:R-:W-:-:S02]  /*7030*/  @!P3 PRMT R37, R29, 0x7610, R37 ;  /* 0x000076101d25b816 */ /* 0x000fc40000000025 */
[----:B------:R-:W-:-:S03]  /*7040*/  @!P3 PRMT R36, R28, 0x7610, R36 ;  /* 0x000076101c24b816 */ /* 0x000fc60000000024 */
[----:B------:R-:W-:Y:S04]  /*7050*/  STL.S16 [R1+0x214], R37 ;  /* 0x0002142501007387 */ /* 0x000fe80000100600 */
[----:B------:R0:W-:Y:S02]  /*7060*/  STL.S16 [R1+0x218], R36 ;  /* 0x0002182401007387 */ /* 0x0001e40000100600 */
[----:B0-----:R-:W-:-:S06]  /*7070*/  CS2R R36, SRZ ;  /* 0x0000000000247805 */ /* 0x001fcc000001ff00 */
[----:B------:R-:W4:Y:S04]  /*7080*/  @!P2 LDG.E R37, desc[UR10][R10.64] ;  /* 0x0000000a0a25a981 */ /* 0x000f28000c1e1900 */
[----:B------:R-:W4:Y:S01]  /*7090*/  @!P2 LDG.E R36, desc[UR10][R12.64] ;  /* 0x0000000a0c24a981 */ /* 0x000f22000c1e1900 */
[----:B------:R-:W-:-:S03]  /*70a0*/  PRMT R39, RZ, 0x7610, R39 ;  /* 0x00007610ff277816 */ /* 0x000fc60000000027 */
[----:B------:R-:W-:Y:S04]  /*70b0*/  STL.64 [R1+0x710], R50 ;  /* 0x0007103201007387 */ /* 0x000fe80000100a00 */
[----:B------:R-:W-:Y:S04]  /*70c0*/  STL [R1+0x730], R50 ;  /* 0x0007303201007387 */ /* 0x000fe80000100800 */
[----:B------:R-:W-:Y:S04]  /*70d0*/  STL.64 [R1+0x750], R50 ;  /* 0x0007503201007387 */ /* 0x000fe80000100a00 */
[----:B------:R-:W-:Y:S04]  /*70e0*/  STL.64 [R1+0x8c8], R50 ;  /* 0x0008c83201007387 */ /* 0x000fe80000100a00 */
[----:B------:R0:W-:Y:S01]  /*70f0*/  STL [R1+0x8e0], R50 ;  /* 0x0008e03201007387 */ /* 0x0001e20000100800 */
[----:B------:R-:W-:-:S03]  /*7100*/  PRMT R38, RZ, 0x7610, R38 ;  /* 0x00007610ff267816 */ /* 0x000fc60000000026 */
[----:B------:R-:W-:Y:S04]  /*7110*/  STL.64 [R1+0x7d8], R52 ;  /* 0x0007d83401007387 */ /* 0x000fe80000100a00 */
[----:B0-----:R-:W4:Y:S04]  /*7120*/  LDL.LU.64 R50, [R1+0x228] ;  /* 0x0002280001327983 */ /* 0x001f280000300a00 */
[----:B------:R-:W-:Y:S04]  /*7130*/  STL.64 [R1+0x7f8], R52 ;  /* 0x0007f83401007387 */ /* 0x000fe80000100a00 */
[----:B------:R-:W-:Y:S04]  /*7140*/  STL.64 [R1+0x818], R52 ;  /* 0x0008183401007387 */ /* 0x000fe80000100a00 */
[----:B------:R-:W-:Y:S04]  /*7150*/  STL.64 [R1+0x838], R52 ;  /* 0x0008383401007387 */ /* 0x000fe80000100a00 */
[----:B------:R-:W-:Y:S04]  /*7160*/  STL.64 [R1+0x858], R52 ;  /* 0x0008583401007387 */ /* 0x000fe80000100a00 */
[----:B------:R-:W-:Y:S04]  /*7170*/  STL.64 [R1+0x878], R52 ;  /* 0x0008783401007387 */ /* 0x000fe80000100a00 */
[----:B------:R-:W-:Y:S04]  /*7180*/  STL.64 [R1+0x898], R52 ;  /* 0x0008983401007387 */ /* 0x000fe80000100a00 */
[----:B------:R0:W-:Y:S04]  /*7190*/  STL.64 [R1+0x8c0], R52 ;  /* 0x0008c03401007387 */ /* 0x0001e80000100a00 */
[----:B------:R-:W-:Y:S04]  /*71a0*/  STL.64 [R1+0x6e0], R56 ;  /* 0x0006e03801007387 */ /* 0x000fe80000100a00 */
[----:B------:R-:W-:Y:S04]  /*71b0*/  STL [R1+0x734], R56 ;  /* 0x0007343801007387 */ /* 0x000fe80000100800 */
[----:B0-----:R-:W4:Y:S04]  /*71c0*/  LDL.LU.64 R52, [R1+0x5f0] ;  /* 0x0005f00001347983 */ /* 0x001f280000300a00 */
[----:B------:R-:W-:Y:S04]  /*71d0*/  STL.64 [R1+0x758], R56 ;  /* 0x0007583801007387 */ /* 0x000fe80000100a00 */
[----:B------:R0:W-:Y:S04]  /*71e0*/  STL.64 [R1+0x8d8], R56 ;  /* 0x0008d83801007387 */ /* 0x0001e80000100a00 */
[----:B0-----:R-:W4:Y:S01]  /*71f0*/  LDL.LU.64 R56, [R1+0x5f8] ;  /* 0x0005f80001387983 */ /* 0x001f220000300a00 */
[----:B--2---:R-:W-:-:S04]  /*7200*/  @!P1 SHF.R.U32.HI R4, RZ, 0x10, R44 ;  /* 0x00000010ff049819 */ /* 0x004fc8000001162c */
[----:B------:R-:W-:Y:S02]  /*7210*/  @!P1 PRMT R39, R4, 0x7610, R39 ;  /* 0x0000761004279816 */ /* 0x000fe40000000027 */
[----:B---3--:R-:W-:-:S04]  /*7220*/  @!P1 SHF.R.U32.HI R4, RZ, 0x10, R45 ;  /* 0x00000010ff049819 */ /* 0x008fc8000001162d */
[----:B------:R-:W-:Y:S01]  /*7230*/  @!P1 PRMT R38, R4, 0x7610, R38 ;  /* 0x0000761004269816 */ /* 0x000fe20000000026 */
[----:B------:R-:W-:Y:S04]  /*7240*/  STL.S16 [R1+0x600], R39 ;  /* 0x0006002701007387 */ /* 0x000fe80000100600 */
[----:B------:R0:W-:Y:S04]  /*7250*/  STL.S16 [R1+0x608], R38 ;  /* 0x0006082601007387 */ /* 0x0001e80000100600 */
[----:B0-----:R-:W2:Y:S01]  /*7260*/  LDL.LU.64 R38, [R1+0x5e8] ;  /* 0x0005e80001267983 */ /* 0x001ea20000300a00 */
[----:B------:R-:W-:-:S02]  /*7270*/  PRMT R60, RZ, 0x7610, R60 ;  /* 0x00007610ff3c7816 */ /* 0x000fc4000000003c */
[----:B------:R-:W-:Y:S02]  /*7280*/  LOP3.LUT P3, RZ, R59, 0x4000, RZ, 0xc0, !PT ;  /* 0x000040003bff7812 */ /* 0x000fe4000786c0ff */
[----:B------:R-:W-:Y:S02]  /*7290*/  PRMT R43, RZ, 0x7610, R43 ;  /* 0x00007610ff2b7816 */ /* 0x000fe4000000002b */
[----:B----4-:R-:W-:-:S04]  /*72a0*/  @!P2 SHF.R.U32.HI R0, RZ, 0x10, R37 ;  /* 0x00000010ff00a819 */ /* 0x010fc80000011625 */
[----:B------:R-:W-:Y:S02]  /*72b0*/  @!P2 PRMT R60, R0, 0x7610, R60 ;  /* 0x00007610003ca816 */ /* 0x000fe4000000003c */
[----:B------:R-:W-:Y:S01]  /*72c0*/  @!P2 SHF.R.U32.HI R0, RZ, 0x10, R36 ;  /* 0x00000010ff00a819 */ /* 0x000fe20000011624 */
[----:B------:R-:W-:Y:S01]  /*72d0*/  STL.S16 [R1+0x23c], R47 ;  /* 0x00023c2f01007387 */ /* 0x000fe20000100600 */
[----:B------:R-:W-:Y:S02]  /*72e0*/  PRMT R41, RZ, 0x7610, R41 ;  /* 0x00007610ff297816 */ /* 0x000fe40000000029 */
[----:B------:R-:W-:Y:S01]  /*72f0*/  @!P2 PRMT R43, R0, 0x7610, R43 ;  /* 0x00007610002ba816 */ /* 0x000fe2000000002b */
[----:B------:R0:W-:Y:S01]  /*7300*/  STL.S16 [R1+0x4e8], R46 ;  /* 0x0004e82e01007387 */ /* 0x0001e20000100600 */
[----:B------:R-:W-:Y:S02]  /*7310*/  PRMT R0, RZ, 0x7610, R0 ;  /* 0x00007610ff007816 */ /* 0x000fe40000000000 */
[----:B------:R-:W-:-:S02]  /*7320*/  @!P2 PRMT R41, R36, 0x7610, R41 ;  /* 0x000076102429a816 */ /* 0x000fc40000000029 */
[----:B------:R-:W-:Y:S02]  /*7330*/  @!P2 PRMT R0, R37, 0x7610, R0 ;  /* 0x000076102500a816 */ /* 0x000fe40000000000 */
[----:B------:R-:W-:Y:S02]  /*7340*/  LOP3.LUT P2, RZ, R59, 0x2000, RZ, 0xc0, !PT ;  /* 0x000020003bff7812 */ /* 0x000fe4000784c0ff */
[----:B0-----:R-:W-:Y:S01]  /*7350*/  CS2R R46, SRZ ;  /* 0x00000000002e7805 */ /* 0x001fe2000001ff00 */
[----:B------:R-:W-:Y:S01]  /*7360*/  HFMA2.MMA R48, -RZ, RZ, 0, 0 ;  /* 0x00000000ff307435 */ /* 0x000fe200000001ff */
[----:B------:R0:W-:Y:S04]  /*7370*/  STL [R1+0x120], R22 ;  /* 0x0001201601007387 */ /* 0x0001e80000100800 */
[----:B------:R-:W3:Y:S01]  /*7380*/  @!P3 LDG.E R47, desc[UR10][R50.64] ;  /* 0x0000000a322fb981 */ /* 0x000ee2000c1e1900 */
[----:B0-----:R-:W-:-:S03]  /*7390*/  MOV R22, RZ ;  /* 0x000000ff00167202 */ /* 0x001fc60000000f00 */
[----:B------:R-:W4:Y:S04]  /*73a0*/  LDL.LU.64 R50, [R1+0x5e0] ;  /* 0x0005e00001327983 */ /* 0x000f280000300a00 */
[----:B------:R-:W4:Y:S04]  /*73b0*/  @!P3 LDG.E R46, desc[UR10][R52.64] ;  /* 0x0000000a342eb981 */ /* 0x000f28000c1e1900 */
[----:B------:R-:W4:Y:S04]  /*73c0*/  LDL.LU.64 R52, [R1+0x5d0] ;  /* 0x0005d00001347983 */ /* 0x000f280000300a00 */
[----:B------:R-:W4:Y:S01]  /*73d0*/  @!P2 LDG.E R48, desc[UR10][R56.64] ;  /* 0x0000000a3830a981 */ /* 0x000f22000c1e1900 */
[----:B------:R-:W-:-:S03]  /*73e0*/  PRMT R4, RZ, 0x7610, R4 ;  /* 0x00007610ff047816 */ /* 0x000fc60000000004 */
[----:B--2---:R0:W2:Y:S01]  /*73f0*/  @!P2 LDG.E R22, desc[UR10][R38.64] ;  /* 0x0000000a2616a981 */ /* 0x0040a2000c1e1900 */
[----:B------:R-:W-:Y:S02]  /*7400*/  @!P1 PRMT R4, R45, 0x7610, R4 ;  /* 0x000076102d049816 */ /* 0x000fe40000000004 */
[----:B------:R-:W-:Y:S01]  /*7410*/  PRMT R8, RZ, 0x7610, R8 ;  /* 0x00007610ff087816 */ /* 0x000fe20000000008 */
[----:B------:R1:W-:Y:S04]  /*7420*/  STL [R1+0x110], R7 ;  /* 0x0001100701007387 */ /* 0x0003e80000100800 */
[----:B------:R3:W-:Y:S01]  /*7430*/  STL.S16 [R1+0x604], R4 ;  /* 0x0006040401007387 */ /* 0x0007e20000100600 */
[----:B------:R-:W-:Y:S02]  /*7440*/  PRMT R31, RZ, 0x7610, R31 ;  /* 0x00007610ff1f7816 */ /* 0x000fe4000000001f */
[----:B------:R-:W-:Y:S01]  /*7450*/  PRMT R30, RZ, 0x7610, R30 ;  /* 0x00007610ff1e7816 */ /* 0x000fe2000000001e */
[----:B------:R-:W2:Y:S01]  /*7460*/  LDL.LU.64 R56, [R1+0x5c8] ;  /* 0x0005c80001387983 */ /* 0x000ea20000300a00 */
[----:B------:R-:W-:-:S02]  /*7470*/  PRMT R5, RZ, 0x7610, R5 ;  /* 0x00007610ff057816 */ /* 0x000fc40000000005 */
[----:B-1----:R-:W-:-:S04]  /*7480*/  PRMT R7, RZ, 0x7610, R7 ;  /* 0x00007610ff077816 */ /* 0x002fc80000000007 */
[----:B------:R-:W-:Y:S02]  /*7490*/  @!P1 PRMT R7, R44, 0x7610, R7 ;  /* 0x000076102c079816 */ /* 0x000fe40000000007 */
[----:B------:R-:W-:Y:S02]  /*74a0*/  LOP3.LUT P1, RZ, R59, 0x1000, RZ, 0xc0, !PT ;  /* 0x000010003bff7812 */ /* 0x000fe4000782c0ff */
[----:B---3--:R-:W-:-:S04]  /*74b0*/  @!P3 SHF.R.U32.HI R4, RZ, 0x10, R47 ;  /* 0x00000010ff04b819 */ /* 0x008fc8000001162f */
[----:B------:R-:W-:Y:S02]  /*74c0*/  @!P3 PRMT R8, R4, 0x7610, R8 ;  /* 0x000076100408b816 */ /* 0x000fe40000000008 */
[----:B0-----:R-:W-:-:S06]  /*74d0*/  CS2R R38, SRZ ;  /* 0x0000000000267805 */ /* 0x001fcc000001ff00 */
[----:B----4-:R-:W3:Y:S01]  /*74e0*/  @!P1 LDG.E R39, desc[UR10][R50.64] ;  /* 0x0000000a32279981 */ /* 0x010ee2000c1e1900 */
[----:B------:R-:W-:Y:S02]  /*74f0*/  PRMT R9, RZ, 0x7610, R9 ;  /* 0x00007610ff097816 */ /* 0x000fe40000000009 */
[----:B------:R-:W-:Y:S02]  /*7500*/  @!P3 SHF.R.U32.HI R4, RZ, 0x10, R46 ;  /* 0x00000010ff04b819 */ /* 0x000fe4000001162e */
[----:B------:R-:W-:Y:S02]  /*7510*/  PRMT R10, RZ, 0x7610, R10 ;  /* 0x00007610ff0a7816 */ /* 0x000fe4000000000a */
[----:B------:R-:W-:Y:S01]  /*7520*/  PRMT R12, RZ, 0x7610, R12 ;  /* 0x00007610ff0c7816 */ /* 0x000fe2000000000c */
[----:B------:R-:W-:Y:S01]  /*7530*/  STL [R1+0x114], R15 ;  /* 0x0001140f01007387 */ /* 0x000fe20000100800 */
[----:B------:R-:W-:-:S03]  /*7540*/  @!P3 PRMT R31, R4, 0x7610, R31 ;  /* 0x00007610041fb816 */ /* 0x000fc6000000001f */
[----:B------:R-:W-:Y:S04]  /*7550*/  STL.S16 [R1+0x210], R41 ;  /* 0x0002102901007387 */ /* 0x000fe80000100600 */
[----:B------:R-:W4:Y:S01]  /*7560*/  LDL.LU.64 R50, [R1+0x5c0] ;  /* 0x0005c00001327983 */ /* 0x000f220000300a00 */
[----:B------:R-:W-:-:S04]  /*7570*/  @!P2 SHF.R.U32.HI R4, RZ, 0x10, R48 ;  /* 0x00000010ff04a819 */ /* 0x000fc80000011630 */
[----:B------:R-:W-:Y:S01]  /*7580*/  @!P2 PRMT R30, R4, 0x7610, R30 ;  /* 0x00007610041ea816 */ /* 0x000fe2000000001e */
[----:B------:R-:W-:Y:S04]  /*7590*/  STL.S16 [R1+0x5f0], R31 ;  /* 0x0005f01f01007387 */ /* 0x000fe80000100600 */
[----:B------:R0:W-:Y:S04]  /*75a0*/  STL.S16 [R1+0x5e8], R30 ;  /* 0x0005e81e01007387 */ /* 0x0001e80000100600 */
[----:B0-----:R-:W4:Y:S01]  /*75b0*/  LDL.LU.64 R30, [R1+0x5d8] ;  /* 0x0005d800011e7983 */ /* 0x001f220000300a00 */
[----:B--2---:R-:W-:-:S04]  /*75c0*/  @!P2 SHF.R.U32.HI R4, RZ, 0x10, R22 ;  /* 0x00000010ff04a819 */ /* 0x004fc80000011616 */
[----:B------:R-:W-:Y:S02]  /*75d0*/  @!P2 PRMT R5, R4, 0x7610, R5 ;  /* 0x000076100405a816 */ /* 0x000fe40000000005 */
[----:B------:R-:W-:-:S04]  /*75e0*/  PRMT R4, RZ, 0x7610, R4 ;  /* 0x00007610ff047816 */ /* 0x000fc80000000004 */
[----:B------:R-:W-:-:S05]  /*75f0*/  @!P2 PRMT R4, R22, 0x7610, R4 ;  /* 0x000076101604a816 */ /* 0x000fca0000000004 */
[----:B------:R0:W-:Y:S02]  /*7600*/  STL.S16 [R1+0x5ec], R4 ;  /* 0x0005ec0401007387 */ /* 0x0001e40000100600 */
[----:B0-----:R-:W-:-:S10]  /*7610*/  HFMA2.MMA R4, -RZ, RZ, 0, 0 ;  /* 0x00000000ff047435 */ /* 0x001fd400000001ff */
[----:B------:R-:W2:Y:S01]  /*7620*/  @!P1 LDG.E R4, desc[UR10][R52.64] ;  /* 0x0000000a34049981 */ /* 0x000ea2000c1e1900 */
[----:B------:R-:W-:Y:S02]  /*7630*/  @!P3 PRMT R9, R47, 0x7610, R9 ;  /* 0x000076102f09b816 */ /* 0x000fe40000000009 */
[----:B------:R-:W-:Y:S01]  /*7640*/  @!P3 PRMT R10, R46, 0x7610, R10 ;  /* 0x000076102e0ab816 */ /* 0x000fe2000000000a */
[----:B------:R3:W-:Y:S01]  /*7650*/  STL.S16 [R1+0x5f4], R5 ;  /* 0x0005f40501007387 */ /* 0x0007e20000100600 */
[----:B------:R-:W-:Y:S02]  /*7660*/  LOP3.LUT P3, RZ, R59, 0x800, RZ, 0xc0, !PT ;  /* 0x000008003bff7812 */ /* 0x000fe4000786c0ff */
[----:B------:R-:W-:Y:S02]  /*7670*/  PRMT R15, RZ, 0x7610, R15 ;  /* 0x00007610ff0f7816 */ /* 0x000fe4000000000f */
[----:B------:R-:W-:Y:S01]  /*7680*/  MOV R41, RZ ;  /* 0x000000ff00297202 */ /* 0x000fe20000000f00 */
[----:B------:R0:W-:Y:S01]  /*7690*/  STL [R1+0x12c], R27 ;  /* 0x00012c1b01007387 */ /* 0x0001e20000100800 */
[----:B------:R-:W-:-:S03]  /*76a0*/  PRMT R11, RZ, 0x7610, R11 ;  /* 0x00007610ff0b7816 */ /* 0x000fc6000000000b */
[----:B------:R-:W2:Y:S01]  /*76b0*/  LDL.LU.64 R52, [R1+0x5b0] ;  /* 0x0005b00001347983 */ /* 0x000ea20000300a00 */
[----:B---3--:R-:W-:-:S04]  /*76c0*/  @!P1 SHF.R.U32.HI R5, RZ, 0x10, R39 ;  /* 0x00000010ff059819 */ /* 0x008fc80000011627 */
[----:B------:R-:W-:Y:S01]  /*76d0*/  @!P1 PRMT R12, R5, 0x7610, R12 ;  /* 0x00007610050c9816 */ /* 0x000fe2000000000c */
[----:B----4-:R-:W3:Y:S04]  /*76e0*/  @!P3 LDG.E R41, desc[UR10][R30.64] ;  /* 0x0000000a1e29b981 */ /* 0x010ee8000c1e1900 */
[----:B------:R-:W4:Y:S01]  /*76f0*/  LDL.LU R30, [R1+0x8e8] ;  /* 0x0008e800011e7983 */ /* 0x000f220000300800 */
[----:B--2---:R-:W-:-:S04]  /*7700*/  @!P1 SHF.R.U32.HI R5, RZ, 0x10, R4 ;  /* 0x00000010ff059819 */ /* 0x004fc80000011604 */
[----:B------:R-:W-:Y:S01]  /*7710*/  @!P1 PRMT R15, R5, 0x7610, R15 ;  /* 0x00007610050f9816 */ /* 0x000fe2000000000f */
[----:B------:R-:W-:-:S10]  /*7720*/  HFMA2.MMA R5, -RZ, RZ, 0, 0 ;  /* 0x00000000ff057435 */ /* 0x000fd400000001ff */
[----:B------:R-:W2:Y:S04]  /*7730*/  @!P3 LDG.E R5, desc[UR10][R56.64] ;  /* 0x0000000a3805b981 */ /* 0x000ea8000c1e1900 */
[----:B------:R3:W-:Y:S01]  /*7740*/  STL.S16 [R1+0x5d0], R15 ;  /* 0x0005d00f01007387 */ /* 0x0007e20000100600 */
[----:B0-----:R-:W-:Y:S02]  /*7750*/  PRMT R27, RZ, 0x7610, R27 ;  /* 0x00007610ff1b7816 */ /* 0x001fe4000000001b */
[----:B------:R-:W-:Y:S02]  /*7760*/  @!P2 PRMT R11, R48, 0x7610, R11 ;  /* 0x00007610300ba816 */ /* 0x000fe4000000000b */
[----:B------:R-:W-:Y:S01]  /*7770*/  LOP3.LUT P2, RZ, R59, 0x400, RZ, 0xc0, !PT ;  /* 0x000004003bff7812 */ /* 0x000fe2000784c0ff */
[----:B------:R-:W2:Y:S04]  /*7780*/  LDL.LU.64 R56, [R1+0x5b8] ;  /* 0x0005b80001387983 */ /* 0x000ea80000300a00 */
[----:B------:R-:W-:Y:S01]  /*7790*/  STL [R1+0x18], R16 ;  /* 0x0000181001007387 */ /* 0x000fe20000100800 */
[----:B------:R-:W-:-:S03]  /*77a0*/  PRMT R13, RZ, 0x7610, R13 ;  /* 0x00007610ff0d7816 */ /* 0x000fc6000000000d */
[----:B------:R-:W-:Y:S01]  /*77b0*/  STL [R1+0x14], R14 ;  /* 0x0000140e01007387 */ /* 0x000fe20000100800 */
[----:B------:R-:W-:-:S03]  /*77c0*/  PRMT R42, RZ, 0x7610, R42 ;  /* 0x00007610ff2a7816 */ /* 0x000fc6000000002a */
[----:B------:R-:W2:Y:S01]  /*77d0*/  @!P2 LDG.E R38, desc[UR10][R52.64] ;  /* 0x0000000a3426a981 */ /* 0x000ea2000c1e1900 */
[----:B---3--:R-:W-:-:S03]  /*77e0*/  @!P3 SHF.R.U32.HI R15, RZ, 0x10, R41 ;  /* 0x00000010ff0fb819 */ /* 0x008fc60000011629 */
[----:B------:R-:W-:Y:S01]  /*77f0*/  STL.S16 [R1+0x21c], R43 ;  /* 0x00021c2b01007387 */ /* 0x000fe20000100600 */
[----:B----4-:R-:W-:-:S03]  /*7800*/  PRMT R30, RZ, 0x7610, R30 ;  /* 0x00007610ff1e7816 */ /* 0x010fc6000000001e */
[----:B------:R-:W-:Y:S01]  /*7810*/  STL [R1+0x38], R44 ;  /* 0x0000382c01007387 */ /* 0x000fe20000100800 */
[----:B------:R-:W-:-:S03]  /*7820*/  @!P3 PRMT R30, R15, 0x7610, R30 ;  /* 0x000076100f1eb816 */ /* 0x000fc6000000001e */
[----:B------:R-:W3:Y:S04]  /*7830*/  LDL.LU.64 R52, [R1+0x590] ;  /* 0x0005900001347983 */ /* 0x000ee80000300a00 */
[----:B------:R0:W-:Y:S04]  /*7840*/  STL.S16 [R1+0x5c8], R30 ;  /* 0x0005c81e01007387 */ /* 0x0001e80000100600 */
[----:B0-----:R-:W4:Y:S01]  /*7850*/  LDL.LU.64 R30, [R1+0x5a8] ;  /* 0x0005a800011e7983 */ /* 0x001f220000300a00 */
[----:B--2---:R-:W-:-:S04]  /*7860*/  @!P3 SHF.R.U32.HI R15, RZ, 0x10, R5 ;  /* 0x00000010ff0fb819 */ /* 0x004fc80000011605 */
[----:B------:R-:W-:-:S05]  /*7870*/  @!P3 PRMT R27, R15, 0x7610, R27 ;  /* 0x000076100f1bb816 */ /* 0x000fca000000001b */
[----:B------:R0:W-:Y:S02]  /*7880*/  STL.S16 [R1+0x5d4], R27 ;  /* 0x0005d41b01007387 */ /* 0x0001e40000100600 */
[----:B0-----:R-:W-:-:S06]  /*7890*/  MOV R27, RZ ;  /* 0x000000ff001b7202 */ /* 0x001fcc0000000f00 */
[----:B------:R-:W2:Y:S04]  /*78a0*/  @!P2 LDG.E R27, desc[UR10][R50.64] ;  /* 0x0000000a321ba981 */ /* 0x000ea8000c1e1900 */
[----:B------:R-:W3:Y:S01]  /*78b0*/  LDL.LU.64 R50, [R1+0x5a0] ;  /* 0x0005a00001327983 */ /* 0x000ee20000300a00 */
[----:B------:R-:W-:-:S04]  /*78c0*/  PRMT R16, RZ, 0x7610, R16 ;  /* 0x00007610ff107816 */ /* 0x000fc80000000010 */
[----:B------:R-:W-:Y:S02]  /*78d0*/  @!P3 PRMT R16, R5, 0x7610, R16 ;  /* 0x000076100510b816 */ /* 0x000fe40000000010 */
[----:B------:R-:W-:-:S03]  /*78e0*/  PRMT R14, RZ, 0x7610, R14 ;  /* 0x00007610ff0e7816 */ /* 0x000fc6000000000e */
[----:B------:R2:W-:Y:S01]  /*78f0*/  STL.S16 [R1+0x5cc], R16 ;  /* 0x0005cc1001007387 */ /* 0x0005e20000100600 */
[----:B------:R-:W-:Y:S02]  /*7900*/  @!P1 PRMT R13, R39, 0x7610, R13 ;  /* 0x00007610270d9816 */ /* 0x000fe4000000000d */
[----:B------:R-:W-:Y:S02]  /*7910*/  @!P1 PRMT R14, R4, 0x7610, R14 ;  /* 0x00007610040e9816 */ /* 0x000fe4000000000e */
[----:B------:R-:W-:Y:S02]  /*7920*/  LOP3.LUT P1, RZ, R59, 0x200, RZ, 0xc0, !PT ;  /* 0x000002003bff7812 */ /* 0x000fe4000782c0ff */
[----:B------:R-:W-:-:S04]  /*7930*/  PRMT R15, RZ, 0x7610, R15 ;  /* 0x00007610ff0f7816 */ /* 0x000fc8000000000f */
[----:B------:R-:W-:Y:S02]  /*7940*/  @!P3 PRMT R15, R41, 0x7610, R15 ;  /* 0x00007610290fb816 */ /* 0x000fe4000000000f */
[----:B------:R-:W-:Y:S01]  /*7950*/  LOP3.LUT P3, RZ, R59, 0x100, RZ, 0xc0, !PT ;  /* 0x000001003bff7812 */ /* 0x000fe2000786c0ff */
[----:B------:R-:W-:Y:S01]  /*7960*/  HFMA2.MMA R44, -RZ, RZ, 0, 0 ;  /* 0x00000000ff2c7435 */ /* 0x000fe200000001ff */
[----:B--2---:R-:W-:-:S04]  /*7970*/  @!P2 SHF.R.U32.HI R16, RZ, 0x10, R27 ;  /* 0x00000010ff10a819 */ /* 0x004fc8000001161b */
[----:B------:R-:W-:-:S05]  /*7980*/  @!P2 PRMT R42, R16, 0x7610, R42 ;  /* 0x00007610102aa816 */ /* 0x000fca000000002a */
[----:B------:R0:W-:Y:S04]  /*7990*/  STL.S16 [R1+0x5b0], R42 ;  /* 0x0005b02a01007387 */ /* 0x0001e80000100600 */
[----:B---3--:R-:W2:Y:S01]  /*79a0*/  @!P3 LDG.E R44, desc[UR10][R50.64] ;  /* 0x0000000a322cb981 */ /* 0x008ea2000c1e1900 */
[----:B0-----:R-:W-:-:S03]  /*79b0*/  CS2R R42, SRZ ;  /* 0x00000000002a7805 */ /* 0x001fc6000001ff00 */
[----:B------:R0:W-:Y:S01]  /*79c0*/  STL [R1+0x118], R18 ;  /* 0x0001181201007387 */ /* 0x0001e20000100800 */
[----:B------:R-:W-:-:S03]  /*79d0*/  @!P2 SHF.R.U32.HI R16, RZ, 0x10, R38 ;  /* 0x00000010ff10a819 */ /* 0x000fc60000011626 */
[----:B------:R1:W-:Y:S04]  /*79e0*/  STL [R1+0x30], R29 ;  /* 0x0000301d01007387 */ /* 0x0003e80000100800 */
[----:B------:R-:W3:Y:S04]  /*79f0*/  @!P1 LDG.E R42, desc[UR10][R56.64] ;  /* 0x0000000a382a9981 */ /* 0x000ee8000c1e1900 */
[----:B----4-:R-:W4:Y:S04]  /*7a00*/  @!P1 LDG.E R43, desc[UR10][R30.64] ;  /* 0x0000000a1e2b9981 */ /* 0x010f28000c1e1900 */
[----:B------:R1:W-:Y:S04]  /*7a10*/  STL [R1+0x11c], R19 ;  /* 0x00011c1301007387 */ /* 0x0003e80000100800 */
[----:B------:R-:W2:Y:S04]  /*7a20*/  LDL.LU.64 R56, [R1+0x588] ;  /* 0x0005880001387983 */ /* 0x000ea80000300a00 */
[----:B------:R-:W2:Y:S01]  /*7a30*/  LDL.LU.64 R30, [R1+0x598] ;  /* 0x00059800011e7983 */ /* 0x000ea20000300a00 */
[----:B0-----:R-:W-:-:S03]  /*7a40*/  PRMT R18, RZ, 0x7610, R18 ;  /* 0x00007610ff127816 */ /* 0x001fc60000000012 */
[----:B------:R0:W-:Y:S01]  /*7a50*/  STL [R1+0x124], R23 ;  /* 0x0001241701007387 */ /* 0x0001e20000100800 */
[----:B------:R-:W-:Y:S02]  /*7a60*/  @!P2 PRMT R18, R16, 0x7610, R18 ;  /* 0x000076101012a816 */ /* 0x000fe40000000012 */
[----:B-1----:R-:W-:Y:S01]  /*7a70*/  PRMT R29, RZ, 0x7610, R29 ;  /* 0x00007610ff1d7816 */ /* 0x002fe2000000001d */
[----:B------:R1:W-:Y:S04]  /*7a80*/  STL [R1+0x1c], R17 ;  /* 0x00001c1101007387 */ /* 0x0003e80000100800 */
[----:B------:R-:W-:Y:S01]  /*7a90*/  STL.S16 [R1+0x5b4], R18 ;  /* 0x0005b41201007387 */ /* 0x000fe20000100600 */
[----:B------:R-:W-:Y:S02]  /*7aa0*/  PRMT R19, RZ, 0x7610, R19 ;  /* 0x00007610ff137816 */ /* 0x000fe40000000013 */
[----:B0-----:R-:W-:Y:S01]  /*7ab0*/  PRMT R23, RZ, 0x7610, R23 ;  /* 0x00007610ff177816 */ /* 0x001fe20000000017 */
[----:B------:R0:W-:Y:S01]  /*7ac0*/  STL [R1+0x28], R24 ;  /* 0x0000281801007387 */ /* 0x0001e20000100800 */
[----:B------:R-:W-:-:S02]  /*7ad0*/  PRMT R16, RZ, 0x7610, R16 ;  /* 0x00007610ff107816 */ /* 0x000fc40000000010 */
[----:B-1----:R-:W-:Y:S01]  /*7ae0*/  PRMT R17, RZ, 0x7610, R17 ;  /* 0x00007610ff117816 */ /* 0x002fe20000000011 */
[----:B------:R-:W2:Y:S01]  /*7af0*/  LDL.LU.64 R50, [R1+0x580] ;  /* 0x0005800001327983 */ /* 0x000ea20000300a00 */
[----:B------:R-:W-:Y:S02]  /*7b00*/  @!P2 PRMT R16, R27, 0x7610, R16 ;  /* 0x000076101b10a816 */ /* 0x000fe40000000010 */
[----:B------:R-:W-:Y:S02]  /*7b10*/  @!P2 PRMT R17, R38, 0x7610, R17 ;  /* 0x000076102611a816 */ /* 0x000fe40000000011 */
[----:B0-----:R-:W-:Y:S02]  /*7b20*/  PRMT R24, RZ, 0x7610, R24 ;  /* 0x00007610ff187816 */ /* 0x001fe40000000018 */
[----:B------:R-:W-:Y:S02]  /*7b30*/  LOP3.LUT P2, RZ, R59, 0x80, RZ, 0xc0, !PT ;  /* 0x000000803bff7812 */ /* 0x000fe4000784c0ff */
[----:B---3--:R-:W-:-:S04]  /*7b40*/  @!P1 SHF.R.U32.HI R18, RZ, 0x10, R42 ;  /* 0x00000010ff129819 */ /* 0x008fc8000001162a */
[----:B------:R-:W-:Y:S02]  /*7b50*/  @!P1 PRMT R29, R18, 0x7610, R29 ;  /* 0x00007610121d9816 */ /* 0x000fe4000000001d */
[----:B----4-:R-:W-:Y:S02]  /*7b60*/  @!P1 SHF.R.U32.HI R18, RZ, 0x10, R43 ;  /* 0x00000010ff129819 */ /* 0x010fe4000001162b */
[----:B------:R-:W-:Y:S02]  /*7b70*/  @!P1 PRMT R19, R43, 0x7610, R19 ;  /* 0x000076102b139816 */ /* 0x000fe40000000013 */
[----:B------:R-:W-:-:S03]  /*7b80*/  @!P1 PRMT R23, R18, 0x7610, R23 ;  /* 0x0000761012179816 */ /* 0x000fc60000000017 */
[----:B------:R2:W-:Y:S04]  /*7b90*/  STL.S16 [R1+0x5ac], R19 ;  /* 0x0005ac1301007387 */ /* 0x0005e80000100600 */
[----:B------:R0:W-:Y:S01]  /*7ba0*/  STL.S16 [R1+0x5b8], R23 ;  /* 0x0005b81701007387 */ /* 0x0001e20000100600 */
[----:B--2---:R-:W-:Y:S02]  /*7bb0*/  @!P3 SHF.R.U32.HI R19, RZ, 0x10, R44 ;  /* 0x00000010ff13b819 */ /* 0x004fe4000001162c */
[----:B0-----:R-:W-:Y:S01]  /*7bc0*/  MOV R23, RZ ;  /* 0x000000ff00177202 */ /* 0x001fe20000000f00 */
[----:B------:R0:W-:Y:S01]  /*7bd0*/  STL.S16 [R1+0x5a8], R29 ;  /* 0x0005a81d01007387 */ /* 0x0001e20000100600 */
[----:B------:R-:W-:-:S04]  /*7be0*/  @!P3 PRMT R24, R19, 0x7610, R24 ;  /* 0x000076101318b816 */ /* 0x000fc80000000018 */
[----:B------:R-:W2:Y:S01]  /*7bf0*/  @!P3 LDG.E R23, desc[UR10][R52.64] ;  /* 0x0000000a3417b981 */ /* 0x000ea2000c1e1900 */
[----:B0-----:R-:W-:-:S03]  /*7c00*/  HFMA2.MMA R29, -RZ, RZ, 0, 0 ;  /* 0x00000000ff1d7435 */ /* 0x001fc600000001ff */
[----:B------:R0:W-:Y:S04]  /*7c10*/  STL.S16 [R1+0x57c], R24 ;  /* 0x00057c1801007387 */ /* 0x0001e80000100600 */
[----:B------:R-:W3:Y:S04]  /*7c20*/  LDL.LU.64 R52, [R1+0x568] ;  /* 0x0005680001347983 */ /* 0x000ee80000300a00 */
[----:B------:R-:W4:Y:S01]  /*7c30*/  @!P2 LDG.E R29, desc[UR10][R30.64] ;  /* 0x0000000a1e1da981 */ /* 0x000f22000c1e1900 */
[----:B0-----:R-:W-:-:S06]  /*7c40*/  MOV R24, RZ ;  /* 0x000000ff00187202 */ /* 0x001fcc0000000f00 */
[----:B------:R-:W3:Y:S04]  /*7c50*/  @!P2 LDG.E R24, desc[UR10][R56.64] ;  /* 0x0000000a3818a981 */ /* 0x000ee8000c1e1900 */
[----:B------:R-:W3:Y:S04]  /*7c60*/  LDL.LU R30, [R1+0x8e4] ;  /* 0x0008e400011e7983 */ /* 0x000ee80000300800 */
[----:B------:R0:W-:Y:S01]  /*7c70*/  STL [R1+0x24], R21 ;  /* 0x0000241501007387 */ /* 0x0001e20000100800 */
[----:B------:R-:W-:-:S03]  /*7c80*/  PRMT R18, RZ, 0x7610, R18 ;  /* 0x00007610ff127816 */ /* 0x000fc60000000012 */
[----:B------:R1:W-:Y:S04]  /*7c90*/  STL [R1+0x128], R25 ;  /* 0x0001281901007387 */ /* 0x0003e80000100800 */
[----:B------:R1:W-:Y:S01]  /*7ca0*/  STL [R1+0x2c], R26 ;  /* 0x00002c1a01007387 */ /* 0x0003e20000100800 */
[----:B0-----:R-:W-:-:S03]  /*7cb0*/  PRMT R21, RZ, 0x7610, R21 ;  /* 0x00007610ff157816 */ /* 0x001fc60000000015 */
[----:B------:R-:W3:Y:S01]  /*7cc0*/  LDL.LU.64 R56, [R1+0x570] ;  /* 0x0005700001387983 */ /* 0x000ee20000300a00 */
[----:B-1----:R-:W-:Y:S02]  /*7cd0*/  PRMT R25, RZ, 0x7610, R25 ;  /* 0x00007610ff197816 */ /* 0x002fe40000000019 */
[----:B------:R-:W-:Y:S02]  /*7ce0*/  @!P1 PRMT R18, R42, 0x7610, R18 ;  /* 0x000076102a129816 */ /* 0x000fe40000000012 */
[----:B------:R-:W-:Y:S02]  /*7cf0*/  LOP3.LUT P1, RZ, R59, 0x40, RZ, 0xc0, !PT ;  /* 0x000000403bff7812 */ /* 0x000fe4000782c0ff */
[----:B------:R-:W-:Y:S02]  /*7d00*/  PRMT R26, RZ, 0x7610, R26 ;  /* 0x00007610ff1a7816 */ /* 0x000fe4000000001a */
[----:B--2---:R-:W-:-:S04]  /*7d10*/  @!P3 SHF.R.U32.HI R19, RZ, 0x10, R23 ;  /* 0x00000010ff13b819 */ /* 0x004fc80000011617 */
[----:B------:R-:W-:-:S05]  /*7d20*/  @!P3 PRMT R21, R19, 0x7610, R21 ;  /* 0x000076101315b816 */ /* 0x000fca0000000015 */
[----:B------:R4:W-:Y:S02]  /*7d30*/  STL.S16 [R1+0x590], R21 ;  /* 0x0005901501007387 */ /* 0x0009e40000100600 */
[----:B----4-:R-:W-:Y:S02]  /*7d40*/  @!P2 SHF.R.U32.HI R21, RZ, 0x10, R29 ;  /* 0x00000010ff15a819 */ /* 0x010fe4000001161d */
[----:B---3--:R-:W-:Y:S02]  /*7d50*/  @!P2 PRMT R25, R24, 0x7610, R25 ;  /* 0x000076101819a816 */ /* 0x008fe40000000019 */
[----:B------:R-:W-:-:S03]  /*7d60*/  PRMT R30, RZ, 0x7610, R30 ;  /* 0x00007610ff1e7816 */ /* 0x000fc6000000001e */
[----:B------:R0:W-:Y:S01]  /*7d70*/  STL.S16 [R1+0x58c], R25 ;  /* 0x00058c1901007387 */ /* 0x0001e20000100600 */
[----:B------:R-:W-:Y:S02]  /*7d80*/  @!P2 PRMT R30, R21, 0x7610, R30 ;  /* 0x00007610151ea816 */ /* 0x000fe4000000001e */
[----:B------:R-:W-:Y:S01]  /*7d90*/  @!P2 SHF.R.U32.HI R21, RZ, 0x10, R24 ;  /* 0x00000010ff15a819 */ /* 0x000fe20000011618 */
[----:B0-----:R-:W-:-:S03]  /*7da0*/  HFMA2.MMA R25, -RZ, RZ, 0, 0 ;  /* 0x00000000ff197435 */ /* 0x001fc600000001ff */
[----:B------:R-:W-:-:S05]  /*7db0*/  @!P2 PRMT R26, R21, 0x7610, R26 ;  /* 0x00007610151aa816 */ /* 0x000fca000000001a */
[----:B------:R0:W-:Y:S04]  /*7dc0*/  STL.S16 [R1+0x594], R26 ;  /* 0x0005941a01007387 */ /* 0x0001e80000100600 */
[----:B------:R-:W2:Y:S01]  /*7dd0*/  @!P1 LDG.E R25, desc[UR10][R50.64] ;  /* 0x0000000a32199981 */ /* 0x000ea2000c1e1900 */
[----:B0-----:R-:W-:-:S03]  /*7de0*/  MOV R26, RZ ;  /* 0x000000ff001a7202 */ /* 0x001fc60000000f00 */
[----:B------:R-:W3:Y:S04]  /*7df0*/  LDL.LU R50, [R1+0x8e0] ;  /* 0x0008e00001327983 */ /* 0x000ee80000300800 */
[----:B------:R-:W4:Y:S04]  /*7e00*/  @!P1 LDG.E R26, desc[UR10][R52.64] ;  /* 0x0000000a341a9981 */ /* 0x000f28000c1e1900 */
[----:B------:R0:W-:Y:S04]  /*7e10*/  STL.S16 [R1+0x588], R30 ;  /* 0x0005881e01007387 */ /* 0x0001e80000100600 */
[----:B------:R-:W-:Y:S01]  /*7e20*/  STL [R1+0x140], R22 ;  /* 0x0001401601007387 */ /* 0x000fe20000100800 */
[----:B------:R-:W-:-:S03]  /*7e30*/  PRMT R19, RZ, 0x7610, R19 ;  /* 0x00007610ff137816 */ /* 0x000fc60000000013 */
[----:B------:R1:W-:Y:S04]  /*7e40*/  STL [R1+0x20], R20 ;  /* 0x0000201401007387 */ /* 0x0003e80000100800 */
[----:B0-----:R-:W4:Y:S01]  /*7e50*/  LDL.LU.64 R30, [R1+0x560] ;  /* 0x00056000011e7983 */ /* 0x001f220000300a00 */
[----:B------:R-:W-:-:S03]  /*7e60*/  @!P3 PRMT R19, R44, 0x7610, R19 ;  /* 0x000076102c13b816 */ /* 0x000fc60000000013 */
[----:B------:R0:W-:Y:S01]  /*7e70*/  STL [R1+0x34], R37 ;  /* 0x0000342501007387 */ /* 0x0001e20000100800 */
[----:B-1----:R-:W-:-:S03]  /*7e80*/  PRMT R20, RZ, 0x7610, R20 ;  /* 0x00007610ff147816 */ /* 0x002fc60000000014 */
[----:B------:R1:W-:Y:S01]  /*7e90*/  STL [R1+0x130], R28 ;  /* 0x0001301c01007387 */ /* 0x0003e20000100800 */
[----:B------:R-:W-:-:S03]  /*7ea0*/  @!P3 PRMT R20, R23, 0x7610, R20 ;  /* 0x000076101714b816 */ /* 0x000fc60000000014 */
[----:B------:R-:W4:Y:S01]  /*7eb0*/  LDL.LU.64 R52, [R1+0x548] ;  /* 0x0005480001347983 */ /* 0x000f220000300a00 */
[----:B0-----:R-:W-:Y:S02]  /*7ec0*/  PRMT R37, RZ, 0x7610, R37 ;  /* 0x00007610ff257816 */ /* 0x001fe40000000025 */
[----:B------:R-:W-:Y:S02]  /*7ed0*/  LOP3.LUT P3, RZ, R59, 0x20, RZ, 0xc0, !PT ;  /* 0x000000203bff7812 */ /* 0x000fe4000786c0ff */
[----:B-1----:R-:W-:Y:S02]  /*7ee0*/  PRMT R28, RZ, 0x7610, R28 ;  /* 0x00007610ff1c7816 */ /* 0x002fe4000000001c */
[----:B--2---:R-:W-:Y:S02]  /*7ef0*/  @!P1 SHF.R.U32.HI R22, RZ, 0x10, R25 ;  /* 0x00000010ff169819 */ /* 0x004fe40000011619 */
[----:B---3--:R-:W-:-:S04]  /*7f00*/  PRMT R50, RZ, 0x7610, R50 ;  /* 0x00007610ff327816 */ /* 0x008fc80000000032 */
[----:B------:R-:W-:Y:S02]  /*7f10*/  @!P1 PRMT R50, R22, 0x7610, R50 ;  /* 0x0000761016329816 */ /* 0x000fe40000000032 */
[----:B----4-:R-:W-:-:S04]  /*7f20*/  @!P1 SHF.R.U32.HI R22, RZ, 0x10, R26 ;  /* 0x00000010ff169819 */ /* 0x010fc8000001161a */
[----:B------:R-:W-:-:S05]  /*7f30*/  @!P1 PRMT R37, R22, 0x7610, R37 ;  /* 0x0000761016259816 */ /* 0x000fca0000000025 */
[----:B------:R0:W-:Y:S01]  /*7f40*/  STL.S16 [R1+0x568], R37 ;  /* 0x0005682501007387 */ /* 0x0001e20000100600 */
[----:B------:R-:W-:Y:S02]  /*7f50*/  @!P1 PRMT R28, R26, 0x7610, R28 ;  /* 0x000076101a1c9816 */ /* 0x000fe4000000001c */
[----:B0-----:R-:W-:-:S06]  /*7f60*/  MOV R37, RZ ;  /* 0x000000ff00257202 */ /* 0x001fcc0000000f00 */
[----:B------:R-:W2:Y:S04]  /*7f70*/  @!P3 LDG.E R37, desc[UR10][R30.64] ;  /* 0x0000000a1e25b981 */ /* 0x000ea8000c1e1900 */
[----:B------:R0:W-:Y:S04]  /*7f80*/  STL.S16 [R1+0x22c], R28 ;  /* 0x00022c1c01007387 */ /* 0x0001e80000100600 */
[----:B------:R-:W3:Y:S01]  /*7f90*/  LDL.LU R30, [R1+0x8d0] ;  /* 0x0008d000011e7983 */ /* 0x000ee20000300800 */
[----:B0-----:R-:W-:-:S10]  /*7fa0*/  HFMA2.MMA R28, -RZ, RZ, 0, 0 ;  /* 0x00000000ff1c7435 */ /* 0x001fd400000001ff */
[----:B------:R-:W4:Y:S01]  /*7fb0*/  @!P3 LDG.E R28, desc[UR10][R56.64] ;  /* 0x0000000a381cb981 */ /* 0x000f22000c1e1900 */
[----:B------:R-:W-:-:S03]  /*7fc0*/  PRMT R21, RZ, 0x7610, R21 ;  /* 0x00007610ff157816 */ /* 0x000fc60000000015 */
[----:B------:R0:W-:Y:S01]  /*7fd0*/  STL [R1+0x134], R36 ;  /* 0x0001342401007387 */ /* 0x0001e20000100800 */
[----:B------:R-:W-:Y:S02]  /*7fe0*/  @!P2 PRMT R21, R29, 0x7610, R21 ;  /* 0x000076101d15a816 */ /* 0x000fe40000000015 */
[----:B------:R-:W-:Y:S01]  /*7ff0*/  LOP3.LUT P2, RZ, R59, 0x10, RZ, 0xc0, !PT ;  /* 0x000000103bff7812 */ /* 0x000fe2000784c0ff */
[----:B------:R1:W-:Y:S04]  /*8000*/  STL.S16 [R1+0x228], R50 ;  /* 0x0002283201007387 */ /* 0x0003e80000100600 */
[----:B------:R-:W-:Y:S01]  /*8010*/  STL [R1+0x144], R4 ;  /* 0x0001440401007387 */ /* 0x000fe20000100800 */
[----:B0-----:R-:W-:-:S03]  /*8020*/  PRMT R36, RZ, 0x7610, R36 ;  /* 0x00007610ff247816 */ /* 0x001fc60000000024 */
[----:B------:R-:W-:Y:S04]  /*8030*/  STL.64 [R1+0x6f0], R60 ;  /* 0x0006f03c01007387 */ /* 0x000fe80000100a00 */
[----:B-1----:R-:W4:Y:S04]  /*8040*/  LDL.LU.64 R50, [R1+0x558] ;  /* 0x0005580001327983 */ /* 0x002f280000300a00 */
[----:B------:R-:W-:Y:S04]  /*8050*/  STL.64 [R1+0x720], R60 ;  /* 0x0007203c01007387 */ /* 0x000fe80000100a00 */
[----:B------:R-:W-:Y:S04]  /*8060*/  STL.64 [R1+0x738], R60 ;  /* 0x0007383c01007387 */ /* 0x000fe80000100a00 */
[----:B------:R0:W-:Y:S04]  /*8070*/  STL.64 [R1+0x760], R60 ;  /* 0x0007603c01007387 */ /* 0x0001e80000100a00 */
[----:B------:R-:W-:Y:S01]  /*8080*/  STL [R1+0x44], R39 ;  /* 0x0000442701007387 */ /* 0x000fe20000100800 */
[----:B------:R-:W-:-:S03]  /*8090*/  PRMT R22, RZ, 0x7610, R22 ;  /* 0x00007610ff167816 */ /* 0x000fc60000000016 */
[----:B------:R-:W-:Y:S01]  /*80a0*/  STL [R1+0x48], R41 ;  /* 0x0000482901007387 */ /* 0x000fe20000100800 */
[----:B0-----:R-:W-:-:S03]  /*80b0*/  PRMT R60, RZ, 0x7610, R60 ;  /* 0x00007610ff3c7816 */ /* 0x001fc6000000003c */
[----:B------:R-:W4:Y:S01]  /*80c0*/  LDL.LU.64 R56, [R1+0x8d8] ;  /* 0x0008d80001387983 */ /* 0x000f220000300a00 */
[----:B--2---:R-:W-:-:S05]  /*80d0*/  @!P3 PRMT R36, R37, 0x7610, R36 ;  /* 0x000076102524b816 */ /* 0x004fca0000000024 */
[----:B------:R0:W-:Y:S02]  /*80e0*/  STL.S16 [R1+0x564], R36 ;  /* 0x0005642401007387 */ /* 0x0001e40000100600 */
[----:B0-----:R-:W-:-:S06]  /*80f0*/  MOV R36, RZ ;  /* 0x000000ff00247202 */ /* 0x001fcc0000000f00 */
[----:B------:R-:W2:Y:S01]  /*8100*/  @!P2 LDG.E R36, desc[UR10][R52.64] ;  /* 0x0000000a3424a981 */ /* 0x000ea2000c1e1900 */
[----:B---3--:R-:W-:Y:S02]  /*8110*/  PRMT R30, RZ, 0x7610, R30 ;  /* 0x00007610ff1e7816 */ /* 0x008fe4000000001e */
[----:B----4-:R-:W-:-:S04]  /*8120*/  @!P3 SHF.R.U32.HI R4, RZ, 0x10, R28 ;  /* 0x00000010ff04b819 */ /* 0x010fc8000001161c */
[----:B------:R-:W-:Y:S02]  /*8130*/  @!P3 PRMT R30, R4, 0x7610, R30 ;  /* 0x00007610041eb816 */ /* 0x000fe4000000001e */
[----:B------:R-:W-:Y:S01]  /*8140*/  @!P3 SHF.R.U32.HI R4, RZ, 0x10, R37 ;  /* 0x00000010ff04b819 */ /* 0x000fe20000011625 */
[----:B------:R-:W-:Y:S03]  /*8150*/  STL [R1+0x4c], R27 ;  /* 0x00004c1b01007387 */ /* 0x000fe60000100800 */
[----:B------:R-:W-:Y:S01]  /*8160*/  @!P3 PRMT R60, R4, 0x7610, R60 ;  /* 0x00007610043cb816 */ /* 0x000fe2000000003c */
[----:B------:R0:W-:Y:S04]  /*8170*/  STL.S16 [R1+0x560], R30 ;  /* 0x0005601e01007387 */ /* 0x0001e80000100600 */
[----:B------:R1:W-:Y:S01]  /*8180*/  STL.S16 [R1+0x56c], R60 ;  /* 0x00056c3c01007387 */ /* 0x0003e20000100600 */
[----:B------:R-:W-:-:S02]  /*8190*/  PRMT R39, RZ, 0x7610, R39 ;  /* 0x00007610ff277816 */ /* 0x000fc40000000027 */
[----:B------:R-:W-:Y:S01]  /*81a0*/  PRMT R41, RZ, 0x7610, R41 ;  /* 0x00007610ff297816 */ /* 0x000fe20000000029 */
[----:B------:R-:W-:Y:S04]  /*81b0*/  STL [R1+0x148], R5 ;  /* 0x0001480501007387 */ /* 0x000fe80000100800 */
[----:B0-----:R-:W3:Y:S04]  /*81c0*/  LDL.LU.64 R30, [R1+0x550] ;  /* 0x00055000011e7983 */ /* 0x001ee80000300a00 */
[----:B-1----:R-:W4:Y:S01]  /*81d0*/  LDL.LU.64 R60, [R1+0x540] ;  /* 0x00054000013c7983 */ /* 0x002f220000300a00 */
[----:B------:R-:W-:-:S02]  /*81e0*/  @!P3 PRMT R39, R28, 0x7610, R39 ;  /* 0x000076101c27b816 */ /* 0x000fc40000000027 */
[----:B------:R-:W-:Y:S01]  /*81f0*/  @!P1 PRMT R22, R25, 0x7610, R22 ;  /* 0x0000761019169816 */ /* 0x000fe20000000016 */
[----:B------:R-:W-:Y:S04]  /*8200*/  STL [R1+0x50], R42 ;  /* 0x0000502a01007387 */ /* 0x000fe80000100800 */
[----:B------:R0:W-:Y:S04]  /*8210*/  STL.S16 [R1+0x244], R39 ;  /* 0x0002442701007387 */ /* 0x0001e80000100600 */
[----:B------:R-:W4:Y:S01]  /*8220*/  LDL.LU.64 R52, [R1+0x8c0] ;  /* 0x0008c00001347983 */ /* 0x000f220000300a00 */
[----:B0-----:R-:W-:Y:S01]  /*8230*/  HFMA2.MMA R39, -RZ, RZ, 0, 0 ;  /* 0x00000000ff277435 */ /* 0x001fe200000001ff */
[----:B------:R-:W-:-:S09]  /*8240*/  LOP3.LUT P1, RZ, R59, 0x8, RZ, 0xc0, !PT ;  /* 0x000000083bff7812 */ /* 0x000fd2000782c0ff */
[----:B------:R-:W4:Y:S01]  /*8250*/  @!P2 LDG.E R39, desc[UR10][R50.64] ;  /* 0x0000000a3227a981 */ /* 0x000f22000c1e1900 */
[----:B------:R-:W-:Y:S02]  /*8260*/  MOV R27, RZ ;  /* 0x000000ff001b7202 */ /* 0x000fe40000000f00 */
[----:B--2---:R-:W-:Y:S02]  /*8270*/  @!P2 PRMT R41, R36, 0x7610, R41 ;  /* 0x000076102429a816 */ /* 0x004fe40000000029 */
[----:B------:R-:W-:Y:S02]  /*8280*/  PRMT R57, RZ, 0x7610, R57 ;  /* 0x00007610ff397816 */ /* 0x000fe40000000039 */
[----:B------:R-:W-:Y:S01]  /*8290*/  PRMT R56, RZ, 0x7610, R56 ;  /* 0x00007610ff387816 */ /* 0x000fe20000000038 */
[----:B------:R0:W-:Y:S01]  /*82a0*/  STL.S16 [R1+0x258], R41 ;  /* 0x0002582901007387 */ /* 0x0001e20000100600 */
[----:B------:R-:W-:Y:S02]  /*82b0*/  PRMT R5, RZ, 0x7610, R5 ;  /* 0x00007610ff057816 */ /* 0x000fe40000000005 */
[----:B------:R-:W-:Y:S01]  /*82c0*/  LOP3.LUT P3, RZ, R59, 0x4, RZ, 0xc0, !PT ;  /* 0x000000043bff7812 */ /* 0x000fe2000786c0ff */
[----:B------:R-:W-:Y:S01]  /*82d0*/  HFMA2.MMA R42, -RZ, RZ, 0, 0 ;  /* 0x00000000ff2a7435 */ /* 0x000fe200000001ff */
[----:B------:R-:W-:Y:S01]  /*82e0*/  STL [R1+0x14c], R38 ;  /* 0x00014c2601007387 */ /* 0x000fe20000100800 */
[----:B------:R-:W-:-:S03]  /*82f0*/  PRMT R58, RZ, 0x7610, R58 ;  /* 0x00007610ff3a7816 */ /* 0x000fc6000000003a */
[----:B------:R-:W-:Y:S01]  /*8300*/  STL [R1+0x154], R23 ;  /* 0x0001541701007387 */ /* 0x000fe20000100800 */
[----:B0-----:R-:W-:Y:S01]  /*8310*/  HFMA2.MMA R41, -RZ, RZ, 0, 0 ;  /* 0x00000000ff297435 */ /* 0x001fe200000001ff */
[----:B------:R-:W-:Y:S02]  /*8320*/  PRMT R40, RZ, 0x7610, R40 ;  /* 0x00007610ff287816 */ /* 0x000fe40000000028 */
[----:B------:R-:W-:Y:S04]  /*8330*/  STL [R1+0x58], R29 ;  /* 0x0000581d01007387 */ /* 0x000fe80000100800 */
[----:B------:R-:W-:Y:S04]  /*8340*/  STL [R1+0x158], R24 ;  /* 0x0001581801007387 */ /* 0x000fe80000100800 */
[----:B---3--:R-:W2:Y:S04]  /*8350*/  @!P1 LDG.E R41, desc[UR10][R30.64] ;  /* 0x0000000a1e299981 */ /* 0x008ea8000c1e1900 */
[----:B----4-:R-:W3:Y:S04]  /*8360*/  @!P1 LDG.E R27, desc[UR10][R60.64] ;  /* 0x0000000a3c1b9981 */ /* 0x010ee8000c1e1900 */
[----:B------:R-:W-:Y:S04]  /*8370*/  STL [R1+0x5c], R25 ;  /* 0x00005c1901007387 */ /* 0x000fe80000100800 */
[----:B------:R-:W4:Y:S04]  /*8380*/  LDL.LU R30, [R1+0x8b8] ;  /* 0x0008b800011e7983 */ /* 0x000f280000300800 */
[----:B------:R-:W3:Y:S01]  /*8390*/  LDL.LU.64 R60, [R1+0x520] ;  /* 0x00052000013c7983 */ /* 0x000ee20000300a00 */
[----:B------:R-:W-:-:S02]  /*83a0*/  PRMT R53, RZ, 0x7610, R53 ;  /* 0x00007610ff357816 */ /* 0x000fc40000000035 */
[----:B------:R-:W-:Y:S01]  /*83b0*/  PRMT R52, RZ, 0x7610, R52 ;  /* 0x00007610ff347816 */ /* 0x000fe20000000034 */
[----:B------:R-:W-:Y:S04]  /*83c0*/  STL [R1+0x15c], R26 ;  /* 0x00015c1a01007387 */ /* 0x000fe80000100800 */
[----:B------:R-:W-:Y:S04]  /*83d0*/  STL [R1+0x60], R28 ;  /* 0x0000601c01007387 */ /* 0x000fe80000100800 */
[----:B------:R-:W-:Y:S01]  /*83e0*/  STL [R1+0x160], R37 ;  /* 0x0001602501007387 */ /* 0x000fe20000100800 */
[----:B------:R-:W-:-:S03]  /*83f0*/  @!P2 SHF.R.U32.HI R4, RZ, 0x10, R39 ;  /* 0x00000010ff04a819 */ /* 0x000fc60000011627 */
[----:B------:R-:W-:Y:S01]  /*8400*/  STL [R1+0x164], R36 ;  /* 0x0001642401007387 */ /* 0x000fe20000100800 */
[----:B------:R-:W-:-:S03]  /*8410*/  @!P2 PRMT R57, R4, 0x7610, R57 ;  /* 0x000076100439a816 */ /* 0x000fc60000000039 */
[----:B------:R-:W-:Y:S01]  /*8420*/  STL [R1+0x138], R45 ;  /* 0x0001382d01007387 */ /* 0x000fe20000100800 */
[----:B------:R-:W-:-:S03]  /*8430*/  @!P2 SHF.R.U32.HI R4, RZ, 0x10, R36 ;  /* 0x00000010ff04a819 */ /* 0x000fc60000011624 */
[----:B------:R-:W-:Y:S01]  /*8440*/  STL [R1+0x3c], R47 ;  /* 0x00003c2f01007387 */ /* 0x000fe20000100800 */
[----:B------:R-:W-:Y:S02]  /*8450*/  @!P2 PRMT R56, R4, 0x7610, R56 ;  /* 0x000076100438a816 */ /* 0x000fe40000000038 */
[----:B------:R-:W-:Y:S01]  /*8460*/  PRMT R4, RZ, 0x7610, R4 ;  /* 0x00007610ff047816 */ /* 0x000fe20000000004 */
[----:B------:R-:W-:Y:S03]  /*8470*/  STL [R1+0x13c], R46 ;  /* 0x00013c2e01007387 */ /* 0x000fe60000100800 */
[----:B------:R-:W-:Y:S01]  /*8480*/  @!P2 PRMT R4, R39, 0x7610, R4 ;  /* 0x000076102704a816 */ /* 0x000fe20000000004 */
[----:B------:R-:W-:Y:S04]  /*8490*/  STL [R1+0x40], R48 ;  /* 0x0000403001007387 */ /* 0x000fe80000100800 */
[----:B------:R-:W-:Y:S04]  /*84a0*/  STL.S16 [R1+0x24c], R4 ;  /* 0x00024c0401007387 */ /* 0x000fe80000100600 */
[----:B------:R-:W-:Y:S04]  /*84b0*/  STL.S16 [R1+0x280], R57 ;  /* 0x0002803901007387 */ /* 0x000fe80000100600 */
[----:B------:R0:W-:Y:S04]  /*84c0*/  STL.S16 [R1+0x548], R56 ;  /* 0x0005483801007387 */ /* 0x0001e80000100600 */
[----:B------:R-:W-:Y:S04]  /*84d0*/  STL [R1+0x150], R43 ;  /* 0x0001502b01007387 */ /* 0x000fe80000100800 */
[----:B------:R-:W-:Y:S04]  /*84e0*/  STL [R1+0x54], R44 ;  /* 0x0000542c01007387 */ /* 0x000fe80000100800 */
[----:B0-----:R-:W3:Y:S04]  /*84f0*/  LDL.LU.64 R56, [R1+0x530] ;  /* 0x0005300001387983 */ /* 0x001ee80000300a00 */
[----:B------:R-:W-:Y:S04]  /*8500*/  STL.64 [R1+0x6f8], R6 ;  /* 0x0006f80601007387 */ /* 0x000fe80000100a00 */
[----:B------:R-:W-:Y:S04]  /*8510*/  STL.64 [R1+0x728], R6 ;  /* 0x0007280601007387 */ /* 0x000fe80000100a00 */
[----:B------:R-:W-:Y:S04]  /*8520*/  STL.64 [R1+0x708], R8 ;  /* 0x0007080801007387 */ /* 0x000fe80000100a00 */
[----:B------:R-:W3:Y:S01]  /*8530*/  LDL.LU.64 R50, [R1+0x8c8] ;  /* 0x0008c80001327983 */ /* 0x000ee20000300a00 */
[----:B--2---:R-:W-:-:S02]  /*8540*/  @!P1 SHF.R.U32.HI R4, RZ, 0x10, R41 ;  /* 0x00000010ff049819 */ /* 0x004fc40000011629 */
[----:B----4-:R-:W-:-:S04]  /*8550*/  PRMT R30, RZ, 0x7610, R30 ;  /* 0x00007610ff1e7816 */ /* 0x010fc8000000001e */
[----:B------:R-:W-:Y:S02]  /*8560*/  @!P1 PRMT R30, R4, 0x7610, R30 ;  /* 0x00007610041e9816 */ /* 0x000fe4000000001e */
[----:B---3--:R-:W-:-:S04]  /*8570*/  @!P1 SHF.R.U32.HI R4, RZ, 0x10, R27 ;  /* 0x00000010ff049819 */ /* 0x008fc8000001161b */
[----:B------:R-:W-:-:S05]  /*8580*/  @!P1 PRMT R5, R4, 0x7610, R5 ;  /* 0x0000761004059816 */ /* 0x000fca0000000005 */
[----:B------:R0:W-:Y:S04]  /*8590*/  STL.S16 [R1+0x54c], R5 ;  /* 0x00054c0501007387 */ /* 0x0001e80000100600 */
[----:B0-----:R-:W2:Y:S04]  /*85a0*/  LDL.LU.64 R4, [R1+0x538] ;  /* 0x0005380001047983 */ /* 0x001ea80000300a00 */
[----:B------:R0:W-:Y:S04]  /*85b0*/  STL.S16 [R1+0x540], R30 ;  /* 0x0005401e01007387 */ /* 0x0001e80000100600 */
[----:B0-----:R-:W3:Y:S04]  /*85c0*/  LDL.LU.64 R30, [R1+0x528] ;  /* 0x00052800011e7983 */ /* 0x001ee80000300a00 */
[----:B--2---:R0:W2:Y:S02]  /*85d0*/  @!P3 LDG.E R42, desc[UR10][R4.64] ;  /* 0x0000000a042ab981 */ /* 0x0040a4000c1e1900 */
[----:B0-----:R-:W-:-:S06]  /*85e0*/  MOV R4, RZ ;  /* 0x000000ff00047202 */ /* 0x001fcc0000000f00 */
[----:B------:R-:W4:Y:S01]  /*85f0*/  @!P3 LDG.E R4, desc[UR10][R56.64] ;  /* 0x0000000a3804b981 */ /* 0x000f22000c1e1900 */
[----:B------:R-:W-:Y:S02]  /*8600*/  PRMT R38, RZ, 0x7610, R38 ;  /* 0x00007610ff267816 */ /* 0x000fe40000000026 */
[----:B------:R-:W-:Y:S01]  /*8610*/  LOP3.LUT P2, RZ, R59, 0x2, RZ, 0xc0, !PT ;  /* 0x000000023bff7812 */ /* 0x000fe2000784c0ff */
[----:B------:R-:W3:Y:S01]  /*8620*/  LDL.LU.64 R56, [R1+0x510] ;  /* 0x0005100001387983 */ /* 0x000ee20000300a00 */
[----:B------:R-:W-:-:S05]  /*8630*/  @!P1 PRMT R58, R27, 0x7610, R58 ;  /* 0x000076101b3a9816 */ /* 0x000fca000000003a */
[----:B------:R0:W-:Y:S04]  /*8640*/  STL.S16 [R1+0x544], R58 ;  /* 0x0005443a01007387 */ /* 0x0001e80000100600 */
[----:B0-----:R-:W3:Y:S01]  /*8650*/  LDL.LU R58, [R1+0x8b0] ;  /* 0x0008b000013a7983 */ /* 0x001ee20000300800 */
[----:B--2---:R-:W-:-:S04]  /*8660*/  @!P3 SHF.R.U32.HI R5, RZ, 0x10, R42 ;  /* 0x00000010ff05b819 */ /* 0x004fc8000001162a */
[----:B------:R-:W-:Y:S02]  /*8670*/  @!P3 PRMT R53, R5, 0x7610, R53 ;  /* 0x000076100535b816 */ /* 0x000fe40000000035 */
[----:B----4-:R-:W-:Y:S02]  /*8680*/  @!P3 PRMT R38, R4, 0x7610, R38 ;  /* 0x000076100426b816 */ /* 0x010fe40000000026 */
[----:B------:R-:W-:-:S03]  /*8690*/  @!P3 SHF.R.U32.HI R5, RZ, 0x10, R4 ;  /* 0x00000010ff05b819 */ /* 0x000fc60000011604 */
[----:B------:R0:W-:Y:S01]  /*86a0*/  STL.S16 [R1+0x538], R38 ;  /* 0x0005382601007387 */ /* 0x0001e20000100600 */
[----:B------:R-:W-:Y:S02]  /*86b0*/  @!P3 PRMT R52, R5, 0x7610, R52 ;  /* 0x000076100534b816 */ /* 0x000fe40000000034 */
[----:B------:R-:W-:Y:S01]  /*86c0*/  PRMT R5, RZ, 0x7610, R5 ;  /* 0x00007610ff057816 */ /* 0x000fe20000000005 */
[----:B0-----:R-:W-:-:S03]  /*86d0*/  HFMA2.MMA R38, -RZ, RZ, 0, 0 ;  /* 0x00000000ff267435 */ /* 0x001fc600000001ff */
[----:B------:R-:W-:-:S05]  /*86e0*/  @!P3 PRMT R5, R42, 0x7610, R5 ;  /* 0x000076102a05b816 */ /* 0x000fca0000000005 */
[----:B------:R0:W-:Y:S04]  /*86f0*/  STL.S16 [R1+0x530], R5 ;  /* 0x0005300501007387 */ /* 0x0001e80000100600 */
[----:B---3--:R-:W2:Y:S01]  /*8700*/  @!P2 LDG.E R38, desc[UR10][R30.64] ;  /* 0x0000000a1e26a981 */ /* 0x008ea2000c1e1900 */
[----:B0-----:R-:W-:-:S03]  /*8710*/  MOV R5, RZ ;  /* 0x000000ff00057202 */ /* 0x001fc60000000f00 */
[----:B------:R-:W3:Y:S04]  /*8720*/  LDL.LU.64 R30, [R1+0x8a8] ;  /* 0x0008a800011e7983 */ /* 0x000ee80000300a00 */
[----:B------:R-:W4:Y:S04]  /*8730*/  @!P2 LDG.E R5, desc[UR10][R60.64] ;  /* 0x0000000a3c05a981 */ /* 0x000f28000c1e1900 */
[----:B------:R-:W-:Y:S04]  /*8740*/  STL.S16 [R1+0x534], R53 ;  /* 0x0005343501007387 */ /* 0x000fe80000100600 */
[----:B------:R0:W-:Y:S01]  /*8750*/  STL.S16 [R1+0x53c], R52 ;  /* 0x00053c3401007387 */ /* 0x0001e20000100600 */
[----:B------:R-:W-:Y:S01]  /*8760*/  @!P1 PRMT R40, R41, 0x7610, R40 ;  /* 0x0000761029289816 */ /* 0x000fe20000000028 */
[----:B------:R-:W-:-:S02]  /*8770*/  HFMA2.MMA R29, -RZ, RZ, 0, 0 ;  /* 0x00000000ff1d7435 */ /* 0x000fc400000001ff */
[----:B------:R-:W4:Y:S04]  /*8780*/  LDL.LU.64 R60, [R1+0x500] ;  /* 0x00050000013c7983 */ /* 0x000f280000300a00 */
[----:B0-----:R-:W4:Y:S01]  /*8790*/  LDL.LU.64 R52, [R1+0x518] ;  /* 0x0005180001347983 */ /* 0x001f220000300a00 */
[----:B------:R-:W-:-:S03]  /*87a0*/  LOP3.LUT P1, RZ, R59, 0x1, RZ, 0xc0, !PT ;  /* 0x000000013bff7812 */ /* 0x000fc6000782c0ff */
[----:B------:R0:W-:Y:S04]  /*87b0*/  STL.S16 [R1+0x260], R40 ;  /* 0x0002602801007387 */ /* 0x0001e80000100600 */
[----:B0-----:R-:W4:Y:S01]  /*87c0*/  LDL.LU R40, [R1+0x8b4] ;  /* 0x0008b40001287983 */ /* 0x001f220000300800 */
[----:B------:R-:W-:Y:S02]  /*87d0*/  PRMT R58, RZ, 0x7610, R58 ;  /* 0x00007610ff3a7816 */ /* 0x000fe4000000003a */
[----:B--2---:R-:W-:Y:S02]  /*87e0*/  @!P2 SHF.R.U32.HI R23, RZ, 0x10, R38 ;  /* 0x00000010ff17a819 */ /* 0x004fe40000011626 */
[----:B---3--:R-:W-:Y:S02]  /*87f0*/  PRMT R31, RZ, 0x7610, R31 ;  /* 0x00007610ff1f7816 */ /* 0x008fe4000000001f */
[----:B------:R-:W-:-:S02]  /*8800*/  PRMT R30, RZ, 0x7610, R30 ;  /* 0x00007610ff1e7816 */ /* 0x000fc4000000001e */
[----:B------:R-:W-:Y:S02]  /*8810*/  @!P2 PRMT R31, R23, 0x7610, R31 ;  /* 0x00007610171fa816 */ /* 0x000fe4000000001f */
[----:B----4-:R-:W-:-:S04]  /*8820*/  @!P2 SHF.R.U32.HI R23, RZ, 0x10, R5 ;  /* 0x00000010ff17a819 */ /* 0x010fc80000011605 */
[----:B------:R-:W-:Y:S02]  /*8830*/  @!P2 PRMT R30, R23, 0x7610, R30 ;  /* 0x00007610171ea816 */ /* 0x000fe4000000001e */
[----:B------:R-:W-:-:S04]  /*8840*/  PRMT R23, RZ, 0x7610, R23 ;  /* 0x00007610ff177816 */ /* 0x000fc80000000017 */
[----:B------:R-:W-:-:S05]  /*8850*/  @!P2 PRMT R23, R5, 0x7610, R23 ;  /* 0x000076100517a816 */ /* 0x000fca0000000017 */
[----:B------:R0:W-:Y:S04]  /*8860*/  STL.S16 [R1+0x528], R23 ;  /* 0x0005281701007387 */ /* 0x0001e80000100600 */
[----:B------:R-:W2:Y:S01]  /*8870*/  @!P1 LDG.E R29, desc[UR10][R52.64] ;  /* 0x0000000a341d9981 */ /* 0x000ea2000c1e1900 */
[----:B0-----:R-:W-:-:S03]  /*8880*/  MOV R23, RZ ;  /* 0x000000ff00177202 */ /* 0x001fc60000000f00 */
[----:B------:R-:W3:Y:S04]  /*8890*/  LDL.LU.64 R52, [R1+0x898] ;  /* 0x0008980001347983 */ /* 0x000ee80000300a00 */
[----:B------:R-:W4:Y:S04]  /*88a0*/  @!P1 LDG.E R23, desc[UR10][R56.64] ;  /* 0x0000000a38179981 */ /* 0x000f28000c1e1900 */
[----:B------:R-:W-:Y:S04]  /*88b0*/  STL.S16 [R1+0x524], R31 ;  /* 0x0005241f01007387 */ /* 0x000fe80000100600 */
[----:B------:R0:W-:Y:S01]  /*88c0*/  STL.S16 [R1+0x52c], R30 ;  /* 0x00052c1e01007387 */ /* 0x0001e20000100600 */
[----:B------:R-:W-:-:S02]  /*88d0*/  @!P2 PRMT R58, R38, 0x7610, R58 ;  /* 0x00007610263aa816 */ /* 0x000fc4000000003a */
[----:B------:R-:W-:Y:S01]  /*88e0*/  LOP3.LUT P3, RZ, R40, 0x80000000, RZ, 0xc0, !PT ;  /* 0x8000000028ff7812 */ /* 0x000fe2000786c0ff */
[----:B------:R-:W4:Y:S04]  /*88f0*/  LDL.LU.64 R56, [R1+0x4f0] ;  /* 0x0004f00001387983 */ /* 0x000f280000300a00 */
[----:B0-----:R-:W4:Y:S04]  /*8900*/  LDL.LU.64 R30, [R1+0x508] ;  /* 0x00050800011e7983 */ /* 0x001f280000300a00 */
[----:B------:R0:W-:Y:S04]  /*8910*/  STL.S16 [R1+0x520], R58 ;  /* 0x0005203a01007387 */ /* 0x0001e80000100600 */
[----:B0-----:R-:W4:Y:S01]  /*8920*/  LDL.LU R58, [R1+0x8a0] ;  /* 0x0008a000013a7983 */ /* 0x001f220000300800 */
[----:B--2---:R-:W-:-:S02]  /*8930*/  @!P1 SHF.R.U32.HI R24, RZ, 0x10, R29 ;  /* 0x00000010ff189819 */ /* 0x004fc4000001161d */
[----:B---3--:R-:W-:Y:S02]  /*8940*/  PRMT R53, RZ, 0x7610, R53 ;  /* 0x00007610ff357816 */ /* 0x008fe40000000035 */
[----:B------:R-:W-:Y:S02]  /*8950*/  PRMT R52, RZ, 0x7610, R52 ;  /* 0x00007610ff347816 */ /* 0x000fe40000000034 */
[----:B------:R-:W-:Y:S02]  /*8960*/  @!P1 PRMT R53, R24, 0x7610, R53 ;  /* 0x0000761018359816 */ /* 0x000fe40000000035 */
[----:B----4-:R-:W-:-:S04]  /*8970*/  @!P1 SHF.R.U32.HI R24, RZ, 0x10, R23 ;  /* 0x00000010ff189819 */ /* 0x010fc80000011617 */
[----:B------:R-:W-:Y:S02]  /*8980*/  @!P1 PRMT R52, R24, 0x7610, R52 ;  /* 0x0000761018349816 */ /* 0x000fe40000000034 */
[----:B------:R-:W-:-:S04]  /*8990*/  PRMT R24, RZ, 0x7610, R24 ;  /* 0x00007610ff187816 */ /* 0x000fc80000000018 */
[----:B------:R-:W-:-:S05]  /*89a0*/  @!P1 PRMT R24, R23, 0x7610, R24 ;  /* 0x0000761017189816 */ /* 0x000fca0000000018 */
[----:B------:R0:W-:Y:S02]  /*89b0*/  STL.S16 [R1+0x518], R24 ;  /* 0x0005181801007387 */ /* 0x0001e40000100600 */
[----:B0-----:R-:W-:-:S06]  /*89c0*/  CS2R R24, SRZ ;  /* 0x0000000000187805 */ /* 0x001fcc000001ff00 */
[----:B------:R-:W2:Y:S04]  /*89d0*/  @!P3 LDG.E R24, desc[UR10][R30.64] ;  /* 0x0000000a1e18b981 */ /* 0x000ea8000c1e1900 */
[----:B------:R-:W3:Y:S04]  /*89e0*/  @!P3 LDG.E R25, desc[UR10][R60.64] ;  /* 0x0000000a3c19b981 */ /* 0x000ee8000c1e1900 */
[----:B------:R-:W4:Y:S04]  /*89f0*/  LDL.LU.64 R30, [R1+0x888] ;  /* 0x00088800011e7983 */ /* 0x000f280000300a00 */
[----:B------:R-:W-:Y:S04]  /*8a00*/  STL.S16 [R1+0x514], R53 ;  /* 0x0005143501007387 */ /* 0x000fe80000100600 */
[----:B------:R0:W-:Y:S01]  /*8a10*/  STL.S16 [R1+0x51c], R52 ;  /* 0x00051c3401007387 */ /* 0x0001e20000100600 */
[----:B------:R-:W-:-:S02]  /*8a20*/  PRMT R58, RZ, 0x7610, R58 ;  /* 0x00007610ff3a7816 */ /* 0x000fc4000000003a */
[----:B------:R-:W-:Y:S01]  /*8a30*/  LOP3.LUT P2, RZ, R40, 0x40000000, RZ, 0xc0, !PT ;  /* 0x4000000028ff7812 */ /* 0x000fe2000784c0ff */
[----:B------:R-:W3:Y:S04]  /*8a40*/  LDL.LU.64 R60, [R1+0x4d8] ;  /* 0x0004d800013c7983 */ /* 0x000ee80000300a00 */
[----:B0-----:R-:W3:Y:S01]  /*8a50*/  LDL.LU.64 R52, [R1+0x4f8] ;  /* 0x0004f80001347983 */ /* 0x001ee20000300a00 */
[----:B------:R-:W-:-:S05]  /*8a60*/  @!P1 PRMT R58, R29, 0x7610, R58 ;  /* 0x000076101d3a9816 */ /* 0x000fca000000003a */
[----:B------:R0:W-:Y:S04]  /*8a70*/  STL.S16 [R1+0x510], R58 ;  /* 0x0005103a01007387 */ /* 0x0001e80000100600 */
[----:B0-----:R-:W3:Y:S01]  /*8a80*/  LDL.LU R58, [R1+0x890] ;  /* 0x00089000013a7983 */ /* 0x001ee20000300800 */
[----:B------:R-:W-:-:S06]  /*8a90*/  MOV R28, RZ ;  /* 0x000000ff001c7202 */ /* 0x000fcc0000000f00 */
[----:B------:R-:W3:Y:S01]  /*8aa0*/  @!P2 LDG.E R28, desc[UR10][R56.64] ;  /* 0x0000000a381ca981 */ /* 0x000ee2000c1e1900 */
[----:B--2---:R-:W-:-:S03]  /*8ab0*/  @!P3 SHF.R.U32.HI R26, RZ, 0x10, R24 ;  /* 0x00000010ff1ab819 */ /* 0x004fc60000011618 */
[----:B------:R-:W-:Y:S01]  /*8ac0*/  STL [R1+0x64], R39 ;  /* 0x0000642701007387 */ /* 0x000fe20000100800 */
[----:B----4-:R-:W-:-:S03]  /*8ad0*/  PRMT R31, RZ, 0x7610, R31 ;  /* 0x00007610ff1f7816 */ /* 0x010fc6000000001f */
[----:B------:R-:W2:Y:S01]  /*8ae0*/  LDL.LU.64 R56, [R1+0x4c0] ;  /* 0x0004c00001387983 */ /* 0x000ea20000300a00 */
[----:B------:R-:W-:Y:S02]  /*8af0*/  PRMT R30, RZ, 0x7610, R30 ;  /* 0x00007610ff1e7816 */ /* 0x000fe4000000001e */
[----:B------:R-:W-:Y:S02]  /*8b00*/  @!P3 PRMT R31, R26, 0x7610, R31 ;  /* 0x000076101a1fb816 */ /* 0x000fe4000000001f */
[----:B---3--:R-:W-:-:S04]  /*8b10*/  @!P3 SHF.R.U32.HI R26, RZ, 0x10, R25 ;  /* 0x00000010ff1ab819 */ /* 0x008fc80000011619 */
[----:B------:R-:W-:Y:S02]  /*8b20*/  @!P3 PRMT R30, R26, 0x7610, R30 ;  /* 0x000076101a1eb816 */ /* 0x000fe4000000001e */
[----:B------:R-:W-:-:S04]  /*8b30*/  PRMT R26, RZ, 0x7610, R26 ;  /* 0x00007610ff1a7816 */ /* 0x000fc8000000001a */
[----:B------:R-:W-:-:S05]  /*8b40*/  @!P3 PRMT R26, R25, 0x7610, R26 ;  /* 0x00007610191ab816 */ /* 0x000fca000000001a */
[----:B------:R0:W-:Y:S02]  /*8b50*/  STL.S16 [R1+0x508], R26 ;  /* 0x0005081a01007387 */ /* 0x0001e40000100600 */
[----:B0-----:R-:W-:-:S10]  /*8b60*/  HFMA2.MMA R26, -RZ, RZ, 0, 0 ;  /* 0x00000000ff1a7435 */ /* 0x001fd400000001ff */
[----:B------:R-:W3:Y:S04]  /*8b70*/  @!P2 LDG.E R26, desc[UR10][R52.64] ;  /* 0x0000000a341aa981 */ /* 0x000ee8000c1e1900 */
[----:B------:R-:W4:Y:S04]  /*8b80*/  LDL.LU.64 R52, [R1+0x878] ;  /* 0x0008780001347983 */ /* 0x000f280000300a00 */
[----:B------:R-:W-:Y:S04]  /*8b90*/  STL.S16 [R1+0x504], R31 ;  /* 0x0005041f01007387 */ /* 0x000fe80000100600 */
[----:B------:R0:W-:Y:S04]  /*8ba0*/  STL.S16 [R1+0x50c], R30 ;  /* 0x00050c1e01007387 */ /* 0x0001e80000100600 */
[----:B0-----:R-:W2:Y:S01]  /*8bb0*/  LDL.LU.64 R30, [R1+0x4e0] ;  /* 0x0004e000011e7983 */ /* 0x001ea20000300a00 */
[----:B------:R-:W-:-:S04]  /*8bc0*/  PRMT R58, RZ, 0x7610, R58 ;  /* 0x00007610ff3a7816 */ /* 0x000fc8000000003a */
[----:B------:R-:W-:-:S05]  /*8bd0*/  @!P3 PRMT R58, R24, 0x7610, R58 ;  /* 0x00007610183ab816 */ /* 0x000fca000000003a */
[----:B------:R0:W-:Y:S04]  /*8be0*/  STL.S16 [R1+0x500], R58 ;  /* 0x0005003a01007387 */ /* 0x0001e80000100600 */
[----:B0-----:R-:W2:Y:S01]  /*8bf0*/  LDL.LU R58, [R1+0x880] ;  /* 0x00088000013a7983 */ /* 0x001ea20000300800 */
[----:B------:R-:W-:Y:S02]  /*8c00*/  LOP3.LUT P1, RZ, R40, 0x20000000, RZ, 0xc0, !PT ;  /* 0x2000000028ff7812 */ /* 0x000fe4000782c0ff */
[----:B------:R-:W-:-:S11]  /*8c10*/  MOV R39, RZ ;  /* 0x000000ff00277202 */ /* 0x000fd60000000f00 */
[----:B------:R-:W2:Y:S01]  /*8c20*/  @!P1 LDG.E R39, desc[UR10][R60.64] ;  /* 0x0000000a3c279981 */ /* 0x000ea2000c1e1900 */
[----:B---3--:R-:W-:-:S03]  /*8c30*/  @!P2 SHF.R.U32.HI R37, RZ, 0x10, R26 ;  /* 0x00000010ff25a819 */ /* 0x008fc6000001161a */
[----:B------:R-:W-:Y:S01]  /*8c40*/  STL [R1+0x68], R41 ;  /* 0x0000682901007387 */ /* 0x000fe20000100800 */
[----:B----4-:R-:W-:-:S03]  /*8c50*/  PRMT R53, RZ, 0x7610, R53 ;  /* 0x00007610ff357816 */ /* 0x010fc60000000035 */
[----:B------:R-:W3:Y:S01]  /*8c60*/  LDL.LU.64 R60, [R1+0x4b0] ;  /* 0x0004b000013c7983 */ /* 0x000ee20000300a00 */
[----:B------:R-:W-:Y:S02]  /*8c70*/  PRMT R52, RZ, 0x7610, R52 ;  /* 0x00007610ff347816 */ /* 0x000fe40000000034 */
[----:B------:R-:W-:Y:S02]  /*8c80*/  @!P2 PRMT R53, R37, 0x7610, R53 ;  /* 0x000076102535a816 */ /* 0x000fe40000000035 */
[----:B------:R-:W-:-:S04]  /*8c90*/  @!P2 SHF.R.U32.HI R37, RZ, 0x10, R28 ;  /* 0x00000010ff25a819 */ /* 0x000fc8000001161c */
[----:B------:R-:W-:Y:S02]  /*8ca0*/  @!P2 PRMT R52, R37, 0x7610, R52 ;  /* 0x000076102534a816 */ /* 0x000fe40000000034 */
[----:B------:R-:W-:-:S04]  /*8cb0*/  PRMT R37, RZ, 0x7610, R37 ;  /* 0x00007610ff257816 */ /* 0x000fc80000000025 */
[----:B------:R-:W-:-:S05]  /*8cc0*/  @!P2 PRMT R37, R28, 0x7610, R37 ;  /* 0x000076101c25a816 */ /* 0x000fca0000000025 */
[----:B------:R0:W-:Y:S02]  /*8cd0*/  STL.S16 [R1+0x4f8], R37 ;  /* 0x0004f82501007387 */ /* 0x0001e40000100600 */
[----:B0-----:R-:W-:-:S10]  /*8ce0*/  HFMA2.MMA R37, -RZ, RZ, 0, 0 ;  /* 0x00000000ff257435 */ /* 0x001fd400000001ff */
[----:B--2---:R-:W2:Y:S04]  /*8cf0*/  @!P1 LDG.E R37, desc[UR10][R30.64] ;  /* 0x0000000a1e259981 */ /* 0x004ea8000c1e1900 */
[----:B------:R-:W4:Y:S04]  /*8d00*/  LDL.LU.64 R30, [R1+0x868] ;  /* 0x00086800011e7983 */ /* 0x000f280000300a00 */
[----:B------:R-:W-:Y:S04]  /*8d10*/  STL.S16 [R1+0x4f4], R53 ;  /* 0x0004f43501007387 */ /* 0x000fe80000100600 */
[----:B------:R0:W-:Y:S04]  /*8d20*/  STL.S16 [R1+0x4fc], R52 ;  /* 0x0004fc3401007387 */ /* 0x0001e80000100600 */
[----:B0-----:R-:W3:Y:S01]  /*8d30*/  LDL.LU.64 R52, [R1+0x4d0] ;  /* 0x0004d00001347983 */ /* 0x001ee20000300a00 */
[----:B------:R-:W-:-:S04]  /*8d40*/  PRMT R58, RZ, 0x7610, R58 ;  /* 0x00007610ff3a7816 */ /* 0x000fc8000000003a */
[----:B------:R-:W-:-:S05]  /*8d50*/  @!P2 PRMT R58, R26, 0x7610, R58 ;  /* 0x000076101a3aa816 */ /* 0x000fca000000003a */
[----:B------:R0:W-:Y:S04]  /*8d60*/  STL.S16 [R1+0x4f0], R58 ;  /* 0x0004f03a01007387 */ /* 0x0001e80000100600 */
[----:B0-----:R-:W3:Y:S01]  /*8d70*/  LDL.LU R58, [R1+0x870] ;  /* 0x00087000013a7983 */ /* 0x001ee20000300800 */
[----:B------:R-:W-:Y:S01]  /*8d80*/  LOP3.LUT P3, RZ, R40, 0x10000000, RZ, 0xc0, !PT ;  /* 0x1000000028ff7812 */ /* 0x000fe2000786c0ff */
[----:B------:R-:W-:Y:S01]  /*8d90*/  HFMA2.MMA R41, -RZ, RZ, 0, 0 ;  /* 0x00000000ff297435 */ /* 0x000fe200000001ff */
[----:B--2---:R-:W-:Y:S02]  /*8da0*/  @!P1 SHF.R.U32.HI R36, RZ, 0x10, R37 ;  /* 0x00000010ff249819 */ /* 0x004fe40000011625 */
[----:B----4-:R-:W-:Y:S02]  /*8db0*/  PRMT R31, RZ, 0x7610, R31 ;  /* 0x00007610ff1f7816 */ /* 0x010fe4000000001f */
[----:B------:R-:W-:-:S02]  /*8dc0*/  PRMT R30, RZ, 0x7610, R30 ;  /* 0x00007610ff1e7816 */ /* 0x000fc4000000001e */
[----:B------:R-:W-:Y:S02]  /*8dd0*/  @!P1 PRMT R31, R36, 0x7610, R31 ;  /* 0x00007610241f9816 */ /* 0x000fe4000000001f */
[----:B------:R-:W-:-:S04]  /*8de0*/  @!P1 SHF.R.U32.HI R36, RZ, 0x10, R39 ;  /* 0x00000010ff249819 */ /* 0x000fc80000011627 */
[----:B------:R-:W-:Y:S02]  /*8df0*/  @!P1 PRMT R30, R36, 0x7610, R30 ;  /* 0x00007610241e9816 */ /* 0x000fe4000000001e */
[----:B------:R-:W-:-:S04]  /*8e00*/  PRMT R36, RZ, 0x7610, R36 ;  /* 0x00007610ff247816 */ /* 0x000fc80000000024 */
[----:B------:R-:W-:Y:S01]  /*8e10*/  @!P1 PRMT R36, R39, 0x7610, R36 ;  /* 0x0000761027249816 */ /* 0x000fe20000000024 */
[----:B---3--:R-:W2:Y:S04]  /*8e20*/  @!P3 LDG.E R41, desc[UR10][R52.64] ;  /* 0x0000000a3429b981 */ /* 0x008ea8000c1e1900 */
[----:B------:R0:W-:Y:S04]  /*8e30*/  STL.S16 [R1+0x4e0], R36 ;  /* 0x0004e02401007387 */ /* 0x0001e80000100600 */
[----:B------:R-:W3:Y:S01]  /*8e40*/  LDL.LU.64 R52, [R1+0x858] ;  /* 0x0008580001347983 */ /* 0x000ee20000300a00 */
[----:B0-----:R-:W-:-:S06]  /*8e50*/  MOV R36, RZ ;  /* 0x000000ff00247202 */ /* 0x001fcc0000000f00 */
[----:B------:R-:W4:Y:S04]  /*8e60*/  @!P3 LDG.E R36, desc[UR10][R56.64] ;  /* 0x0000000a3824b981 */ /* 0x000f28000c1e1900 */
[----:B------:R-:W-:Y:S04]  /*8e70*/  STL.S16 [R1+0x4dc], R31 ;  /* 0x0004dc1f01007387 */ /* 0x000fe80000100600 */
[----:B------:R0:W-:Y:S01]  /*8e80*/  STL.S16 [R1+0x4e4], R30 ;  /* 0x0004e41e01007387 */ /* 0x0001e20000100600 */
[----:B------:R-:W-:-:S03]  /*8e90*/  PRMT R58, RZ, 0x7610, R58 ;  /* 0x00007610ff3a7816 */ /* 0x000fc6000000003a */
[----:B------:R-:W-:Y:S01]  /*8ea0*/  STL [R1+0x168], R27 ;  /* 0x0001681b01007387 */ /* 0x000fe20000100800 */
[----:B------:R-:W-:-:S03]  /*8eb0*/  LOP3.LUT P2, RZ, R40, 0x8000000, RZ, 0xc0, !PT ;  /* 0x0800000028ff7812 */ /* 0x000fc6000784c0ff */
[----:B------:R-:W-:Y:S04]  /*8ec0*/  STL [R1+0x6c], R42 ;  /* 0x00006c2a01007387 */ /* 0x000fe80000100800 */
[----:B0-----:R-:W4:Y:S01]  /*8ed0*/  LDL.LU.64 R30, [R1+0x4b8] ;  /* 0x0004b800011e7983 */ /* 0x001f220000300a00 */
[----:B------:R-:W-:-:S03]  /*8ee0*/  @!P1 PRMT R58, R37, 0x7610, R58 ;  /* 0x00007610253a9816 */ /* 0x000fc6000000003a */
[----:B------:R-:W4:Y:S04]  /*8ef0*/  LDL.LU.64 R56, [R1+0x4a0] ;  /* 0x0004a00001387983 */ /* 0x000f280000300a00 */
[----:B------:R0:W-:Y:S04]  /*8f00*/  STL.S16 [R1+0x4d8], R58 ;  /* 0x0004d83a01007387 */ /* 0x0001e80000100600 */
[----:B0-----:R-:W4:Y:S01]  /*8f10*/  LDL.LU R58, [R1+0x860] ;  /* 0x00086000013a7983 */ /* 0x001f220000300800 */
[----:B------:R-:W-:Y:S01]  /*8f20*/  HFMA2.MMA R42, -RZ, RZ, 0, 0 ;  /* 0x00000000ff2a7435 */ /* 0x000fe200000001ff */
        /* <DEDUP_REMOVED lines=74> */
[----:B------:R-:W-:-:S06]  /*93d0*/  MOV R24, RZ ;  /* 0x000000ff00187202 */ /* 0x000fcc0000000f00 */
[----:B------:R-:W4:Y:S01]  /*93e0*/  @!P2 LDG.E R24, desc[UR10][R56.64] ;  /* 0x0000000a3818a981 */ /* 0x000f22000c1e1900 */
[----:B--2---:R-:W-:-:S03]  /*93f0*/  @!P3 SHF.R.U32.HI R23, RZ, 0x10, R29 ;  /* 0x00000010ff17b819 */ /* 0x004fc6000001161d */
[----:B------:R-:W-:Y:S01]  /*9400*/  STL [R1+0x178], R25 ;  /* 0x0001781901007387 */ /* 0x000fe20000100800 */
[----:B---3--:R-:W-:-:S03]  /*9410*/  PRMT R31, RZ, 0x7610, R31 ;  /* 0x00007610ff1f7816 */ /* 0x008fc6000000001f */
[----:B------:R-:W-:Y:S01]  /*9420*/  STL [R1+0x7c], R26 ;  /* 0x00007c1a01007387 */ /* 0x000fe20000100800 */
[----:B------:R-:W-:Y:S02]  /*9430*/  PRMT R30, RZ, 0x7610, R30 ;  /* 0x00007610ff1e7816 */ /* 0x000fe4000000001e */
[----:B------:R-:W-:Y:S01]  /*9440*/  @!P3 PRMT R31, R23, 0x7610, R31 ;  /* 0x00007610171fb816 */ /* 0x000fe2000000001f */
[----:B------:R-:W2:Y:S01]  /*9450*/  LDL.LU.64 R56, [R1+0x460] ;  /* 0x0004600001387983 */ /* 0x000ea20000300a00 */
[----:B----4-:R-:W-:-:S04]  /*9460*/  @!P3 SHF.R.U32.HI R23, RZ, 0x10, R5 ;  /* 0x00000010ff17b819 */ /* 0x010fc80000011605 */
        /* <DEDUP_REMOVED lines=20> */
[----:B------:R-:W-:Y:S01]  /*95b0*/  STL [R1+0x80], R37 ;  /* 0x0000802501007387 */ /* 0x000fe20000100800 */
[----:B------:R-:W-:Y:S02]  /*95c0*/  PRMT R52, RZ, 0x7610, R52 ;  /* 0x00007610ff347816 */ /* 0x000fe40000000034 */
[----:B------:R-:W-:Y:S01]  /*95d0*/  @!P2 PRMT R53, R25, 0x7610, R53 ;  /* 0x000076101935a816 */ /* 0x000fe20000000035 */
[----:B------:R-:W3:Y:S01]  /*95e0*/  LDL.LU.64 R60, [R1+0x450] ;  /* 0x00045000013c7983 */ /* 0x000ee20000300a00 */
[----:B------:R-:W-:-:S04]  /*95f0*/  @!P2 SHF.R.U32.HI R25, RZ, 0x10, R24 ;  /* 0x00000010ff19a819 */ /* 0x000fc80000011618 */
[----:B------:R-:W-:Y:S02]  /*9600*/  @!P2 PRMT R52, R25, 0x7610, R52 ;  /* 0x000076101934a816 */ /* 0x000fe40000000034 */
[----:B------:R-:W-:-:S04]  /*9610*/  PRMT R25, RZ, 0x7610, R25 ;  /* 0x00007610ff197816 */ /* 0x000fc80000000019 */
[----:B------:R-:W-:-:S05]  /*9620*/  @!P2 PRMT R25, R24, 0x7610, R25 ;  /* 0x000076101819a816 */ /* 0x000fca0000000019 */
[----:B------:R0:W-:Y:S02]  /*9630*/  STL.S16 [R1+0x488], R25 ;  /* 0x0004881901007387 */ /* 0x0001e40000100600 */
[----:B0-----:R-:W-:-:S10]  /*9640*/  HFMA2.MMA R25, -RZ, RZ, 0, 0 ;  /* 0x00000000ff197435 */ /* 0x001fd400000001ff */
[----:B--2---:R-:W2:Y:S04]  /*9650*/  @!P1 LDG.E R25, desc[UR10][R30.64] ;  /* 0x0000000a1e199981 */ /* 0x004ea8000c1e1900 */
[----:B------:R-:W4:Y:S01]  /*9660*/  LDL.LU.64 R30, [R1+0x808] ;  /* 0x00080800011e7983 */ /* 0x000f220000300a00 */
[----:B------:R-:W-:-:S04]  /*9670*/  PRMT R58, RZ, 0x7610, R58 ;  /* 0x00007610ff3a7816 */ /* 0x000fc8000000003a */
[----:B------:R-:W-:Y:S01]  /*9680*/  @!P2 PRMT R58, R23, 0x7610, R58 ;  /* 0x00007610173aa816 */ /* 0x000fe2000000003a */
[----:B------:R-:W-:Y:S04]  /*9690*/  STL.S16 [R1+0x484], R53 ;  /* 0x0004843501007387 */ /* 0x000fe80000100600 */
[----:B------:R0:W-:Y:S04]  /*96a0*/  STL.S16 [R1+0x480], R58 ;  /* 0x0004803a01007387 */ /* 0x0001e80000100600 */
[----:B------:R1:W-:Y:S04]  /*96b0*/  STL.S16 [R1+0x48c], R52 ;  /* 0x00048c3401007387 */ /* 0x0003e80000100600 */
[----:B0-----:R-:W3:Y:S04]  /*96c0*/  LDL.LU R58, [R1+0x810] ;  /* 0x00081000013a7983 */ /* 0x001ee80000300800 */
[----:B-1----:R-:W3:Y:S01]  /*96d0*/  LDL.LU.64 R52, [R1+0x468] ;  /* 0x0004680001347983 */ /* 0x002ee20000300a00 */
[----:B------:R-:W-:-:S02]  /*96e0*/  LOP3.LUT P3, RZ, R40, 0x400000, RZ, 0xc0, !PT ;  /* 0x0040000028ff7812 */ /* 0x000fc4000786c0ff */
[----:B------:R-:W-:-:S11]  /*96f0*/  MOV R37, RZ ;  /* 0x000000ff00257202 */ /* 0x000fd60000000f00 */
[----:B------:R-:W3:Y:S01]  /*9700*/  @!P3 LDG.E R37, desc[UR10][R56.64] ;  /* 0x0000000a3825b981 */ /* 0x000ee2000c1e1900 */
[----:B--2---:R-:W-:-:S03]  /*9710*/  @!P1 SHF.R.U32.HI R28, RZ, 0x10, R25 ;  /* 0x00000010ff1c9819 */ /* 0x004fc60000011619 */
[----:B------:R-:W-:Y:S01]  /*9720*/  STL [R1+0x180], R39 ;  /* 0x0001802701007387 */ /* 0x000fe20000100800 */
[----:B----4-:R-:W-:-:S03]  /*9730*/  PRMT R31, RZ, 0x7610, R31 ;  /* 0x00007610ff1f7816 */ /* 0x010fc6000000001f */
[----:B------:R-:W2:Y:S01]  /*9740*/  LDL.LU.64 R56, [R1+0x440] ;  /* 0x0004400001387983 */ /* 0x000ea20000300a00 */
[----:B------:R-:W-:Y:S02]  /*9750*/  PRMT R30, RZ, 0x7610, R30 ;  /* 0x00007610ff1e7816 */ /* 0x000fe4000000001e */
[----:B------:R-:W-:Y:S02]  /*9760*/  @!P1 PRMT R31, R28, 0x7610, R31 ;  /* 0x000076101c1f9816 */ /* 0x000fe4000000001f */
[----:B------:R-:W-:-:S04]  /*9770*/  @!P1 SHF.R.U32.HI R28, RZ, 0x10, R26 ;  /* 0x00000010ff1c9819 */ /* 0x000fc8000001161a */
[----:B------:R-:W-:Y:S02]  /*9780*/  @!P1 PRMT R30, R28, 0x7610, R30 ;  /* 0x000076101c1e9816 */ /* 0x000fe4000000001e */
[----:B------:R-:W-:-:S04]  /*9790*/  PRMT R28, RZ, 0x7610, R28 ;  /* 0x00007610ff1c7816 */ /* 0x000fc8000000001c */
[----:B------:R-:W-:-:S05]  /*97a0*/  @!P1 PRMT R28, R26, 0x7610, R28 ;  /* 0x000076101a1c9816 */ /* 0x000fca000000001c */
[----:B------:R0:W-:Y:S01]  /*97b0*/  STL.S16 [R1+0x478], R28 ;  /* 0x0004781c01007387 */ /* 0x0001e20000100600 */
[----:B---3--:R-:W-:Y:S01]  /*97c0*/  PRMT R58, RZ, 0x7610, R58 ;  /* 0x00007610ff3a7816 */ /* 0x008fe2000000003a */
[----:B0-----:R-:W-:-:S03]  /*97d0*/  HFMA2.MMA R28, -RZ, RZ, 0, 0 ;  /* 0x00000000ff1c7435 */ /* 0x001fc600000001ff */
[----:B------:R-:W-:-:S07]  /*97e0*/  @!P1 PRMT R58, R25, 0x7610, R58 ;  /* 0x00007610193a9816 */ /* 0x000fce000000003a */
[----:B------:R-:W3:Y:S04]  /*97f0*/  @!P3 LDG.E R28, desc[UR10][R52.64] ;  /* 0x0000000a341cb981 */ /* 0x000ee8000c1e1900 */
[----:B------:R-:W4:Y:S04]  /*9800*/  LDL.LU.64 R52, [R1+0x7f8] ;  /* 0x0007f80001347983 */ /* 0x000f280000300a00 */
[----:B------:R0:W-:Y:S04]  /*9810*/  STL.S16 [R1+0x470], R58 ;  /* 0x0004703a01007387 */ /* 0x0001e80000100600 */
[----:B0-----:R-:W2:Y:S04]  /*9820*/  LDL.LU R58, [R1+0x800] ;  /* 0x00080000013a7983 */ /* 0x001ea80000300800 */
[----:B------:R-:W-:Y:S04]  /*9830*/  STL.S16 [R1+0x474], R31 ;  /* 0x0004741f01007387 */ /* 0x000fe80000100600 */
[----:B------:R0:W-:Y:S04]  /*9840*/  STL.S16 [R1+0x47c], R30 ;  /* 0x00047c1e01007387 */ /* 0x0001e80000100600 */
[----:B0-----:R-:W2:Y:S01]  /*9850*/  LDL.LU.64 R30, [R1+0x458] ;  /* 0x00045800011e7983 */ /* 0x001ea20000300a00 */
[----:B------:R-:W-:-:S03]  /*9860*/  LOP3.LUT P2, RZ, R40, 0x200000, RZ, 0xc0, !PT ;  /* 0x0020000028ff7812 */ /* 0x000fc6000784c0ff */
[----:B------:R0:W-:Y:S02]  /*9870*/  STL [R1+0x84], R41 ;  /* 0x0000842901007387 */ /* 0x0001e40000100800 */
[----:B0-----:R-:W-:Y:S01]  /*9880*/  IMAD.MOV.U32 R41, RZ, RZ, RZ ;  /* 0x000000ffff297224 */ /* 0x001fe200078e00ff */
[----:B---3--:R-:W-:Y:S02]  /*9890*/  @!P3 SHF.R.U32.HI R39, RZ, 0x10, R28 ;  /* 0x00000010ff27b819 */ /* 0x008fe4000001161c */
[----:B----4-:R-:W-:Y:S02]  /*98a0*/  PRMT R53, RZ, 0x7610, R53 ;  /* 0x00007610ff357816 */ /* 0x010fe40000000035 */
[----:B------:R-:W-:Y:S02]  /*98b0*/  PRMT R52, RZ, 0x7610, R52 ;  /* 0x00007610ff347816 */ /* 0x000fe40000000034 */
[----:B------:R-:W-:Y:S02]  /*98c0*/  @!P3 PRMT R53, R39, 0x7610, R53 ;  /* 0x000076102735b816 */ /* 0x000fe40000000035 */
[----:B------:R-:W-:-:S04]  /*98d0*/  @!P3 SHF.R.U32.HI R39, RZ, 0x10, R37 ;  /* 0x00000010ff27b819 */ /* 0x000fc80000011625 */
[----:B------:R-:W-:Y:S02]  /*98e0*/  @!P3 PRMT R52, R39, 0x7610, R52 ;  /* 0x000076102734b816 */ /* 0x000fe40000000034 */
[----:B------:R-:W-:Y:S02]  /*98f0*/  PRMT R39, RZ, 0x7610, R39 ;  /* 0x00007610ff277816 */ /* 0x000fe40000000027 */
[----:B--2---:R-:W-:Y:S02]  /*9900*/  PRMT R58, RZ, 0x7610, R58 ;  /* 0x00007610ff3a7816 */ /* 0x004fe4000000003a */
[----:B------:R-:W-:Y:S02]  /*9910*/  @!P3 PRMT R39, R37, 0x7610, R39 ;  /* 0x000076102527b816 */ /* 0x000fe40000000027 */
[----:B------:R-:W-:Y:S01]  /*9920*/  @!P3 PRMT R58, R28, 0x7610, R58 ;  /* 0x000076101c3ab816 */ /* 0x000fe2000000003a */
[----:B------:R-:W-:Y:S04]  /*9930*/  STL.S16 [R1+0x464], R53 ;  /* 0x0004643501007387 */ /* 0x000fe80000100600 */
[----:B------:R0:W-:Y:S04]  /*9940*/  STL.S16 [R1+0x46c], R52 ;  /* 0x00046c3401007387 */ /* 0x0001e80000100600 */
[----:B------:R1:W-:Y:S04]  /*9950*/  STL.S16 [R1+0x460], R58 ;  /* 0x0004603a01007387 */ /* 0x0003e80000100600 */
[----:B------:R-:W2:Y:S04]  /*9960*/  @!P2 LDG.E R41, desc[UR10][R30.64] ;  /* 0x0000000a1e29a981 */ /* 0x000ea8000c1e1900 */
[----:B0-----:R-:W3:Y:S04]  /*9970*/  LDL.LU.64 R52, [R1+0x448] ;  /* 0x0004480001347983 */ /* 0x001ee80000300a00 */
[----:B-1----:R-:W4:Y:S04]  /*9980*/  LDL.LU R58, [R1+0x7f0] ;  /* 0x0007f000013a7983 */ /* 0x002f280000300800 */
[----:B------:R0:W-:Y:S04]  /*9990*/  STL.S16 [R1+0x468], R39 ;  /* 0x0004682701007387 */ /* 0x0001e80000100600 */
[----:B------:R-:W4:Y:S01]  /*99a0*/  LDL.LU.64 R30, [R1+0x7e8] ;  /* 0x0007e800011e7983 */ /* 0x000f220000300a00 */
[----:B0-----:R-:W-:-:S10]  /*99b0*/  HFMA2.MMA R39, -RZ, RZ, 0, 0 ;  /* 0x00000000ff277435 */ /* 0x001fd400000001ff */
[----:B------:R-:W4:Y:S04]  /*99c0*/  @!P2 LDG.E R39, desc[UR10][R60.64] ;  /* 0x0000000a3c27a981 */ /* 0x000f28000c1e1900 */
[----:B------:R-:W-:Y:S01]  /*99d0*/  STL [R1+0x184], R36 ;  /* 0x0001842401007387 */ /* 0x000fe20000100800 */
[----:B------:R-:W-:-:S03]  /*99e0*/  LOP3.LUT P1, RZ, R40, 0x100000, RZ, 0xc0, !PT ;  /* 0x0010000028ff7812 */ /* 0x000fc6000782c0ff */
[----:B------:R0:W-:Y:S04]  /*99f0*/  STL [R1+0x88], R42 ;  /* 0x0000882a01007387 */ /* 0x0001e80000100800 */
[----:B------:R-:W4:Y:S01]  /*9a00*/  LDL.LU.64 R60, [R1+0x428] ;  /* 0x00042800013c7983 */ /* 0x000f220000300a00 */
[----:B0-----:R-:W-:Y:S02]  /*9a10*/  MOV R42, RZ ;  /* 0x000000ff002a7202 */ /* 0x001fe40000000f00 */
[----:B--2---:R-:W-:-:S04]  /*9a20*/  @!P2 SHF.R.U32.HI R36, RZ, 0x10, R41 ;  /* 0x00000010ff24a819 */ /* 0x004fc80000011629 */
[----:B---3--:R-:W2:Y:S04]  /*9a30*/  @!P1 LDG.E R42, desc[UR10][R52.64] ;  /* 0x0000000a342a9981 */ /* 0x008ea8000c1e1900 */
[----:B------:R-:W3:Y:S01]  /*9a40*/  LDL.LU.64 R52, [R1+0x7d8] ;  /* 0x0007d80001347983 */ /* 0x000ee20000300a00 */
[----:B----4-:R-:W-:Y:S02]  /*9a50*/  PRMT R31, RZ, 0x7610, R31 ;  /* 0x00007610ff1f7816 */ /* 0x010fe4000000001f */
        /* <DEDUP_REMOVED lines=8> */
[----:B------:R-:W4:Y:S04]  /*9ae0*/  @!P1 LDG.E R36, desc[UR10][R56.64] ;  /* 0x0000000a38249981 */ /* 0x000f28000c1e1900 */
[----:B------:R-:W-:Y:S04]  /*9af0*/  STL.S16 [R1+0x454], R31 ;  /* 0x0004541f01007387 */ /* 0x000fe80000100600 */
[----:B------:R0:W-:Y:S04]  /*9b00*/  STL.S16 [R1+0x45c], R30 ;  /* 0x00045c1e01007387 */ /* 0x0001e80000100600 */
[----:B------:R-:W-:Y:S01]  /*9b10*/  STL [R1+0x188], R27 ;  /* 0x0001881b01007387 */ /* 0x000fe20000100800 */
[----:B------:R-:W-:-:S03]  /*9b20*/  LOP3.LUT P3, RZ, R40, 0x80000, RZ, 0xc0, !PT ;  /* 0x0008000028ff7812 */ /* 0x000fc6000786c0ff */
[----:B------:R1:W-:Y:S04]  /*9b30*/  STL [R1+0x8c], R38 ;  /* 0x00008c2601007387 */ /* 0x0003e80000100800 */
[----:B0-----:R-:W4:Y:S04]  /*9b40*/  LDL.LU.64 R30, [R1+0x438] ;  /* 0x00043800011e7983 */ /* 0x001f280000300a00 */
[----:B------:R-:W4:Y:S01]  /*9b50*/  LDL.LU.64 R56, [R1+0x418] ;  /* 0x0004180001387983 */ /* 0x000f220000300a00 */
[----:B-1----:R-:W-:Y:S02]  /*9b60*/  MOV R38, RZ ;  /* 0x000000ff00267202 */ /* 0x002fe40000000f00 */
[----:B------:R-:W-:-:S04]  /*9b70*/  PRMT R58, RZ, 0x7610, R58 ;  /* 0x00007610ff3a7816 */ /* 0x000fc8000000003a */
[----:B------:R-:W-:-:S05]  /*9b80*/  @!P2 PRMT R58, R41, 0x7610, R58 ;  /* 0x00007610293aa816 */ /* 0x000fca000000003a */
[----:B------:R0:W-:Y:S04]  /*9b90*/  STL.S16 [R1+0x450], R58 ;  /* 0x0004503a01007387 */ /* 0x0001e80000100600 */
[----:B0-----:R-:W4:Y:S01]  /*9ba0*/  LDL.LU R58, [R1+0x7e0] ;  /* 0x0007e000013a7983 */ /* 0x001f220000300800 */
[----:B--2---:R-:W-:Y:S02]  /*9bb0*/  @!P1 SHF.R.U32.HI R27, RZ, 0x10, R42 ;  /* 0x00000010ff1b9819 */ /* 0x004fe4000001162a */
[----:B---3--:R-:W-:Y:S02]  /*9bc0*/  PRMT R53, RZ, 0x7610, R53 ;  /* 0x00007610ff357816 */ /* 0x008fe40000000035 */
[----:B------:R-:W-:Y:S02]  /*9bd0*/  PRMT R52, RZ, 0x7610, R52 ;  /* 0x00007610ff347816 */ /* 0x000fe40000000034 */
[----:B------:R-:W-:-:S05]  /*9be0*/  @!P1 PRMT R53, R27, 0x7610, R53 ;  /* 0x000076101b359816 */ /* 0x000fca0000000035 */
[----:B------:R-:W-:Y:S01]  /*9bf0*/  STL.S16 [R1+0x444], R53 ;  /* 0x0004443501007387 */ /* 0x000fe20000100600 */
[----:B----4-:R-:W-:-:S04]  /*9c00*/  @!P1 SHF.R.U32.HI R27, RZ, 0x10, R36 ;  /* 0x00000010ff1b9819 */ /* 0x010fc80000011624 */
[----:B------:R-:W-:Y:S02]  /*9c10*/  @!P1 PRMT R52, R27, 0x7610, R52 ;  /* 0x000076101b349816 */ /* 0x000fe40000000034 */
[----:B------:R-:W-:-:S04]  /*9c20*/  PRMT R27, RZ, 0x7610, R27 ;  /* 0x00007610ff1b7816 */ /* 0x000fc8000000001b */
[----:B------:R-:W-:-:S05]  /*9c30*/  @!P1 PRMT R27, R36, 0x7610, R27 ;  /* 0x00007610241b9816 */ /* 0x000fca000000001b */
[----:B------:R0:W-:Y:S04]  /*9c40*/  STL.S16 [R1+0x448], R27 ;  /* 0x0004481b01007387 */ /* 0x0001e80000100600 */
[----:B------:R-:W2:Y:S01]  /*9c50*/  @!P3 LDG.E R38, desc[UR10][R30.64] ;  /* 0x0000000a1e26b981 */ /* 0x000ea2000c1e1900 */
[----:B0-----:R-:W-:-:S03]  /*9c60*/  HFMA2.MMA R27, -RZ, RZ, 0, 0 ;  /* 0x00000000ff1b7435 */ /* 0x001fc600000001ff */
[----:B------:R-:W3:Y:S07]  /*9c70*/  LDL.LU.64 R30, [R1+0x7c8] ;  /* 0x0007c800011e7983 */ /* 0x000eee0000300a00 */
[----:B------:R-:W4:Y:S04]  /*9c80*/  @!P3 LDG.E R27, desc[UR10][R60.64] ;  /* 0x0000000a3c1bb981 */ /* 0x000f28000c1e1900 */
        /* <DEDUP_REMOVED lines=14> */
[----:B------:R-:W-:-:S02]  /*9d70*/  @!P3 PRMT R31, R4, 0x7610, R31 ;  /* 0x00007610041fb816 */ /* 0x000fc4000000001f */
        /* <DEDUP_REMOVED lines=16> */
[----:B-1----:R-:W-:-:S10]  /*9e80*/  HFMA2.MMA R23, -RZ, RZ, 0, 0 ;  /* 0x00000000ff177435 */ /* 0x002fd400000001ff */
[----:B------:R-:W4:Y:S01]  /*9e90*/  @!P1 LDG.E R23, desc[UR10][R60.64] ;  /* 0x0000000a3c179981 */ /* 0x000f22000c1e1900 */
[----:B------:R-:W-:-:S04]  /*9ea0*/  PRMT R58, RZ, 0x7610, R58 ;  /* 0x00007610ff3a7816 */ /* 0x000fc8000000003a */
[----:B------:R-:W-:-:S05]  /*9eb0*/  @!P3 PRMT R58, R38, 0x7610, R58 ;  /* 0x00007610263ab816 */ /* 0x000fca000000003a */
[----:B------:R0:W-:Y:S04]  /*9ec0*/  STL.S16 [R1+0x428], R58 ;  /* 0x0004283a01007387 */ /* 0x0001e80000100600 */
[----:B------:R-:W-:Y:S04]  /*9ed0*/  STL [R1+0x194], R24 ;  /* 0x0001941801007387 */ /* 0x000fe80000100800 */
[----:B------:R-:W-:Y:S04]  /*9ee0*/  STL [R1+0x98], R25 ;  /* 0x0000981901007387 */ /* 0x000fe80000100800 */
[----:B0-----:R-:W4:Y:S01]  /*9ef0*/  LDL.LU R58, [R1+0x7c0] ;  /* 0x0007c000013a7983 */ /* 0x001f220000300800 */
[----:B--2---:R-:W-:-:S03]  /*9f00*/  @!P2 SHF.R.U32.HI R5, RZ, 0x10, R29 ;  /* 0x00000010ff05a819 */ /* 0x004fc6000001161d */
[----:B------:R-:W2:Y:S01]  /*9f10*/  LDL.LU.64 R60, [R1+0x3d8] ;  /* 0x0003d800013c7983 */ /* 0x000ea20000300a00 */
        /* <DEDUP_REMOVED lines=8> */
[----:B0-----:R-:W-:-:S06]  /*9fa0*/  MOV R5, RZ ;  /* 0x000000ff00057202 */ /* 0x001fcc0000000f00 */
[----:B------:R-:W3:Y:S04]  /*9fb0*/  @!P1 LDG.E R5, desc[UR10][R30.64] ;  /* 0x0000000a1e059981 */ /* 0x000ee8000c1e1900 */
[----:B------:R-:W4:Y:S04]  /*9fc0*/  LDL.LU.64 R30, [R1+0x7a8] ;  /* 0x0007a800011e7983 */ /* 0x000f280000300a00 */
[----:B------:R-:W-:Y:S04]  /*9fd0*/  STL.S16 [R1+0x41c], R53 ;  /* 0x00041c3501007387 */ /* 0x000fe80000100600 */
[----:B------:R0:W-:Y:S04]  /*9fe0*/  STL.S16 [R1+0x424], R52 ;  /* 0x0004243401007387 */ /* 0x0001e80000100600 */
[----:B0-----:R-:W2:Y:S01]  /*9ff0*/  LDL.LU.64 R52, [R1+0x400] ;  /* 0x0004000001347983 */ /* 0x001ea20000300a00 */
[----:B------:R-:W-:-:S02]  /*a000*/  LOP3.LUT P3, RZ, R40, 0x10000, RZ, 0xc0, !PT ;  /* 0x0001000028ff7812 */ /* 0x000fc4000786c0ff */
[----:B------:R-:W-:-:S04]  /*a010*/  PRMT R58, RZ, 0x7610, R58 ;  /* 0x00007610ff3a7816 */ /* 0x000fc8000000003a */
[----:B------:R-:W-:-:S05]  /*a020*/  @!P2 PRMT R58, R29, 0x7610, R58 ;  /* 0x000076101d3aa816 */ /* 0x000fca000000003a */
[----:B------:R0:W-:Y:S04]  /*a030*/  STL.S16 [R1+0x418], R58 ;  /* 0x0004183a01007387 */ /* 0x0001e80000100600 */
[----:B0-----:R-:W2:Y:S01]  /*a040*/  LDL.LU R58, [R1+0x7b0] ;  /* 0x0007b000013a7983 */ /* 0x001ea20000300800 */
[----:B---3--:R-:W-:Y:S02]  /*a050*/  @!P1 SHF.R.U32.HI R24, RZ, 0x10, R5 ;  /* 0x00000010ff189819 */ /* 0x008fe40000011605 */
[----:B----4-:R-:W-:Y:S02]  /*a060*/  PRMT R31, RZ, 0x7610, R31 ;  /* 0x00007610ff1f7816 */ /* 0x010fe4000000001f */
[----:B------:R-:W-:Y:S02]  /*a070*/  PRMT R30, RZ, 0x7610, R30 ;  /* 0x00007610ff1e7816 */ /* 0x000fe4000000001e */
[----:B------:R-:W-:-:S02]  /*a080*/  @!P1 PRMT R31, R24, 0x7610, R31 ;  /* 0x00007610181f9816 */ /* 0x000fc4000000001f */
[----:B------:R-:W-:-:S04]  /*a090*/  @!P1 SHF.R.U32.HI R24, RZ, 0x10, R23 ;  /* 0x00000010ff189819 */ /* 0x000fc80000011617 */
[----:B------:R-:W-:Y:S02]  /*a0a0*/  @!P1 PRMT R30, R24, 0x7610, R30 ;  /* 0x00007610181e9816 */ /* 0x000fe4000000001e */
[----:B------:R-:W-:-:S04]  /*a0b0*/  PRMT R24, RZ, 0x7610, R24 ;  /* 0x00007610ff187816 */ /* 0x000fc80000000018 */
[----:B------:R-:W-:-:S05]  /*a0c0*/  @!P1 PRMT R24, R23, 0x7610, R24 ;  /* 0x0000761017189816 */ /* 0x000fca0000000018 */
[----:B------:R0:W-:Y:S02]  /*a0d0*/  STL.S16 [R1+0x410], R24 ;  /* 0x0004101801007387 */ /* 0x0001e40000100600 */
[----:B0-----:R-:W-:-:S06]  /*a0e0*/  CS2R R24, SRZ ;  /* 0x0000000000187805 */ /* 0x001fcc000001ff00 */
[----:B--2---:R-:W2:Y:S04]  /*a0f0*/  @!P3 LDG.E R24, desc[UR10][R52.64] ;  /* 0x0000000a3418b981 */ /* 0x004ea8000c1e1900 */
[----:B------:R-:W3:Y:S04]  /*a100*/  @!P3 LDG.E R25, desc[UR10][R56.64] ;  /* 0x0000000a3819b981 */ /* 0x000ee8000c1e1900 */
[----:B------:R-:W4:Y:S04]  /*a110*/  LDL.LU.64 R52, [R1+0x798] ;  /* 0x0007980001347983 */ /* 0x000f280000300a00 */
[----:B------:R-:W-:Y:S04]  /*a120*/  STL.S16 [R1+0x40c], R31 ;  /* 0x00040c1f01007387 */ /* 0x000fe80000100600 */
[----:B------:R0:W-:Y:S04]  /*a130*/  STL.S16 [R1+0x414], R30 ;  /* 0x0004141e01007387 */ /* 0x0001e80000100600 */
[----:B------:R-:W-:Y:S01]  /*a140*/  STL [R1+0x198], R26 ;  /* 0x0001981a01007387 */ /* 0x000fe20000100800 */
[----:B------:R-:W-:-:S03]  /*a150*/  LOP3.LUT P2, RZ, R40, 0x8000, RZ, 0xc0, !PT ;  /* 0x0000800028ff7812 */ /* 0x000fc6000784c0ff */
[----:B------:R1:W-:Y:S04]  /*a160*/  STL [R1+0x9c], R28 ;  /* 0x00009c1c01007387 */ /* 0x0003e80000100800 */
[----:B0-----:R-:W3:Y:S01]  /*a170*/  LDL.LU.64 R30, [R1+0x3f0] ;  /* 0x0003f000011e7983 */ /* 0x001ee20000300a00 */
[----:B------:R-:W-:-:S03]  /*a180*/  PRMT R58, RZ, 0x7610, R58 ;  /* 0x00007610ff3a7816 */ /* 0x000fc6000000003a */
[----:B------:R-:W3:Y:S01]  /*a190*/  LDL.LU.64 R56, [R1+0x3c8] ;  /* 0x0003c80001387983 */ /* 0x000ee20000300a00 */
[----:B-1----:R-:W-:-:S10]  /*a1a0*/  HFMA2.MMA R28, -RZ, RZ, 0, 0 ;  /* 0x00000000ff1c7435 */ /* 0x002fd400000001ff */
[----:B------:R-:W3:Y:S01]  /*a1b0*/  @!P2 LDG.E R28, desc[UR10][R60.64] ;  /* 0x0000000a3c1ca981 */ /* 0x000ee2000c1e1900 */
[----:B------:R-:W-:-:S05]  /*a1c0*/  @!P1 PRMT R58, R5, 0x7610, R58 ;  /* 0x00007610053a9816 */ /* 0x000fca000000003a */
[----:B------:R0:W-:Y:S04]  /*a1d0*/  STL.S16 [R1+0x408], R58 ;  /* 0x0004083a01007387 */ /* 0x0001e80000100600 */
[----:B------:R-:W-:Y:S04]  /*a1e0*/  STL [R1+0x19c], R37 ;  /* 0x00019c2501007387 */ /* 0x000fe80000100800 */
[----:B------:R-:W-:Y:S04]  /*a1f0*/  STL [R1+0xa0], R41 ;  /* 0x0000a02901007387 */ /* 0x000fe80000100800 */
[----:B0-----:R-:W3:Y:S01]  /*a200*/  LDL.LU R58, [R1+0x7a0] ;  /* 0x0007a000013a7983 */ /* 0x001ee20000300800 */
[----:B--2---:R-:W-:-:S03]  /*a210*/  @!P3 SHF.R.U32.HI R26, RZ, 0x10, R24 ;  /* 0x00000010ff1ab819 */ /* 0x004fc60000011618 */
[----:B------:R-:W2:Y:S01]  /*a220*/  LDL.LU.64 R60, [R1+0x3b8] ;  /* 0x0003b800013c7983 */ /* 0x000ea20000300a00 */
[----:B----4-:R-:W-:Y:S02]  /*a230*/  PRMT R53, RZ, 0x7610, R53 ;  /* 0x00007610ff357816 */ /* 0x010fe40000000035 */
[----:B------:R-:W-:Y:S02]  /*a240*/  PRMT R52, RZ, 0x7610, R52 ;  /* 0x00007610ff347816 */ /* 0x000fe40000000034 */
[----:B------:R-:W-:Y:S02]  /*a250*/  @!P3 PRMT R53, R26, 0x7610, R53 ;  /* 0x000076101a35b816 */ /* 0x000fe40000000035 */
[----:B---3--:R-:W-:-:S04]  /*a260*/  @!P3 SHF.R.U32.HI R26, RZ, 0x10, R25 ;  /* 0x00000010ff1ab819 */ /* 0x008fc80000011619 */
        /* <DEDUP_REMOVED lines=11> */
[----:B------:R-:W-:Y:S01]  /*a320*/  PRMT R58, RZ, 0x7610, R58 ;  /* 0x00007610ff3a7816 */ /* 0x000fe2000000003a */
[----:B------:R-:W-:-:S03]  /*a330*/  HFMA2.MMA R41, -RZ, RZ, 0, 0 ;  /* 0x00000000ff297435 */ /* 0x000fc600000001ff */
[----:B------:R-:W-:-:S05]  /*a340*/  @!P3 PRMT R58, R24, 0x7610, R58 ;  /* 0x00007610183ab816 */ /* 0x000fca000000003a */
[----:B------:R0:W-:Y:S04]  /*a350*/  STL.S16 [R1+0x3f8], R58 ;  /* 0x0003f83a01007387 */ /* 0x0001e80000100600 */
[----:B------:R-:W2:Y:S04]  /*a360*/  @!P1 LDG.E R41, desc[UR10][R56.64] ;  /* 0x0000000a38299981 */ /* 0x000ea8000c1e1900 */
[----:B0-----:R-:W2:Y:S01]  /*a370*/  LDL.LU R58, [R1+0x790] ;  /* 0x00079000013a7983 */ /* 0x001ea20000300800 */
[----:B---3--:R-:W-:Y:S02]  /*a380*/  @!P2 SHF.R.U32.HI R37, RZ, 0x10, R26 ;  /* 0x00000010ff25a819 */ /* 0x008fe4000001161a */
[----:B------:R-:W-:Y:S01]  /*a390*/  PRMT R46, RZ, 0x7610, R46 ;  /* 0x00007610ff2e7816 */ /* 0x000fe2000000002e */
        /* <DEDUP_REMOVED lines=10> */
[----:B0-----:R-:W-:-:S06]  /*a440*/  MOV R37, RZ ;  /* 0x000000ff00257202 */ /* 0x001fcc0000000f00 */
[----:B--2---:R-:W2:Y:S04]  /*a450*/  @!P1 LDG.E R37, desc[UR10][R52.64] ;  /* 0x0000000a34259981 */ /* 0x004ea8000c1e1900 */
[----:B------:R-:W4:Y:S04]  /*a460*/  LDL.LU.64 R52, [R1+0x778] ;  /* 0x0007780001347983 */ /* 0x000f280000300a00 */
[----:B------:R-:W-:Y:S04]  /*a470*/  STL.S16 [R1+0x3dc], R31 ;  /* 0x0003dc1f01007387 */ /* 0x000fe80000100600 */
[----:B------:R0:W-:Y:S04]  /*a480*/  STL.S16 [R1+0x3f4], R30 ;  /* 0x0003f41e01007387 */ /* 0x0001e80000100600 */
[----:B0-----:R-:W3:Y:S01]  /*a490*/  LDL.LU.64 R30, [R1+0x3c0] ;  /* 0x0003c000011e7983 */ /* 0x001ee20000300a00 */
[----:B------:R-:W-:-:S02]  /*a4a0*/  LOP3.LUT P3, RZ, R40, 0x2000, RZ, 0xc0, !PT ;  /* 0x0000200028ff7812 */ /* 0x000fc4000786c0ff */
[----:B------:R-:W-:Y:S02]  /*a4b0*/  PRMT R43, RZ, 0x7610, R43 ;  /* 0x00007610ff2b7816 */ /* 0x000fe4000000002b */
[----:B------:R-:W-:Y:S02]  /*a4c0*/  PRMT R58, RZ, 0x7610, R58 ;  /* 0x00007610ff3a7816 */ /* 0x000fe4000000003a */
[----:B------:R-:W-:Y:S02]  /*a4d0*/  @!P1 PRMT R43, R41, 0x7610, R43 ;  /* 0x00007610292b9816 */ /* 0x000fe4000000002b */
[----:B------:R-:W-:-:S03]  /*a4e0*/  @!P2 PRMT R58, R26, 0x7610, R58 ;  /* 0x000076101a3aa816 */ /* 0x000fc6000000003a */
[----:B------:R0:W-:Y:S04]  /*a4f0*/  STL.S16 [R1+0x3d0], R43 ;  /* 0x0003d02b01007387 */ /* 0x0001e80000100600 */
[----:B------:R1:W-:Y:S01]  /*a500*/  STL.S16 [R1+0x3d8], R58 ;  /* 0x0003d83a01007387 */ /* 0x0003e20000100600 */
[----:B0-----:R-:W-:-:S03]  /*a510*/  MOV R43, RZ ;  /* 0x000000ff002b7202 */ /* 0x001fc60000000f00 */
[----:B-1----:R-:W3:Y:S01]  /*a520*/  LDL.LU R58, [R1+0x780] ;  /* 0x00078000013a7983 */ /* 0x002ee20000300800 */
[----:B--2---:R-:W-:-:S05]  /*a530*/  @!P1 PRMT R46, R37, 0x7610, R46 ;  /* 0x00007610252e9816 */ /* 0x004fca000000002e */
[----:B------:R0:W-:Y:S01]  /*a540*/  STL.S16 [R1+0x3c8], R46 ;  /* 0x0003c82e01007387 */ /* 0x0001e20000100600 */
[----:B------:R-:W-:Y:S01]  /*a550*/  @!P1 SHF.R.U32.HI R39, RZ, 0x10, R37 ;  /* 0x00000010ff279819 */ /* 0x000fe20000011625 */
[----:B0-----:R-:W-:Y:S01]  /*a560*/  HFMA2.MMA R46, -RZ, RZ, 0, 0 ;  /* 0x00000000ff2e7435 */ /* 0x001fe200000001ff */
[----:B----4-:R-:W-:Y:S02]  /*a570*/  PRMT R53, RZ, 0x7610, R53 ;  /* 0x00007610ff357816 */ /* 0x010fe40000000035 */
[----:B------:R-:W-:Y:S02]  /*a580*/  PRMT R52, RZ, 0x7610, R52 ;  /* 0x00007610ff347816 */ /* 0x000fe40000000034 */
[----:B------:R-:W-:Y:S02]  /*a590*/  @!P1 PRMT R53, R39, 0x7610, R53 ;  /* 0x0000761027359816 */ /* 0x000fe40000000035 */
[----:B------:R-:W-:-:S03]  /*a5a0*/  @!P1 SHF.R.U32.HI R39, RZ, 0x10, R41 ;  /* 0x00000010ff279819 */ /* 0x000fc60000011629 */
[----:B------:R-:W2:Y:S01]  /*a5b0*/  @!P3 LDG.E R46, desc[UR10][R60.64] ;  /* 0x0000000a3c2eb981 */ /* 0x000ea2000c1e1900 */
[----:B------:R-:W-:-:S03]  /*a5c0*/  @!P1 PRMT R52, R39, 0x7610, R52 ;  /* 0x0000761027349816 */ /* 0x000fc60000000034 */
[----:B------:R-:W-:Y:S04]  /*a5d0*/  STL.S16 [R1+0x3cc], R53 ;  /* 0x0003cc3501007387 */ /* 0x000fe80000100600 */
[----:B------:R0:W-:Y:S04]  /*a5e0*/  STL.S16 [R1+0x3d4], R52 ;  /* 0x0003d43401007387 */ /* 0x0001e80000100600 */
[----:B---3--:R-:W3:Y:S01]  /*a5f0*/  @!P3 LDG.E R43, desc[UR10][R30.64] ;  /* 0x0000000a1e2bb981 */ /* 0x008ee2000c1e1900 */
[----:B------:R-:W-:Y:S02]  /*a600*/  PRMT R49, RZ, 0x7610, R49 ;  /* 0x00007610ff317816 */ /* 0x000fe40000000031 */
[----:B------:R-:W-:Y:S01]  /*a610*/  LOP3.LUT P2, RZ, R40, 0x1000, RZ, 0xc0, !PT ;  /* 0x0000100028ff7812 */ /* 0x000fe2000784c0ff */
[----:B------:R-:W-:Y:S04]  /*a620*/  STL [R1+0x1a4], R36 ;  /* 0x0001a42401007387 */ /* 0x000fe80000100800 */
[----:B0-----:R-:W4:Y:S04]  /*a630*/  LDL.LU.64 R52, [R1+0x3b0] ;  /* 0x0003b00001347983 */ /* 0x001f280000300a00 */
[----:B------:R-:W4:Y:S04]  /*a640*/  LDL.LU.64 R30, [R1+0x770] ;  /* 0x00077000011e7983 */ /* 0x000f280000300a00 */
[----:B------:R-:W4:Y:S01]  /*a650*/  LDL.LU.64 R60, [R1+0x3a0] ;  /* 0x0003a000013c7983 */ /* 0x000f220000300a00 */
[----:B------:R-:W-:-:S02]  /*a660*/  PRMT R58, RZ, 0x7610, R58 ;  /* 0x00007610ff3a7816 */ /* 0x000fc4000000003a */
[----:B--2---:R-:W-:-:S05]  /*a670*/  @!P3 PRMT R49, R46, 0x7610, R49 ;  /* 0x000076102e31b816 */ /* 0x004fca0000000031 */
[----:B------:R0:W-:Y:S02]  /*a680*/  STL.S16 [R1+0x3c0], R49 ;  /* 0x0003c03101007387 */ /* 0x0001e40000100600 */
[----:B0-----:R-:W-:Y:S02]  /*a690*/  MOV R49, RZ ;  /* 0x000000ff00317202 */ /* 0x001fe40000000f00 */
[----:B---3--:R-:W-:-:S04]  /*a6a0*/  @!P3 PRMT R58, R43, 0x7610, R58 ;  /* 0x000076102b3ab816 */ /* 0x008fc8000000003a */
[----:B----4-:R0:W2:Y:S04]  /*a6b0*/  @!P2 LDG.E R49, desc[UR10][R52.64] ;  /* 0x0000000a3431a981 */ /* 0x0100a8000c1e1900 */
[----:B------:R1:W-:Y:S01]  /*a6c0*/  STL.S16 [R1+0x3b8], R58 ;  /* 0x0003b83a01007387 */ /* 0x0003e20000100600 */
[----:B0-----:R-:W-:Y:S01]  /*a6d0*/  HFMA2.MMA R52, -RZ, RZ, 0, 0 ;  /* 0x00000000ff347435 */ /* 0x001fe200000001ff */
[----:B------:R-:W-:Y:S02]  /*a6e0*/  PRMT R31, RZ, 0x7610, R31 ;  /* 0x00007610ff1f7816 */ /* 0x000fe4000000001f */
[----:B------:R-:W-:Y:S01]  /*a6f0*/  PRMT R55, RZ, 0x7610, R55 ;  /* 0x00007610ff377816 */ /* 0x000fe20000000037 */
[----:B-1----:R-:W3:Y:S01]  /*a700*/  LDL.LU R58, [R1+0x76c] ;  /* 0x00076c00013a7983 */ /* 0x002ee20000300800 */
[----:B------:R-:W-:-:S02]  /*a710*/  @!P3 SHF.R.U32.HI R36, RZ, 0x10, R43 ;  /* 0x00000010ff24b819 */ /* 0x000fc4000001162b */
[----:B------:R-:W-:Y:S02]  /*a720*/  PRMT R30, RZ, 0x7610, R30 ;  /* 0x00007610ff1e7816 */ /* 0x000fe4000000001e */
[----:B------:R-:W-:Y:S01]  /*a730*/  LOP3.LUT P1, RZ, R40, 0x800, RZ, 0xc0, !PT ;  /* 0x0000080028ff7812 */ /* 0x000fe2000782c0ff */
[----:B------:R-:W4:Y:S01]  /*a740*/  @!P2 LDG.E R52, desc[UR10][R56.64] ;  /* 0x0000000a3834a981 */ /* 0x000f22000c1e1900 */
[----:B------:R-:W-:Y:S02]  /*a750*/  @!P3 PRMT R31, R36, 0x7610, R31 ;  /* 0x00007610241fb816 */ /* 0x000fe4000000001f */
[----:B------:R-:W-:Y:S01]  /*a760*/  @!P3 SHF.R.U32.HI R36, RZ, 0x10, R46 ;  /* 0x00000010ff24b819 */ /* 0x000fe2000001162e */
[----:B------:R-:W-:Y:S03]  /*a770*/  STL [R1+0x1a8], R27 ;  /* 0x0001a81b01007387 */ /* 0x000fe60000100800 */
[----:B------:R-:W-:Y:S01]  /*a780*/  @!P3 PRMT R30, R36, 0x7610, R30 ;  /* 0x00007610241eb816 */ /* 0x000fe2000000001e */
[----:B------:R-:W-:Y:S04]  /*a790*/  STL.S16 [R1+0x3bc], R31 ;  /* 0x0003bc1f01007387 */ /* 0x000fe80000100600 */
[----:B------:R0:W-:Y:S01]  /*a7a0*/  STL.S16 [R1+0x3c4], R30 ;  /* 0x0003c41e01007387 */ /* 0x0001e20000100600 */
[----:B------:R-:W-:-:S02]  /*a7b0*/  PRMT R51, RZ, 0x7610, R51 ;  /* 0x00007610ff337816 */ /* 0x000fc40000000033 */
[----:B------:R-:W-:Y:S01]  /*a7c0*/  PRMT R50, RZ, 0x7610, R50 ;  /* 0x00007610ff327816 */ /* 0x000fe20000000032 */
[----:B------:R-:W4:Y:S01]  /*a7d0*/  LDL.LU.64 R56, [R1+0x390] ;  /* 0x0003900001387983 */ /* 0x000f220000300a00 */
[----:B------:R-:W-:-:S03]  /*a7e0*/  PRMT R7, RZ, 0x7610, R7 ;  /* 0x00007610ff077816 */ /* 0x000fc60000000007 */
[----:B------:R-:W-:Y:S04]  /*a7f0*/  STL [R1+0x1ac], R4 ;  /* 0x0001ac0401007387 */ /* 0x000fe80000100800 */
[----:B0-----:R-:W4:Y:S01]  /*a800*/  LDL.LU.64 R30, [R1+0x398] ;  /* 0x00039800011e7983 */ /* 0x001f220000300a00 */
[----:B------:R-:W-:-:S03]  /*a810*/  PRMT R6, RZ, 0x7610, R6 ;  /* 0x00007610ff067816 */ /* 0x000fc60000000006 */
[----:B------:R-:W-:Y:S04]  /*a820*/  STL [R1+0xb0], R5 ;  /* 0x0000b00501007387 */ /* 0x000fe80000100800 */
[----:B------:R-:W-:Y:S04]  /*a830*/  STL [R1+0x1b0], R23 ;  /* 0x0001b01701007387 */ /* 0x000fe80000100800 */
[----:B------:R-:W-:Y:S04]  /*a840*/  STL [R1+0xb4], R24 ;  /* 0x0000b41801007387 */ /* 0x000fe80000100800 */
[----:B------:R-:W-:Y:S04]  /*a850*/  STL [R1+0x1b4], R25 ;  /* 0x0001b41901007387 */ /* 0x000fe80000100800 */
[----:B------:R-:W-:Y:S04]  /*a860*/  STL [R1+0xb8], R26 ;  /* 0x0000b81a01007387 */ /* 0x000fe80000100800 */
[----:B------:R-:W-:Y:S01]  /*a870*/  STL [R1+0xac], R29 ;  /* 0x0000ac1d01007387 */ /* 0x000fe20000100800 */
[----:B------:R-:W-:-:S03]  /*a880*/  LOP3.LUT P4, RZ, R40, 0x40, RZ, 0xc0, !PT ;  /* 0x0000004028ff7812 */ /* 0x000fc6000788c0ff */
[----:B------:R-:W-:Y:S01]  /*a890*/  STL [R1+0x1b8], R28 ;  /* 0x0001b81c01007387 */ /* 0x000fe20000100800 */
[----:B------:R-:W-:-:S03]  /*a8a0*/  LOP3.LUT P5, RZ, R40, 0x20, RZ, 0xc0, !PT ;  /* 0x0000002028ff7812 */ /* 0x000fc600078ac0ff */
[----:B------:R-:W-:Y:S04]  /*a8b0*/  STL [R1+0xbc], R37 ;  /* 0x0000bc2501007387 */ /* 0x000fe80000100800 */
[----:B------:R-:W-:Y:S01]  /*a8c0*/  STL [R1+0xa8], R38 ;  /* 0x0000a82601007387 */ /* 0x000fe20000100800 */
[----:B------:R-:W-:Y:S02]  /*a8d0*/  PRMT R39, RZ, 0x7610, R39 ;  /* 0x00007610ff277816 */ /* 0x000fe40000000027 */
[----:B------:R-:W-:Y:S01]  /*a8e0*/  PRMT R45, RZ, 0x7610, R45 ;  /* 0x00007610ff2d7816 */ /* 0x000fe2000000002d */
[----:B------:R-:W-:Y:S01]  /*a8f0*/  STL [R1+0xa4], R42 ;  /* 0x0000a42a01007387 */ /* 0x000fe20000100800 */
[----:B------:R-:W-:-:S03]  /*a900*/  PRMT R44, RZ, 0x7610, R44 ;  /* 0x00007610ff2c7816 */ /* 0x000fc6000000002c */
[----:B------:R-:W-:Y:S04]  /*a910*/  STL [R1+0x1bc], R41 ;  /* 0x0001bc2901007387 */ /* 0x000fe80000100800 */
[----:B------:R-:W-:Y:S01]  /*a920*/  STL [R1+0xc0], R43 ;  /* 0x0000c02b01007387 */ /* 0x000fe20000100800 */
[----:B------:R-:W-:-:S03]  /*a930*/  LOP3.LUT P0, RZ, R40, 0x1, RZ, 0xc0, !PT ;  /* 0x0000000128ff7812 */ /* 0x000fc6000780c0ff */
[----:B------:R-:W-:Y:S01]  /*a940*/  STL [R1+0x1c0], R46 ;  /* 0x0001c02e01007387 */ /* 0x000fe20000100800 */
[----:B------:R-:W-:Y:S02]  /*a950*/  PRMT R48, RZ, 0x7610, R48 ;  /* 0x00007610ff307816 */ /* 0x000fe40000000030 */
[----:B------:R-:W-:Y:S01]  /*a960*/  PRMT R47, RZ, 0x7610, R47 ;  /* 0x00007610ff2f7816 */ /* 0x000fe2000000002f */
[----:B------:R-:W4:Y:S01]  /*a970*/  LDL.LU R53, [R1+0x768] ;  /* 0x0007680001357983 */ /* 0x000f220000300800 */
[----:B---3--:R-:W-:-:S04]  /*a980*/  PRMT R58, RZ, 0x7610, R58 ;  /* 0x00007610ff3a7816 */ /* 0x008fc8000000003a */
[----:B--2---:R-:W-:Y:S02]  /*a990*/  @!P2 PRMT R58, R49, 0x7610, R58 ;  /* 0x00007610313aa816 */ /* 0x004fe4000000003a */
[----:B----4-:R-:W-:-:S03]  /*a9a0*/  @!P2 PRMT R55, R52, 0x7610, R55 ;  /* 0x000076103437a816 */ /* 0x010fc60000000037 */
[----:B------:R0:W-:Y:S04]  /*a9b0*/  STL.S16 [R1+0x3a8], R58 ;  /* 0x0003a83a01007387 */ /* 0x0001e80000100600 */
[----:B------:R1:W-:Y:S01]  /*a9c0*/  STL.S16 [R1+0x3b0], R55 ;  /* 0x0003b03701007387 */ /* 0x0003e20000100600 */
[----:B0-----:R-:W-:Y:S01]  /*a9d0*/  HFMA2.MMA R58, -RZ, RZ, 0, 0 ;  /* 0x00000000ff3a7435 */ /* 0x001fe200000001ff */
[----:B-1----:R-:W-:-:S06]  /*a9e0*/  MOV R55, RZ ;  /* 0x000000ff00377202 */ /* 0x002fcc0000000f00 */
[----:B------:R-:W2:Y:S04]  /*a9f0*/  @!P1 LDG.E R55, desc[UR10][R60.64] ;  /* 0x0000000a3c379981 */ /* 0x000ea8000c1e1900 */
[----:B------:R-:W3:Y:S01]  /*aa00*/  @!P1 LDG.E R58, desc[UR10][R30.64] ;  /* 0x0000000a1e3a9981 */ /* 0x000ee2000c1e1900 */
[----:B------:R-:W-:-:S04]  /*aa10*/  @!P2 SHF.R.U32.HI R27, RZ, 0x10, R49 ;  /* 0x00000010ff1ba819 */ /* 0x000fc80000011631 */
[----:B------:R-:W-:Y:S01]  /*aa20*/  @!P2 PRMT R51, R27, 0x7610, R51 ;  /* 0x000076101b33a816 */ /* 0x000fe20000000033 */
[----:B------:R-:W4:Y:S01]  /*aa30*/  LDL.LU.64 R60, [R1+0x760] ;  /* 0x00076000013c7983 */ /* 0x000f220000300a00 */
[----:B------:R-:W-:Y:S02]  /*aa40*/  @!P2 SHF.R.U32.HI R27, RZ, 0x10, R52 ;  /* 0x00000010ff1ba819 */ /* 0x000fe40000011634 */
[----:B------:R-:W-:Y:S01]  /*aa50*/  LOP3.LUT P3, RZ, R40, 0x400, RZ, 0xc0, !PT ;  /* 0x0000040028ff7812 */ /* 0x000fe2000786c0ff */
[----:B------:R-:W4:Y:S01]  /*aa60*/  LDL.LU.64 R30, [R1+0x378] ;  /* 0x00037800011e7983 */ /* 0x000f220000300a00 */
[----:B------:R-:W-:-:S03]  /*aa70*/  @!P2 PRMT R50, R27, 0x7610, R50 ;  /* 0x000076101b32a816 */ /* 0x000fc60000000032 */
[----:B------:R-:W-:Y:S04]  /*aa80*/  STL.S16 [R1+0x3ac], R51 ;  /* 0x0003ac3301007387 */ /* 0x000fe80000100600 */
[----:B------:R0:W-:Y:S04]  /*aa90*/  STL.S16 [R1+0x3b4], R50 ;  /* 0x0003b43201007387 */ /* 0x0001e80000100600 */
[----:B0-----:R-:W4:Y:S01]  /*aaa0*/  LDL.LU.64 R50, [R1+0x380] ;  /* 0x0003800001327983 */ /* 0x001f220000300a00 */
[----:B--2---:R-:W-:-:S04]  /*aab0*/  @!P1 SHF.R.U32.HI R4, RZ, 0x10, R55 ;  /* 0x00000010ff049819 */ /* 0x004fc80000011637 */
[----:B------:R-:W-:Y:S02]  /*aac0*/  @!P1 PRMT R7, R4, 0x7610, R7 ;  /* 0x0000761004079816 */ /* 0x000fe40000000007 */
[----:B---3--:R-:W-:-:S04]  /*aad0*/  @!P1 SHF.R.U32.HI R4, RZ, 0x10, R58 ;  /* 0x00000010ff049819 */ /* 0x008fc8000001163a */
[----:B------:R-:W-:Y:S02]  /*aae0*/  @!P1 PRMT R6, R4, 0x7610, R6 ;  /* 0x0000761004069816 */ /* 0x000fe40000000006 */
[----:B------:R-:W-:-:S04]  /*aaf0*/  PRMT R4, RZ, 0x7610, R4 ;  /* 0x00007610ff047816 */ /* 0x000fc80000000004 */
[----:B------:R-:W-:-:S05]  /*ab00*/  @!P1 PRMT R4, R58, 0x7610, R4 ;  /* 0x000076103a049816 */ /* 0x000fca0000000004 */
[----:B------:R0:W-:Y:S02]  /*ab10*/  STL.S16 [R1+0x3a0], R4 ;  /* 0x0003a00401007387 */ /* 0x0001e40000100600 */
[----:B0-----:R-:W-:-:S06]  /*ab20*/  CS2R R4, SRZ ;  /* 0x0000000000047805 */ /* 0x001fcc000001ff00 */
[----:B------:R-:W2:Y:S04]  /*ab30*/  @!P3 LDG.E R4, desc[UR10][R56.64] ;  /* 0x0000000a3804b981 */ /* 0x000ea8000c1e1900 */
[----:B----4-:R-:W3:Y:S04]  /*ab40*/  @!P3 LDG.E R5, desc[UR10][R50.64] ;  /* 0x0000000a3205b981 */ /* 0x010ee8000c1e1900 */
[----:B------:R-:W4:Y:S04]  /*ab50*/  LDL.LU.64 R56, [R1+0x758] ;  /* 0x0007580001387983 */ /* 0x000f280000300a00 */
[----:B------:R-:W-:Y:S04]  /*ab60*/  STL.S16 [R1+0x39c], R7 ;  /* 0x00039c0701007387 */ /* 0x000fe80000100600 */
[----:B------:R0:W-:Y:S01]  /*ab70*/  STL.S16 [R1+0x3a4], R6 ;  /* 0x0003a40601007387 */ /* 0x0001e20000100600 */
[----:B------:R-:W-:-:S02]  /*ab80*/  PRMT R60, RZ, 0x7610, R60 ;  /* 0x00007610ff3c7816 */ /* 0x000fc4000000003c */
[----:B------:R-:W-:Y:S01]  /*ab90*/  LOP3.LUT P2, RZ, R40, 0x200, RZ, 0xc0, !PT ;  /* 0x0000020028ff7812 */ /* 0x000fe2000784c0ff */
[----:B------:R-:W-:Y:S01]  /*aba0*/  HFMA2.MMA R24, -RZ, RZ, 0, 0 ;  /* 0x00000000ff187435 */ /* 0x000fe200000001ff */
[----:B------:R-:W4:Y:S04]  /*abb0*/  LDL.LU.64 R50, [R1+0x750] ;  /* 0x0007500001327983 */ /* 0x000f280000300a00 */
[----:B0-----:R-:W4:Y:S01]  /*abc0*/  LDL.LU.64 R6, [R1+0x370] ;  /* 0x0003700001067983 */ /* 0x001f220000300a00 */
[----:B------:R-:W-:-:S04]  /*abd0*/  PRMT R61, RZ, 0x7610, R61 ;  /* 0x00007610ff3d7816 */ /* 0x000fc8000000003d */
[----:B------:R-:W-:-:S05]  /*abe0*/  @!P1 PRMT R61, R55, 0x7610, R61 ;  /* 0x00007610373d9816 */ /* 0x000fca000000003d */
[----:B------:R-:W-:Y:S01]  /*abf0*/  STL.S16 [R1+0x398], R61 ;  /* 0x0003983d01007387 */ /* 0x000fe20000100600 */
[----:B--2---:R-:W-:-:S04]  /*ac00*/  @!P3 SHF.R.U32.HI R23, RZ, 0x10, R4 ;  /* 0x00000010ff17b819 */ /* 0x004fc80000011604 */
[----:B------:R-:W-:Y:S02]  /*ac10*/  @!P3 PRMT R60, R23, 0x7610, R60 ;  /* 0x00007610173cb816 */ /* 0x000fe4000000003c */
[----:B---3--:R-:W-:Y:S02]  /*ac20*/  @!P3 SHF.R.U32.HI R23, RZ, 0x10, R5 ;  /* 0x00000010ff17b819 */ /* 0x008fe40000011605 */
[----:B----4-:R-:W-:-:S04]  /*ac30*/  PRMT R57, RZ, 0x7610, R57 ;  /* 0x00007610ff397816 */ /* 0x010fc80000000039 */
[----:B------:R-:W-:Y:S02]  /*ac40*/  @!P3 PRMT R57, R23, 0x7610, R57 ;  /* 0x000076101739b816 */ /* 0x000fe40000000039 */
[----:B------:R-:W-:-:S04]  /*ac50*/  PRMT R23, RZ, 0x7610, R23 ;  /* 0x00007610ff177816 */ /* 0x000fc80000000017 */
[----:B------:R-:W-:-:S05]  /*ac60*/  @!P3 PRMT R23, R5, 0x7610, R23 ;  /* 0x000076100517b816 */ /* 0x000fca0000000017 */
[----:B------:R0:W-:Y:S04]  /*ac70*/  STL.S16 [R1+0x390], R23 ;  /* 0x0003901701007387 */ /* 0x0001e80000100600 */
[----:B------:R-:W2:Y:S01]  /*ac80*/  @!P2 LDG.E R24, desc[UR10][R6.64] ;  /* 0x0000000a0618a981 */ /* 0x000ea2000c1e1900 */
[----:B0-----:R-:W-:-:S03]  /*ac90*/  MOV R23, RZ ;  /* 0x000000ff00177202 */ /* 0x001fc60000000f00 */
[----:B------:R0:W-:Y:S01]  /*aca0*/  STL.S16 [R1+0x384], R60 ;  /* 0x0003843c01007387 */ /* 0x0001e20000100600 */
[----:B------:R-:W-:Y:S02]  /*acb0*/  LOP3.LUT P1, RZ, R40, 0x100, RZ, 0xc0, !PT ;  /* 0x0000010028ff7812 */ /* 0x000fe4000782c0ff */
[----:B------:R-:W-:Y:S02]  /*acc0*/  PRMT R51, RZ, 0x7610, R51 ;  /* 0x00007610ff337816 */ /* 0x000fe40000000033 */
[----:B------:R-:W-:Y:S01]  /*acd0*/  PRMT R56, RZ, 0x7610, R56 ;  /* 0x00007610ff387816 */ /* 0x000fe20000000038 */
[----:B------:R-:W3:Y:S04]  /*ace0*/  @!P2 LDG.E R23, desc[UR10][R30.64] ;  /* 0x0000000a1e17a981 */ /* 0x000ee8000c1e1900 */
[----:B0-----:R-:W4:Y:S04]  /*acf0*/  LDL.LU.64 R60, [R1+0x368] ;  /* 0x00036800013c7983 */ /* 0x001f280000300a00 */
[----:B------:R-:W-:Y:S04]  /*ad00*/  STL.S16 [R1+0x394], R57 ;  /* 0x0003943901007387 */ /* 0x000fe80000100600 */
[----:B------:R-:W2:Y:S01]  /*ad10*/  LDL.LU.64 R30, [R1+0x748] ;  /* 0x00074800011e7983 */ /* 0x000ea20000300a00 */
[----:B------:R-:W-:-:S02]  /*ad20*/  @!P3 PRMT R56, R4, 0x7610, R56 ;  /* 0x000076100438b816 */ /* 0x000fc40000000038 */
[----:B------:R-:W-:Y:S01]  /*ad30*/  PRMT R27, RZ, 0x7610, R27 ;  /* 0x00007610ff1b7816 */ /* 0x000fe2000000001b */
[----:B------:R-:W-:Y:S01]  /*ad40*/  HFMA2.MMA R26, -RZ, RZ, 0, 0 ;  /* 0x00000000ff1a7435 */ /* 0x000fe200000001ff */
[----:B------:R-:W4:Y:S04]  /*ad50*/  LDL.LU.64 R6, [R1+0x358] ;  /* 0x0003580001067983 */ /* 0x000f280000300a00 */
[----:B------:R0:W-:Y:S04]  /*ad60*/  STL.S16 [R1+0x380], R56 ;  /* 0x0003803801007387 */ /* 0x0001e80000100600 */
[----:B0-----:R-:W4:Y:S01]  /*ad70*/  LDL.LU.64 R56, [R1+0x360] ;  /* 0x0003600001387983 */ /* 0x001f220000300a00 */
[----:B---3--:R-:W-:-:S02]  /*ad80*/  @!P2 SHF.R.U32.HI R25, RZ, 0x10, R23 ;  /* 0x00000010ff19a819 */ /* 0x008fc40000011617 */
[----:B--2---:R-:W-:-:S04]  /*ad90*/  PRMT R30, RZ, 0x7610, R30 ;  /* 0x00007610ff1e7816 */ /* 0x004fc8000000001e */
[----:B------:R-:W-:Y:S02]  /*ada0*/  @!P2 PRMT R30, R25, 0x7610, R30 ;  /* 0x00007610191ea816 */ /* 0x000fe4000000001e */
[----:B------:R-:W-:-:S04]  /*adb0*/  @!P2 SHF.R.U32.HI R25, RZ, 0x10, R24 ;  /* 0x00000010ff19a819 */ /* 0x000fc80000011618 */
[----:B------:R-:W-:Y:S02]  /*adc0*/  @!P2 PRMT R51, R25, 0x7610, R51 ;  /* 0x000076101933a816 */ /* 0x000fe40000000033 */
[----:B------:R-:W-:-:S06]  /*add0*/  MOV R25, RZ ;  /* 0x000000ff00197202 */ /* 0x000fcc0000000f00 */
[----:B----4-:R-:W2:Y:S01]  /*ade0*/  @!P1 LDG.E R25, desc[UR10][R60.64] ;  /* 0x0000000a3c199981 */ /* 0x010ea2000c1e1900 */
[----:B------:R-:W-:Y:S02]  /*adf0*/  @!P2 PRMT R27, R24, 0x7610, R27 ;  /* 0x00007610181ba816 */ /* 0x000fe4000000001b */
[----:B------:R-:W-:Y:S01]  /*ae00*/  PRMT R31, RZ, 0x7610, R31 ;  /* 0x00007610ff1f7816 */ /* 0x000fe2000000001f */
[----:B------:R-:W3:Y:S04]  /*ae10*/  @!P1 LDG.E R26, desc[UR10][R56.64] ;  /* 0x0000000a381a9981 */ /* 0x000ee8000c1e1900 */
[----:B------:R2:W-:Y:S01]  /*ae20*/  STL.S16 [R1+0x378], R27 ;  /* 0x0003781b01007387 */ /* 0x0005e20000100600 */
[----:B------:R-:W-:Y:S02]  /*ae30*/  LOP3.LUT P3, RZ, R40, 0x80, RZ, 0xc0, !PT ;  /* 0x0000008028ff7812 */ /* 0x000fe4000786c0ff */
[----:B------:R-:W-:Y:S01]  /*ae40*/  PRMT R50, RZ, 0x7610, R50 ;  /* 0x00007610ff327816 */ /* 0x000fe20000000032 */
[----:B------:R-:W-:Y:S04]  /*ae50*/  STL.S16 [R1+0x37c], R51 ;  /* 0x00037c3301007387 */ /* 0x000fe80000100600 */
[----:B------:R-:W4:Y:S01]  /*ae60*/  LDL.LU.64 R60, [R1+0x348] ;  /* 0x00034800013c7983 */ /* 0x000f220000300a00 */
[----:B------:R-:W-:-:S02]  /*ae70*/  PRMT R29, RZ, 0x7610, R29 ;  /* 0x00007610ff1d7816 */ /* 0x000fc4000000001d */
[----:B------:R-:W-:Y:S01]  /*ae80*/  PRMT R36, RZ, 0x7610, R36 ;  /* 0x00007610ff247816 */ /* 0x000fe20000000024 */
[----:B------:R-:W-:Y:S01]  /*ae90*/  HFMA2.MMA R28, -RZ, RZ, 0, 0 ;  /* 0x00000000ff1c7435 */ /* 0x000fe200000001ff */
[----:B------:R-:W4:Y:S01]  /*aea0*/  LDL.LU.64 R56, [R1+0x340] ;  /* 0x0003400001387983 */ /* 0x000f220000300a00 */
[----:B--2---:R-:W-:-:S04]  /*aeb0*/  @!P1 SHF.R.U32.HI R27, RZ, 0x10, R25 ;  /* 0x00000010ff1b9819 */ /* 0x004fc80000011619 */
[----:B------:R-:W-:-:S05]  /*aec0*/  @!P1 PRMT R31, R27, 0x7610, R31 ;  /* 0x000076101b1f9816 */ /* 0x000fca000000001f */
[----:B------:R0:W-:Y:S04]  /*aed0*/  STL.S16 [R1+0x36c], R31 ;  /* 0x00036c1f01007387 */ /* 0x0001e80000100600 */
[----:B0-----:R-:W2:Y:S01]  /*aee0*/  LDL.LU R31, [R1+0x740] ;  /* 0x00074000011f7983 */ /* 0x001ea20000300800 */
[----:B---3--:R-:W-:Y:S02]  /*aef0*/  @!P1 SHF.R.U32.HI R27, RZ, 0x10, R26 ;  /* 0x00000010ff1b9819 */ /* 0x008fe4000001161a */
[----:B------:R-:W-:-:S05]  /*af00*/  @!P2 PRMT R50, R23, 0x7610, R50 ;  /* 0x000076101732a816 */ /* 0x000fca0000000032 */
[----:B------:R0:W-:Y:S04]  /*af10*/  STL.S16 [R1+0x370], R50 ;  /* 0x0003703201007387 */ /* 0x0001e80000100600 */
[----:B0-----:R-:W3:Y:S01]  /*af20*/  LDL.LU.64 R50, [R1+0x350] ;  /* 0x0003500001327983 */ /* 0x001ee20000300a00 */
[----:B--2---:R-:W-:-:S04]  /*af30*/  PRMT R31, RZ, 0x7610, R31 ;  /* 0x00007610ff1f7816 */ /* 0x004fc8000000001f */
[----:B------:R-:W-:Y:S02]  /*af40*/  @!P1 PRMT R31, R27, 0x7610, R31 ;  /* 0x000076101b1f9816 */ /* 0x000fe4000000001f */
[----:B------:R-:W-:-:S06]  /*af50*/  MOV R27, RZ ;  /* 0x000000ff001b7202 */ /* 0x000fcc0000000f00 */
[----:B------:R-:W2:Y:S01]  /*af60*/  @!P3 LDG.E R27, desc[UR10][R6.64] ;  /* 0x0000000a061bb981 */ /* 0x000ea2000c1e1900 */
[----:B------:R-:W-:-:S05]  /*af70*/  @!P1 PRMT R29, R26, 0x7610, R29 ;  /* 0x000076101a1d9816 */ /* 0x000fca000000001d */
[----:B------:R-:W-:Y:S04]  /*af80*/  STL.S16 [R1+0x550], R29 ;  /* 0x0005501d01007387 */ /* 0x000fe80000100600 */
[----:B---3--:R-:W3:Y:S04]  /*af90*/  @!P3 LDG.E R28, desc[UR10][R50.64] ;  /* 0x0000000a321cb981 */ /* 0x008ee8000c1e1900 */
[----:B------:R0:W-:Y:S04]  /*afa0*/  STL.S16 [R1+0x374], R30 ;  /* 0x0003741e01007387 */ /* 0x0001e80000100600 */
[----:B------:R-:W3:Y:S04]  /*afb0*/  LDL.LU.64 R6, [R1+0x338] ;  /* 0x0003380001067983 */ /* 0x000ee80000300a00 */
[----:B------:R-:W-:Y:S04]  /*afc0*/  STL.S16 [R1+0x554], R31 ;  /* 0x0005541f01007387 */ /* 0x000fe80000100600 */
[----:B0-----:R-:W3:Y:S04]  /*afd0*/  LDL.LU R30, [R1+0x744] ;  /* 0x00074400011e7983 */ /* 0x001ee80000300800 */
[----:B------:R-:W3:Y:S01]  /*afe0*/  LDL.LU.64 R50, [R1+0x328] ;  /* 0x0003280001327983 */ /* 0x000ee20000300a00 */
[----:B--2---:R-:W-:-:S04]  /*aff0*/  @!P3 SHF.R.U32.HI R29, RZ, 0x10, R27 ;  /* 0x00000010ff1db819 */ /* 0x004fc8000001161b */
[----:B------:R-:W-:Y:S02]  /*b000*/  @!P3 PRMT R36, R29, 0x7610, R36 ;  /* 0x000076101d24b816 */ /* 0x000fe40000000024 */
[----:B------:R-:W-:-:S06]  /*b010*/  MOV R29, RZ ;  /* 0x000000ff001d7202 */ /* 0x000fcc0000000f00 */
[----:B----4-:R0:W2:Y:S04]  /*b020*/  @!P4 LDG.E R29, desc[UR10][R60.64] ;  /* 0x0000000a3c1dc981 */ /* 0x0100a8000c1e1900 */
[----:B------:R-:W0:Y:S04]  /*b030*/  LDL.LU.64 R60, [R1+0x738] ;  /* 0x00073800013c7983 */ /* 0x000e280000300a00 */
[----:B------:R3:W-:Y:S02]  /*b040*/  STL.S16 [R1+0x55c], R36 ;  /* 0x00055c2401007387 */ /* 0x0007e40000100600 */
[----:B---3--:R-:W-:-:S02]  /*b050*/  @!P3 SHF.R.U32.HI R36, RZ, 0x10, R28 ;  /* 0x00000010ff24b819 */ /* 0x008fc4000001161c */
[----:B------:R-:W-:-:S04]  /*b060*/  PRMT R30, RZ, 0x7610, R30 ;  /* 0x00007610ff1e7816 */ /* 0x000fc8000000001e */
[----:B------:R-:W-:-:S05]  /*b070*/  @!P1 PRMT R30, R25, 0x7610, R30 ;  /* 0x00007610191e9816 */ /* 0x000fca000000001e */
[----:B------:R1:W-:Y:S04]  /*b080*/  STL.S16 [R1+0x368], R30 ;  /* 0x0003681e01007387 */ /* 0x0003e80000100600 */
[----:B-1----:R-:W3:Y:S01]  /*b090*/  LDL.LU.64 R30, [R1+0x330] ;  /* 0x00033000011e7983 */ /* 0x002ee20000300a00 */
[----:B------:R-:W-:-:S06]  /*b0a0*/  MOV R37, RZ ;  /* 0x000000ff00257202 */ /* 0x000fcc0000000f00 */
[----:B------:R-:W4:Y:S04]  /*b0b0*/  @!P5 LDG.E R37, desc[UR10][R6.64] ;  /* 0x0000000a0625d981 */ /* 0x000f28000c1e1900 */
[----:B------:R-:W4:Y:S01]  /*b0c0*/  LDL.LU.64 R6, [R1+0x318] ;  /* 0x0003180001067983 */ /* 0x000f220000300a00 */
[----:B0-----:R-:W-:-:S04]  /*b0d0*/  PRMT R61, RZ, 0x7610, R61 ;  /* 0x00007610ff3d7816 */ /* 0x001fc8000000003d */
[----:B------:R-:W-:Y:S01]  /*b0e0*/  @!P3 PRMT R61, R36, 0x7610, R61 ;  /* 0x00007610243db816 */ /* 0x000fe2000000003d */
[----:B------:R-:W-:-:S10]  /*b0f0*/  HFMA2.MMA R36, -RZ, RZ, 0, 0 ;  /* 0x00000000ff247435 */ /* 0x000fd400000001ff */
[----:B------:R-:W4:Y:S01]  /*b100*/  @!P4 LDG.E R36, desc[UR10][R56.64] ;  /* 0x0000000a3824c981 */ /* 0x000f22000c1e1900 */
[----:B------:R-:W-:-:S04]  /*b110*/  PRMT R38, RZ, 0x7610, R38 ;  /* 0x00007610ff267816 */ /* 0x000fc80000000026 */
[----:B------:R-:W-:-:S05]  /*b120*/  @!P3 PRMT R38, R28, 0x7610, R38 ;  /* 0x000076101c26b816 */ /* 0x000fca0000000026 */
[----:B------:R2:W-:Y:S01]  /*b130*/  STL.S16 [R1+0x570], R38 ;  /* 0x0005702601007387 */ /* 0x0005e20000100600 */
[----:B------:R-:W-:-:S03]  /*b140*/  LOP3.LUT P2, RZ, R40, 0x10, RZ, 0xc0, !PT ;  /* 0x0000001028ff7812 */ /* 0x000fc6000784c0ff */
[----:B------:R-:W4:Y:S01]  /*b150*/  LDL.LU R56, [R1+0x734] ;  /* 0x0007340001387983 */ /* 0x000f220000300800 */
[----:B--2---:R-:W-:-:S04]  /*b160*/  @!P4 SHF.R.U32.HI R38, RZ, 0x10, R29 ;  /* 0x00000010ff26c819 */ /* 0x004fc8000001161d */
[----:B------:R-:W-:Y:S01]  /*b170*/  @!P4 PRMT R39, R38, 0x7610, R39 ;  /* 0x000076102627c816 */ /* 0x000fe20000000027 */
[----:B------:R-:W-:-:S04]  /*b180*/  HFMA2.MMA R38, -RZ, RZ, 0, 0 ;  /* 0x00000000ff267435 */ /* 0x000fc800000001ff */
[----:B------:R0:W-:Y:S06]  /*b190*/  STL.S16 [R1+0x598], R39 ;  /* 0x0005982701007387 */ /* 0x0001ec0000100600 */
[----:B---3--:R-:W2:Y:S04]  /*b1a0*/  @!P5 LDG.E R38, desc[UR10][R30.64] ;  /* 0x0000000a1e26d981 */ /* 0x008ea8000c1e1900 */
[----:B------:R-:W3:Y:S01]  /*b1b0*/  LDL.LU.64 R30, [R1+0x310] ;  /* 0x00031000011e7983 */ /* 0x000ee20000300a00 */
[----:B------:R-:W-:-:S02]  /*b1c0*/  LOP3.LUT P1, RZ, R40, 0x8, RZ, 0xc0, !PT ;  /* 0x0000000828ff7812 */ /* 0x000fc4000782c0ff */
[----:B------:R-:W-:Y:S02]  /*b1d0*/  PRMT R42, RZ, 0x7610, R42 ;  /* 0x00007610ff2a7816 */ /* 0x000fe4000000002a */
[----:B----4-:R-:W-:Y:S02]  /*b1e0*/  @!P5 SHF.R.U32.HI R41, RZ, 0x10, R37 ;  /* 0x00000010ff29d819 */ /* 0x010fe40000011625 */
[----:B------:R-:W-:Y:S02]  /*b1f0*/  @!P4 PRMT R44, R29, 0x7610, R44 ;  /* 0x000076101d2cc816 */ /* 0x000fe4000000002c */
[----:B------:R-:W-:Y:S02]  /*b200*/  @!P5 PRMT R42, R41, 0x7610, R42 ;  /* 0x00007610292ad816 */ /* 0x000fe4000000002a */
[----:B------:R-:W-:Y:S01]  /*b210*/  MOV R41, RZ ;  /* 0x000000ff00297202 */ /* 0x000fe20000000f00 */
[----:B------:R-:W-:Y:S01]  /*b220*/  STL.S16 [R1+0x580], R44 ;  /* 0x0005802c01007387 */ /* 0x000fe20000100600 */
[----:B------:R-:W-:-:S04]  /*b230*/  PRMT R60, RZ, 0x7610, R60 ;  /* 0x00007610ff3c7816 */ /* 0x000fc8000000003c */
[----:B------:R1:W4:Y:S04]  /*b240*/  @!P1 LDG.E R41, desc[UR10][R6.64] ;  /* 0x0000000a06299981 */ /* 0x000328000c1e1900 */
[----:B------:R-:W1:Y:S04]  /*b250*/  LDL.LU.64 R6, [R1+0x728] ;  /* 0x0007280001067983 */ /* 0x000e680000300a00 */
[----:B------:R-:W-:Y:S01]  /*b260*/  STL.S16 [R1+0x574], R61 ;  /* 0x0005743d01007387 */ /* 0x000fe20000100600 */
[----:B0-----:R-:W-:-:S04]  /*b270*/  @!P4 SHF.R.U32.HI R39, RZ, 0x10, R36 ;  /* 0x00000010ff27c819 */ /* 0x001fc80000011624 */
[----:B------:R-:W-:Y:S02]  /*b280*/  @!P4 PRMT R45, R39, 0x7610, R45 ;  /* 0x00007610272dc816 */ /* 0x000fe4000000002d */
[----:B------:R-:W-:-:S06]  /*b290*/  MOV R39, RZ ;  /* 0x000000ff00277202 */ /* 0x000fcc0000000f00 */
[----:B------:R0:W4:Y:S04]  /*b2a0*/  @!P2 LDG.E R39, desc[UR10][R50.64] ;  /* 0x0000000a3227a981 */ /* 0x000128000c1e1900 */
[----:B------:R-:W0:Y:S04]  /*b2b0*/  LDL.LU R50, [R1+0x730] ;  /* 0x0007300001327983 */ /* 0x000e280000300800 */
[----:B------:R2:W-:Y:S01]  /*b2c0*/  STL.S16 [R1+0x59c], R45 ;  /* 0x00059c2d01007387 */ /* 0x0005e20000100600 */
[----:B------:R-:W-:Y:S02]  /*b2d0*/  @!P4 PRMT R60, R36, 0x7610, R60 ;  /* 0x00007610243cc816 */ /* 0x000fe4000000003c */
[----:B------:R-:W-:Y:S01]  /*b2e0*/  PRMT R56, RZ, 0x7610, R56 ;  /* 0x00007610ff387816 */ /* 0x000fe20000000038 */
[----:B------:R-:W-:Y:S04]  /*b2f0*/  STL.S16 [R1+0x5a4], R42 ;  /* 0x0005a42a01007387 */ /* 0x000fe80000100600 */
[----:B------:R-:W4:Y:S04]  /*b300*/  LDL.LU R51, [R1+0x60c] ;  /* 0x00060c0001337983 */ /* 0x000f280000300800 */
[----:B--2---:R-:W2:Y:S04]  /*b310*/  LDL.LU.64 R44, [R1+0x308] ;  /* 0x00030800012c7983 */ /* 0x004ea80000300a00 */
[----:B------:R3:W-:Y:S04]  /*b320*/  STL.S16 [R1+0x584], R60 ;  /* 0x0005843c01007387 */ /* 0x0007e80000100600 */
[----:B---3--:R-:W3:Y:S01]  /*b330*/  LDL.LU.64 R60, [R1+0x300] ;  /* 0x00030000013c7983 */ /* 0x008ee20000300a00 */
[----:B------:R-:W-:-:S02]  /*b340*/  @!P5 SHF.R.U32.HI R42, RZ, 0x10, R38 ;  /* 0x00000010ff2ad819 */ /* 0x000fc40000011626 */
[----:B------:R-:W-:-:S05]  /*b350*/  @!P3 PRMT R56, R27, 0x7610, R56 ;  /* 0x000076101b38b816 */ /* 0x000fca0000000038 */
[----:B------:R1:W-:Y:S04]  /*b360*/  STL.S16 [R1+0x558], R56 ;  /* 0x0005583801007387 */ /* 0x0003e80000100600 */
[----:B-1----:R-:W3:Y:S01]  /*b370*/  LDL.LU.64 R56, [R1+0x320] ;  /* 0x0003200001387983 */ /* 0x002ee20000300a00 */
[----:B------:R-:W-:Y:S01]  /*b380*/  LOP3.LUT P3, RZ, R40, 0x4, RZ, 0xc0, !PT ;  /* 0x0000000428ff7812 */ /* 0x000fe2000786c0ff */
[----:B------:R-:W-:Y:S01]  /*b390*/  HFMA2.MMA R43, -RZ, RZ, 0, 0 ;  /* 0x00000000ff2b7435 */ /* 0x000fe200000001ff */
[----:B------:R-:W-:Y:S02]  /*b3a0*/  PRMT R6, RZ, 0x7610, R6 ;  /* 0x00007610ff067816 */ /* 0x000fe40000000006 */
[----:B------:R-:W-:-:S04]  /*b3b0*/  PRMT R7, RZ, 0x7610, R7 ;  /* 0x00007610ff077816 */ /* 0x000fc80000000007 */
[----:B------:R-:W-:-:S05]  /*b3c0*/  @!P5 PRMT R7, R38, 0x7610, R7 ;  /* 0x000076102607d816 */ /* 0x000fca0000000007 */
[----:B------:R-:W-:Y:S01]  /*b3d0*/  STL.S16 [R1+0x5bc], R7 ;  /* 0x0005bc0701007387 */ /* 0x000fe20000100600 */
[----:B0-----:R-:W-:-:S04]  /*b3e0*/  PRMT R50, RZ, 0x7610, R50 ;  /* 0x00007610ff327816 */ /* 0x001fc80000000032 */
[----:B------:R-:W-:Y:S01]  /*b3f0*/  @!P5 PRMT R50, R42, 0x7610, R50 ;  /* 0x000076102a32d816 */ /* 0x000fe20000000032 */
[----:B------:R-:W-:-:S10]  /*b400*/  HFMA2.MMA R42, -RZ, RZ, 0, 0 ;  /* 0x00000000ff2a7435 */ /* 0x000fd400000001ff */
[----:B------:R0:W3:Y:S04]  /*b410*/  @!P1 LDG.E R42, desc[UR10][R30.64] ;  /* 0x0000000a1e2a9981 */ /* 0x0000e8000c1e1900 */
[----:B--2---:R4:W2:Y:S01]  /*b420*/  @!P3 LDG.E R43, desc[UR10][R44.64] ;  /* 0x0000000a2c2bb981 */ /* 0x0048a2000c1e1900 */
[----:B0-----:R-:W-:Y:S02]  /*b430*/  MOV R30, R34 ;  /* 0x00000022001e7202 */ /* 0x001fe40000000f00 */
[----:B------:R-:W-:Y:S02]  /*b440*/  MOV R31, R35 ;  /* 0x00000023001f7202 */ /* 0x000fe40000000f00 */
[----:B------:R-:W2:Y:S01]  /*b450*/  LDL.LU.64 R34, [R1+0x2e8] ;  /* 0x0002e80001227983 */ /* 0x000ea20000300a00 */
[----:B----4-:R-:W-:-:S04]  /*b460*/  @!P2 SHF.R.U32.HI R44, RZ, 0x10, R39 ;  /* 0x00000010ff2ca819 */ /* 0x010fc80000011627 */
[----:B------:R-:W-:Y:S02]  /*b470*/  @!P2 PRMT R6, R44, 0x7610, R6 ;  /* 0x000076102c06a816 */ /* 0x000fe40000000006 */
[----:B------:R-:W-:-:S06]  /*b480*/  MOV R44, RZ ;  /* 0x000000ff002c7202 */ /* 0x000fcc0000000f00 */
[----:B---3--:R0:W3:Y:S04]  /*b490*/  @!P3 LDG.E R44, desc[UR10][R60.64] ;  /* 0x0000000a3c2cb981 */ /* 0x0080e8000c1e1900 */
[----:B------:R-:W0:Y:S04]  /*b4a0*/  LDL.LU.64 R60, [R1+0x720] ;  /* 0x00072000013c7983 */ /* 0x000e280000300a00 */
[----:B------:R1:W-:Y:S04]  /*b4b0*/  STL.S16 [R1+0x5dc], R6 ;  /* 0x0005dc0601007387 */ /* 0x0003e80000100600 */
[----:B-1----:R-:W4:Y:S01]  /*b4c0*/  LDL.LU.64 R6, [R1+0x2d0] ;  /* 0x0002d00001067983 */ /* 0x002f220000300a00 */
[----:B------:R-:W-:Y:S01]  /*b4d0*/  LOP3.LUT P4, RZ, R40, 0x2, RZ, 0xc0, !PT ;  /* 0x0000000228ff7812 */ /* 0x000fe2000788c0ff */
[----:B------:R-:W-:Y:S01]  /*b4e0*/  HFMA2.MMA R40, -RZ, RZ, 0, 0 ;  /* 0x00000000ff287435 */ /* 0x000fe200000001ff */
[----:B------:R-:W-:-:S09]  /*b4f0*/  MOV R46, RZ ;  /* 0x000000ff002e7202 */ /* 0x000fd20000000f00 */
[----:B------:R-:W3:Y:S01]  /*b500*/  @!P2 LDG.E R40, desc[UR10][R56.64] ;  /* 0x0000000a3828a981 */ /* 0x000ee2000c1e1900 */
[----:B------:R-:W-:Y:S02]  /*b510*/  @!P5 PRMT R48, R37, 0x7610, R48 ;  /* 0x000076102530d816 */ /* 0x000fe40000000030 */
[----:B------:R-:W-:Y:S01]  /*b520*/  LOP3.LUT P5, RZ, R51, 0x1, RZ, 0xc0, !PT ;  /* 0x0000000133ff7812 */ /* 0x000fe200078ac0ff */
[----:B------:R1:W-:Y:S04]  /*b530*/  STL.S16 [R1+0x5c0], R50 ;  /* 0x0005c03201007387 */ /* 0x0003e80000100600 */
[----:B------:R-:W3:Y:S04]  /*b540*/  LDL.LU.64 R56, [R1+0x2f8] ;  /* 0x0002f80001387983 */ /* 0x000ee80000300a00 */
[----:B-1----:R-:W3:Y:S04]  /*b550*/  LDL.LU.64 R50, [R1+0x2e0] ;  /* 0x0002e00001327983 */ /* 0x002ee80000300a00 */
[----:B------:R1:W-:Y:S04]  /*b560*/  STL.S16 [R1+0x5a0], R48 ;  /* 0x0005a03001007387 */ /* 0x0003e80000100600 */
[----:B--2---:R2:W2:Y:S04]  /*b570*/  @!P4 LDG.E R46, desc[UR10][R34.64] ;  /* 0x0000000a222ec981 */ /* 0x0044a8000c1e1900 */
[----:B------:R-:W2:Y:S01]  /*b580*/  LDL.LU R34, [R1+0x718] ;  /* 0x0007180001227983 */ /* 0x000ea20000300800 */
[----:B-1----:R-:W-:-:S02]  /*b590*/  @!P1 SHF.R.U32.HI R48, RZ, 0x10, R42 ;  /* 0x00000010ff309819 */ /* 0x002fc4000001162a */
[----:B0-----:R-:W-:-:S04]  /*b5a0*/  PRMT R61, RZ, 0x7610, R61 ;  /* 0x00007610ff3d7816 */ /* 0x001fc8000000003d */
[----:B------:R-:W-:Y:S02]  /*b5b0*/  @!P1 PRMT R61, R48, 0x7610, R61 ;  /* 0x00007610303d9816 */ /* 0x000fe4000000003d */
[----:B------:R-:W-:-:S06]  /*b5c0*/  MOV R48, RZ ;  /* 0x000000ff00307202 */ /* 0x000fcc0000000f00 */
[----:B----4-:R-:W4:Y:S04]  /*b5d0*/  @!P0 LDG.E R48, desc[UR10][R6.64] ;  /* 0x0000000a06308981 */ /* 0x010f28000c1e1900 */
[----:B------:R-:W4:Y:S01]  /*b5e0*/  LDL.LU.64 R6, [R1+0x2a0] ;  /* 0x0002a00001067983 */ /* 0x000f220000300a00 */
[----:B---3--:R-:W-:-:S04]  /*b5f0*/  @!P2 SHF.R.U32.HI R45, RZ, 0x10, R40 ;  /* 0x00000010ff2da819 */ /* 0x008fc80000011628 */
[----:B------:R-:W-:-:S05]  /*b600*/  @!P2 PRMT R47, R45, 0x7610, R47 ;  /* 0x000076102d2fa816 */ /* 0x000fca000000002f */
[----:B------:R0:W-:Y:S02]  /*b610*/  STL.S16 [R1+0x5e0], R47 ;  /* 0x0005e02f01007387 */ /* 0x0001e40000100600 */
[----:B0-----:R-:W-:Y:S01]  /*b620*/  @!P1 SHF.R.U32.HI R47, RZ, 0x10, R41 ;  /* 0x00000010ff2f9819 */ /* 0x001fe20000011629 */
[----:B------:R-:W-:Y:S01]  /*b630*/  HFMA2.MMA R45, -RZ, RZ, 0, 0 ;  /* 0x00000000ff2d7435 */ /* 0x000fe200000001ff */
[----:B------:R-:W-:Y:S02]  /*b640*/  PRMT R9, RZ, 0x7610, R9 ;  /* 0x00007610ff097816 */ /* 0x000fe40000000009 */
[----:B------:R-:W-:Y:S02]  /*b650*/  PRMT R8, RZ, 0x7610, R8 ;  /* 0x00007610ff087816 */ /* 0x000fe40000000008 */
[----:B------:R-:W-:Y:S02]  /*b660*/  @!P2 PRMT R9, R39, 0x7610, R9 ;  /* 0x000076102709a816 */ /* 0x000fe40000000009 */
[----:B------:R-:W-:-:S02]  /*b670*/  @!P2 PRMT R8, R40, 0x7610, R8 ;  /* 0x000076102808a816 */ /* 0x000fc40000000008 */
[----:B------:R-:W-:Y:S01]  /*b680*/  LOP3.LUT P2, RZ, R59, 0x80000000, RZ, 0xc0, !PT ;  /* 0x800000003bff7812 */ /* 0x000fe2000784c0ff */
[----:B------:R-:W3:Y:S04]  /*b690*/  @!P4 LDG.E R45, desc[UR10][R56.64] ;  /* 0x0000000a382dc981 */ /* 0x000ee8000c1e1900 */
[----:B------:R0:W-:Y:S04]  /*b6a0*/  STL [R1+0x1c4], R52 ;  /* 0x0001c43401007387 */ /* 0x0001e80000100800 */
[----:B------:R-:W3:Y:S01]  /*b6b0*/  LDL.LU.64 R56, [R1+0x2c8] ;  /* 0x0002c80001387983 */ /* 0x000ee20000300a00 */
[----:B0-----:R-:W-:-:S02]  /*b6c0*/  MOV R52, RZ ;  /* 0x000000ff00347202 */ /* 0x001fc40000000f00 */
[----:B--2---:R-:W-:-:S04]  /*b6d0*/  PRMT R34, RZ, 0x7610, R34 ;  /* 0x00007610ff227816 */ /* 0x004fc80000000022 */
[----:B------:R-:W-:Y:S01]  /*b6e0*/  @!P1 PRMT R34, R47, 0x7610, R34 ;  /* 0x000076102f229816 */ /* 0x000fe20000000022 */
[----:B------:R-:W-:-:S10]  /*b6f0*/  HFMA2.MMA R47, -RZ, RZ, 0, 0 ;  /* 0x00000000ff2f7435 */ /* 0x000fd400000001ff */
[----:B------:R0:W2:Y:S04]  /*b700*/  @!P0 LDG.E R47, desc[UR10][R50.64] ;  /* 0x0000000a322f8981 */ /* 0x0000a8000c1e1900 */
[----:B------:R-:W0:Y:S04]  /*b710*/  LDL.LU.64 R50, [R1+0x710] ;  /* 0x0007100001327983 */ /* 0x000e280000300a00 */
[----:B------:R1:W-:Y:S04]  /*b720*/  STL.S16 [R1+0x5f8], R34 ;  /* 0x0005f82201007387 */ /* 0x0003e80000100600 */
[----:B----4-:R4:W2:Y:S04]  /*b730*/  @!P2 LDG.E R52, desc[UR10][R6.64] ;  /* 0x0000000a0634a981 */ /* 0x0108a8000c1e1900 */
[----:B-1----:R-:W4:Y:S04]  /*b740*/  LDL.LU.64 R34, [R1+0x2a8] ;  /* 0x0002a80001227983 */ /* 0x002f280000300a00 */
[----:B------:R-:W3:Y:S01]  /*b750*/  LDL.LU.64 R6, [R1+0x6f8] ;  /* 0x0006f80001067983 */ /* 0x000ee20000300a00 */
[----:B------:R-:W-:-:S02]  /*b760*/  PRMT R53, RZ, 0x7610, R53 ;  /* 0x00007610ff357816 */ /* 0x000fc40000000035 */
[----:B------:R-:W-:Y:S01]  /*b770*/  PRMT R60, RZ, 0x7610, R60 ;  /* 0x00007610ff3c7816 */ /* 0x000fe2000000003c */
[----:B------:R1:W-:Y:S03]  /*b780*/  STL [R1+0xc4], R49 ;  /* 0x0000c43101007387 */ /* 0x0003e60000100800 */
[----:B------:R-:W-:Y:S02]  /*b790*/  @!P1 PRMT R60, R41, 0x7610, R60 ;  /* 0x00007610293c9816 */ /* 0x000fe4000000003c */
[----:B------:R-:W-:Y:S01]  /*b7a0*/  PRMT R54, RZ, 0x7610, R54 ;  /* 0x00007610ff367816 */ /* 0x000fe20000000036 */
[----:B-1----:R-:W-:Y:S01]  /*b7b0*/  HFMA2.MMA R49, -RZ, RZ, 0, 0 ;  /* 0x00000000ff317435 */ /* 0x002fe200000001ff */
[----:B0-----:R-:W-:-:S04]  /*b7c0*/  PRMT R50, RZ, 0x7610, R50 ;  /* 0x00007610ff327816 */ /* 0x001fc80000000032 */
[----:B------:R-:W-:Y:S02]  /*b7d0*/  @!P1 PRMT R50, R42, 0x7610, R50 ;  /* 0x000076102a329816 */ /* 0x000fe40000000032 */
[----:B------:R-:W-:-:S03]  /*b7e0*/  PRMT R51, RZ, 0x7610, R51 ;  /* 0x00007610ff337816 */ /* 0x000fc60000000033 */
[----:B------:R0:W-:Y:S02]  /*b7f0*/  STL.S16 [R1+0x5fc], R50 ;  /* 0x0005fc3201007387 */ /* 0x0001e40000100600 */
[----:B0-----:R-:W-:-:S04]  /*b800*/  @!P3 SHF.R.U32.HI R50, RZ, 0x10, R43 ;  /* 0x00000010ff32b819 */ /* 0x001fc8000001162b */
[----:B------:R-:W-:-:S05]  /*b810*/  @!P3 PRMT R51, R50, 0x7610, R51 ;  /* 0x000076103233b816 */ /* 0x000fca0000000033 */
[----:B------:R0:W-:Y:S02]  /*b820*/  STL.S16 [R1+0x61c], R51 ;  /* 0x00061c3301007387 */ /* 0x0001e40000100600 */
[----:B0-----:R-:W-:-:S04]  /*b830*/  @!P3 SHF.R.U32.HI R51, RZ, 0x10, R44 ;  /* 0x00000010ff33b819 */ /* 0x001fc8000001162c */
[----:B------:R-:W-:Y:S01]  /*b840*/  @!P3 PRMT R53, R51, 0x7610, R53 ;  /* 0x000076103335b816 */ /* 0x000fe20000000035 */
[----:B------:R-:W-:Y:S01]  /*b850*/  HFMA2.MMA R51, -RZ, RZ, 0, 0 ;  /* 0x00000000ff337435 */ /* 0x000fe200000001ff */
[----:B------:R-:W-:-:S09]  /*b860*/  LOP3.LUT P1, RZ, R59, 0x40000000, RZ, 0xc0, !PT ;  /* 0x400000003bff7812 */ /* 0x000fd2000782c0ff */
[----:B----4-:R0:W4:Y:S04]  /*b870*/  @!P2 LDG.E R51, desc[UR10][R34.64] ;  /* 0x0000000a2233a981 */ /* 0x010128000c1e1900 */
[----:B------:R1:W-:Y:S01]  /*b880*/  STL.S16 [R1+0x620], R53 ;  /* 0x0006203501007387 */ /* 0x0003e20000100600 */
[----:B---3--:R-:W-:-:S03]  /*b890*/  PRMT R6, RZ, 0x7610, R6 ;  /* 0x00007610ff067816 */ /* 0x008fc60000000006 */
[----:B------:R-:W3:Y:S04]  /*b8a0*/  @!P1 LDG.E R49, desc[UR10][R56.64] ;  /* 0x0000000a38319981 */ /* 0x000ee8000c1e1900 */
[----:B------:R-:W0:Y:S01]  /*b8b0*/  LDL.LU.64 R34, [R1+0x700] ;  /* 0x0007000001227983 */ /* 0x000e220000300a00 */
[----:B-1----:R-:W-:-:S04]  /*b8c0*/  @!P4 SHF.R.U32.HI R53, RZ, 0x10, R45 ;  /* 0x00000010ff35c819 */ /* 0x002fc8000001162d */
[----:B------:R-:W-:Y:S01]  /*b8d0*/  @!P4 PRMT R54, R53, 0x7610, R54 ;  /* 0x000076103536c816 */ /* 0x000fe20000000036 */
[----:B------:R-:W2:Y:S04]  /*b8e0*/  LDL.LU.64 R56, [R1+0x288] ;  /* 0x0002880001387983 */ /* 0x000ea80000300a00 */
[----:B------:R1:W-:Y:S02]  /*b8f0*/  STL.S16 [R1+0x624], R54 ;  /* 0x0006243601007387 */ /* 0x0003e40000100600 */
[----:B-1----:R-:W-:-:S04]  /*b900*/  @!P4 SHF.R.U32.HI R54, RZ, 0x10, R46 ;  /* 0x00000010ff36c819 */ /* 0x002fc8000001162e */
[----:B------:R-:W-:-:S05]  /*b910*/  @!P4 PRMT R6, R54, 0x7610, R6 ;  /* 0x000076103606c816 */ /* 0x000fca0000000006 */
[----:B------:R1:W-:Y:S04]  /*b920*/  STL.S16 [R1+0x62c], R6 ;  /* 0x00062c0601007387 */ /* 0x0003e80000100600 */
[----:B-1----:R-:W4:Y:S01]  /*b930*/  LDL.LU R6, [R1+0x6e8] ;  /* 0x0006e80001067983 */ /* 0x002f220000300800 */
[----:B------:R-:W-:-:S03]  /*b940*/  MOV R54, RZ ;  /* 0x000000ff00367202 */ /* 0x000fc60000000f00 */
[----:B------:R-:W-:Y:S04]  /*b950*/  STL.S16 [R1+0x60c], R61 ;  /* 0x00060c3d01007387 */ /* 0x000fe80000100600 */
[----:B------:R1:W-:Y:S04]  /*b960*/  STL.S16 [R1+0x5e4], R60 ;  /* 0x0005e43c01007387 */ /* 0x0003e80000100600 */
[----:B-1----:R-:W3:Y:S01]  /*b970*/  LDL.LU.64 R60, [R1+0x298] ;  /* 0x00029800013c7983 */ /* 0x002ee20000300a00 */
[----:B0-----:R-:W-:Y:S02]  /*b980*/  PRMT R35, RZ, 0x7610, R35 ;  /* 0x00007610ff237816 */ /* 0x001fe40000000023 */
[----:B------:R-:W-:-:S02]  /*b990*/  PRMT R34, RZ, 0x7610, R34 ;  /* 0x00007610ff227816 */ /* 0x000fc40000000022 */
[----:B------:R-:W-:Y:S02]  /*b9a0*/  @!P3 PRMT R35, R43, 0x7610, R35 ;  /* 0x000076102b23b816 */ /* 0x000fe40000000023 */
[----:B------:R-:W-:Y:S02]  /*b9b0*/  @!P3 PRMT R34, R44, 0x7610, R34 ;  /* 0x000076102c22b816 */ /* 0x000fe40000000022 */
[----:B------:R-:W-:-:S13]  /*b9c0*/  LOP3.LUT P3, RZ, R59, 0x20000000, RZ, 0xc0, !PT ;  /* 0x200000003bff7812 */ /* 0x000fda000786c0ff */
[----:B--2---:R0:W2:Y:S04]  /*b9d0*/  @!P3 LDG.E R54, desc[UR10][R56.64] ;  /* 0x0000000a3836b981 */ /* 0x0040a8000c1e1900 */
[----:B------:R-:W0:Y:S01]  /*b9e0*/  LDL.LU.64 R56, [R1+0x6e0] ;  /* 0x0006e00001387983 */ /* 0x000e220000300a00 */
[----:B----4-:R-:W-:-:S04]  /*b9f0*/  PRMT R6, RZ, 0x7610, R6 ;  /* 0x00007610ff067816 */ /* 0x010fc80000000006 */
[----:B------:R-:W-:-:S05]  /*ba00*/  @!P4 PRMT R6, R45, 0x7610, R6 ;  /* 0x000076102d06c816 */ /* 0x000fca0000000006 */
[----:B------:R1:W-:Y:S04]  /*ba10*/  STL.S16 [R1+0x288], R6 ;  /* 0x0002880601007387 */ /* 0x0003e80000100600 */
[----:B-1----:R-:W4:Y:S01]  /*ba20*/  LDL.LU R6, [R1+0x6d8] ;  /* 0x0006d80001067983 */ /* 0x002f220000300800 */
[----:B------:R-:W-:-:S10]  /*ba30*/  HFMA2.MMA R53, -RZ, RZ, 0, 0 ;  /* 0x00000000ff357435 */ /* 0x000fd400000001ff */
[----:B---3--:R1:W3:Y:S04]  /*ba40*/  @!P3 LDG.E R53, desc[UR10][R60.64] ;  /* 0x0000000a3c35b981 */ /* 0x0082e8000c1e1900 */
[----:B------:R-:W1:Y:S04]  /*ba50*/  LDL.LU.64 R60, [R1+0x6f0] ;  /* 0x0006f000013c7983 */ /* 0x000e680000300a00 */
[----:B------:R-:W-:Y:S04]  /*ba60*/  STL.S16 [R1+0x5d8], R8 ;  /* 0x0005d80801007387 */ /* 0x000fe80000100600 */
[----:B------:R2:W-:Y:S04]  /*ba70*/  STL.S16 [R1+0x5c4], R9 ;  /* 0x0005c40901007387 */ /* 0x0005e80000100600 */
[----:B--2---:R-:W2:Y:S04]  /*ba80*/  LDL.LU.64 R8, [R1+0x2b8] ;  /* 0x0002b80001087983 */ /* 0x004ea80000300a00 */
[----:B------:R0:W-:Y:S02]  /*ba90*/  STL [R1+0xc8], R55 ;  /* 0x0000c83701007387 */ /* 0x0001e40000100800 */
[----:B0-----:R-:W-:-:S02]  /*baa0*/  HFMA2.MMA R55, -RZ, RZ, 0, 0 ;  /* 0x00000000ff377435 */ /* 0x001fc400000001ff */
[----:B------:R-:W-:Y:S04]  /*bab0*/  STL.S16 [R1+0x618], R34 ;  /* 0x0006182201007387 */ /* 0x000fe80000100600 */
[----:B------:R0:W-:Y:S04]  /*bac0*/  STL.S16 [R1+0x614], R35 ;  /* 0x0006142301007387 */ /* 0x0001e80000100600 */
[----:B0-----:R-:W3:Y:S01]  /*bad0*/  LDL.LU.64 R34, [R1+0x220] ;  /* 0x0002200001227983 */ /* 0x001ee20000300a00 */
[----:B------:R-:W-:-:S04]  /*bae0*/  PRMT R56, RZ, 0x7610, R56 ;  /* 0x00007610ff387816 */ /* 0x000fc80000000038 */
[----:B------:R-:W-:Y:S02]  /*baf0*/  @!P4 PRMT R56, R46, 0x7610, R56 ;  /* 0x000076102e38c816 */ /* 0x000fe40000000038 */
[----:B------:R-:W-:-:S03]  /*bb00*/  PRMT R57, RZ, 0x7610, R57 ;  /* 0x00007610ff397816 */ /* 0x000fc60000000039 */
[----:B------:R0:W-:Y:S02]  /*bb10*/  STL.S16 [R1+0x628], R56 ;  /* 0x0006283801007387 */ /* 0x0001e40000100600 */
[----:B0-----:R-:W-:-:S04]  /*bb20*/  @!P0 SHF.R.U32.HI R56, RZ, 0x10, R47 ;  /* 0x00000010ff388819 */ /* 0x001fc8000001162f */
[----:B------:R-:W-:-:S05]  /*bb30*/  @!P0 PRMT R57, R56, 0x7610, R57 ;  /* 0x0000761038398816 */ /* 0x000fca0000000039 */
[----:B------:R0:W-:Y:S01]  /*bb40*/  STL.S16 [R1+0x63c], R57 ;  /* 0x00063c3901007387 */ /* 0x0001e20000100600 */
[----:B----4-:R-:W-:Y:S02]  /*bb50*/  PRMT R6, RZ, 0x7610, R6 ;  /* 0x00007610ff067816 */ /* 0x010fe40000000006 */
[----:B0-----:R-:W-:-:S04]  /*bb60*/  @!P0 SHF.R.U32.HI R57, RZ, 0x10, R48 ;  /* 0x00000010ff398819 */ /* 0x001fc80000011630 */
[----:B------:R-:W-:Y:S02]  /*bb70*/  @!P0 PRMT R6, R57, 0x7610, R6 ;  /* 0x0000761039068816 */ /* 0x000fe40000000006 */
[----:B------:R-:W-:-:S03]  /*bb80*/  LOP3.LUT P4, RZ, R59, 0x10000000, RZ, 0xc0, !PT ;  /* 0x100000003bff7812 */ /* 0x000fc6000788c0ff */
[----:B------:R0:W-:Y:S01]  /*bb90*/  STL.S16 [R1+0x648], R6 ;  /* 0x0006480601007387 */ /* 0x0001e20000100600 */
[----:B------:R-:W-:-:S03]  /*bba0*/  MOV R56, RZ ;  /* 0x000000ff00387202 */ /* 0x000fc60000000f00 */
[----:B0-----:R-:W4:Y:S06]  /*bbb0*/  LDL.LU R6, [R1+0x6c0] ;  /* 0x0006c00001067983 */ /* 0x001f2c0000300800 */
[----:B------:R-:W4:Y:S04]  /*bbc0*/  @!P4 LDG.E R56, desc[UR10][R2.64] ;  /* 0x0000000a0238c981 */ /* 0x000f28000c1e1900 */
[----:B------:R-:W4:Y:S04]  /*bbd0*/  @!P4 LDG.E R55, desc[UR10][R30.64] ;  /* 0x0000000a1e37c981 */ /* 0x000f28000c1e1900 */
[----:B------:R-:W4:Y:S04]  /*bbe0*/  LDL.LU.64 R2, [R1+0x6c8] ;  /* 0x0006c80001027983 */ /* 0x000f280000300a00 */
[----:B------:R-:W4:Y:S01]  /*bbf0*/  LDL.LU.64 R30, [R1+0x6d0] ;  /* 0x0006d000011e7983 */ /* 0x000f220000300a00 */
[----:B-1----:R-:W-:Y:S01]  /*bc00*/  PRMT R61, RZ, 0x7610, R61 ;  /* 0x00007610ff3d7816 */ /* 0x002fe2000000003d */
[----:B------:R-:W-:-:S02]  /*bc10*/  UIMAD.WIDE UR6, UR5, 0x8, UR6 ;  /* 0x00000008050678a5 */ /* 0x000fc4000f8e0206 */
[----:B------:R-:W-:Y:S01]  /*bc20*/  STL [R1+0x1c8], R58 ;  /* 0x0001c83a01007387 */ /* 0x000fe20000100800 */
[----:B------:R-:W-:Y:S02]  /*bc30*/  @!P0 PRMT R61, R48, 0x7610, R61 ;  /* 0x00007610303d8816 */ /* 0x000fe4000000003d */
[----:B------:R-:W-:-:S06]  /*bc40*/  MOV R50, RZ ;  /* 0x000000ff00327202 */ /* 0x000fcc0000000f00 */
[----:B--2---:R-:W2:Y:S01]  /*bc50*/  @!P1 LDG.E R50, desc[UR10][R8.64] ;  /* 0x0000000a08329981 */ /* 0x004ea2000c1e1900 */
[----:B------:R-:W-:-:S03]  /*bc60*/  HFMA2.MMA R57, -RZ, RZ, 0, 0 ;  /* 0x00000000ff397435 */ /* 0x000fc600000001ff */
[----:B------:R0:W-:Y:S04]  /*bc70*/  STL.S16 [R1+0x638], R61 ;  /* 0x0006383d01007387 */ /* 0x0001e80000100600 */
[----:B------:R1:W-:Y:S04]  /*bc80*/  STL [R1+0xe0], R37 ;  /* 0x0000e02501007387 */ /* 0x0003e80000100800 */
[----:B---3--:R-:W3:Y:S01]  /*bc90*/  @!P5 LDG.E R57, desc[UR10][R34.64] ;  /* 0x0000000a2239d981 */ /* 0x008ee2000c1e1900 */
[----:B0-----:R-:W-:-:S03]  /*bca0*/  MOV R61, RZ ;  /* 0x000000ff003d7202 */ /* 0x001fc60000000f00 */
[----:B------:R0:W-:Y:S01]  /*bcb0*/  STL [R1+0x1ec], R44 ;  /* 0x0001ec2c01007387 */ /* 0x0001e20000100800 */
[----:B----4-:R-:W-:-:S03]  /*bcc0*/  PRMT R6, RZ, 0x7610, R6 ;  /* 0x00007610ff067816 */ /* 0x010fc60000000006 */
[----:B------:R-:W-:Y:S01]  /*bcd0*/  STL [R1+0xcc], R4 ;  /* 0x0000cc0401007387 */ /* 0x000fe20000100800 */
[----:B------:R-:W-:-:S03]  /*bce0*/  @!P0 PRMT R6, R47, 0x7610, R6 ;  /* 0x000076102f068816 */ /* 0x000fc60000000006 */
[----:B------:R-:W-:Y:S01]  /*bcf0*/  STL [R1+0xec], R43 ;  /* 0x0000ec2b01007387 */ /* 0x000fe20000100800 */
[----:B------:R-:W-:Y:S02]  /*bd00*/  LOP3.LUT P0, RZ, R59, 0x8000000, RZ, 0xc0, !PT ;  /* 0x080000003bff7812 */ /* 0x000fe4000780c0ff */
[----:B------:R-:W-:Y:S02]  /*bd10*/  CS2R R58, SRZ ;  /* 0x00000000003a7805 */ /* 0x000fe4000001ff00 */
[----:B-1----:R-:W-:Y:S01]  /*bd20*/  PRMT R37, RZ, 0x7610, R37 ;  /* 0x00007610ff257816 */ /* 0x002fe20000000025 */
[----:B------:R1:W-:Y:S04]  /*bd30*/  STL [R1+0xf0], R45 ;  /* 0x0000f02d01007387 */ /* 0x0003e80000100800 */
[----:B------:R-:W4:Y:S04]  /*bd40*/  @!P5 LDG.E R58, desc[UR10][R32.64] ;  /* 0x0000000a203ad981 */ /* 0x000f28000c1e1900 */
[----:B------:R2:W4:Y:S04]  /*bd50*/  @!P6 LDG.E R59, desc[UR10][R2.64] ;  /* 0x0000000a023be981 */ /* 0x000528000c1e1900 */
[----:B------:R3:W4:Y:S01]  /*bd60*/  @!P6 LDG.E R61, desc[UR10][R30.64] ;  /* 0x0000000a1e3de981 */ /* 0x000722000c1e1900 */
[----:B0-----:R-:W-:-:S02]  /*bd70*/  PRMT R44, RZ, 0x7610, R44 ;  /* 0x00007610ff2c7816 */ /* 0x001fc4000000002c */
[----:B-1----:R-:W-:Y:S01]  /*bd80*/  PRMT R45, RZ, 0x7610, R45 ;  /* 0x00007610ff2d7816 */ /* 0x002fe2000000002d */
[----:B------:R0:W-:Y:S01]  /*bd90*/  STL [R1+0x1f0], R46 ;  /* 0x0001f02e01007387 */ /* 0x0001e20000100800 */
[----:B--2---:R-:W-:Y:S02]  /*bda0*/  MOV R2, UR6 ;  /* 0x0000000600027c02 */ /* 0x004fe40008000f00 */
[----:B------:R-:W-:Y:S01]  /*bdb0*/  MOV R3, UR7 ;  /* 0x0000000700037c02 */ /* 0x000fe20008000f00 */
[----:B------:R-:W-:Y:S01]  /*bdc0*/  STL [R1+0xe8], R41 ;  /* 0x0000e82901007387 */ /* 0x000fe20000100800 */
[----:B------:R-:W-:Y:S02]  /*bdd0*/  @!P1 SHF.R.U32.HI R4, RZ, 0x10, R49 ;  /* 0x00000010ff049819 */ /* 0x000fe40000011631 */
[----:B------:R-:W-:Y:S01]  /*bde0*/  PRMT R43, RZ, 0x7610, R43 ;  /* 0x00007610ff2b7816 */ /* 0x000fe2000000002b */
[----:B------:R1:W-:Y:S04]  /*bdf0*/  STL [R1+0x1f8], R50 ;  /* 0x0001f83201007387 */ /* 0x0003e80000100800 */
[----:B------:R-:W2:Y:S01]  /*be00*/  LDG.E.64 R2, desc[UR10][R2.64] ;  /* 0x0000000a02027981 */ /* 0x000ea2000c1e1b00 */
[----:B---3--:R-:W-:-:S02]  /*be10*/  PRMT R31, RZ, 0x7610, R31 ;  /* 0x00007610ff1f7816 */ /* 0x008fc4000000001f */
[----:B------:R-:W-:Y:S01]  /*be20*/  @!P1 PRMT R44, R50, 0x7610, R44 ;  /* 0x00007610322c9816 */ /* 0x000fe2000000002c */
[----:B------:R-:W-:Y:S01]  /*be30*/  STL [R1+0x1d4], R26 ;  /* 0x0001d41a01007387 */ /* 0x000fe20000100800 */
[----:B0-----:R-:W-:Y:S02]  /*be40*/  PRMT R46, RZ, 0x7610, R46 ;  /* 0x00007610ff2e7816 */ /* 0x001fe4000000002e */
[----:B-1----:R-:W-:Y:S01]  /*be50*/  @!P1 SHF.R.U32.HI R50, RZ, 0x10, R50 ;  /* 0x00000010ff329819 */ /* 0x002fe20000011632 */
[----:B------:R0:W-:Y:S01]  /*be60*/  STL [R1+0x1d8], R28 ;  /* 0x0001d81c01007387 */ /* 0x0001e20000100800 */
[----:B------:R-:W-:Y:S02]  /*be70*/  @!P1 PRMT R46, R49, 0x7610, R46 ;  /* 0x00007610312e9816 */ /* 0x000fe4000000002e */
[----:B------:R-:W-:Y:S01]  /*be80*/  @!P1 PRMT R45, R4, 0x7610, R45 ;  /* 0x00007610042d9816 */ /* 0x000fe2000000002d */
[----:B------:R1:W-:Y:S01]  /*be90*/  STL [R1+0x1d0], R24 ;  /* 0x0001d01801007387 */ /* 0x0003e20000100800 */
[----:B------:R-:W-:-:S02]  /*bea0*/  @!P1 PRMT R43, R50, 0x7610, R43 ;  /* 0x00007610322b9816 */ /* 0x000fc4000000002b */
[----:B------:R-:W-:Y:S01]  /*beb0*/  PRMT R41, RZ, 0x7610, R41 ;  /* 0x00007610ff297816 */ /* 0x000fe20000000029 */
[----:B------:R-:W-:Y:S01]  /*bec0*/  STL [R1+0x1cc], R5 ;  /* 0x0001cc0501007387 */ /* 0x000fe20000100800 */
[----:B------:R-:W-:Y:S02]  /*bed0*/  @!P2 SHF.R.U32.HI R4, RZ, 0x10, R51 ;  /* 0x00000010ff04a819 */ /* 0x000fe40000011633 */
[----:B------:R-:W-:Y:S01]  /*bee0*/  PRMT R30, RZ, 0x7610, R30 ;  /* 0x00007610ff1e7816 */ /* 0x000fe2000000001e */
[----:B------:R3:W-:Y:S01]  /*bef0*/  STL [R1+0xe4], R39 ;  /* 0x0000e42701007387 */ /* 0x0007e20000100800 */
[----:B0-----:R-:W-:Y:S02]  /*bf00*/  PRMT R28, RZ, 0x7610, R28 ;  /* 0x00007610ff1c7816 */ /* 0x001fe4000000001c */
[----:B------:R-:W-:Y:S01]  /*bf10*/  PRMT R26, RZ, 0x7610, R26 ;  /* 0x00007610ff1a7816 */ /* 0x000fe2000000001a */
[----:B------:R-:W-:Y:S01]  /*bf20*/  STL [R1+0xd0], R23 ;  /* 0x0000d01701007387 */ /* 0x000fe20000100800 */
[----:B------:R-:W-:-:S02]  /*bf30*/  @!P2 PRMT R41, R4, 0x7610, R41 ;  /* 0x000076100429a816 */ /* 0x000fc40000000029 */
[----:B-1----:R-:W-:Y:S01]  /*bf40*/  PRMT R24, RZ, 0x7610, R24 ;  /* 0x00007610ff187816 */ /* 0x002fe20000000018 */
[----:B------:R0:W-:Y:S01]  /*bf50*/  STL [R1+0xd4], R25 ;  /* 0x0000d41901007387 */ /* 0x0001e20000100800 */
[----:B------:R-:W-:Y:S02]  /*bf60*/  @!P2 SHF.R.U32.HI R4, RZ, 0x10, R52 ;  /* 0x00000010ff04a819 */ /* 0x000fe40000011634 */
[----:B---3--:R-:W-:Y:S01]  /*bf70*/  PRMT R39, RZ, 0x7610, R39 ;  /* 0x00007610ff277816 */ /* 0x008fe20000000027 */
[----:B------:R1:W-:Y:S01]  /*bf80*/  STL [R1+0xd8], R27 ;  /* 0x0000d81b01007387 */ /* 0x0003e20000100800 */
[----:B------:R-:W-:Y:S02]  /*bf90*/  PRMT R5, RZ, 0x7610, R5 ;  /* 0x00007610ff057816 */ /* 0x000fe40000000005 */
[----:B------:R-:W-:Y:S01]  /*bfa0*/  @!P4 PRMT R30, R55, 0x7610, R30 ;  /* 0x00007610371ec816 */ /* 0x000fe2000000001e */
[----:B------:R3:W-:Y:S01]  /*bfb0*/  STL [R1+0xdc], R29 ;  /* 0x0000dc1d01007387 */ /* 0x0007e20000100800 */
[----:B------:R-:W-:-:S02]  /*bfc0*/  @!P4 PRMT R28, R56, 0x7610, R28 ;  /* 0x00007610381cc816 */ /* 0x000fc4000000001c */
[----:B------:R-:W-:Y:S01]  /*bfd0*/  @!P5 PRMT R26, R57, 0x7610, R26 ;  /* 0x00007610391ad816 */ /* 0x000fe2000000001a */
[----:B------:R3:W-:Y:S01]  /*bfe0*/  STL [R1+0x1dc], R36 ;  /* 0x0001dc2401007387 */ /* 0x0007e20000100800 */
[----:B0-----:R-:W-:Y:S02]  /*bff0*/  PRMT R25, RZ, 0x7610, R25 ;  /* 0x00007610ff197816 */ /* 0x001fe40000000019 */
[----:B-1----:R-:W-:Y:S01]  /*c000*/  PRMT R27, RZ, 0x7610, R27 ;  /* 0x00007610ff1b7816 */ /* 0x002fe2000000001b */
[----:B------:R0:W-:Y:S01]  /*c010*/  STL [R1+0x1e0], R38 ;  /* 0x0001e02601007387 */ /* 0x0001e20000100800 */
[----:B------:R-:W-:Y:S02]  /*c020*/  @!P2 PRMT R39, R4, 0x7610, R39 ;  /* 0x000076100427a816 */ /* 0x000fe40000000027 */
[----:B---3--:R-:W-:Y:S01]  /*c030*/  PRMT R29, RZ, 0x7610, R29 ;  /* 0x00007610ff1d7816 */ /* 0x008fe2000000001d */
[----:B------:R1:W-:Y:S01]  /*c040*/  STL [R1+0x1e4], R40 ;  /* 0x0001e42801007387 */ /* 0x0003e20000100800 */
[----:B------:R-:W-:-:S02]  /*c050*/  PRMT R23, RZ, 0x7610, R23 ;  /* 0x00007610ff177816 */ /* 0x000fc40000000017 */
[----:B------:R-:W-:Y:S01]  /*c060*/  PRMT R36, RZ, 0x7610, R36 ;  /* 0x00007610ff247816 */ /* 0x000fe20000000024 */
[----:B------:R3:W-:Y:S01]  /*c070*/  STL [R1+0x1e8], R42 ;  /* 0x0001e82a01007387 */ /* 0x0007e20000100800 */
[----:B0-----:R-:W-:-:S03]  /*c080*/  PRMT R38, RZ, 0x7610, R38 ;  /* 0x00007610ff267816 */ /* 0x001fc60000000026 */
[----:B------:R-:W-:Y:S01]  /*c090*/  STL [R1+0xf4], R47 ;  /* 0x0000f42f01007387 */ /* 0x000fe20000100800 */
[----:B-1----:R-:W-:-:S03]  /*c0a0*/  PRMT R40, RZ, 0x7610, R40 ;  /* 0x00007610ff287816 */ /* 0x002fc60000000028 */
[----:B------:R-:W-:Y:S01]  /*c0b0*/  STL [R1+0x1f4], R48 ;  /* 0x0001f43001007387 */ /* 0x000fe20000100800 */
[----:B---3--:R-:W-:-:S03]  /*c0c0*/  PRMT R42, RZ, 0x7610, R42 ;  /* 0x00007610ff2a7816 */ /* 0x008fc6000000002a */
[----:B------:R-:W-:Y:S01]  /*c0d0*/  STL [R1+0xf8], R49 ;  /* 0x0000f83101007387 */ /* 0x000fe20000100800 */
[----:B------:R-:W-:-:S03]  /*c0e0*/  PRMT R4, RZ, 0x7610, R4 ;  /* 0x00007610ff047816 */ /* 0x000fc60000000004 */
[----:B------:R-:W-:Y:S04]  /*c0f0*/  STL [R1+0xfc], R51 ;  /* 0x0000fc3301007387 */ /* 0x000fe80000100800 */
[----:B------:R-:W-:Y:S04]  /*c100*/  STL [R1+0x1fc], R52 ;  /* 0x0001fc3401007387 */ /* 0x000fe80000100800 */
[----:B------:R-:W-:Y:S04]  /*c110*/  STL [R1+0x100], R53 ;  /* 0x0001003501007387 */ /* 0x000fe80000100800 */
[----:B------:R-:W-:Y:S04]  /*c120*/  STL [R1+0x200], R54 ;  /* 0x0002003601007387 */ /* 0x000fe80000100800 */
[----:B------:R0:W-:Y:S04]  /*c130*/  STL [R1+0x104], R55 ;  /* 0x0001043701007387 */ /* 0x0001e80000100800 */
[----:B------:R1:W-:Y:S04]  /*c140*/  STL [R1+0x204], R56 ;  /* 0x0002043801007387 */ /* 0x0003e80000100800 */
[----:B------:R3:W-:Y:S01]  /*c150*/  STL [R1+0x108], R57 ;  /* 0x0001083901007387 */ /* 0x0007e20000100800 */
[----:B0-----:R-:W-:Y:S01]  /*c160*/  @!P4 SHF.R.U32.HI R55, RZ, 0x10, R55 ;  /* 0x00000010ff37c819 */ /* 0x001fe20000011637 */
[----:B------:R-:W-:-:S02]  /*c170*/  UMOV UR12, 0x3f800000 ;  /* 0x3f800000000c7882 */ /* 0x000fc40000000000 */
[----:B------:R0:W-:Y:S01]  /*c180*/  STL.S16 [R1+0x274], R6 ;  /* 0x0002740601007387 */ /* 0x0001e20000100600 */
[----:B-1----:R-:W-:Y:S01]  /*c190*/  @!P4 SHF.R.U32.HI R56, RZ, 0x10, R56 ;  /* 0x00000010ff38c819 */ /* 0x002fe20000011638 */
[----:B------:R-:W-:Y:S02]  /*c1a0*/  BSSY B0, `(.L_x_304) ;  /* 0x0000051000007945 */ /* 0x000fe40003800000 */
[----:B------:R1:W5:Y:S01]  /*c1b0*/  LDL.LU.64 R8, [R1+0x708] ;  /* 0x0007080001087983 */ /* 0x0003620000300a00 */
[----:B---3--:R-:W-:Y:S02]  /*c1c0*/  @!P5 SHF.R.U32.HI R57, RZ, 0x10, R57 ;  /* 0x00000010ff39d819 */ /* 0x008fe40000011639 */
[----:B------:R-:W-:Y:S01]  /*c1d0*/  @!P2 PRMT R42, R51, 0x7610, R42 ;  /* 0x00007610332aa816 */ /* 0x000fe2000000002a */
[----:B------:R1:W5:Y:S01]  /*c1e0*/  LDL.LU.64 R34, [R1+0x6b8] ;  /* 0x0006b80001227983 */ /* 0x0003620000300a00 */
[----:B------:R-:W-:Y:S02]  /*c1f0*/  @!P2 PRMT R40, R52, 0x7610, R40 ;  /* 0x000076103428a816 */ /* 0x000fe40000000028 */
[----:B------:R-:W-:Y:S01]  /*c200*/  @!P3 PRMT R38, R53, 0x7610, R38 ;  /* 0x000076103526b816 */ /* 0x000fe20000000026 */
[----:B0-----:R1:W5:Y:S01]  /*c210*/  LDL.LU R6, [R1+0x6b0] ;  /* 0x0006b00001067983 */ /* 0x0013620000300800 */
[----:B------:R-:W-:-:S02]  /*c220*/  @!P3 PRMT R36, R54, 0x7610, R36 ;  /* 0x000076103624b816 */ /* 0x000fc40000000024 */
[----:B------:R-:W-:Y:S01]  /*c230*/  @!P4 PRMT R29, R55, 0x7610, R29 ;  /* 0x00007610371dc816 */ /* 0x000fe2000000001d */
[----:B------:R1:W5:Y:S01]  /*c240*/  LDL.LU.64 R32, [R1+0x6a8] ;  /* 0x0006a80001207983 */ /* 0x0003620000300a00 */
[----:B------:R-:W-:Y:S02]  /*c250*/  @!P4 PRMT R27, R56, 0x7610, R27 ;  /* 0x00007610381bc816 */ /* 0x000fe4000000001b */
[----:B------:R-:W-:Y:S01]  /*c260*/  @!P5 PRMT R25, R57, 0x7610, R25 ;  /* 0x000076103919d816 */ /* 0x000fe20000000019 */
[----:B------:R-:W-:Y:S04]  /*c270*/  STL.S16 [R1+0x630], R46 ;  /* 0x0006302e01007387 */ /* 0x000fe80000100600 */
        /* <DEDUP_REMOVED lines=14> */
[----:B------:R-:W-:Y:S01]  /*c360*/  STL.S16 [R1+0x680], R25 ;  /* 0x0006801901007387 */ /* 0x000fe20000100600 */
[----:B--2---:R-:W-:-:S02]  /*c370*/  R2UR UR16, R2 ;  /* 0x00000000021072ca */ /* 0x004fc400000e0000 */
[----:B------:R-:W-:-:S04]  /*c380*/  @!P3 SHF.R.U32.HI R2, RZ, 0x10, R53 ;  /* 0x00000010ff02b819 */ /* 0x000fc80000011635 */
[----:B------:R-:W-:Y:S02]  /*c390*/  @!P3 PRMT R37, R2, 0x7610, R37 ;  /* 0x000076100225b816 */ /* 0x000fe40000000025 */
[----:B------:R-:W-:-:S04]  /*c3a0*/  @!P3 SHF.R.U32.HI R2, RZ, 0x10, R54 ;  /* 0x00000010ff02b819 */ /* 0x000fc80000011636 */
[----:B------:R-:W-:Y:S02]  /*c3b0*/  @!P3 PRMT R31, R2, 0x7610, R31 ;  /* 0x00007610021fb816 */ /* 0x000fe4000000001f */
[----:B------:R-:W-:-:S05]  /*c3c0*/  MOV R2, UR16 ;  /* 0x0000001000027c02 */ /* 0x000fca0008000f00 */
[----:B------:R-:W-:-:S05]  /*c3d0*/  FFMA.FTZ R2, -R2, UR16, R3 ;  /* 0x0000001002027c23 */ /* 0x000fca0008010103 */
[----:B------:R-:W-:-:S13]  /*c3e0*/  FSETP.GTU.FTZ.AND P1, PT, R2, RZ, PT ;  /* 0x000000ff0200720b */ /* 0x000fda0003f3c000 */
[----:B------:R-:W-:Y:S01]  /*c3f0*/  VOTEU.ANY UP0, P1 ;  /* 0x00000000003f7886 */ /* 0x000fe20000800100 */
[----:B------:R-:W-:-:S04]  /*c400*/  PLOP3.LUT P1, PT, PT, PT, UP0, 0x80, 0x0 ;  /* 0x000000000000781c */ /* 0x000fc80003f2f008 */
[----:B------:R-:W-:-:S09]  /*c410*/  @UP0 ULDC UR6, c[0x0][0x250] ;  /* 0x0000940000060ab9 */ /* 0x000fd20000000800 */
[----:B------:R-:W-:-:S06]  /*c420*/  @P1 FADD.FTZ R2, R2, UR6 ;  /* 0x0000000602021e21 */ /* 0x000fcc0008010000 */
[----:B------:R-:W0:Y:S01]  /*c430*/  @P1 MUFU.RSQ R2, R2 ;  /* 0x0000000200021308 */ /* 0x000e220000001400 */
[----:B------:R-:W-:Y:S01]  /*c440*/  PRMT R3, RZ, 0x7610, R3 ;  /* 0x00007610ff037816 */ /* 0x000fe20000000003 */
[----:B----4-:R2:W-:Y:S01]  /*c450*/  STL [R1+0x208], R58 ;  /* 0x0002083a01007387 */ /* 0x0105e20000100800 */
[----:B------:R-:W-:Y:S02]  /*c460*/  @!P5 PRMT R24, R58, 0x7610, R24 ;  /* 0x000076103a18d816 */ /* 0x000fe40000000018 */
[----:B------:R-:W-:Y:S01]  /*c470*/  @!P6 PRMT R5, R59, 0x7610, R5 ;  /* 0x000076103b05e816 */ /* 0x000fe20000000005 */
[----:B------:R3:W-:Y:S01]  /*c480*/  STL [R1+0x10c], R59 ;  /* 0x00010c3b01007387 */ /* 0x0007e20000100800 */
[----:B------:R-:W-:-:S03]  /*c490*/  @!P6 PRMT R3, R61, 0x7610, R3 ;  /* 0x000076103d03e816 */ /* 0x000fc60000000003 */
[----:B------:R4:W-:Y:S01]  /*c4a0*/  STL [R1+0x20c], R61 ;  /* 0x00020c3d01007387 */ /* 0x0009e20000100800 */
[----:B--2---:R-:W-:Y:S02]  /*c4b0*/  @!P5 SHF.R.U32.HI R58, RZ, 0x10, R58 ;  /* 0x00000010ff3ad819 */ /* 0x004fe4000001163a */
[----:B0-----:R-:W-:Y:S02]  /*c4c0*/  @P1 R2UR UR6, R2 ;  /* 0x00000000020612ca */ /* 0x001fe400000e0000 */
[----:B---3--:R-:W-:Y:S02]  /*c4d0*/  @!P6 SHF.R.U32.HI R59, RZ, 0x10, R59 ;  /* 0x00000010ff3be819 */ /* 0x008fe4000001163b */
[----:B----4-:R-:W-:Y:S02]  /*c4e0*/  @!P6 SHF.R.U32.HI R61, RZ, 0x10, R61 ;  /* 0x00000010ff3de819 */ /* 0x010fe4000001163d */
[----:B------:R-:W-:Y:S02]  /*c4f0*/  PRMT R2, RZ, 0x7610, R2 ;  /* 0x00007610ff027816 */ /* 0x000fe40000000002 */
[----:B------:R-:W-:-:S02]  /*c500*/  @!P5 PRMT R23, R58, 0x7610, R23 ;  /* 0x000076103a17d816 */ /* 0x000fc40000000017 */
[----:B------:R-:W-:Y:S02]  /*c510*/  @!P6 PRMT R4, R59, 0x7610, R4 ;  /* 0x000076103b04e816 */ /* 0x000fe40000000004 */
[----:B------:R-:W-:Y:S01]  /*c520*/  @!P6 PRMT R2, R61, 0x7610, R2 ;  /* 0x000076103d02e816 */ /* 0x000fe20000000002 */
[----:B------:R-:W-:Y:S01]  /*c530*/  STL.S16 [R1+0x660], R37 ;  /* 0x0006602501007387 */ /* 0x000fe20000100600 */
[----:B------:R-:W-:-:S03]  /*c540*/  @UP0 UMOV UR12, UR6 ;  /* 0x00000006000c0c82 */ /* 0x000fc60008000000 */
[----:B------:R-:W-:Y:S04]  /*c550*/  STL.S16 [R1+0x668], R31 ;  /* 0x0006681f01007387 */ /* 0x000fe80000100600 */
[----:B------:R-:W-:Y:S04]  /*c560*/  STL.S16 [R1+0x688], R24 ;  /* 0x0006881801007387 */ /* 0x000fe80000100600 */
[----:B------:R-:W-:Y:S04]  /*c570*/  STL.S16 [R1+0x684], R23 ;  /* 0x0006841701007387 */ /* 0x000fe80000100600 */
[----:B------:R-:W-:Y:S04]  /*c580*/  STL.S16 [R1+0x68c], R5 ;  /* 0x00068c0501007387 */ /* 0x000fe80000100600 */
[----:B------:R0:W-:Y:S04]  /*c590*/  STL.S16 [R1+0x690], R4 ;  /* 0x0006900401007387 */ /* 0x0001e80000100600 */
[----:B------:R-:W-:Y:S04]  /*c5a0*/  STL.S16 [R1+0x694], R3 ;  /* 0x0006940301007387 */ /* 0x000fe80000100600 */
[----:B------:R2:W-:Y:S01]  /*c5b0*/  STL.S16 [R1+0x698], R2 ;  /* 0x0006980201007387 */ /* 0x0005e20000100600 */
[----:B0-----:R-:W-:-:S02]  /*c5c0*/  CS2R R4, SRZ ;  /* 0x0000000000047805 */ /* 0x001fc4000001ff00 */
[----:B--2---:R-:W-:Y:S01]  /*c5d0*/  CS2R R2, SRZ ;  /* 0x0000000000027805 */ /* 0x004fe2000001ff00 */
[----:B-1----:R-:W-:Y:S06]  /*c5e0*/  @P0 BRA `(.L_x_305) ;  /* 0x0000000000300947 */ /* 0x002fec0003800000 */
[----:B------:R-:W2:Y:S01]  /*c5f0*/  LDL R31, [R1+0x69c] ;  /* 0x00069c00011f7983 */ /* 0x000ea20000100800 */
[----:B------:R-:W-:Y:S01]  /*c600*/  ISETP.NE.AND P1, PT, RZ, UR15, PT ;  /* 0x0000000fff007c0c */ /* 0x000fe2000bf25270 */
[----:B------:R-:W0:Y:S01]  /*c610*/  LDC.64 R24, c[0x0][0x238] ;  /* 0x00008e00ff187b82 */ /* 0x000e220000000a00 */
[----:B------:R-:W-:-:S11]  /*c620*/  MOV R23, UR9 ;  /* 0x0000000900177c02 */ /* 0x000fd60008000f00 */
[----:B------:R-:W1:Y:S01]  /*c630*/  @P1 LDC.64 R4, c[0x0][0x240] ;  /* 0x00009000ff041b82 */ /* 0x000e620000000a00 */
[----:B--2---:R-:W-:-:S04]  /*c640*/  IMAD R23, R23, 0x78, R31 ;  /* 0x0000007817177824 */ /* 0x004fc800078e021f */
[C---:B0-----:R-:W-:Y:S01]  /*c650*/  IMAD.WIDE R24, R23.reuse, 0x4, R24 ;  /* 0x0000000417187825 */ /* 0x041fe200078e0218 */
[----:B-1----:R-:W-:Y:S02]  /*c660*/  @P1 LEA R4, P2, R23, R4, 0x2 ;  /* 0x0000000417041211 */ /* 0x002fe400078410ff */
[----:B------:R-:W-:-:S04]  /*c670*/  @P1 SHF.R.S32.HI R26, RZ, 0x1f, R23 ;  /* 0x0000001fff1a1819 */ /* 0x000fc80000011417 */
[----:B------:R-:W-:-:S05]  /*c680*/  @P1 LEA.HI.X R5, R23, R5, R26, 0x2, P2 ;  /* 0x0000000517051211 */ /* 0x000fca00010f141a */
[----:B------:R0:W5:Y:S04]  /*c690*/  @P1 LDG.E.64 R2, desc[UR10][R4.64] ;  /* 0x0000000a04021981 */ /* 0x000168000c1e1b00 */
[----:B------:R0:W5:Y:S02]  /*c6a0*/  LDG.E.64 R4, desc[UR10][R24.64] ;  /* 0x0000000a18047981 */ /* 0x000164000c1e1b00 */
.L_x_305:
[----:B------:R-:W-:Y:S05]  /*c6b0*/  BSYNC B0 ;  /* 0x0000000000007941 */ /* 0x000fea0003800000 */
.L_x_304:
[----:B0-----:R-:W2:Y:S01]  /*c6c0*/  LDL.LU R25, [R1+0x2c4] ;  /* 0x0002c40001197983 */ /* 0x001ea20000300800 */
[----:B------:R-:W-:-:S03]  /*c6d0*/  ULDC.U8 UR15, c[0x0][0x2a4] ;  /* 0x0000a900000f7ab9 */ /* 0x000fc60000000000 */
[----:B------:R-:W3:Y:S04]  /*c6e0*/  LDL.LU R24, [R1+0x2f0] ;  /* 0x0002f00001187983 */ /* 0x000ee80000300800 */
[----:B------:R-:W4:Y:S04]  /*c6f0*/  LDL.LU R23, [R1+0x2d8] ;  /* 0x0002d80001177983 */ /* 0x000f280000300800 */
[----:B------:R-:W4:Y:S01]  /*c700*/  LDL.LU R26, [R1+0x2dc] ;  /* 0x0002dc00011a7983 */ /* 0x000f220000300800 */
[----:B------:R-:W-:Y:S02]  /*c710*/  ISETP.NE.AND P1, PT, RZ, UR15, PT ;  /* 0x0000000fff007c0c */ /* 0x000fe4000bf25270 */
[----:B--2---:R-:W-:Y:S01]  /*c720*/  SHF.L.U32 R25, R25, 0x10, RZ ;  /* 0x0000001019197819 */ /* 0x004fe200000006ff */
[----:B---3--:R-:W-:-:S04]  /*c730*/  IMAD.U32 R24, R24, 0x10000, RZ ;  /* 0x0001000018187824 */ /* 0x008fc800078e00ff */
[----:B------:R-:W-:Y:S01]  /*c740*/  FADD.FTZ R25, R25, -UR16 ;  /* 0x8000001019197e21 */ /* 0x000fe20008010000 */
[----:B------:R-:W-:Y:S01]  /*c750*/  FADD.FTZ R24, R24, -UR16 ;  /* 0x8000001018187e21 */ /* 0x000fe20008010000 */
[----:B----4-:R-:W-:Y:S02]  /*c760*/  SHF.L.U32 R23, R23, 0x10, RZ ;  /* 0x0000001017177819 */ /* 0x010fe400000006ff */
[----:B------:R-:W-:Y:S01]  /*c770*/  FMUL.FTZ R25, R25, UR12 ;  /* 0x0000000c19197c20 */ /* 0x000fe20008410000 */
[----:B------:R-:W-:Y:S01]  /*c780*/  SHF.L.U32 R26, R26, 0x10, RZ ;  /* 0x000000101a1a7819 */ /* 0x000fe200000006ff */
[----:B------:R-:W-:Y:S01]  /*c790*/  FMUL.FTZ R24, R24, UR12 ;  /* 0x0000000c18187c20 */ /* 0x000fe20008410000 */
[----:B------:R-:W-:Y:S06]  /*c7a0*/  @!P1 BRA `(.L_x_306) ;  /* 0x0000000000489947 */ /* 0x000fec0003800000 */
[----:B-----5:R-:W-:-:S04]  /*c7b0*/  FFMA.FTZ R27, R25, R4, R2 ;  /* 0x00000004191b7223 */ /* 0x020fc80000010002 */
        /* <DEDUP_REMOVED lines=17> */
.L_x_306:
[----:B------:R-:W2:Y:S04]  /*c8d0*/  LDL.LU R28, [R1+0x294] ;  /* 0x00029400011c7983 */ /* 0x000ea80000300800 */
[----:B------:R-:W3:Y:S04]  /*c8e0*/  LDL.LU R29, [R1+0x2c0] ;  /* 0x0002c000011d7983 */ /* 0x000ee80000300800 */
[----:B------:R-:W4:Y:S04]  /*c8f0*/  LDL.LU R36, [R1+0x2b0] ;  /* 0x0002b00001247983 */ /* 0x000f280000300800 */
[----:B------:R-:W4:Y:S01]  /*c900*/  LDL.LU R30, [R1+0x2b4] ;  /* 0x0002b400011e7983 */ /* 0x000f220000300800 */
[----:B-----5:R-:W-:-:S04]  /*c910*/  FMUL.FTZ R27, R23, R4 ;  /* 0x00000004171b7220 */ /* 0x020fc80000410000 */
[C---:B------:R-:W-:Y:S01]  /*c920*/  FFMA.FTZ R27, R25.reuse, R27, RZ ;  /* 0x0000001b191b7223 */ /* 0x040fe200000100ff */
[----:B------:R-:W-:Y:S01]  /*c930*/  FFMA.FTZ R25, R25, R23, RZ ;  /* 0x0000001719197223 */ /* 0x000fe200000100ff */
[----:B--2---:R-:W-:Y:S01]  /*c940*/  SHF.L.U32 R31, R28, 0x10, RZ ;  /* 0x000000101c1f7819 */ /* 0x004fe200000006ff */
[----:B------:R-:W-:Y:S01]  /*c950*/  FMUL.FTZ R28, R26, R5 ;  /* 0x000000051a1c7220 */ /* 0x000fe20000410000 */
[----:B---3--:R-:W-:-:S03]  /*c960*/  SHF.L.U32 R29, R29, 0x10, RZ ;  /* 0x000000101d1d7819 */ /* 0x008fc600000006ff */
[----:B------:R-:W-:Y:S01]  /*c970*/  FADD.FTZ R31, R31, -UR16 ;  /* 0x800000101f1f7e21 */ /* 0x000fe20008010000 */
[----:B------:R-:W-:Y:S01]  /*c980*/  FFMA.FTZ R27, R24, R28, R27 ;  /* 0x0000001c181b7223 */ /* 0x000fe2000001001b */
[----:B----4-:R-:W-:Y:S01]  /*c990*/  SHF.L.U32 R28, R36, 0x10, RZ ;  /* 0x00000010241c7819 */ /* 0x010fe200000006ff */
[----:B------:R-:W-:Y:S01]  /*c9a0*/  FADD.FTZ R29, R29, -UR16 ;  /* 0x800000101d1d7e21 */ /* 0x000fe20008010000 */
[----:B------:R-:W-:Y:S01]  /*c9b0*/  FMUL.FTZ R31, R31, UR12 ;  /* 0x0000000c1f1f7c20 */ /* 0x000fe20008410000 */
[----:B------:R-:W-:Y:S02]  /*c9c0*/  SHF.L.U32 R30, R30, 0x10, RZ ;  /* 0x000000101e1e7819 */ /* 0x000fe400000006ff */
        /* <DEDUP_REMOVED lines=20> */
.L_x_307:
[----:B------:R-:W2:Y:S04]  /*cb10*/  LDL.LU R40, [R1+0x284] ;  /* 0x0002840001287983 */ /* 0x000ea80000300800 */
[----:B------:R-:W3:Y:S04]  /*cb20*/  LDL.LU R37, [R1+0x2f4] ;  /* 0x0002f40001257983 */ /* 0x000ee80000300800 */
[----:B------:R-:W4:Y:S04]  /*cb30*/  LDL.LU R39, [R1+0x290] ;  /* 0x0002900001277983 */ /* 0x000f280000300800 */
[----:B------:R-:W5:Y:S01]  /*cb40*/  LDL.LU R38, [R1+0x388] ;  /* 0x0003880001267983 */ /* 0x000f620000300800 */
[----:B------:R-:W-:Y:S01]  /*cb50*/  FMUL.FTZ R36, R28, R4 ;  /* 0x000000041c247220 */ /* 0x000fe20000410000 */
[----:B------:R-:W-:Y:S01]  /*cb60*/  FFMA.FTZ R25, R31, R28, R25 ;  /* 0x0000001c1f197223 */ /* 0x000fe20000010019 */
[----:B------:R-:W-:-:S02]  /*cb70*/  FFMA.FTZ R24, R24, R26, RZ ;  /* 0x0000001a18187223 */ /* 0x000fc400000100ff */
[----:B------:R-:W-:Y:S01]  /*cb80*/  FFMA.FTZ R27, R31, R36, R27 ;  /* 0x000000241f1b7223 */ /* 0x000fe2000001001b */
[----:B------:R-:W-:Y:S01]  /*cb90*/  FADD.FTZ R31, RZ, R23 ;  /* 0x00000017ff1f7221 */ /* 0x000fe20000010000 */
[----:B------:R-:W-:Y:S01]  /*cba0*/  FFMA.FTZ R23, R23, R4, RZ ;  /* 0x0000000417177223 */ /* 0x000fe200000100ff */
[----:B------:R-:W-:Y:S02]  /*cbb0*/  FFMA.FTZ R24, R29, R30, R24 ;  /* 0x0000001e1d187223 */ /* 0x000fe40000010018 */
[----:B------:R-:W-:Y:S01]  /*cbc0*/  FADD.FTZ R28, R31, R28 ;  /* 0x0000001c1f1c7221 */ /* 0x000fe20000010000 */
[-C--:B------:R-:W-:Y:S01]  /*cbd0*/  FFMA.FTZ R23, R26, R5.reuse, R23 ;  /* 0x000000051a177223 */ /* 0x080fe20000010017 */
[----:B------:R-:W-:Y:S01]  /*cbe0*/  FADD.FTZ R31, RZ, R26 ;  /* 0x0000001aff1f7221 */ /* 0x000fe20000010000 */
[----:B------:R-:W-:Y:S02]  /*cbf0*/  FMUL.FTZ R26, R30, R5 ;  /* 0x000000051e1a7220 */ /* 0x000fe40000410000 */
[----:B------:R-:W-:Y:S01]  /*cc00*/  FADD.FTZ R36, R23, R36 ;  /* 0x0000002417247221 */ /* 0x000fe20000010000 */
[----:B------:R-:W-:Y:S01]  /*cc10*/  FADD.FTZ R31, R31, R30 ;  /* 0x0000001e1f1f7221 */ /* 0x000fe20000010000 */
[----:B------:R-:W-:Y:S01]  /*cc20*/  FFMA.FTZ R27, R29, R26, R27 ;  /* 0x0000001a1d1b7223 */ /* 0x000fe2000001001b */
[----:B--2---:R-:W-:-:S02]  /*cc30*/  SHF.L.U32 R29, R40, 0x10, RZ ;  /* 0x00000010281d7819 */ /* 0x004fc400000006ff */
[----:B---3--:R-:W-:-:S03]  /*cc40*/  SHF.L.U32 R30, R37, 0x10, RZ ;  /* 0x00000010251e7819 */ /* 0x008fc600000006ff */
[----:B------:R-:W-:Y:S02]  /*cc50*/  FADD.FTZ R37, R29, -UR16 ;  /* 0x800000101d257e21 */ /* 0x000fe40008010000 */
[----:B------:R-:W-:Y:S01]  /*cc60*/  FADD.FTZ R23, R30, -UR16 ;  /* 0x800000101e177e21 */ /* 0x000fe20008010000 */
[----:B----4-:R-:W-:Y:S01]  /*cc70*/  SHF.L.U32 R30, R39, 0x10, RZ ;  /* 0x00000010271e7819 */ /* 0x010fe200000006ff */
[----:B------:R-:W-:Y:S01]  /*cc80*/  FMUL.FTZ R37, R37, UR12 ;  /* 0x0000000c25257c20 */ /* 0x000fe20008410000 */
[----:B-----5:R-:W-:Y:S01]  /*cc90*/  SHF.L.U32 R29, R38, 0x10, RZ ;  /* 0x00000010261d7819 */ /* 0x020fe200000006ff */
        /* <DEDUP_REMOVED lines=20> */
.L_x_308:
[----:B------:R-:W2:Y:S04]  /*cde0*/  LDL.LU R41, [R1+0x38c] ;  /* 0x00038c0001297983 */ /* 0x000ea80000300800 */
[----:B------:R-:W3:Y:S04]  /*cdf0*/  LDL.LU R40, [R1+0x3e8] ;  /* 0x0003e80001287983 */ /* 0x000ee80000300800 */
[----:B------:R-:W4:Y:S04]  /*ce00*/  LDL.LU R39, [R1+0x3e0] ;  /* 0x0003e00001277983 */ /* 0x000f280000300800 */
[----:B------:R-:W5:Y:S01]  /*ce10*/  LDL.LU R38, [R1+0x3e4] ;  /* 0x0003e40001267983 */ /* 0x000f620000300800 */
[----:B------:R-:W-:Y:S01]  /*ce20*/  FADD.FTZ R28, R28, R30 ;  /* 0x0000001e1c1c7221 */ /* 0x000fe20000010000 */
[----:B------:R-:W-:Y:S01]  /*ce30*/  FFMA.FTZ R25, R37, R30, R25 ;  /* 0x0000001e25197223 */ /* 0x000fe20000010019 */
[----:B------:R-:W-:Y:S01]  /*ce40*/  FMUL.FTZ R30, R30, R4 ;  /* 0x000000041e1e7220 */ /* 0x000fe20000410000 */
[----:B------:R-:W-:Y:S01]  /*ce50*/  FADD.FTZ R36, R26, R36 ;  /* 0x000000241a247221 */ /* 0x000fe20000010000 */
[----:B------:R-:W-:Y:S01]  /*ce60*/  FMUL.FTZ R26, R29, R5 ;  /* 0x000000051d1a7220 */ /* 0x000fe20000410000 */
[----:B------:R-:W-:Y:S01]  /*ce70*/  FADD.FTZ R42, R31, R29 ;  /* 0x0000001d1f2a7221 */ /* 0x000fe20000010000 */
[----:B------:R-:W-:Y:S01]  /*ce80*/  FFMA.FTZ R27, R37, R30, R27 ;  /* 0x0000001e251b7223 */ /* 0x000fe2000001001b */
[----:B------:R-:W-:Y:S01]  /*ce90*/  FFMA.FTZ R24, R23, R29, R24 ;  /* 0x0000001d17187223 */ /* 0x000fe20000010018 */
[----:B------:R-:W-:-:S02]  /*cea0*/  FADD.FTZ R36, R36, R30 ;  /* 0x0000001e24247221 */ /* 0x000fc40000010000 */
[----:B------:R-:W-:Y:S02]  /*ceb0*/  FFMA.FTZ R27, R23, R26, R27 ;  /* 0x0000001a171b7223 */ /* 0x000fe4000001001b */
[----:B------:R-:W-:Y:S01]  /*cec0*/  FADD.FTZ R26, R26, R36 ;  /* 0x000000241a1a7221 */ /* 0x000fe20000010000 */
[----:B--2---:R-:W-:Y:S02]  /*ced0*/  SHF.L.U32 R23, R41, 0x10, RZ ;  /* 0x0000001029177819 */ /* 0x004fe400000006ff */
[----:B---3--:R-:W-:-:S03]  /*cee0*/  SHF.L.U32 R29, R40, 0x10, RZ ;  /* 0x00000010281d7819 */ /* 0x008fc600000006ff */
[----:B------:R-:W-:Y:S01]  /*cef0*/  FADD.FTZ R30, R23, -UR16 ;  /* 0x80000010171e7e21 */ /* 0x000fe20008010000 */
[----:B----4-:R-:W-:Y:S01]  /*cf00*/  SHF.L.U32 R43, R39, 0x10, RZ ;  /* 0x00000010272b7819 */ /* 0x010fe200000006ff */
[----:B------:R-:W-:Y:S02]  /*cf10*/  FADD.FTZ R44, R29, -UR16 ;  /* 0x800000101d2c7e21 */ /* 0x000fe40008010000 */
        /* <DEDUP_REMOVED lines=22> */
.L_x_309:
[----:B------:R-:W2:Y:S04]  /*d080*/  LDL.LU R38, [R1+0x26c] ;  /* 0x00026c0001267983 */ /* 0x000ea80000300800 */
[----:B------:R-:W3:Y:S04]  /*d090*/  LDL.LU R37, [R1+0x278] ;  /* 0x0002780001257983 */ /* 0x000ee80000300800 */
[----:B------:R-:W4:Y:S04]  /*d0a0*/  LDL.LU R36, [R1+0x27c] ;  /* 0x00027c0001247983 */ /* 0x000f280000300800 */
[----:B------:R-:W5:Y:S01]  /*d0b0*/  LDL.LU R31, [R1+0x3ec] ;  /* 0x0003ec00011f7983 */ /* 0x000f620000300800 */
[----:B------:R-:W-:Y:S01]  /*d0c0*/  FMUL.FTZ R30, R43, R4 ;  /* 0x000000042b1e7220 */ /* 0x000fe20000410000 */
[----:B------:R-:W-:Y:S01]  /*d0d0*/  FADD.FTZ R39, R28, R43 ;  /* 0x0000002b1c277221 */ /* 0x000fe20000010000 */
[----:B------:R-:W-:Y:S01]  /*d0e0*/  FFMA.FTZ R43, R29, R43, R25 ;  /* 0x0000002b1d2b7223 */ /* 0x000fe20000010019 */
[----:B------:R-:W-:Y:S01]  /*d0f0*/  FMUL.FTZ R28, R23, R5 ;  /* 0x00000005171c7220 */ /* 0x000fe20000410000 */
[----:B------:R-:W-:Y:S01]  /*d100*/  FFMA.FTZ R25, R29, R30, R27 ;  /* 0x0000001e1d197223 */ /* 0x000fe2000001001b */
[----:B------:R-:W-:-:S03]  /*d110*/  FADD.FTZ R26, R26, R30 ;  /* 0x0000001e1a1a7221 */ /* 0x000fc60000010000 */
[----:B------:R-:W-:Y:S01]  /*d120*/  FFMA.FTZ R25, R44, R28, R25 ;  /* 0x0000001c2c197223 */ /* 0x000fe20000010019 */
        /* <DEDUP_REMOVED lines=28> */
.L_x_310:
[----:B------:R-:W2:Y:S04]  /*d2f0*/  LDL.LU R45, [R1+0x25c] ;  /* 0x00025c00012d7983 */ /* 0x000ea80000300800 */
[----:B------:R-:W3:Y:S04]  /*d300*/  LDL.LU R38, [R1+0x264] ;  /* 0x0002640001267983 */ /* 0x000ee80000300800 */
[----:B------:R-:W4:Y:S04]  /*d310*/  LDL.LU R41, [R1+0x268] ;  /* 0x0002680001297983 */ /* 0x000f280000300800 */
[----:B------:R-:W5:Y:S01]  /*d320*/  LDL.LU R40, [R1+0x430] ;  /* 0x0004300001287983 */ /* 0x000f620000300800 */
[----:B------:R-:W-:Y:S01]  /*d330*/  FMUL.FTZ R30, R27, R4 ;  /* 0x000000041b1e7220 */ /* 0x000fe20000410000 */
[----:B------:R-:W-:-:S03]  /*d340*/  FMUL.FTZ R29, R37, R5 ;  /* 0x00000005251d7220 */ /* 0x000fc60000410000 */
        /* <DEDUP_REMOVED lines=31> */
.L_x_311:
[----:B------:R-:W2:Y:S04]  /*d540*/  LDL.LU R47, [R1+0x248] ;  /* 0x00024800012f7983 */ /* 0x000ea80000300800 */
[----:B------:R-:W3:Y:S04]  /*d550*/  LDL.LU R40, [R1+0x434] ;  /* 0x0004340001287983 */ /* 0x000ee80000300800 */
[----:B------:R-:W4:Y:S04]  /*d560*/  LDL.LU R46, [R1+0x4c8] ;  /* 0x0004c800012e7983 */ /* 0x000f280000300800 */
[----:B------:R-:W5:Y:S01]  /*d570*/  LDL.LU R45, [R1+0x4cc] ;  /* 0x0004cc00012d7983 */ /* 0x000f620000300800 */
[----:B------:R-:W-:Y:S01]  /*d580*/  FMUL.FTZ R38, R31, R4 ;  /* 0x000000041f267220 */ /* 0x000fe20000410000 */
[----:B------:R-:W-:Y:S01]  /*d590*/  FFMA.FTZ R44, R44, R23, R24 ;  /* 0x000000172c2c7223 */ /* 0x000fe20000010018 */
[----:B------:R-:W-:Y:S01]  /*d5a0*/  FADD.FTZ R42, R42, R23 ;  /* 0x000000172a2a7221 */ /* 0x000fe20000010000 */
[----:B------:R-:W-:Y:S01]  /*d5b0*/  FMUL.FTZ R23, R29, R5 ;  /* 0x000000051d177220 */ /* 0x000fe20000410000 */
[----:B------:R-:W-:Y:S01]  /*d5c0*/  FADD.FTZ R30, R30, R38 ;  /* 0x000000261e1e7221 */ /* 0x000fe20000010000 */
[----:B------:R-:W-:Y:S01]  /*d5d0*/  FFMA.FTZ R28, R41, R38, R28 ;  /* 0x00000026291c7223 */ /* 0x000fe2000001001c */
[----:B------:R-:W-:-:S02]  /*d5e0*/  FFMA.FTZ R43, R26, R27, R43 ;  /* 0x0000001b1a2b7223 */ /* 0x000fc4000001002b */
[----:B------:R-:W-:Y:S01]  /*d5f0*/  FADD.FTZ R38, R23, R30 ;  /* 0x0000001e17267221 */ /* 0x000fe20000010000 */
[----:B------:R-:W-:Y:S01]  /*d600*/  FFMA.FTZ R28, R25, R23, R28 ;  /* 0x00000017191c7223 */ /* 0x000fe2000001001c */
        /* <DEDUP_REMOVED lines=27> */
.L_x_312:
[----:B------:R-:W2:Y:S04]  /*d7c0*/  LDL.LU R46, [R1+0x238] ;  /* 0x00023800012e7983 */ /* 0x000ea80000300800 */
[----:B------:R-:W3:Y:S04]  /*d7d0*/  LDL.LU R45, [R1+0x23c] ;  /* 0x00023c00012d7983 */ /* 0x000ee80000300800 */
[----:B------:R-:W4:Y:S04]  /*d7e0*/  LDL.LU R48, [R1+0x4e8] ;  /* 0x0004e80001307983 */ /* 0x000f280000300800 */
[----:B------:R-:W5:Y:S01]  /*d7f0*/  LDL.LU R49, [R1+0x240] ;  /* 0x0002400001317983 */ /* 0x000f620000300800 */
[----:B------:R-:W-:Y:S01]  /*d800*/  FADD.FTZ R39, R39, R27 ;  /* 0x0000001b27277221 */ /* 0x000fe20000010000 */
[----:B------:R-:W-:-:S04]  /*d810*/  FMUL.FTZ R40, R24, R4 ;  /* 0x0000000418287220 */ /* 0x000fc80000410000 */
[----:B------:R-:W-:Y:S01]  /*d820*/  FADD.FTZ R47, R38, R40 ;  /* 0x00000028262f7221 */ /* 0x000fe20000010000 */
[----:B--2---:R-:W-:Y:S02]  /*d830*/  SHF.L.U32 R46, R46, 0x10, RZ ;  /* 0x000000102e2e7819 */ /* 0x004fe400000006ff */
[----:B---3--:R-:W-:Y:S01]  /*d840*/  SHF.L.U32 R27, R45, 0x10, RZ ;  /* 0x000000102d1b7819 */ /* 0x008fe200000006ff */
[----:B------:R-:W-:Y:S02]  /*d850*/  FFMA.FTZ R45, R30, R40, R28 ;  /* 0x000000281e2d7223 */ /* 0x000fe4000001001c */
[----:B------:R-:W-:Y:S02]  /*d860*/  FADD.FTZ R46, R46, -UR16 ;  /* 0x800000102e2e7e21 */ /* 0x000fe40008010000 */
[----:B------:R-:W-:Y:S01]  /*d870*/  FADD.FTZ R40, R27, -UR16 ;  /* 0x800000101b287e21 */ /* 0x000fe20008010000 */
[----:B----4-:R-:W-:Y:S01]  /*d880*/  SHF.L.U32 R38, R48, 0x10, RZ ;  /* 0x0000001030267819 */ /* 0x010fe200000006ff */
[----:B------:R-:W-:Y:S01]  /*d890*/  FMUL.FTZ R27, R46, UR12 ;  /* 0x0000000c2e1b7c20 */ /* 0x000fe20008410000 */
[----:B-----5:R-:W-:Y:S01]  /*d8a0*/  SHF.L.U32 R28, R49, 0x10, RZ ;  /* 0x00000010311c7819 */ /* 0x020fe200000006ff */
        /* <DEDUP_REMOVED lines=21> */
.L_x_313:
[----:B------:R-:W2:Y:S04]  /*da00*/  LDL.LU R52, [R1+0x214] ;  /* 0x0002140001347983 */ /* 0x000ea80000300800 */
[----:B------:R-:W3:Y:S04]  /*da10*/  LDL.LU R49, [R1+0x4ec] ;  /* 0x0004ec0001317983 */ /* 0x000ee80000300800 */
[----:B------:R-:W4:Y:S04]  /*da20*/  LDL.LU R51, [R1+0x218] ;  /* 0x0002180001337983 */ /* 0x000f280000300800 */
[----:B------:R-:W5:Y:S01]  /*da30*/  LDL.LU R50, [R1+0x578] ;  /* 0x0005780001327983 */ /* 0x000f620000300800 */
[----:B------:R-:W-:Y:S01]  /*da40*/  FFMA.FTZ R45, R26, R48, R45 ;  /* 0x000000301a2d7223 */ /* 0x000fe2000001002d */
[----:B------:R-:W-:Y:S01]  /*da50*/  FMUL.FTZ R46, R28, R4 ;  /* 0x000000041c2e7220 */ /* 0x000fe20000410000 */
[----:B------:R-:W-:Y:S01]  /*da60*/  FADD.FTZ R47, R48, R47 ;  /* 0x0000002f302f7221 */ /* 0x000fe20000010000 */
[----:B------:R-:W-:Y:S01]  /*da70*/  FFMA.FTZ R36, R36, R37, R44 ;  /* 0x0000002524247223 */ /* 0x000fe2000001002c */
[----:B------:R-:W-:Y:S01]  /*da80*/  FADD.FTZ R37, R42, R37 ;  /* 0x000000252a257221 */ /* 0x000fe20000010000 */
[----:B------:R-:W-:Y:S01]  /*da90*/  FFMA.FTZ R45, R27, R46, R45 ;  /* 0x0000002e1b2d7223 */ /* 0x000fe2000001002d */
[----:B------:R-:W-:Y:S01]  /*daa0*/  FADD.FTZ R47, R47, R46 ;  /* 0x0000002e2f2f7221 */ /* 0x000fe20000010000 */
[----:B------:R-:W-:Y:S01]  /*dab0*/  FMUL.FTZ R42, R38, R5 ;  /* 0x00000005262a7220 */ /* 0x000fe20000410000 */
[----:B------:R-:W-:-:S03]  /*dac0*/  FFMA.FTZ R44, R41, R31, R43 ;  /* 0x0000001f292c7223 */ /* 0x000fc6000001002b */
        /* <DEDUP_REMOVED lines=29> */
.L_x_314:
[----:B------:R-:W2:Y:S04]  /*dca0*/  LDL.LU R50, [R1+0x210] ;  /* 0x0002100001327983 */ /* 0x000ea80000300800 */
[----:B------:R-:W3:Y:S01]  /*dcb0*/  LDL.LU R49, [R1+0x21c] ;  /* 0x00021c0001317983 */ /* 0x000ee20000300800 */
[----:B------:R-:W-:Y:S01]  /*dcc0*/  FMUL.FTZ R48, R45, R4 ;  /* 0x000000042d307220 */ /* 0x000fe20000410000 */
[----:B------:R-:W-:Y:S01]  /*dcd0*/  SHF.L.U32 R0, R0, 0x10, RZ ;  /* 0x0000001000007819 */ /* 0x000fe200000006ff */
[----:B------:R-:W-:Y:S01]  /*dce0*/  FADD.FTZ R31, R39, R31 ;  /* 0x0000001f271f7221 */ /* 0x000fe20000010000 */
[----:B------:R-:W-:Y:S01]  /*dcf0*/  SHF.L.U32 R60, R60, 0x10, RZ ;  /* 0x000000103c3c7819 */ /* 0x000fe200000006ff */
[----:B------:R-:W-:Y:S01]  /*dd00*/  FFMA.FTZ R46, R42, R48, R46 ;  /* 0x000000302a2e7223 */ /* 0x000fe2000001002e */
[----:B------:R-:W-:Y:S01]  /*dd10*/  FADD.FTZ R47, R47, R48 ;  /* 0x000000302f2f7221 */ /* 0x000fe20000010000 */
[----:B------:R-:W-:-:S02]  /*dd20*/  FADD.FTZ R0, R0, -UR16 ;  /* 0x8000001000007e21 */ /* 0x000fc40008010000 */
[----:B------:R-:W-:Y:S02]  /*dd30*/  FADD.FTZ R48, R60, -UR16 ;  /* 0x800000103c307e21 */ /* 0x000fe40008010000 */
[----:B------:R-:W-:Y:S02]  /*dd40*/  FMUL.FTZ R0, R0, UR12 ;  /* 0x0000000c00007c20 */ /* 0x000fe40008410000 */
[----:B------:R-:W-:Y:S01]  /*dd50*/  FMUL.FTZ R48, R48, UR12 ;  /* 0x0000000c30307c20 */ /* 0x000fe20008410000 */
[----:B--2---:R-:W-:Y:S01]  /*dd60*/  SHF.L.U32 R39, R50, 0x10, RZ ;  /* 0x0000001032277819 */ /* 0x004fe200000006ff */
[----:B------:R-:W-:Y:S01]  /*dd70*/  FMUL.FTZ R50, R41, R5 ;  /* 0x0000000529327220 */ /* 0x000fe20000410000 */
[----:B---3--:R-:W-:Y:S01]  /*dd80*/  SHF.L.U32 R57, R49, 0x10, RZ ;  /* 0x0000001031397819 */ /* 0x008fe200000006ff */
        /* <DEDUP_REMOVED lines=19> */
.L_x_315:
[----:B------:R-:W2:Y:S04]  /*dec0*/  LDL.LU R53, [R1+0x600] ;  /* 0x0006000001357983 */ /* 0x000ea80000300800 */
[----:B------:R-:W3:Y:S04]  /*ded0*/  LDL.LU R52, [R1+0x604] ;  /* 0x0006040001347983 */ /* 0x000ee80000300800 */
[----:B------:R-:W4:Y:S01]  /*dee0*/  LDL.LU R51, [R1+0x608] ;  /* 0x0006080001337983 */ /* 0x000f220000300800 */
[----:B------:R-:W-:Y:S01]  /*def0*/  FFMA.FTZ R36, R25, R29, R36 ;  /* 0x0000001d19247223 */ /* 0x000fe20000010024 */
[----:B------:R-:W-:Y:S01]  /*df00*/  FADD.FTZ R29, R37, R29 ;  /* 0x0000001d251d7221 */ /* 0x000fe20000010000 */
[----:B------:R-:W-:Y:S01]  /*df10*/  SHF.L.U32 R7, R7, 0x10, RZ ;  /* 0x0000001007077819 */ /* 0x000fe200000006ff */
[----:B------:R-:W-:Y:S01]  /*df20*/  FFMA.FTZ R46, R43, R50, R46 ;  /* 0x000000322b2e7223 */ /* 0x000fe2000001002e */
[----:B------:R-:W-:Y:S01]  /*df30*/  FMUL.FTZ R49, R39, R4 ;  /* 0x0000000427317220 */ /* 0x000fe20000410000 */
[----:B------:R-:W-:Y:S01]  /*df40*/  FADD.FTZ R47, R50, R47 ;  /* 0x0000002f322f7221 */ /* 0x000fe20000010000 */
[----:B------:R-:W-:Y:S01]  /*df50*/  FMUL.FTZ R25, R57, R5 ;  /* 0x0000000539197220 */ /* 0x000fe20000410000 */
[----:B------:R-:W-:Y:S01]  /*df60*/  FADD.FTZ R7, R7, -UR16 ;  /* 0x8000001007077e21 */ /* 0x000fe20008010000 */
[----:B------:R-:W-:Y:S01]  /*df70*/  FFMA.FTZ R46, R0, R49, R46 ;  /* 0x00000031002e7223 */ /* 0x000fe2000001002e */
[----:B------:R-:W-:Y:S01]  /*df80*/  FADD.FTZ R47, R47, R49 ;  /* 0x000000312f2f7221 */ /* 0x000fe20000010000 */
[----:B------:R-:W-:Y:S01]  /*df90*/  FFMA.FTZ R44, R30, R24, R44 ;  /* 0x000000181e2c7223 */ /* 0x000fe2000001002c */
[----:B------:R-:W-:Y:S01]  /*dfa0*/  FMUL.FTZ R58, R7, UR12 ;  /* 0x0000000c073a7c20 */ /* 0x000fe20008410000 */
[----:B------:R-:W-:Y:S01]  /*dfb0*/  FFMA.FTZ R46, R48, R25, R46 ;  /* 0x00000019302e7223 */ /* 0x000fe2000001002e */
[----:B------:R-:W-:Y:S01]  /*dfc0*/  FADD.FTZ R47, R25, R47 ;  /* 0x0000002f192f7221 */ /* 0x000fe20000010000 */
[----:B--2---:R-:W-:-:S02]  /*dfd0*/  SHF.L.U32 R37, R53, 0x10, RZ ;  /* 0x0000001035257819 */ /* 0x004fc400000006ff */
[----:B---3--:R-:W-:-:S03]  /*dfe0*/  SHF.L.U32 R56, R52, 0x10, RZ ;  /* 0x0000001034387819 */ /* 0x008fc600000006ff */
[----:B------:R-:W-:Y:S01]  /*dff0*/  FADD.FTZ R53, R37, -UR16 ;  /* 0x8000001025357e21 */ /* 0x000fe20008010000 */
[----:B----4-:R-:W-:-:S03]  /*e000*/  SHF.L.U32 R37, R51, 0x10, RZ ;  /* 0x0000001033257819 */ /* 0x010fc600000006ff */
        /* <DEDUP_REMOVED lines=20> */
.L_x_316:
[----:B------:R-:W2:Y:S01]  /*e150*/  LDL.LU R30, [R1+0x5f0] ;  /* 0x0005f000011e7983 */ /* 0x000ea20000300800 */
[----:B------:R-:W-:Y:S01]  /*e160*/  SHF.L.U32 R25, R9, 0x10, RZ ;  /* 0x0000001009197819 */ /* 0x000fe200000006ff */
[----:B------:R-:W-:Y:S01]  /*e170*/  FMUL.FTZ R7, R56, R4 ;  /* 0x0000000438077220 */ /* 0x000fe20000410000 */
[----:B------:R-:W-:Y:S01]  /*e180*/  SHF.L.U32 R8, R8, 0x10, RZ ;  /* 0x0000001008087819 */ /* 0x000fe200000006ff */
[----:B------:R-:W-:Y:S01]  /*e190*/  FADD.FTZ R9, R31, R24 ;  /* 0x000000181f097221 */ /* 0x000fe20000010000 */
[----:B------:R-:W-:Y:S01]  /*e1a0*/  SHF.L.U32 R54, R10, 0x10, RZ ;  /* 0x000000100a367819 */ /* 0x000fe200000006ff */
[----:B------:R-:W-:Y:S01]  /*e1b0*/  FADD.FTZ R25, R25, -UR16 ;  /* 0x8000001019197e21 */ /* 0x000fe20008010000 */
[----:B------:R-:W-:Y:S01]  /*e1c0*/  FFMA.FTZ R46, R58, R7, R46 ;  /* 0x000000073a2e7223 */ /* 0x000fe2000001002e */
[----:B------:R-:W-:Y:S01]  /*e1d0*/  FADD.FTZ R8, R8, -UR16 ;  /* 0x8000001008087e21 */ /* 0x000fe20008010000 */
[----:B------:R-:W-:Y:S01]  /*e1e0*/  FADD.FTZ R47, R47, R7 ;  /* 0x000000072f2f7221 */ /* 0x000fe20000010000 */
[----:B------:R-:W-:Y:S01]  /*e1f0*/  FMUL.FTZ R55, R25, UR12 ;  /* 0x0000000c19377c20 */ /* 0x000fe20008410000 */
[----:B------:R-:W-:Y:S01]  /*e200*/  FMUL.FTZ R7, R37, R5 ;  /* 0x0000000525077220 */ /* 0x000fe20000410000 */
        /* <DEDUP_REMOVED lines=21> */
.L_x_317:
[----:B------:R-:W2:Y:S04]  /*e360*/  LDL.LU R49, [R1+0x5e8] ;  /* 0x0005e80001317983 */ /* 0x000ea80000300800 */
[----:B------:R-:W3:Y:S04]  /*e370*/  LDL.LU R31, [R1+0x5ec] ;  /* 0x0005ec00011f7983 */ /* 0x000ee80000300800 */
[----:B------:R-:W4:Y:S01]  /*e380*/  LDL.LU R30, [R1+0x5f4] ;  /* 0x0005f400011e7983 */ /* 0x000f220000300800 */
[----:B------:R-:W-:Y:S01]  /*e390*/  FFMA.FTZ R46, R53, R7, R46 ;  /* 0x00000007352e7223 */ /* 0x000fe2000001002e */
[----:B------:R-:W-:Y:S01]  /*e3a0*/  FADD.FTZ R47, R7, R47 ;  /* 0x0000002f072f7221 */ /* 0x000fe20000010000 */
[----:B------:R-:W-:Y:S01]  /*e3b0*/  FFMA.FTZ R7, R26, R23, R36 ;  /* 0x000000171a077223 */ /* 0x000fe20000010024 */
[----:B------:R-:W-:Y:S01]  /*e3c0*/  FADD.FTZ R8, R29, R23 ;  /* 0x000000171d087221 */ /* 0x000fe20000010000 */
[----:B------:R-:W-:Y:S01]  /*e3d0*/  FMUL.FTZ R10, R54, R4 ;  /* 0x00000004360a7220 */ /* 0x000fe20000410000 */
[----:B------:R-:W-:Y:S01]  /*e3e0*/  SHF.L.U32 R11, R11, 0x10, RZ ;  /* 0x000000100b0b7819 */ /* 0x000fe200000006ff */
[----:B------:R-:W-:-:S02]  /*e3f0*/  FFMA.FTZ R44, R27, R28, R44 ;  /* 0x0000001c1b2c7223 */ /* 0x000fc4000001002c */
[----:B------:R-:W-:Y:S01]  /*e400*/  FFMA.FTZ R46, R55, R10, R46 ;  /* 0x0000000a372e7223 */ /* 0x000fe2000001002e */
[----:B------:R-:W-:Y:S01]  /*e410*/  FADD.FTZ R47, R47, R10 ;  /* 0x0000000a2f2f7221 */ /* 0x000fe20000010000 */
[----:B------:R-:W-:Y:S01]  /*e420*/  FMUL.FTZ R10, R24, R5 ;  /* 0x00000005180a7220 */ /* 0x000fe20000410000 */
[----:B------:R-:W-:-:S03]  /*e430*/  FADD.FTZ R11, R11, -UR16 ;  /* 0x800000100b0b7e21 */ /* 0x000fc60008010000 */
[----:B------:R-:W-:Y:S01]  /*e440*/  FFMA.FTZ R46, R25, R10, R46 ;  /* 0x0000000a192e7223 */ /* 0x000fe2000001002e */
[----:B------:R-:W-:Y:S01]  /*e450*/  FADD.FTZ R47, R10, R47 ;  /* 0x0000002f0a2f7221 */ /* 0x000fe20000010000 */
[----:B--2---:R-:W-:-:S05]  /*e460*/  SHF.L.U32 R23, R49, 0x10, RZ ;  /* 0x0000001031177819 */ /* 0x004fca00000006ff */
[----:B------:R-:W-:Y:S01]  /*e470*/  FADD.FTZ R27, R23, -UR16 ;  /* 0x80000010171b7e21 */ /* 0x000fe20008010000 */
[----:B---3--:R-:W-:Y:S01]  /*e480*/  SHF.L.U32 R23, R31, 0x10, RZ ;  /* 0x000000101f177819 */ /* 0x008fe200000006ff */
[----:B------:R-:W-:Y:S01]  /*e490*/  FMUL.FTZ R31, R11, UR12 ;  /* 0x0000000c0b1f7c20 */ /* 0x000fe20008410000 */
[----:B----4-:R-:W-:Y:S01]  /*e4a0*/  SHF.L.U32 R26, R30, 0x10, RZ ;  /* 0x000000101e1a7819 */ /* 0x010fe200000006ff */
        /* <DEDUP_REMOVED lines=20> */
.L_x_318:
        /* <DEDUP_REMOVED lines=10> */
[----:B------:R-:W-:-:S02]  /*e690*/  FMUL.FTZ R29, R13, UR12 ;  /* 0x0000000c0d1d7c20 */ /* 0x000fc40008410000 */
[----:B------:R-:W-:Y:S01]  /*e6a0*/  FMUL.FTZ R36, R12, UR12 ;  /* 0x0000000c0c247c20 */ /* 0x000fe20008410000 */
[----:B--2---:R-:W-:Y:S01]  /*e6b0*/  SHF.L.U32 R30, R11, 0x10, RZ ;  /* 0x000000100b1e7819 */ /* 0x004fe200000006ff */
[----:B------:R-:W-:Y:S01]  /*e6c0*/  FMUL.FTZ R11, R26, R5 ;  /* 0x000000051a0b7220 */ /* 0x000fe20000410000 */
        /* <DEDUP_REMOVED lines=19> */
.L_x_319:
[----:B------:R-:W2:Y:S04]  /*e800*/  LDL.LU R12, [R1+0x5c8] ;  /* 0x0005c800010c7983 */ /* 0x000ea80000300800 */
[----:B------:R-:W3:Y:S04]  /*e810*/  LDL.LU R14, [R1+0x5cc] ;  /* 0x0005cc00010e7983 */ /* 0x000ee80000300800 */
[----:B------:R-:W4:Y:S01]  /*e820*/  LDL.LU R13, [R1+0x5d4] ;  /* 0x0005d400010d7983 */ /* 0x000f220000300800 */
[----:B------:R-:W-:Y:S01]  /*e830*/  FFMA.FTZ R46, R27, R11, R46 ;  /* 0x0000000b1b2e7223 */ /* 0x000fe2000001002e */
[----:B------:R-:W-:Y:S01]  /*e840*/  FMUL.FTZ R10, R28, R4 ;  /* 0x000000041c0a7220 */ /* 0x000fe20000410000 */
[----:B------:R-:W-:Y:S01]  /*e850*/  FADD.FTZ R47, R11, R47 ;  /* 0x0000002f0b2f7221 */ /* 0x000fe20000010000 */
[----:B------:R-:W-:Y:S01]  /*e860*/  SHF.L.U32 R15, R15, 0x10, RZ ;  /* 0x000000100f0f7819 */ /* 0x000fe200000006ff */
[----:B------:R-:W-:Y:S01]  /*e870*/  FFMA.FTZ R7, R40, R38, R7 ;  /* 0x0000002628077223 */ /* 0x000fe20000010007 */
[----:B------:R-:W-:Y:S01]  /*e880*/  FFMA.FTZ R46, R29, R10, R46 ;  /* 0x0000000a1d2e7223 */ /* 0x000fe2000001002e */
[----:B------:R-:W-:Y:S01]  /*e890*/  FADD.FTZ R47, R47, R10 ;  /* 0x0000000a2f2f7221 */ /* 0x000fe20000010000 */
[----:B------:R-:W-:Y:S01]  /*e8a0*/  FMUL.FTZ R10, R30, R5 ;  /* 0x000000051e0a7220 */ /* 0x000fe20000410000 */
[----:B------:R-:W-:Y:S01]  /*e8b0*/  FADD.FTZ R15, R15, -UR16 ;  /* 0x800000100f0f7e21 */ /* 0x000fe20008010000 */
[----:B------:R-:W-:Y:S01]  /*e8c0*/  FADD.FTZ R8, R8, R38 ;  /* 0x0000002608087221 */ /* 0x000fe20000010000 */
[----:B------:R-:W-:Y:S01]  /*e8d0*/  FFMA.FTZ R11, R42, R45, R44 ;  /* 0x0000002d2a0b7223 */ /* 0x000fe2000001002c */
[----:B------:R-:W-:Y:S01]  /*e8e0*/  FFMA.FTZ R46, R36, R10, R46 ;  /* 0x0000000a242e7223 */ /* 0x000fe2000001002e */
[----:B------:R-:W-:Y:S01]  /*e8f0*/  FADD.FTZ R47, R10, R47 ;  /* 0x0000002f0a2f7221 */ /* 0x000fe20000010000 */
[----:B------:R-:W-:Y:S01]  /*e900*/  FMUL.FTZ R40, R15, UR12 ;  /* 0x0000000c0f287c20 */ /* 0x000fe20008410000 */
[----:B--2---:R-:W-:Y:S01]  /*e910*/  SHF.L.U32 R12, R12, 0x10, RZ ;  /* 0x000000100c0c7819 */ /* 0x004fe200000006ff */
[----:B---3--:R-:W-:-:S04]  /*e920*/  IMAD.U32 R38, R14, 0x10000, RZ ;  /* 0x000100000e267824 */ /* 0x008fc800078e00ff */
        /* <DEDUP_REMOVED lines=22> */
.L_x_320:
[----:B------:R-:W2:Y:S04]  /*ea90*/  LDL.LU R13, [R1+0x5b0] ;  /* 0x0005b000010d7983 */ /* 0x000ea80000300800 */
[----:B------:R-:W3:Y:S01]  /*eaa0*/  LDL.LU R14, [R1+0x5b4] ;  /* 0x0005b400010e7983 */ /* 0x000ee20000300800 */
[----:B------:R-:W-:Y:S01]  /*eab0*/  SHF.L.U32 R16, R16, 0x10, RZ ;  /* 0x0000001010107819 */ /* 0x000fe200000006ff */
[----:B------:R-:W-:Y:S01]  /*eac0*/  FMUL.FTZ R12, R38, R4 ;  /* 0x00000004260c7220 */ /* 0x000fe20000410000 */
[----:B------:R-:W-:-:S03]  /*ead0*/  FADD.FTZ R10, R9, R45 ;  /* 0x0000002d090a7221 */ /* 0x000fc60000010000 */
[----:B------:R-:W-:Y:S01]  /*eae0*/  FADD.FTZ R16, R16, -UR16 ;  /* 0x8000001010107e21 */ /* 0x000fe20008010000 */
[----:B------:R-:W-:Y:S01]  /*eaf0*/  FFMA.FTZ R9, R40, R12, R46 ;  /* 0x0000000c28097223 */ /* 0x000fe2000001002e */
[----:B------:R-:W-:Y:S01]  /*eb00*/  FADD.FTZ R47, R47, R12 ;  /* 0x0000000c2f2f7221 */ /* 0x000fe20000010000 */
[----:B------:R-:W-:Y:S01]  /*eb10*/  SHF.L.U32 R46, R17, 0x10, RZ ;  /* 0x00000010112e7819 */ /* 0x000fe200000006ff */
[----:B------:R-:W-:Y:S01]  /*eb20*/  FMUL.FTZ R52, R16, UR12 ;  /* 0x0000000c10347c20 */ /* 0x000fe20008410000 */
[----:B--2---:R-:W-:Y:S02]  /*eb30*/  SHF.L.U32 R13, R13, 0x10, RZ ;  /* 0x000000100d0d7819 */ /* 0x004fe400000006ff */
[----:B---3--:R-:W-:-:S03]  /*eb40*/  SHF.L.U32 R49, R14, 0x10, RZ ;  /* 0x000000100e317819 */ /* 0x008fc600000006ff */
[----:B------:R-:W-:Y:S01]  /*eb50*/  FADD.FTZ R50, R13, -UR16 ;  /* 0x800000100d327e21 */ /* 0x000fe20008010000 */
[----:B------:R-:W-:-:S03]  /*eb60*/  FMUL.FTZ R13, R42, R5 ;  /* 0x000000052a0d7220 */ /* 0x000fc60000410000 */
        /* <DEDUP_REMOVED lines=20> */
.L_x_321:
[----:B------:R-:W2:Y:S04]  /*ecb0*/  LDL.LU R17, [R1+0x5a8] ;  /* 0x0005a80001117983 */ /* 0x000ea80000300800 */
[----:B------:R-:W3:Y:S04]  /*ecc0*/  LDL.LU R16, [R1+0x5ac] ;  /* 0x0005ac0001107983 */ /* 0x000ee80000300800 */
[----:B------:R-:W4:Y:S01]  /*ecd0*/  LDL.LU R14, [R1+0x5b8] ;  /* 0x0005b800010e7983 */ /* 0x000f220000300800 */
[----:B------:R-:W-:Y:S01]  /*ece0*/  FFMA.FTZ R9, R44, R13, R9 ;  /* 0x0000000d2c097223 */ /* 0x000fe20000010009 */
[----:B------:R-:W-:Y:S01]  /*ecf0*/  FMUL.FTZ R12, R46, R4 ;  /* 0x000000042e0c7220 */ /* 0x000fe20000410000 */
[----:B------:R-:W-:Y:S01]  /*ed00*/  FADD.FTZ R47, R13, R47 ;  /* 0x0000002f0d2f7221 */ /* 0x000fe20000010000 */
[----:B------:R-:W-:Y:S01]  /*ed10*/  FFMA.FTZ R15, R43, R41, R7 ;  /* 0x000000292b0f7223 */ /* 0x000fe20000010007 */
[----:B------:R-:W-:Y:S01]  /*ed20*/  SHF.L.U32 R18, R18, 0x10, RZ ;  /* 0x0000001012127819 */ /* 0x000fe200000006ff */
[----:B------:R-:W-:Y:S01]  /*ed30*/  FFMA.FTZ R7, R52, R12, R9 ;  /* 0x0000000c34077223 */ /* 0x000fe20000010009 */
[----:B------:R-:W-:Y:S01]  /*ed40*/  FADD.FTZ R47, R47, R12 ;  /* 0x0000000c2f2f7221 */ /* 0x000fe20000010000 */
[----:B------:R-:W-:Y:S01]  /*ed50*/  FMUL.FTZ R12, R49, R5 ;  /* 0x00000005310c7220 */ /* 0x000fe20000410000 */
[----:B------:R-:W-:Y:S01]  /*ed60*/  FFMA.FTZ R9, R0, R39, R11 ;  /* 0x0000002700097223 */ /* 0x000fe2000001000b */
[----:B------:R-:W-:Y:S01]  /*ed70*/  FADD.FTZ R18, R18, -UR16 ;  /* 0x8000001012127e21 */ /* 0x000fe20008010000 */
[----:B------:R-:W-:Y:S01]  /*ed80*/  FADD.FTZ R8, R8, R41 ;  /* 0x0000002908087221 */ /* 0x000fe20000010000 */
[----:B------:R-:W-:Y:S01]  /*ed90*/  FFMA.FTZ R11, R50, R12, R7 ;  /* 0x0000000c320b7223 */ /* 0x000fe20000010007 */
[----:B------:R-:W-:Y:S01]  /*eda0*/  FADD.FTZ R47, R12, R47 ;  /* 0x0000002f0c2f7221 */ /* 0x000fe20000010000 */
[----:B------:R-:W-:Y:S01]  /*edb0*/  FMUL.FTZ R51, R18, UR12 ;  /* 0x0000000c12337c20 */ /* 0x000fe20008410000 */
        /* <DEDUP_REMOVED lines=24> */
.L_x_322:
[----:B------:R-:W2:Y:S04]  /*ef40*/  LDL.LU R14, [R1+0x57c] ;  /* 0x00057c00010e7983 */ /* 0x000ea80000300800 */
[----:B------:R-:W3:Y:S01]  /*ef50*/  LDL.LU R13, [R1+0x590] ;  /* 0x00059000010d7983 */ /* 0x000ee20000300800 */
[----:B------:R-:W-:Y:S01]  /*ef60*/  FADD.FTZ R18, R10, R39 ;  /* 0x000000270a127221 */ /* 0x000fe20000010000 */
[----:B------:R-:W-:Y:S01]  /*ef70*/  SHF.L.U32 R19, R19, 0x10, RZ ;  /* 0x0000001013137819 */ /* 0x000fe200000006ff */
[----:B------:R-:W-:Y:S01]  /*ef80*/  FMUL.FTZ R12, R45, R4 ;  /* 0x000000042d0c7220 */ /* 0x000fe20000410000 */
[----:B------:R-:W-:-:S03]  /*ef90*/  SHF.L.U32 R39, R20, 0x10, RZ ;  /* 0x0000001014277819 */ /* 0x000fc600000006ff */
[----:B------:R-:W-:Y:S01]  /*efa0*/  FADD.FTZ R19, R19, -UR16 ;  /* 0x8000001013137e21 */ /* 0x000fe20008010000 */
[----:B------:R-:W-:Y:S01]  /*efb0*/  FFMA.FTZ R11, R51, R12, R11 ;  /* 0x0000000c330b7223 */ /* 0x000fe2000001000b */
[----:B------:R-:W-:Y:S02]  /*efc0*/  FADD.FTZ R12, R47, R12 ;  /* 0x0000000c2f0c7221 */ /* 0x000fe40000010000 */
        /* <DEDUP_REMOVED lines=25> */
.L_x_323:
        /* <DEDUP_REMOVED lines=10> */
[----:B------:R-:W-:Y:S01]  /*f200*/  FADD.FTZ R57, R8, R57 ;  /* 0x0000003908397221 */ /* 0x000fe20000010000 */
[----:B------:R-:W-:Y:S01]  /*f210*/  FMUL.FTZ R8, R41, R5 ;  /* 0x0000000529087220 */ /* 0x000fe20000410000 */
[----:B------:R-:W-:Y:S01]  /*f220*/  FADD.FTZ R21, R21, -UR16 ;  /* 0x8000001015157e21 */ /* 0x000fe20008010000 */
[----:B------:R-:W-:-:S02]  /*f230*/  FFMA.FTZ R58, R58, R56, R9 ;  /* 0x000000383a3a7223 */ /* 0x000fc40000010009 */
[----:B------:R-:W-:Y:S01]  /*f240*/  FFMA.FTZ R11, R43, R8, R11 ;  /* 0x000000082b0b7223 */ /* 0x000fe2000001000b */
[----:B------:R-:W-:Y:S01]  /*f250*/  FADD.FTZ R12, R8, R12 ;  /* 0x0000000c080c7221 */ /* 0x000fe20000010000 */
[----:B------:R-:W-:Y:S01]  /*f260*/  FMUL.FTZ R48, R21, UR12 ;  /* 0x0000000c15307c20 */ /* 0x000fe20008410000 */
[----:B--2---:R-:W-:Y:S02]  /*f270*/  SHF.L.U32 R10, R17, 0x10, RZ ;  /* 0x00000010110a7819 */ /* 0x004fe400000006ff */
        /* <DEDUP_REMOVED lines=23> */
.L_x_324:
[----:B------:R-:W2:Y:S04]  /*f3f0*/  LDL.LU R14, [R1+0x228] ;  /* 0x00022800010e7983 */ /* 0x000ea80000300800 */
[----:B------:R-:W3:Y:S04]  /*f400*/  LDL.LU R20, [R1+0x22c] ;  /* 0x00022c0001147983 */ /* 0x000ee80000300800 */
[----:B------:R-:W4:Y:S01]  /*f410*/  LDL.LU R19, [R1+0x568] ;  /* 0x0005680001137983 */ /* 0x000f220000300800 */
[----:B------:R-:W-:Y:S01]  /*f420*/  FMUL.FTZ R13, R8, R4 ;  /* 0x00000004080d7220 */ /* 0x000fe20000410000 */
[----:B------:R-:W-:Y:S01]  /*f430*/  SHF.L.U32 R22, R22, 0x10, RZ ;  /* 0x0000001016167819 */ /* 0x000fe200000006ff */
[----:B------:R-:W-:-:S02]  /*f440*/  FADD.FTZ R18, R18, R56 ;  /* 0x0000003812127221 */ /* 0x000fc40000010000 */
[----:B------:R-:W-:Y:S01]  /*f450*/  FADD.FTZ R17, R12, R13 ;  /* 0x0000000d0c117221 */ /* 0x000fe20000010000 */
[----:B------:R-:W-:Y:S01]  /*f460*/  FFMA.FTZ R16, R48, R13, R11 ;  /* 0x0000000d30107223 */ /* 0x000fe2000001000b */
[----:B------:R-:W-:-:S04]  /*f470*/  FADD.FTZ R12, R22, -UR16 ;  /* 0x80000010160c7e21 */ /* 0x000fc80008010000 */
[----:B------:R-:W-:Y:S01]  /*f480*/  FMUL.FTZ R12, R12, UR12 ;  /* 0x0000000c0c0c7c20 */ /* 0x000fe20008410000 */
[----:B--2---:R-:W-:Y:S02]  /*f490*/  SHF.L.U32 R14, R14, 0x10, RZ ;  /* 0x000000100e0e7819 */ /* 0x004fe400000006ff */
[----:B---3--:R-:W-:-:S03]  /*f4a0*/  SHF.L.U32 R11, R20, 0x10, RZ ;  /* 0x00000010140b7819 */ /* 0x008fc600000006ff */
[----:B------:R-:W-:Y:S01]  /*f4b0*/  FADD.FTZ R14, R14, -UR16 ;  /* 0x800000100e0e7e21 */ /* 0x000fe20008010000 */
[----:B------:R-:W-:Y:S01]  /*f4c0*/  FMUL.FTZ R20, R9, R5 ;  /* 0x0000000509147220 */ /* 0x000fe20000410000 */
[----:B----4-:R-:W-:Y:S02]  /*f4d0*/  SHF.L.U32 R13, R19, 0x10, RZ ;  /* 0x00000010130d7819 */ /* 0x010fe400000006ff */
        /* <DEDUP_REMOVED lines=20> */
.L_x_325:
[----:B------:R-:W2:Y:S04]  /*f620*/  LDL.LU R22, [R1+0x244] ;  /* 0x0002440001167983 */ /* 0x000ea80000300800 */
[----:B------:R-:W3:Y:S04]  /*f630*/  LDL.LU R21, [R1+0x560] ;  /* 0x0005600001157983 */ /* 0x000ee80000300800 */
[----:B------:R-:W4:Y:S04]  /*f640*/  LDL.LU R60, [R1+0x564] ;  /* 0x00056400013c7983 */ /* 0x000f280000300800 */
[----:B------:R-:W5:Y:S01]  /*f650*/  LDL.LU R59, [R1+0x56c] ;  /* 0x00056c00013b7983 */ /* 0x000f620000300800 */
[----:B------:R-:W-:Y:S01]  /*f660*/  FFMA.FTZ R16, R10, R20, R16 ;  /* 0x000000140a107223 */ /* 0x000fe20000010010 */
[----:B------:R-:W-:Y:S01]  /*f670*/  FADD.FTZ R17, R20, R17 ;  /* 0x0000001114117221 */ /* 0x000fe20000010000 */
[----:B------:R-:W-:Y:S01]  /*f680*/  FFMA.FTZ R56, R55, R54, R58 ;  /* 0x0000003637387223 */ /* 0x000fe2000001003a */
[----:B------:R-:W-:Y:S01]  /*f690*/  FMUL.FTZ R19, R11, R4 ;  /* 0x000000040b137220 */ /* 0x000fe20000410000 */
[----:B------:R-:W-:Y:S01]  /*f6a0*/  FFMA.FTZ R53, R53, R37, R15 ;  /* 0x0000002535357223 */ /* 0x000fe2000001000f */
[----:B------:R-:W-:Y:S01]  /*f6b0*/  FMUL.FTZ R15, R13, R5 ;  /* 0x000000050d0f7220 */ /* 0x000fe20000410000 */
[----:B------:R-:W-:Y:S01]  /*f6c0*/  FADD.FTZ R37, R57, R37 ;  /* 0x0000002539257221 */ /* 0x000fe20000010000 */
[----:B------:R-:W-:Y:S01]  /*f6d0*/  FFMA.FTZ R16, R12, R19, R16 ;  /* 0x000000130c107223 */ /* 0x000fe20000010010 */
[----:B------:R-:W-:-:S03]  /*f6e0*/  FADD.FTZ R17, R17, R19 ;  /* 0x0000001311117221 */ /* 0x000fc60000010000 */
[----:B------:R-:W-:Y:S01]  /*f6f0*/  FFMA.FTZ R19, R14, R15, R16 ;  /* 0x0000000f0e137223 */ /* 0x000fe20000010010 */
[----:B--2---:R-:W-:Y:S02]  /*f700*/  SHF.L.U32 R20, R22, 0x10, RZ ;  /* 0x0000001016147819 */ /* 0x004fe400000006ff */
[----:B---3--:R-:W-:-:S03]  /*f710*/  SHF.L.U32 R22, R21, 0x10, RZ ;  /* 0x0000001015167819 */ /* 0x008fc600000006ff */
[----:B------:R-:W-:Y:S01]  /*f720*/  FADD.FTZ R16, R20, -UR16 ;  /* 0x8000001014107e21 */ /* 0x000fe20008010000 */
[----:B------:R-:W-:Y:S01]  /*f730*/  FADD.FTZ R21, R15, R17 ;  /* 0x000000110f157221 */ /* 0x000fe20000010000 */
[----:B----4-:R-:W-:Y:S01]  /*f740*/  SHF.L.U32 R15, R60, 0x10, RZ ;  /* 0x000000103c0f7819 */ /* 0x010fe200000006ff */
[----:B------:R-:W-:Y:S01]  /*f750*/  FADD.FTZ R22, R22, -UR16 ;  /* 0x8000001016167e21 */ /* 0x000fe20008010000 */
[----:B------:R-:W-:Y:S01]  /*f760*/  FMUL.FTZ R16, R16, UR12 ;  /* 0x0000000c10107c20 */ /* 0x000fe20008410000 */
[----:B-----5:R-:W-:Y:S02]  /*f770*/  SHF.L.U32 R17, R59, 0x10, RZ ;  /* 0x000000103b117819 */ /* 0x020fe400000006ff */
[----:B------:R-:W-:-:S05]  /*f780*/  FMUL.FTZ R55, R22, UR12 ;  /* 0x0000000c16377c20 */ /* 0x000fca0008410000 */
        /* <DEDUP_REMOVED lines=20> */
.L_x_326:
[----:B------:R-:W2:Y:S04]  /*f8d0*/  LDL.LU R22, [R1+0x280] ;  /* 0x0002800001167983 */ /* 0x000ea80000300800 */
[----:B0-----:R-:W3:Y:S04]  /*f8e0*/  LDL.LU R55, [R1+0x24c] ;  /* 0x00024c0001377983 */ /* 0x001ee80000300800 */
[----:B------:R-:W4:Y:S04]  /*f8f0*/  LDL.LU R59, [R1+0x258] ;  /* 0x00025800013b7983 */ /* 0x000f280000300800 */
[----:B------:R-:W5:Y:S01]  /*f900*/  LDL.LU R58, [R1+0x548] ;  /* 0x00054800013a7983 */ /* 0x000f620000300800 */
[----:B------:R-:W-:Y:S01]  /*f910*/  FMUL.FTZ R20, R15, R4 ;  /* 0x000000040f147220 */ /* 0x000fe20000410000 */
[----:B------:R-:W-:-:S03]  /*f920*/  FADD.FTZ R54, R18, R54 ;  /* 0x0000003612367221 */ /* 0x000fc60000010000 */
[----:B------:R-:W-:Y:S01]  /*f930*/  FADD.FTZ R21, R21, R20 ;  /* 0x0000001415157221 */ /* 0x000fe20000010000 */
[----:B--2---:R-:W-:-:S05]  /*f940*/  SHF.L.U32 R57, R22, 0x10, RZ ;  /* 0x0000001016397819 */ /* 0x004fca00000006ff */
[----:B------:R-:W-:-:S04]  /*f950*/  FADD.FTZ R57, R57, -UR16 ;  /* 0x8000001039397e21 */ /* 0x000fc80008010000 */
[----:B------:R-:W-:-:S05]  /*f960*/  FMUL.FTZ R61, R57, UR12 ;  /* 0x0000000c393d7c20 */ /* 0x000fca0008410000 */
[----:B------:R0:W-:Y:S01]  /*f970*/  STL [R1+0x218], R61 ;  /* 0x0002183d01007387 */ /* 0x0001e20000100800 */
[----:B---3--:R-:W-:Y:S01]  /*f980*/  SHF.L.U32 R55, R55, 0x10, RZ ;  /* 0x0000001037377819 */ /* 0x008fe200000006ff */
[----:B------:R-:W-:-:S04]  /*f990*/  FFMA.FTZ R22, R16, R20, R19 ;  /* 0x0000001410167223 */ /* 0x000fc80000010013 */
[----:B------:R-:W-:Y:S01]  /*f9a0*/  FADD.FTZ R19, R55, -UR16 ;  /* 0x8000001037137e21 */ /* 0x000fe20008010000 */
[----:B----4-:R-:W-:Y:S01]  /*f9b0*/  SHF.L.U32 R18, R59, 0x10, RZ ;  /* 0x000000103b127819 */ /* 0x010fe200000006ff */
[----:B------:R-:W-:Y:S01]  /*f9c0*/  FMUL.FTZ R55, R17, R5 ;  /* 0x0000000511377220 */ /* 0x000fe20000410000 */
[----:B-----5:R-:W-:Y:S01]  /*f9d0*/  SHF.L.U32 R20, R58, 0x10, RZ ;  /* 0x000000103a147819 */ /* 0x020fe200000006ff */
[----:B------:R-:W-:Y:S01]  /*f9e0*/  FMUL.FTZ R19, R19, UR12 ;  /* 0x0000000c13137c20 */ /* 0x000fe20008410000 */
[----:B0-----:R-:W-:Y:S06]  /*f9f0*/  @!P1 BRA `(.L_x_327) ;  /* 0x0000000000489947 */ /* 0x001fec0003800000 */
        /* <DEDUP_REMOVED lines=18> */
.L_x_327:
[----:B------:R-:W2:Y:S01]  /*fb20*/  LDL R57, [R1+0x214] ;  /* 0x0002140001397983 */ /* 0x000ea20000100800 */
[----:B------:R-:W-:-:S03]  /*fb30*/  FFMA.FTZ R53, R25, R24, R53 ;  /* 0x0000001819357223 */ /* 0x000fc60000010035 */
[----:B------:R-:W3:Y:S01]  /*fb40*/  LDL.LU R25, [R1+0x540] ;  /* 0x0005400001197983 */ /* 0x000ee20000300800 */
[----:B------:R-:W-:-:S03]  /*fb50*/  FADD.FTZ R21, R55, R21 ;  /* 0x0000001537157221 */ /* 0x000fc60000010000 */
[----:B------:R-:W4:Y:S04]  /*fb60*/  LDL.LU R60, [R1+0x544] ;  /* 0x00054400013c7983 */ /* 0x000f280000300800 */
[----:B------:R-:W5:Y:S01]  /*fb70*/  LDL.LU R59, [R1+0x54c] ;  /* 0x00054c00013b7983 */ /* 0x000f620000300800 */
[----:B--2---:R-:W-:Y:S01]  /*fb80*/  FFMA.FTZ R22, R57, R55, R22 ;  /* 0x0000003739167223 */ /* 0x004fe20000010016 */
[----:B------:R-:W-:Y:S01]  /*fb90*/  FADD.FTZ R55, R37, R24 ;  /* 0x0000001825377221 */ /* 0x000fe20000010000 */
[----:B------:R-:W-:Y:S01]  /*fba0*/  FMUL.FTZ R57, R18, R4 ;  /* 0x0000000412397220 */ /* 0x000fe20000410000 */
[----:B------:R-:W2:Y:S01]  /*fbb0*/  LDL.LU R24, [R1+0x260] ;  /* 0x0002600001187983 */ /* 0x000ea20000300800 */
[----:B---3--:R-:W-:Y:S02]  /*fbc0*/  SHF.L.U32 R25, R25, 0x10, RZ ;  /* 0x0000001019197819 */ /* 0x008fe400000006ff */
[----:B------:R-:W-:-:S03]  /*fbd0*/  FFMA.FTZ R22, R19, R57, R22 ;  /* 0x0000003913167223 */ /* 0x000fc60000010016 */
[----:B------:R-:W-:Y:S01]  /*fbe0*/  FADD.FTZ R25, R25, -UR16 ;  /* 0x8000001019197e21 */ /* 0x000fe20008010000 */
[----:B------:R-:W-:-:S03]  /*fbf0*/  FADD.FTZ R21, R21, R57 ;  /* 0x0000003915157221 */ /* 0x000fc60000010000 */
[----:B------:R-:W-:-:S05]  /*fc00*/  FMUL.FTZ R57, R25, UR12 ;  /* 0x0000000c19397c20 */ /* 0x000fca0008410000 */
[----:B------:R0:W-:Y:S01]  /*fc10*/  STL [R1+0x21c], R57 ;  /* 0x00021c3901007387 */ /* 0x0001e20000100800 */
[----:B------:R-:W-:Y:S01]  /*fc20*/  FMUL.FTZ R58, R20, R5 ;  /* 0x00000005143a7220 */ /* 0x000fe20000410000 */
[----:B------:R-:W-:-:S03]  /*fc30*/  FFMA.FTZ R56, R31, R23, R56 ;  /* 0x000000171f387223 */ /* 0x000fc60000010038 */
[----:B------:R-:W-:Y:S01]  /*fc40*/  FFMA.FTZ R31, R61, R58, R22 ;  /* 0x0000003a3d1f7223 */ /* 0x000fe20000010016 */
[----:B------:R-:W-:Y:S01]  /*fc50*/  FADD.FTZ R58, R58, R21 ;  /* 0x000000153a3a7221 */ /* 0x000fe20000010000 */
[----:B----4-:R-:W-:Y:S02]  /*fc60*/  SHF.L.U32 R21, R60, 0x10, RZ ;  /* 0x000000103c157819 */ /* 0x010fe400000006ff */
[----:B-----5:R-:W-:Y:S02]  /*fc70*/  SHF.L.U32 R22, R59, 0x10, RZ ;  /* 0x000000103b167819 */ /* 0x020fe400000006ff */
[----:B--2---:R-:W-:-:S05]  /*fc80*/  SHF.L.U32 R24, R24, 0x10, RZ ;  /* 0x0000001018187819 */ /* 0x004fca00000006ff */
[----:B------:R-:W-:-:S04]  /*fc90*/  FADD.FTZ R24, R24, -UR16 ;  /* 0x8000001018187e21 */ /* 0x000fc80008010000 */
        /* <DEDUP_REMOVED lines=20> */
.L_x_328:
[----:B------:R-:W2:Y:S04]  /*fde0*/  LDL.LU R57, [R1+0x534] ;  /* 0x0005340001397983 */ /* 0x000ea80000300800 */
[----:B------:R-:W3:Y:S04]  /*fdf0*/  LDL.LU R24, [R1+0x530] ;  /* 0x0005300001187983 */ /* 0x000ee80000300800 */
[----:B------:R-:W4:Y:S04]  /*fe00*/  LDL.LU R59, [R1+0x53c] ;  /* 0x00053c00013b7983 */ /* 0x000f280000300800 */
[----:B------:R-:W5:Y:S01]  /*fe10*/  LDL.LU R60, [R1+0x538] ;  /* 0x00053800013c7983 */ /* 0x000f620000300800 */
[----:B------:R-:W-:Y:S01]  /*fe20*/  FMUL.FTZ R25, R21, R4 ;  /* 0x0000000415197220 */ /* 0x000fe20000410000 */
[----:B------:R-:W-:-:S03]  /*fe30*/  FADD.FTZ R54, R54, R23 ;  /* 0x0000001736367221 */ /* 0x000fc60000010000 */
[----:B------:R-:W-:Y:S01]  /*fe40*/  FFMA.FTZ R31, R37, R25, R31 ;  /* 0x00000019251f7223 */ /* 0x000fe2000001001f */
[----:B------:R-:W-:Y:S01]  /*fe50*/  FADD.FTZ R58, R58, R25 ;  /* 0x000000193a3a7221 */ /* 0x000fe20000010000 */
[----:B--2---:R-:W-:-:S05]  /*fe60*/  SHF.L.U32 R57, R57, 0x10, RZ ;  /* 0x0000001039397819 */ /* 0x004fca00000006ff */
[----:B------:R-:W-:-:S04]  /*fe70*/  FADD.FTZ R57, R57, -UR16 ;  /* 0x8000001039397e21 */ /* 0x000fc80008010000 */
[----:B------:R-:W-:-:S05]  /*fe80*/  FMUL.FTZ R61, R57, UR12 ;  /* 0x0000000c393d7c20 */ /* 0x000fca0008410000 */
[----:B------:R0:W-:Y:S01]  /*fe90*/  STL [R1+0x220], R61 ;  /* 0x0002203d01007387 */ /* 0x0001e20000100800 */
[----:B---3--:R-:W-:Y:S02]  /*fea0*/  SHF.L.U32 R24, R24, 0x10, RZ ;  /* 0x0000001018187819 */ /* 0x008fe400000006ff */
[----:B----4-:R-:W-:-:S03]  /*feb0*/  SHF.L.U32 R25, R59, 0x10, RZ ;  /* 0x000000103b197819 */ /* 0x010fc600000006ff */
[----:B------:R-:W-:Y:S01]  /*fec0*/  FADD.FTZ R24, R24, -UR16 ;  /* 0x8000001018187e21 */ /* 0x000fe20008010000 */
[----:B-----5:R-:W-:Y:S01]  /*fed0*/  SHF.L.U32 R23, R60, 0x10, RZ ;  /* 0x000000103c177819 */ /* 0x020fe200000006ff */
[----:B------:R-:W-:Y:S02]  /*fee0*/  FMUL.FTZ R59, R22, R5 ;  /* 0x00000005163b7220 */ /* 0x000fe40000410000 */
        /* <DEDUP_REMOVED lines=20> */
.L_x_329:
[----:B------:R-:W2:Y:S01]  /*10030*/  LDL R57, [R1+0x21c] ;  /* 0x00021c0001397983 */ /* 0x000ea20000100800 */
[----:B------:R-:W-:-:S03]  /*10040*/  FFMA.FTZ R53, R27, R26, R53 ;  /* 0x0000001a1b357223 */ /* 0x000fc60000010035 */
[----:B------:R-:W3:Y:S04]  /*10050*/  LDL.LU R27, [R1+0x524] ;  /* 0x00052400011b7983 */ /* 0x000ee80000300800 */
[----:B------:R-:W4:Y:S01]  /*10060*/  LDL.LU R60, [R1+0x52c] ;  /* 0x00052c00013c7983 */ /* 0x000f220000300800 */
[----:B------:R-:W-:Y:S01]  /*10070*/  FADD.FTZ R58, R59, R58 ;  /* 0x0000003a3b3a7221 */ /* 0x000fe20000010000 */
[----:B------:R-:W-:Y:S02]  /*10080*/  FADD.FTZ R55, R55, R26 ;  /* 0x0000001a37377221 */ /* 0x000fe40000010000 */
[----:B------:R-:W5:Y:S04]  /*10090*/  LDL.LU R26, [R1+0x520] ;  /* 0x00052000011a7983 */ /* 0x000f680000300800 */
[----:B------:R-:W5:Y:S01]  /*100a0*/  LDL.LU R61, [R1+0x528] ;  /* 0x00052800013d7983 */ /* 0x000f620000300800 */
[----:B------:R-:W-:Y:S01]  /*100b0*/  FFMA.FTZ R56, R29, R28, R56 ;  /* 0x0000001c1d387223 */ /* 0x000fe20000010038 */
[----:B--2---:R-:W-:Y:S01]  /*100c0*/  FFMA.FTZ R31, R57, R59, R31 ;  /* 0x0000003b391f7223 */ /* 0x004fe2000001001f */
[----:B------:R-:W-:-:S04]  /*100d0*/  FMUL.FTZ R57, R23, R4 ;  /* 0x0000000417397220 */ /* 0x000fc80000410000 */
[----:B------:R-:W-:Y:S01]  /*100e0*/  FFMA.FTZ R31, R24, R57, R31 ;  /* 0x00000039181f7223 */ /* 0x000fe2000001001f */
[----:B------:R-:W-:Y:S02]  /*100f0*/  FADD.FTZ R58, R58, R57 ;  /* 0x000000393a3a7221 */ /* 0x000fe40000010000 */
[----:B------:R-:W2:Y:S01]  /*10100*/  LDL R57, [R1+0x220] ;  /* 0x0002200001397983 */ /* 0x000ea20000100800 */
[----:B---3--:R-:W-:-:S05]  /*10110*/  SHF.L.U32 R27, R27, 0x10, RZ ;  /* 0x000000101b1b7819 */ /* 0x008fca00000006ff */
[----:B------:R-:W-:Y:S01]  /*10120*/  FADD.FTZ R29, R27, -UR16 ;  /* 0x800000101b1d7e21 */ /* 0x000fe20008010000 */
[----:B----4-:R-:W-:-:S03]  /*10130*/  SHF.L.U32 R27, R60, 0x10, RZ ;  /* 0x000000103c1b7819 */ /* 0x010fc600000006ff */
[----:B------:R-:W-:-:S05]  /*10140*/  FMUL.FTZ R60, R29, UR12 ;  /* 0x0000000c1d3c7c20 */ /* 0x000fca0008410000 */
[----:B------:R0:W-:Y:S01]  /*10150*/  STL [R1+0x228], R60 ;  /* 0x0002283c01007387 */ /* 0x0001e20000100800 */
[----:B------:R-:W-:Y:S01]  /*10160*/  FMUL.FTZ R59, R25, R5 ;  /* 0x00000005193b7220 */ /* 0x000fe20000410000 */
[----:B-----5:R-:W-:-:S03]  /*10170*/  SHF.L.U32 R26, R26, 0x10, RZ ;  /* 0x000000101a1a7819 */ /* 0x020fc600000006ff */
[----:B--2---:R-:W-:Y:S02]  /*10180*/  FFMA.FTZ R57, R57, R59, R31 ;  /* 0x0000003b39397223 */ /* 0x004fe4000001001f */
[----:B------:R-:W-:Y:S01]  /*10190*/  FADD.FTZ R31, R26, -UR16 ;  /* 0x800000101a1f7e21 */ /* 0x000fe20008010000 */
[----:B------:R-:W-:Y:S01]  /*101a0*/  FADD.FTZ R59, R59, R58 ;  /* 0x0000003a3b3b7221 */ /* 0x000fe20000010000 */
[----:B------:R-:W-:Y:S02]  /*101b0*/  SHF.L.U32 R26, R61, 0x10, RZ ;  /* 0x000000103d1a7819 */ /* 0x000fe400000006ff */
        /* <DEDUP_REMOVED lines=20> */
.L_x_330:
[----:B------:R-:W2:Y:S04]  /*10300*/  LDL.LU R29, [R1+0x510] ;  /* 0x00051000011d7983 */ /* 0x000ea80000300800 */
[----:B------:R-:W3:Y:S04]  /*10310*/  LDL.LU R60, [R1+0x514] ;  /* 0x00051400013c7983 */ /* 0x000ee80000300800 */
[----:B------:R-:W4:Y:S01]  /*10320*/  LDL.LU R61, [R1+0x518] ;  /* 0x00051800013d7983 */ /* 0x000f220000300800 */
[----:B------:R-:W-:Y:S01]  /*10330*/  FMUL.FTZ R58, R26, R4 ;  /* 0x000000041a3a7220 */ /* 0x000fe20000410000 */
[----:B------:R-:W-:-:S03]  /*10340*/  FADD.FTZ R54, R54, R28 ;  /* 0x0000001c36367221 */ /* 0x000fc60000010000 */
[----:B------:R-:W-:Y:S01]  /*10350*/  FFMA.FTZ R57, R31, R58, R57 ;  /* 0x0000003a1f397223 */ /* 0x000fe20000010039 */
[----:B------:R-:W-:Y:S01]  /*10360*/  FADD.FTZ R59, R59, R58 ;  /* 0x0000003a3b3b7221 */ /* 0x000fe20000010000 */
[----:B--2---:R-:W-:Y:S02]  /*10370*/  SHF.L.U32 R29, R29, 0x10, RZ ;  /* 0x000000101d1d7819 */ /* 0x004fe400000006ff */
[----:B---3--:R-:W-:-:S03]  /*10380*/  SHF.L.U32 R60, R60, 0x10, RZ ;  /* 0x000000103c3c7819 */ /* 0x008fc600000006ff */
[----:B------:R-:W-:Y:S02]  /*10390*/  FADD.FTZ R58, R29, -UR16 ;  /* 0x800000101d3a7e21 */ /* 0x000fe40008010000 */
[----:B------:R-:W2:Y:S01]  /*103a0*/  LDL.LU R29, [R1+0x51c] ;  /* 0x00051c00011d7983 */ /* 0x000ea20000300800 */
[----:B----4-:R-:W-:Y:S01]  /*103b0*/  SHF.L.U32 R28, R61, 0x10, RZ ;  /* 0x000000103d1c7819 */ /* 0x010fe200000006ff */
[----:B------:R-:W-:Y:S01]  /*103c0*/  FADD.FTZ R61, R60, -UR16 ;  /* 0x800000103c3d7e21 */ /* 0x000fe20008010000 */
[----:B------:R-:W-:Y:S01]  /*103d0*/  FMUL.FTZ R58, R58, UR12 ;  /* 0x0000000c3a3a7c20 */ /* 0x000fe20008410000 */
[----:B------:R-:W-:Y:S02]  /*103e0*/  FMUL.FTZ R60, R27, R5 ;  /* 0x000000051b3c7220 */ /* 0x000fe40000410000 */
[----:B------:R-:W-:Y:S02]  /*103f0*/  FMUL.FTZ R61, R61, UR12 ;  /* 0x0000000c3d3d7c20 */ /* 0x000fe40008410000 */
[----:B------:R0:W-:Y:S04]  /*10400*/  STL [R1+0x224], R58 ;  /* 0x0002243a01007387 */ /* 0x0001e80000100800 */
[----:B------:R0:W-:Y:S01]  /*10410*/  STL [R1+0x230], R61 ;  /* 0x0002303d01007387 */ /* 0x0001e20000100800 */
[----:B--2---:R-:W-:Y:S01]  /*10420*/  SHF.L.U32 R29, R29, 0x10, RZ ;  /* 0x000000101d1d7819 */ /* 0x004fe200000006ff */
        /* <DEDUP_REMOVED lines=8> */
[----:B------:R-:W-:Y:S02]  /*104b0*/  FFMA.FTZ R61, R58, R61, 1 ;  /* 0x3f8000003a3d7423 */ /* 0x000fe4000001003d */
[----:B------:R-:W2:Y:S02]  /*104c0*/  LDL R58, [R1+0x230] ;  /* 0x00023000013a7983 */ /* 0x000ea40000100800 */
[----:B------:R-:W-:Y:S01]  /*104d0*/  FMUL.FTZ R28, R28, R61 ;  /* 0x0000003d1c1c7220 */ /* 0x000fe20000410000 */
[----:B--2---:R-:W-:-:S04]  /*104e0*/  FFMA.FTZ R58, R58, R5, R3 ;  /* 0x000000053a3a7223 */ /* 0x004fc80000010003 */
        /* <DEDUP_REMOVED lines=8> */
.L_x_331:
[----:B------:R-:W2:Y:S01]  /*10570*/  LDL R58, [R1+0x228] ;  /* 0x00022800013a7983 */ /* 0x000ea20000100800 */
[----:B------:R-:W-:-:S03]  /*10580*/  FADD.FTZ R59, R60, R59 ;  /* 0x0000003b3c3b7221 */ /* 0x000fc60000010000 */
[----:B------:R-:W3:Y:S01]  /*10590*/  LDL.LU R61, [R1+0x50c] ;  /* 0x00050c00013d7983 */ /* 0x000ee20000300800 */
[----:B--2---:R-:W-:Y:S01]  /*105a0*/  FFMA.FTZ R57, R58, R60, R57 ;  /* 0x0000003c3a397223 */ /* 0x004fe20000010039 */
[----:B------:R-:W-:Y:S02]  /*105b0*/  FMUL.FTZ R58, R28, R4 ;  /* 0x000000041c3a7220 */ /* 0x000fe40000410000 */
[----:B------:R-:W2:Y:S01]  /*105c0*/  LDL R60, [R1+0x224] ;  /* 0x00022400013c7983 */ /* 0x000ea20000100800 */
[----:B------:R-:W-:Y:S01]  /*105d0*/  FFMA.FTZ R53, R36, R30, R53 ;  /* 0x0000001e24357223 */ /* 0x000fe20000010035 */
[----:B------:R-:W-:Y:S01]  /*105e0*/  FADD.FTZ R59, R59, R58 ;  /* 0x0000003a3b3b7221 */ /* 0x000fe20000010000 */
[----:B------:R-:W-:Y:S01]  /*105f0*/  FADD.FTZ R55, R55, R30 ;  /* 0x0000001e37377221 */ /* 0x000fe20000010000 */
[----:B------:R-:W4:Y:S04]  /*10600*/  LDL.LU R36, [R1+0x504] ;  /* 0x0005040001247983 */ /* 0x000f280000300800 */
[----:B------:R-:W5:Y:S01]  /*10610*/  LDL.LU R30, [R1+0x500] ;  /* 0x00050000011e7983 */ /* 0x000f620000300800 */
[----:B--2---:R-:W-:-:S03]  /*10620*/  FFMA.FTZ R57, R60, R58, R57 ;  /* 0x0000003a3c397223 */ /* 0x004fc60000010039 */
[----:B------:R-:W2:Y:S01]  /*10630*/  LDL R58, [R1+0x230] ;  /* 0x00023000013a7983 */ /* 0x000ea20000100800 */
[----:B------:R-:W-:Y:S01]  /*10640*/  FMUL.FTZ R60, R29, R5 ;  /* 0x000000051d3c7220 */ /* 0x000fe20000410000 */
[----:B------:R-:W-:Y:S01]  /*10650*/  FFMA.FTZ R56, R40, R38, R56 ;  /* 0x0000002628387223 */ /* 0x000fe20000010038 */
[----:B----4-:R-:W-:Y:S02]  /*10660*/  SHF.L.U32 R36, R36, 0x10, RZ ;  /* 0x0000001024247819 */ /* 0x010fe400000006ff */
[----:B-----5:R-:W-:Y:S01]  /*10670*/  SHF.L.U32 R30, R30, 0x10, RZ ;  /* 0x000000101e1e7819 */ /* 0x020fe200000006ff */
[----:B--2---:R-:W-:Y:S01]  /*10680*/  FFMA.FTZ R58, R58, R60, R57 ;  /* 0x0000003c3a3a7223 */ /* 0x004fe20000010039 */
[----:B------:R-:W-:Y:S02]  /*10690*/  FADD.FTZ R57, R60, R59 ;  /* 0x0000003b3c397221 */ /* 0x000fe40000010000 */
[----:B------:R-:W2:Y:S01]  /*106a0*/  LDL.LU R60, [R1+0x508] ;  /* 0x00050800013c7983 */ /* 0x000ea20000300800 */
[----:B------:R-:W-:Y:S01]  /*106b0*/  FADD.FTZ R40, R30, -UR16 ;  /* 0x800000101e287e21 */ /* 0x000fe20008010000 */
[----:B------:R-:W-:Y:S01]  /*106c0*/  FADD.FTZ R59, R36, -UR16 ;  /* 0x80000010243b7e21 */ /* 0x000fe20008010000 */
[----:B---3--:R-:W-:-:S02]  /*106d0*/  SHF.L.U32 R36, R61, 0x10, RZ ;  /* 0x000000103d247819 */ /* 0x008fc400000006ff */
[----:B------:R-:W-:-:S05]  /*106e0*/  FMUL.FTZ R40, R40, UR12 ;  /* 0x0000000c28287c20 */ /* 0x000fca0008410000 */
[----:B------:R0:W-:Y:S01]  /*106f0*/  STL [R1+0x22c], R40 ;  /* 0x00022c2801007387 */ /* 0x0001e20000100800 */
[----:B--2---:R-:W-:Y:S01]  /*10700*/  SHF.L.U32 R30, R60, 0x10, RZ ;  /* 0x000000103c1e7819 */ /* 0x004fe200000006ff */
[----:B------:R-:W-:-:S05]  /*10710*/  FMUL.FTZ R60, R59, UR12 ;  /* 0x0000000c3b3c7c20 */ /* 0x000fca0008410000 */
[----:B------:R0:W-:Y:S01]  /*10720*/  STL [R1+0x238], R60 ;  /* 0x0002383c01007387 */ /* 0x0001e20000100800 */
[----:B------:R-:W-:Y:S05]  /*10730*/  @!P1 BRA `(.L_x_332) ;  /* 0x0000000000489947 */ /* 0x000fea0003800000 */
[----:B0-----:R-:W-:-:S04]  /*10740*/  FFMA.FTZ R40, R40, R4, R2 ;  /* 0x0000000428287223 */ /* 0x001fc80000010002 */
        /* <DEDUP_REMOVED lines=17> */
.L_x_332:
[----:B0-----:R-:W2:Y:S01]  /*10860*/  LDL.LU R40, [R1+0x4f0] ;  /* 0x0004f00001287983 */ /* 0x001ea20000300800 */
[----:B------:R-:W-:-:S03]  /*10870*/  FADD.FTZ R54, R54, R38 ;  /* 0x0000002636367221 */ /* 0x000fc60000010000 */
[----:B------:R-:W3:Y:S04]  /*10880*/  LDL R38, [R1+0x22c] ;  /* 0x00022c0001267983 */ /* 0x000ee80000100800 */
[----:B------:R-:W4:Y:S04]  /*10890*/  LDL.LU R60, [R1+0x4f4] ;  /* 0x0004f400013c7983 */ /* 0x000f280000300800 */
[----:B------:R-:W5:Y:S01]  /*108a0*/  LDL.LU R61, [R1+0x4f8] ;  /* 0x0004f800013d7983 */ /* 0x000f620000300800 */
[----:B------:R-:W-:-:S04]  /*108b0*/  FMUL.FTZ R59, R30, R4 ;  /* 0x000000041e3b7220 */ /* 0x000fc80000410000 */
[----:B------:R-:W-:Y:S01]  /*108c0*/  FADD.FTZ R57, R57, R59 ;  /* 0x0000003b39397221 */ /* 0x000fe20000010000 */
[----:B--2---:R-:W-:Y:S01]  /*108d0*/  SHF.L.U32 R40, R40, 0x10, RZ ;  /* 0x0000001028287819 */ /* 0x004fe200000006ff */
[----:B---3--:R-:W-:-:S04]  /*108e0*/  FFMA.FTZ R58, R38, R59, R58 ;  /* 0x0000003b263a7223 */ /* 0x008fc8000001003a */
[----:B------:R-:W-:Y:S02]  /*108f0*/  FADD.FTZ R59, R40, -UR16 ;  /* 0x80000010283b7e21 */ /* 0x000fe40008010000 */
[----:B------:R-:W2:Y:S01]  /*10900*/  LDL.LU R40, [R1+0x4fc] ;  /* 0x0004fc0001287983 */ /* 0x000ea20000300800 */
[----:B----4-:R-:W-:Y:S02]  /*10910*/  SHF.L.U32 R60, R60, 0x10, RZ ;  /* 0x000000103c3c7819 */ /* 0x010fe400000006ff */
[----:B-----5:R-:W-:-:S03]  /*10920*/  SHF.L.U32 R38, R61, 0x10, RZ ;  /* 0x000000103d267819 */ /* 0x020fc600000006ff */
[----:B------:R-:W-:Y:S01]  /*10930*/  FADD.FTZ R61, R60, -UR16 ;  /* 0x800000103c3d7e21 */ /* 0x000fe20008010000 */
[----:B------:R-:W-:-:S03]  /*10940*/  FMUL.FTZ R59, R59, UR12 ;  /* 0x0000000c3b3b7c20 */ /* 0x000fc60008410000 */
[----:B------:R-:W-:Y:S02]  /*10950*/  FMUL.FTZ R61, R61, UR12 ;  /* 0x0000000c3d3d7c20 */ /* 0x000fe40008410000 */
[----:B------:R0:W-:Y:S04]  /*10960*/  STL [R1+0x234], R59 ;  /* 0x0002343b01007387 */ /* 0x0001e80000100800 */
[----:B------:R0:W-:Y:S01]  /*10970*/  STL [R1+0x240], R61 ;  /* 0x0002403d01007387 */ /* 0x0001e20000100800 */
[----:B------:R-:W-:Y:S01]  /*10980*/  FMUL.FTZ R60, R36, R5 ;  /* 0x00000005243c7220 */ /* 0x000fe20000410000 */
        /* <DEDUP_REMOVED lines=21> */
.L_x_333:
[----:B------:R-:W2:Y:S01]  /*10ae0*/  LDL R59, [R1+0x238] ;  /* 0x00023800013b7983 */ /* 0x000ea20000100800 */
[----:B------:R-:W-:-:S03]  /*10af0*/  FADD.FTZ R55, R55, R42 ;  /* 0x0000002a37377221 */ /* 0x000fc60000010000 */
[----:B------:R-:W3:Y:S01]  /*10b00*/  LDL.LU R61, [R1+0x4e4] ;  /* 0x0004e400013d7983 */ /* 0x000ee20000300800 */
[----:B--2---:R-:W-:Y:S01]  /*10b10*/  FFMA.FTZ R58, R59, R60, R58 ;  /* 0x0000003c3b3a7223 */ /* 0x004fe2000001003a */
[----:B------:R-:W-:Y:S01]  /*10b20*/  FADD.FTZ R60, R60, R57 ;  /* 0x000000393c3c7221 */ /* 0x000fe20000010000 */
[----:B------:R-:W-:Y:S01]  /*10b30*/  FFMA.FTZ R57, R44, R42, R53 ;  /* 0x0000002a2c397223 */ /* 0x000fe20000010035 */
[----:B------:R-:W-:Y:S01]  /*10b40*/  FMUL.FTZ R59, R38, R4 ;  /* 0x00000004263b7220 */ /* 0x000fe20000410000 */
[----:B------:R-:W2:Y:S01]  /*10b50*/  LDL R53, [R1+0x234] ;  /* 0x0002340001357983 */ /* 0x000ea20000100800 */
[----:B------:R-:W-:-:S03]  /*10b60*/  FFMA.FTZ R56, R52, R46, R56 ;  /* 0x0000002e34387223 */ /* 0x000fc60000010038 */
[----:B------:R-:W4:Y:S04]  /*10b70*/  LDL.LU R44, [R1+0x4dc] ;  /* 0x0004dc00012c7983 */ /* 0x000f280000300800 */
[----:B------:R-:W5:Y:S04]  /*10b80*/  LDL.LU R42, [R1+0x4d8] ;  /* 0x0004d800012a7983 */ /* 0x000f680000300800 */
[----:B------:R-:W3:Y:S01]  /*10b90*/  LDL R52, [R1+0x240] ;  /* 0x0002400001347983 */ /* 0x000ee20000100800 */
[----:B--2---:R-:W-:Y:S01]  /*10ba0*/  FFMA.FTZ R58, R53, R59, R58 ;  /* 0x0000003b353a7223 */ /* 0x004fe2000001003a */
[----:B------:R-:W-:-:S02]  /*10bb0*/  FADD.FTZ R59, R60, R59 ;  /* 0x0000003b3c3b7221 */ /* 0x000fc40000010000 */
[----:B------:R-:W2:Y:S01]  /*10bc0*/  LDL.LU R60, [R1+0x4e0] ;  /* 0x0004e000013c7983 */ /* 0x000ea20000300800 */
[----:B------:R-:W-:Y:S01]  /*10bd0*/  FMUL.FTZ R53, R40, R5 ;  /* 0x0000000528357220 */ /* 0x000fe20000410000 */
[----:B----4-:R-:W-:Y:S02]  /*10be0*/  SHF.L.U32 R44, R44, 0x10, RZ ;  /* 0x000000102c2c7819 */ /* 0x010fe400000006ff */
[----:B-----5:R-:W-:Y:S01]  /*10bf0*/  SHF.L.U32 R42, R42, 0x10, RZ ;  /* 0x000000102a2a7819 */ /* 0x020fe200000006ff */
[----:B------:R-:W-:Y:S01]  /*10c00*/  FADD.FTZ R59, R53, R59 ;  /* 0x0000003b353b7221 */ /* 0x000fe20000010000 */
[----:B---3--:R-:W-:-:S03]  /*10c10*/  FFMA.FTZ R52, R52, R53, R58 ;  /* 0x0000003534347223 */ /* 0x008fc6000001003a */
[----:B------:R-:W-:Y:S01]  /*10c20*/  FADD.FTZ R53, R42, -UR16 ;  /* 0x800000102a357e21 */ /* 0x000fe20008010000 */
[----:B------:R-:W-:-:S03]  /*10c30*/  FADD.FTZ R58, R44, -UR16 ;  /* 0x800000102c3a7e21 */ /* 0x000fc60008010000 */
[----:B------:R-:W-:-:S05]  /*10c40*/  FMUL.FTZ R53, R53, UR12 ;  /* 0x0000000c35357c20 */ /* 0x000fca0008410000 */
[----:B------:R0:W-:Y:S01]  /*10c50*/  STL [R1+0x23c], R53 ;  /* 0x00023c3501007387 */ /* 0x0001e20000100800 */
[----:B------:R-:W-:Y:S01]  /*10c60*/  IMAD.U32 R44, R61, 0x10000, RZ ;  /* 0x000100003d2c7824 */ /* 0x000fe200078e00ff */
        /* <DEDUP_REMOVED lines=22> */
.L_x_334:
        /* <DEDUP_REMOVED lines=40> */
.L_x_335:
[----:B------:R-:W2:Y:S04]  /*11050*/  LDL R58, [R1+0x248] ;  /* 0x00024800013a7983 */ /* 0x000ea80000100800 */
[----:B------:R0:W-:Y:S01]  /*11060*/  STL [R1+0x6a4], R0 ;  /* 0x0006a40001007387 */ /* 0x0001e20000100800 */
[----:B------:R-:W-:-:S03]  /*11070*/  FADD.FTZ R59, R60, R59 ;  /* 0x0000003b3c3b7221 */ /* 0x000fc60000010000 */
[----:B------:R-:W3:Y:S04]  /*11080*/  LDL.LU R61, [R1+0x4bc] ;  /* 0x0004bc00013d7983 */ /* 0x000ee80000300800 */
[----:B0-----:R-:W4:Y:S01]  /*11090*/  LDL R0, [R1+0x244] ;  /* 0x0002440001007983 */ /* 0x001f220000100800 */
[----:B------:R-:W-:Y:S01]  /*110a0*/  FFMA.FTZ R57, R50, R49, R57 ;  /* 0x0000003132397223 */ /* 0x000fe20000010039 */
[----:B------:R-:W-:Y:S02]  /*110b0*/  FADD.FTZ R49, R55, R49 ;  /* 0x0000003137317221 */ /* 0x000fe40000010000 */
[----:B------:R-:W3:Y:S04]  /*110c0*/  LDL.LU R50, [R1+0x4b0] ;  /* 0x0004b00001327983 */ /* 0x000ee80000300800 */
[----:B------:R-:W3:Y:S01]  /*110d0*/  LDL.LU R55, [R1+0x4b4] ;  /* 0x0004b40001377983 */ /* 0x000ee20000300800 */
[----:B--2---:R-:W-:-:S03]  /*110e0*/  FFMA.FTZ R52, R58, R60, R52 ;  /* 0x0000003c3a347223 */ /* 0x004fc60000010034 */
[----:B------:R-:W2:Y:S01]  /*110f0*/  LDL R60, [R1+0x254] ;  /* 0x00025400013c7983 */ /* 0x000ea20000100800 */
[----:B------:R-:W-:-:S04]  /*11100*/  FMUL.FTZ R58, R46, R4 ;  /* 0x000000042e3a7220 */ /* 0x000fc80000410000 */
[----:B------:R-:W-:Y:S01]  /*11110*/  FADD.FTZ R59, R59, R58 ;  /* 0x0000003a3b3b7221 */ /* 0x000fe20000010000 */
[----:B----4-:R-:W-:Y:S01]  /*11120*/  FFMA.FTZ R52, R0, R58, R52 ;  /* 0x0000003a00347223 */ /* 0x010fe20000010034 */
[----:B------:R-:W-:Y:S01]  /*11130*/  FMUL.FTZ R58, R53, R5 ;  /* 0x00000005353a7220 */ /* 0x000fe20000410000 */
[----:B------:R0:W5:Y:S01]  /*11140*/  LDL.LU R0, [R1+0x6a4] ;  /* 0x0006a40001007983 */ /* 0x0001620000300800 */
[----:B---3--:R-:W-:Y:S01]  /*11150*/  SHF.L.U32 R50, R50, 0x10, RZ ;  /* 0x0000001032327819 */ /* 0x008fe200000006ff */
[----:B------:R-:W-:Y:S01]  /*11160*/  FFMA.FTZ R51, R51, R45, R56 ;  /* 0x0000002d33337223 */ /* 0x000fe20000010038 */
[----:B------:R-:W-:Y:S01]  /*11170*/  SHF.L.U32 R55, R55, 0x10, RZ ;  /* 0x0000001037377819 */ /* 0x000fe200000006ff */
[----:B------:R-:W-:-:S04]  /*11180*/  FADD.FTZ R56, R58, R59 ;  /* 0x0000003b3a387221 */ /* 0x000fc80000010000 */
[----:B------:R-:W-:Y:S01]  /*11190*/  FADD.FTZ R55, R55, -UR16 ;  /* 0x8000001037377e21 */ /* 0x000fe20008010000 */
[----:B--2---:R-:W-:Y:S02]  /*111a0*/  FFMA.FTZ R60, R60, R58, R52 ;  /* 0x0000003a3c3c7223 */ /* 0x004fe40000010034 */
[----:B------:R-:W2:Y:S01]  /*111b0*/  LDL.LU R52, [R1+0x4b8] ;  /* 0x0004b80001347983 */ /* 0x000ea20000300800 */
[----:B------:R-:W-:Y:S01]  /*111c0*/  FADD.FTZ R58, R50, -UR16 ;  /* 0x80000010323a7e21 */ /* 0x000fe20008010000 */
[----:B------:R-:W-:-:S03]  /*111d0*/  FMUL.FTZ R59, R55, UR12 ;  /* 0x0000000c373b7c20 */ /* 0x000fc60008410000 */
[----:B------:R-:W-:Y:S02]  /*111e0*/  FMUL.FTZ R58, R58, UR12 ;  /* 0x0000000c3a3a7c20 */ /* 0x000fe40008410000 */
[----:B------:R0:W-:Y:S04]  /*111f0*/  STL [R1+0x260], R59 ;  /* 0x0002603b01007387 */ /* 0x0001e80000100800 */
[----:B------:R0:W-:Y:S01]  /*11200*/  STL [R1+0x24c], R58 ;  /* 0x00024c3a01007387 */ /* 0x0001e20000100800 */
[----:B--2---:R-:W-:Y:S02]  /*11210*/  SHF.L.U32 R50, R52, 0x10, RZ ;  /* 0x0000001034327819 */ /* 0x004fe400000006ff */
[----:B------:R-:W-:Y:S01]  /*11220*/  SHF.L.U32 R52, R61, 0x10, RZ ;  /* 0x000000103d347819 */ /* 0x000fe200000006ff */
        /* <DEDUP_REMOVED lines=19> */
.L_x_336:
[----:B------:R-:W-:Y:S01]  /*11360*/  FADD.FTZ R54, R54, R45 ;  /* 0x0000002d36367221 */ /* 0x000fe20000010000 */
[----:B------:R-:W2:Y:S04]  /*11370*/  LDL.LU R55, [R1+0x4a0] ;  /* 0x0004a00001377983 */ /* 0x000ea80000300800 */
[----:B------:R-:W3:Y:S04]  /*11380*/  LDL R45, [R1+0x24c] ;  /* 0x00024c00012d7983 */ /* 0x000ee80000100800 */
[----:B------:R-:W4:Y:S04]  /*11390*/  LDL.LU R59, [R1+0x4a4] ;  /* 0x0004a400013b7983 */ /* 0x000f280000300800 */
[----:B------:R-:W4:Y:S01]  /*113a0*/  LDL.LU R61, [R1+0x4a8] ;  /* 0x0004a800013d7983 */ /* 0x000f220000300800 */
[----:B------:R-:W-:Y:S01]  /*113b0*/  FMUL.FTZ R58, R50, R4 ;  /* 0x00000004323a7220 */ /* 0x000fe20000410000 */
[----:B--2---:R-:W-:-:S03]  /*113c0*/  SHF.L.U32 R55, R55, 0x10, RZ ;  /* 0x0000001037377819 */ /* 0x004fc600000006ff */
[----:B---3--:R-:W-:Y:S01]  /*113d0*/  FFMA.FTZ R45, R45, R58, R60 ;  /* 0x0000003a2d2d7223 */ /* 0x008fe2000001003c */
[----:B------:R-:W-:Y:S02]  /*113e0*/  FADD.FTZ R58, R56, R58 ;  /* 0x0000003a383a7221 */ /* 0x000fe40000010000 */
[----:B------:R-:W2:Y:S01]  /*113f0*/  LDL.LU R56, [R1+0x4ac] ;  /* 0x0004ac0001387983 */ /* 0x000ea20000300800 */
[----:B----4-:R-:W-:Y:S01]  /*11400*/  SHF.L.U32 R59, R59, 0x10, RZ ;  /* 0x000000103b3b7819 */ /* 0x010fe200000006ff */
[----:B------:R-:W-:Y:S01]  /*11410*/  FADD.FTZ R60, R55, -UR16 ;  /* 0x80000010373c7e21 */ /* 0x000fe20008010000 */
[----:B------:R-:W-:-:S03]  /*11420*/  SHF.L.U32 R55, R61, 0x10, RZ ;  /* 0x000000103d377819 */ /* 0x000fc600000006ff */
        /* <DEDUP_REMOVED lines=27> */
.L_x_337:
[----:B------:R-:W2:Y:S01]  /*115e0*/  LDL R60, [R1+0x260] ;  /* 0x00026000013c7983 */ /* 0x000ea20000100800 */
[----:B-----5:R-:W-:Y:S01]  /*115f0*/  FFMA.FTZ R57, R7, R0, R57 ;  /* 0x0000000007397223 */ /* 0x020fe20000010039 */
[----:B------:R-:W-:Y:S02]  /*11600*/  FADD.FTZ R49, R49, R0 ;  /* 0x0000000031317221 */ /* 0x000fe40000010000 */
[----:B------:R-:W3:Y:S01]  /*11610*/  LDL R0, [R1+0x25c] ;  /* 0x00025c0001007983 */ /* 0x000ee20000100800 */
[----:B------:R-:W-:Y:S01]  /*11620*/  FFMA.FTZ R51, R47, R39, R51 ;  /* 0x000000272f337223 */ /* 0x000fe20000010033 */
[----:B------:R-:W-:Y:S02]  /*11630*/  FADD.FTZ R58, R59, R58 ;  /* 0x0000003a3b3a7221 */ /* 0x000fe40000010000 */
[----:B------:R-:W4:Y:S04]  /*11640*/  LDL R47, [R1+0x358] ;  /* 0x00035800012f7983 */ /* 0x000f280000100800 */
[----:B------:R-:W4:Y:S04]  /*11650*/  LDL.LU R61, [R1+0x49c] ;  /* 0x00049c00013d7983 */ /* 0x000f280000300800 */
[----:B------:R-:W4:Y:S01]  /*11660*/  LDL.LU R7, [R1+0x490] ;  /* 0x0004900001077983 */ /* 0x000f220000300800 */
[----:B--2---:R-:W-:Y:S01]  /*11670*/  FFMA.FTZ R45, R60, R59, R45 ;  /* 0x0000003b3c2d7223 */ /* 0x004fe2000001002d */
[----:B------:R-:W-:-:S02]  /*11680*/  FMUL.FTZ R60, R55, R4 ;  /* 0x00000004373c7220 */ /* 0x000fc40000410000 */
[----:B------:R-:W2:Y:S02]  /*11690*/  LDL.LU R59, [R1+0x494] ;  /* 0x00049400013b7983 */ /* 0x000ea40000300800 */
[----:B---3--:R-:W-:Y:S01]  /*116a0*/  FFMA.FTZ R45, R0, R60, R45 ;  /* 0x0000003c002d7223 */ /* 0x008fe2000001002d */
[----:B------:R-:W-:Y:S02]  /*116b0*/  FADD.FTZ R58, R58, R60 ;  /* 0x0000003c3a3a7221 */ /* 0x000fe40000010000 */
[----:B------:R-:W3:Y:S01]  /*116c0*/  LDL.LU R60, [R1+0x498] ;  /* 0x00049800013c7983 */ /* 0x000ee20000300800 */
[----:B------:R-:W-:-:S04]  /*116d0*/  FMUL.FTZ R0, R56, R5 ;  /* 0x0000000538007220 */ /* 0x000fc80000410000 */
[----:B----4-:R-:W-:Y:S01]  /*116e0*/  FFMA.FTZ R45, R47, R0, R45 ;  /* 0x000000002f2d7223 */ /* 0x010fe2000001002d */
[----:B------:R-:W-:Y:S01]  /*116f0*/  SHF.L.U32 R47, R61, 0x10, RZ ;  /* 0x000000103d2f7819 */ /* 0x000fe200000006ff */
[----:B------:R-:W-:-:S04]  /*11700*/  FADD.FTZ R0, R0, R58 ;  /* 0x0000003a00007221 */ /* 0x000fc80000010000 */
[----:B------:R0:W-:Y:S01]  /*11710*/  STL [R1+0x2f0], R47 ;  /* 0x0002f02f01007387 */ /* 0x0001e20000100800 */
[----:B------:R-:W-:-:S05]  /*11720*/  SHF.L.U32 R7, R7, 0x10, RZ ;  /* 0x0000001007077819 */ /* 0x000fca00000006ff */
[----:B------:R-:W-:-:S04]  /*11730*/  FADD.FTZ R7, R7, -UR16 ;  /* 0x8000001007077e21 */ /* 0x000fc80008010000 */
[----:B------:R-:W-:Y:S01]  /*11740*/  FMUL.FTZ R7, R7, UR12 ;  /* 0x0000000c07077c20 */ /* 0x000fe20008410000 */
[----:B---3--:R-:W-:Y:S02]  /*11750*/  SHF.L.U32 R58, R60, 0x10, RZ ;  /* 0x000000103c3a7819 */ /* 0x008fe400000006ff */
[----:B------:R0:W5:Y:S01]  /*11760*/  LDL R60, [R1+0x2f0] ;  /* 0x0002f000013c7983 */ /* 0x0001620000100800 */
[----:B--2---:R-:W-:-:S05]  /*11770*/  SHF.L.U32 R59, R59, 0x10, RZ ;  /* 0x000000103b3b7819 */ /* 0x004fca00000006ff */
[----:B------:R-:W-:-:S04]  /*11780*/  FADD.FTZ R59, R59, -UR16 ;  /* 0x800000103b3b7e21 */ /* 0x000fc80008010000 */
[----:B------:R-:W-:Y:S01]  /*11790*/  FMUL.FTZ R59, R59, UR12 ;  /* 0x0000000c3b3b7c20 */ /* 0x000fe20008410000 */
[----:B------:R0:W-:Y:S04]  /*117a0*/  STL [R1+0x34c], R7 ;  /* 0x00034c0701007387 */ /* 0x0001e80000100800 */
        /* <DEDUP_REMOVED lines=16> */
[----:B0----5:R-:W-:Y:S01]  /*118b0*/  FMUL.FTZ R7, R60, R59 ;  /* 0x0000003b3c077220 */ /* 0x021fe20000410000 */
[----:B------:R-:W-:-:S04]  /*118c0*/  FADD.FTZ R59, -R59, 1 ;  /* 0x3f8000003b3b7421 */ /* 0x000fc80000010100 */
[----:B------:R-:W-:-:S04]  /*118d0*/  FFMA.FTZ R59, R47, R59, 1 ;  /* 0x3f8000002f3b7423 */ /* 0x000fc8000001003b */
[----:B------:R-:W-:-:S05]  /*118e0*/  FMUL.FTZ R60, R7, R59 ;  /* 0x0000003b073c7220 */ /* 0x000fca0000410000 */
[----:B------:R1:W-:Y:S02]  /*118f0*/  STL [R1+0x2f0], R60 ;  /* 0x0002f03c01007387 */ /* 0x0003e40000100800 */
.L_x_338:
[----:B------:R2:W-:Y:S04]  /*11900*/  STL [R1+0x6a4], R2 ;  /* 0x0006a40201007387 */ /* 0x0005e80000100800 */
[----:B0-----:R-:W3:Y:S04]  /*11910*/  LDL.LU R47, [R1+0x480] ;  /* 0x00048000012f7983 */ /* 0x001ee80000300800 */
[----:B------:R-:W4:Y:S04]  /*11920*/  LDL.LU R61, [R1+0x488] ;  /* 0x00048800013d7983 */ /* 0x000f280000300800 */
[----:B--2---:R-:W2:Y:S01]  /*11930*/  LDL R2, [R1+0x34c] ;  /* 0x00034c0001027983 */ /* 0x004ea20000100800 */
[----:B------:R-:W-:-:S03]  /*11940*/  FADD.FTZ R54, R54, R39 ;  /* 0x0000002736367221 */ /* 0x000fc60000010000 */
[----:B------:R-:W4:Y:S04]  /*11950*/  LDL.LU R39, [R1+0x484] ;  /* 0x0004840001277983 */ /* 0x000f280000300800 */
[----:B------:R-:W4:Y:S01]  /*11960*/  LDL.LU R59, [R1+0x48c] ;  /* 0x00048c00013b7983 */ /* 0x000f220000300800 */
[----:B------:R-:W-:-:S04]  /*11970*/  FMUL.FTZ R7, R58, R4 ;  /* 0x000000043a077220 */ /* 0x000fc80000410000 */
[----:B------:R-:W-:Y:S01]  /*11980*/  FADD.FTZ R0, R0, R7 ;  /* 0x0000000700007221 */ /* 0x000fe20000010000 */
[----:B--2---:R-:W-:Y:S02]  /*11990*/  FFMA.FTZ R45, R2, R7, R45 ;  /* 0x00000007022d7223 */ /* 0x004fe4000001002d */
[----:B------:R0:W5:Y:S01]  /*119a0*/  LDL.LU R2, [R1+0x6a4] ;  /* 0x0006a40001027983 */ /* 0x0001620000300800 */
[----:B---3--:R-:W-:Y:S02]  /*119b0*/  SHF.L.U32 R47, R47, 0x10, RZ ;  /* 0x000000102f2f7819 */ /* 0x008fe400000006ff */
[----:B----4-:R-:W-:Y:S02]  /*119c0*/  SHF.L.U32 R39, R39, 0x10, RZ ;  /* 0x0000001027277819 */ /* 0x010fe400000006ff */
[----:B------:R-:W-:Y:S01]  /*119d0*/  SHF.L.U32 R7, R61, 0x10, RZ ;  /* 0x000000103d077819 */ /* 0x000fe200000006ff */
[----:B------:R-:W-:Y:S02]  /*119e0*/  FADD.FTZ R47, R47, -UR16 ;  /* 0x800000102f2f7e21 */ /* 0x000fe40008010000 */
[----:B------:R-:W-:-:S02]  /*119f0*/  FADD.FTZ R39, R39, -UR16 ;  /* 0x8000001027277e21 */ /* 0x000fc40008010000 */
[----:B------:R2:W-:Y:S01]  /*11a00*/  STL [R1+0x2c8], R7 ;  /* 0x0002c80701007387 */ /* 0x0005e20000100800 */
[----:B------:R-:W-:Y:S01]  /*11a10*/  SHF.L.U32 R61, R59, 0x10, RZ ;  /* 0x000000103b3d7819 */ /* 0x000fe200000006ff */
[----:B------:R-:W-:Y:S01]  /*11a20*/  FMUL.FTZ R47, R47, UR12 ;  /* 0x0000000c2f2f7c20 */ /* 0x000fe20008410000 */
[----:B--2--5:R-:W-:Y:S01]  /*11a30*/  FMUL.FTZ R7, R60, R5 ;  /* 0x000000053c077220 */ /* 0x024fe20000410000 */
[----:B-1----:R-:W-:Y:S02]  /*11a40*/  FMUL.FTZ R60, R39, UR12 ;  /* 0x0000000c273c7c20 */ /* 0x002fe40008410000 */
[----:B------:R0:W-:Y:S04]  /*11a50*/  STL [R1+0x2d0], R61 ;  /* 0x0002d03d01007387 */ /* 0x0001e80000100800 */
[----:B------:R0:W-:Y:S04]  /*11a60*/  STL [R1+0x35c], R47 ;  /* 0x00035c2f01007387 */ /* 0x0001e80000100800 */
[----:B------:R0:W-:Y:S01]  /*11a70*/  STL [R1+0x360], R60 ;  /* 0x0003603c01007387 */ /* 0x0001e20000100800 */
[----:B------:R-:W-:Y:S05]  /*11a80*/  @!P1 BRA `(.L_x_339) ;  /* 0x0000000000549947 */ /* 0x000fea0003800000 */
[----:B0-----:R-:W-:-:S04]  /*11a90*/  FFMA.FTZ R47, R47, R4, R2 ;  /* 0x000000042f2f7223 */ /* 0x001fc80000010002 */
[----:B------:R-:W-:-:S06]  /*11aa0*/  FMUL.FTZ R39, R47, -1.4426950216293334961 ;  /* 0xbfb8aa3b2f277820 */ /* 0x000fcc0000410000 */
[----:B------:R-:W0:Y:S02]  /*11ab0*/  MUFU.EX2 R39, R39 ;  /* 0x0000002700277308 */ /* 0x000e240000000800 */
[----:B0-----:R-:W-:-:S06]  /*11ac0*/  FADD.FTZ R39, R39, 1 ;  /* 0x3f80000027277421 */ /* 0x001fcc0000010000 */
[----:B------:R0:W1:Y:S02]  /*11ad0*/  MUFU.RCP R59, R39 ;  /* 0x00000027003b7308 */ /* 0x0000640000001000 */
[----:B0-----:R-:W1:Y:S02]  /*11ae0*/  LDL.LU R39, [R1+0x2c8] ;  /* 0x0002c80001277983 */ /* 0x001e640000300800 */
[----:B-1----:R-:W-:Y:S01]  /*11af0*/  FMUL.FTZ R39, R39, R59 ;  /* 0x0000003b27277220 */ /* 0x002fe20000410000 */
[----:B------:R-:W-:-:S04]  /*11b00*/  FADD.FTZ R59, -R59, 1 ;  /* 0x3f8000003b3b7421 */ /* 0x000fc80000010100 */
[----:B------:R-:W-:Y:S01]  /*11b10*/  FFMA.FTZ R59, R47, R59, 1 ;  /* 0x3f8000002f3b7423 */ /* 0x000fe2000001003b */
[----:B------:R-:W-:-:S03]  /*11b20*/  FFMA.FTZ R47, R60, R5, R3 ;  /* 0x000000053c2f7223 */ /* 0x000fc60000010003 */
[----:B------:R-:W-:Y:S01]  /*11b30*/  FMUL.FTZ R59, R39, R59 ;  /* 0x0000003b273b7220 */ /* 0x000fe20000410000 */
[----:B------:R-:W-:-:S04]  /*11b40*/  FMUL.FTZ R39, R47, -1.4426950216293334961 ;  /* 0xbfb8aa3b2f277820 */ /* 0x000fc80000410000 */
[----:B------:R0:W-:Y:S02]  /*11b50*/  STL [R1+0x2c8], R59 ;  /* 0x0002c83b01007387 */ /* 0x0001e40000100800 */
[----:B------:R-:W1:Y:S02]  /*11b60*/  MUFU.EX2 R39, R39 ;  /* 0x0000002700277308 */ /* 0x000e640000000800 */
[----:B-1----:R-:W-:-:S06]  /*11b70*/  FADD.FTZ R39, R39, 1 ;  /* 0x3f80000027277421 */ /* 0x002fcc0000010000 */
[----:B0-----:R-:W0:Y:S02]  /*11b80*/  MUFU.RCP R59, R39 ;  /* 0x00000027003b7308 */ /* 0x001e240000001000 */
[----:B0-----:R-:W-:Y:S01]  /*11b90*/  FMUL.FTZ R39, R61, R59 ;  /* 0x0000003b3d277220 */ /* 0x001fe20000410000 */
[----:B------:R-:W-:-:S04]  /*11ba0*/  FADD.FTZ R59, -R59, 1 ;  /* 0x3f8000003b3b7421 */ /* 0x000fc80000010100 */
[----:B------:R-:W-:-:S04]  /*11bb0*/  FFMA.FTZ R59, R47, R59, 1 ;  /* 0x3f8000002f3b7423 */ /* 0x000fc8000001003b */
[----:B------:R-:W-:-:S05]  /*11bc0*/  FMUL.FTZ R39, R39, R59 ;  /* 0x0000003b27277220 */ /* 0x000fca0000410000 */
[----:B------:R1:W-:Y:S02]  /*11bd0*/  STL [R1+0x2d0], R39 ;  /* 0x0002d02701007387 */ /* 0x0003e40000100800 */
.L_x_339:
[----:B------:R2:W-:Y:S04]  /*11be0*/  STL [R1+0x6a4], R2 ;  /* 0x0006a40201007387 */ /* 0x0005e80000100800 */
[----:B-1----:R-:W3:Y:S04]  /*11bf0*/  LDL R39, [R1+0x2c8] ;  /* 0x0002c80001277983 */ /* 0x002ee80000100800 */
[----:B0-----:R-:W4:Y:S04]  /*11c00*/  LDL.LU R61, [R1+0x474] ;  /* 0x00047400013d7983 */ /* 0x001f280000300800 */
[----:B--2---:R-:W2:Y:S01]  /*11c10*/  LDL R2, [R1+0x364] ;  /* 0x0003640001027983 */ /* 0x004ea20000100800 */
[----:B------:R-:W-:Y:S01]  /*11c20*/  FFMA.FTZ R57, R43, R41, R57 ;  /* 0x000000292b397223 */ /* 0x000fe20000010039 */
[----:B------:R-:W-:Y:S01]  /*11c30*/  FADD.FTZ R49, R49, R41 ;  /* 0x0000002931317221 */ /* 0x000fe20000010000 */
[----:B------:R-:W-:Y:S01]  /*11c40*/  FADD.FTZ R0, R7, R0 ;  /* 0x0000000007007221 */ /* 0x000fe20000010000 */
[----:B------:R-:W4:Y:S04]  /*11c50*/  LDL R43, [R1+0x35c] ;  /* 0x00035c00012b7983 */ /* 0x000f280000100800 */
[----:B------:R-:W4:Y:S04]  /*11c60*/  LDL R41, [R1+0x2d0] ;  /* 0x0002d00001297983 */ /* 0x000f280000100800 */
[----:B------:R-:W4:Y:S04]  /*11c70*/  LDL.LU R47, [R1+0x47c] ;  /* 0x00047c00012f7983 */ /* 0x000f280000300800 */
[----:B------:R-:W4:Y:S01]  /*11c80*/  LDL.LU R59, [R1+0x478] ;  /* 0x00047800013b7983 */ /* 0x000f220000300800 */
[----:B--2---:R-:W-:-:S03]  /*11c90*/  FFMA.FTZ R45, R2, R7, R45 ;  /* 0x00000007022d7223 */ /* 0x004fc6000001002d */
[----:B------:R-:W2:Y:S04]  /*11ca0*/  LDL.LU R7, [R1+0x470] ;  /* 0x0004700001077983 */ /* 0x000ea80000300800 */
[----:B------:R0:W5:Y:S01]  /*11cb0*/  LDL.LU R2, [R1+0x6a4] ;  /* 0x0006a40001027983 */ /* 0x0001620000300800 */
[----:B---3--:R-:W-:Y:S01]  /*11cc0*/  FMUL.FTZ R39, R39, R4 ;  /* 0x0000000427277220 */ /* 0x008fe20000410000 */
[----:B----4-:R-:W-:-:S03]  /*11cd0*/  FMUL.FTZ R41, R41, R5 ;  /* 0x0000000529297220 */ /* 0x010fc60000410000 */
[----:B------:R-:W-:Y:S01]  /*11ce0*/  FFMA.FTZ R45, R43, R39, R45 ;  /* 0x000000272b2d7223 */ /* 0x000fe2000001002d */
[----:B------:R-:W-:-:S03]  /*11cf0*/  FADD.FTZ R43, R0, R39 ;  /* 0x00000027002b7221 */ /* 0x000fc60000010000 */
[----:B------:R-:W-:Y:S01]  /*11d00*/  FFMA.FTZ R39, R60, R41, R45 ;  /* 0x000000293c277223 */ /* 0x000fe2000001002d */
[----:B------:R-:W-:Y:S01]  /*11d10*/  SHF.L.U32 R45, R47, 0x10, RZ ;  /* 0x000000102f2d7819 */ /* 0x000fe200000006ff */
[----:B------:R-:W-:Y:S01]  /*11d20*/  FADD.FTZ R43, R41, R43 ;  /* 0x0000002b292b7221 */ /* 0x000fe20000010000 */
[----:B------:R-:W-:Y:S02]  /*11d30*/  FFMA.FTZ R51, R48, R8, R51 ;  /* 0x0000000830337223 */ /* 0x000fe40000010033 */
[----:B------:R-:W-:Y:S01]  /*11d40*/  MOV R48, R45 ;  /* 0x0000002d00307202 */ /* 0x000fe20000000f00 */
[----:B------:R1:W-:Y:S01]  /*11d50*/  STL [R1+0x210], R45 ;  /* 0x0002102d01007387 */ /* 0x0003e20000100800 */
[----:B--2---:R-:W-:Y:S02]  /*11d60*/  SHF.L.U32 R0, R7, 0x10, RZ ;  /* 0x0000001007007819 */ /* 0x004fe400000006ff */
[----:B------:R-:W-:-:S03]  /*11d70*/  SHF.L.U32 R7, R61, 0x10, RZ ;  /* 0x000000103d077819 */ /* 0x000fc600000006ff */
[----:B------:R-:W-:Y:S02]  /*11d80*/  FADD.FTZ R41, R0, -UR16 ;  /* 0x8000001000297e21 */ /* 0x000fe40008010000 */
[----:B------:R-:W-:Y:S01]  /*11d90*/  FADD.FTZ R7, R7, -UR16 ;  /* 0x8000001007077e21 */ /* 0x000fe20008010000 */
[----:B------:R-:W-:Y:S01]  /*11da0*/  SHF.L.U32 R0, R59, 0x10, RZ ;  /* 0x000000103b007819 */ /* 0x000fe200000006ff */
[----:B------:R-:W-:Y:S02]  /*11db0*/  FMUL.FTZ R59, R41, UR12 ;  /* 0x0000000c293b7c20 */ /* 0x000fe40008410000 */
[----:B-1----:R-:W-:-:S03]  /*11dc0*/  FMUL.FTZ R45, R7, UR12 ;  /* 0x0000000c072d7c20 */ /* 0x002fc60008410000 */
[----:B------:R0:W-:Y:S04]  /*11dd0*/  STL [R1+0x350], R59 ;  /* 0x0003503b01007387 */ /* 0x0001e80000100800 */
[----:B------:R0:W-:Y:S01]  /*11de0*/  STL [R1+0x354], R45 ;  /* 0x0003542d01007387 */ /* 0x0001e20000100800 */
[----:B------:R-:W-:Y:S05]  /*11df0*/  @!P1 BRA `(.L_x_340) ;  /* 0x00000000004c9947 */ /* 0x000fea0003800000 */
[----:B-----5:R-:W-:-:S04]  /*11e00*/  FFMA.FTZ R7, R59, R4, R2 ;  /* 0x000000043b077223 */ /* 0x020fc80000010002 */
        /* <DEDUP_REMOVED lines=12> */
[----:B------:R-:W0:Y:S02]  /*11ed0*/  MUFU.RCP R41, R41 ;  /* 0x0000002900297308 */ /* 0x000e240000001000 */
[----:B0-----:R-:W-:Y:S01]  /*11ee0*/  FMUL.FTZ R45, R48, R41 ;  /* 0x00000029302d7220 */ /* 0x001fe20000410000 */
[----:B------:R-:W-:-:S04]  /*11ef0*/  FADD.FTZ R41, -R41, 1 ;  /* 0x3f80000029297421 */ /* 0x000fc80000010100 */
[----:B------:R-:W-:-:S04]  /*11f00*/  FFMA.FTZ R41, R7, R41, 1 ;  /* 0x3f80000007297423 */ /* 0x000fc80000010029 */
[----:B------:R-:W-:-:S05]  /*11f10*/  FMUL.FTZ R48, R45, R41 ;  /* 0x000000292d307220 */ /* 0x000fca0000410000 */
[----:B------:R1:W-:Y:S02]  /*11f20*/  STL [R1+0x210], R48 ;  /* 0x0002103001007387 */ /* 0x0003e40000100800 */
.L_x_340:
[----:B------:R-:W2:Y:S04]  /*11f30*/  LDL.LU R7, [R1+0x460] ;  /* 0x0004600001077983 */ /* 0x000ea80000300800 */
[----:B------:R-:W3:Y:S04]  /*11f40*/  LDL.LU R60, [R1+0x464] ;  /* 0x00046400013c7983 */ /* 0x000ee80000300800 */
[----:B------:R-:W4:Y:S04]  /*11f50*/  LDL.LU R47, [R1+0x468] ;  /* 0x00046800012f7983 */ /* 0x000f280000300800 */
[----:B0-----:R-:W4:Y:S01]  /*11f60*/  LDL.LU R45, [R1+0x46c] ;  /* 0x00046c00012d7983 */ /* 0x001f220000300800 */
[----:B------:R-:W-:Y:S01]  /*11f70*/  FMUL.FTZ R41, R0, R4 ;  /* 0x0000000400297220 */ /* 0x000fe20000410000 */
        /* <DEDUP_REMOVED lines=9> */
[----:B------:R-:W-:Y:S01]  /*12010*/  SHF.L.U32 R8, R45, 0x10, RZ ;  /* 0x000000102d087819 */ /* 0x000fe200000006ff */
[----:B------:R-:W-:Y:S01]  /*12020*/  FMUL.FTZ R59, R47, UR12 ;  /* 0x0000000c2f3b7c20 */ /* 0x000fe20008410000 */
[----:B------:R-:W-:Y:S02]  /*12030*/  FMUL.FTZ R45, R48, R5 ;  /* 0x00000005302d7220 */ /* 0x000fe40000410000 */
[----:B------:R0:W-:Y:S04]  /*12040*/  STL [R1+0x344], R41 ;  /* 0x0003442901007387 */ /* 0x0001e80000100800 */
[----:B------:R0:W-:Y:S01]  /*12050*/  STL [R1+0x348], R59 ;  /* 0x0003483b01007387 */ /* 0x0001e20000100800 */
[----:B------:R-:W-:Y:S05]  /*12060*/  @!P1 BRA `(.L_x_341) ;  /* 0x0000000000489947 */ /* 0x000fea0003800000 */
[----:B0----5:R-:W-:-:S04]  /*12070*/  FFMA.FTZ R41, R41, R4, R2 ;  /* 0x0000000429297223 */ /* 0x021fc80000010002 */
        /* <DEDUP_REMOVED lines=17> */
.L_x_341:
[----:B0-----:R-:W2:Y:S01]  /*12190*/  LDL R41, [R1+0x354] ;  /* 0x0003540001297983 */ /* 0x001ea20000100800 */
[----:B------:R-:W-:-:S03]  /*121a0*/  FADD.FTZ R43, R45, R43 ;  /* 0x0000002b2d2b7221 */ /* 0x000fc60000010000 */
[----:B------:R-:W3:Y:S04]  /*121b0*/  LDL.LU R61, [R1+0x450] ;  /* 0x00045000013d7983 */ /* 0x000ee80000300800 */
[----:B------:R-:W4:Y:S04]  /*121c0*/  LDL.LU R60, [R1+0x454] ;  /* 0x00045400013c7983 */ /* 0x000f280000300800 */
[----:B-1----:R-:W4:Y:S04]  /*121d0*/  LDL.LU R48, [R1+0x458] ;  /* 0x0004580001307983 */ /* 0x002f280000300800 */
[----:B------:R-:W4:Y:S01]  /*121e0*/  LDL.LU R47, [R1+0x45c] ;  /* 0x00045c00012f7983 */ /* 0x000f220000300800 */
[----:B--2---:R-:W-:Y:S01]  /*121f0*/  FFMA.FTZ R39, R41, R45, R39 ;  /* 0x0000002d29277223 */ /* 0x004fe20000010027 */
[----:B------:R-:W-:-:S02]  /*12200*/  FMUL.FTZ R41, R7, R4 ;  /* 0x0000000407297220 */ /* 0x000fc40000410000 */
[----:B------:R-:W2:Y:S01]  /*12210*/  LDL R45, [R1+0x344] ;  /* 0x00034400012d7983 */ /* 0x000ea20000100800 */
[----:B------:R-:W-:Y:S01]  /*12220*/  FFMA.FTZ R57, R10, R9, R57 ;  /* 0x000000090a397223 */ /* 0x000fe20000010039 */
[----:B------:R-:W-:Y:S01]  /*12230*/  FADD.FTZ R49, R49, R9 ;  /* 0x0000000931317221 */ /* 0x000fe20000010000 */
[----:B------:R-:W-:Y:S01]  /*12240*/  FADD.FTZ R43, R43, R41 ;  /* 0x000000292b2b7221 */ /* 0x000fe20000010000 */
[----:B---3--:R-:W-:Y:S01]  /*12250*/  SHF.L.U32 R9, R61, 0x10, RZ ;  /* 0x000000103d097819 */ /* 0x008fe200000006ff */
[----:B------:R-:W-:Y:S01]  /*12260*/  FFMA.FTZ R51, R12, R11, R51 ;  /* 0x0000000b0c337223 */ /* 0x000fe20000010033 */
[----:B----4-:R-:W-:-:S03]  /*12270*/  SHF.L.U32 R10, R60, 0x10, RZ ;  /* 0x000000103c0a7819 */ /* 0x010fc600000006ff */
[----:B------:R-:W-:Y:S01]  /*12280*/  FADD.FTZ R12, R9, -UR16 ;  /* 0x80000010090c7e21 */ /* 0x000fe20008010000 */
[----:B------:R-:W-:Y:S01]  /*12290*/  SHF.L.U32 R9, R48, 0x10, RZ ;  /* 0x0000001030097819 */ /* 0x000fe200000006ff */
[----:B--2---:R-:W-:Y:S01]  /*122a0*/  FFMA.FTZ R39, R45, R41, R39 ;  /* 0x000000292d277223 */ /* 0x004fe20000010027 */
[----:B------:R-:W-:-:S04]  /*122b0*/  FMUL.FTZ R41, R8, R5 ;  /* 0x0000000508297220 */ /* 0x000fc80000410000 */
[----:B------:R-:W-:Y:S01]  /*122c0*/  FFMA.FTZ R39, R59, R41, R39 ;  /* 0x000000293b277223 */ /* 0x000fe20000010027 */
[----:B------:R-:W-:Y:S01]  /*122d0*/  FADD.FTZ R43, R41, R43 ;  /* 0x0000002b292b7221 */ /* 0x000fe20000010000 */
[----:B------:R-:W-:Y:S01]  /*122e0*/  FADD.FTZ R41, R10, -UR16 ;  /* 0x800000100a297e21 */ /* 0x000fe20008010000 */
[----:B------:R-:W-:Y:S01]  /*122f0*/  FMUL.FTZ R59, R12, UR12 ;  /* 0x0000000c0c3b7c20 */ /* 0x000fe20008410000 */
[----:B------:R-:W-:Y:S02]  /*12300*/  SHF.L.U32 R10, R47, 0x10, RZ ;  /* 0x000000102f0a7819 */ /* 0x000fe400000006ff */
[----:B------:R-:W-:Y:S02]  /*12310*/  FMUL.FTZ R45, R41, UR12 ;  /* 0x0000000c292d7c20 */ /* 0x000fe40008410000 */
        /* <DEDUP_REMOVED lines=21> */
.L_x_342:
[----:B------:R-:W2:Y:S04]  /*12470*/  LDL.LU R12, [R1+0x440] ;  /* 0x00044000010c7983 */ /* 0x000ea80000300800 */
[----:B0-----:R-:W3:Y:S04]  /*12480*/  LDL.LU R45, [R1+0x444] ;  /* 0x00044400012d7983 */ /* 0x001ee80000300800 */
[----:B------:R-:W4:Y:S04]  /*12490*/  LDL.LU R47, [R1+0x448] ;  /* 0x00044800012f7983 */ /* 0x000f280000300800 */
[----:B------:R-:W4:Y:S01]  /*124a0*/  LDL.LU R48, [R1+0x44c] ;  /* 0x00044c0001307983 */ /* 0x000f220000300800 */
        /* <DEDUP_REMOVED lines=10> */
[----:B------:R-:W-:Y:S01]  /*12550*/  FMUL.FTZ R45, R10, R5 ;  /* 0x000000050a2d7220 */ /* 0x000fe20000410000 */
[----:B------:R-:W-:Y:S01]  /*12560*/  SHF.L.U32 R12, R48, 0x10, RZ ;  /* 0x00000010300c7819 */ /* 0x000fe200000006ff */
[----:B------:R-:W-:Y:S02]  /*12570*/  FMUL.FTZ R59, R47, UR12 ;  /* 0x0000000c2f3b7c20 */ /* 0x000fe40008410000 */
        /* <DEDUP_REMOVED lines=21> */
.L_x_343:
[----:B0-----:R-:W2:Y:S01]  /*126d0*/  LDL R41, [R1+0x340] ;  /* 0x0003400001297983 */ /* 0x001ea20000100800 */
[----:B------:R-:W-:-:S03]  /*126e0*/  FADD.FTZ R43, R45, R43 ;  /* 0x0000002b2d2b7221 */ /* 0x000fc60000010000 */
[----:B------:R-:W3:Y:S04]  /*126f0*/  LDL.LU R61, [R1+0x428] ;  /* 0x00042800013d7983 */ /* 0x000ee80000300800 */
[----:B------:R-:W4:Y:S04]  /*12700*/  LDL.LU R60, [R1+0x42c] ;  /* 0x00042c00013c7983 */ /* 0x000f280000300800 */
[----:B------:R-:W4:Y:S04]  /*12710*/  LDL.LU R48, [R1+0x438] ;  /* 0x0004380001307983 */ /* 0x000f280000300800 */
        /* <DEDUP_REMOVED lines=41> */
.L_x_344:
        /* <DEDUP_REMOVED lines=38> */
.L_x_345:
[----:B0-----:R-:W2:Y:S04]  /*12c10*/  LDL R41, [R1+0x330] ;  /* 0x0003300001297983 */ /* 0x001ea80000100800 */
[----:B------:R0:W-:Y:S04]  /*12c20*/  STL [R1+0x6a4], R0 ;  /* 0x0006a40001007387 */ /* 0x0001e80000100800 */
[----:B------:R-:W3:Y:S04]  /*12c30*/  LDL.LU R61, [R1+0x408] ;  /* 0x00040800013d7983 */ /* 0x000ee80000300800 */
[----:B------:R-:W4:Y:S04]  /*12c40*/  LDL.LU R60, [R1+0x40c] ;  /* 0x00040c00013c7983 */ /* 0x000f280000300800 */
[----:B0-----:R-:W3:Y:S01]  /*12c50*/  LDL.LU R0, [R1+0x214] ;  /* 0x0002140001007983 */ /* 0x001ee20000300800 */
[----:B------:R-:W-:-:S03]  /*12c60*/  FADD.FTZ R43, R45, R43 ;  /* 0x0000002b2d2b7221 */ /* 0x000fc60000010000 */
[----:B------:R-:W4:Y:S04]  /*12c70*/  LDL.LU R47, [R1+0x414] ;  /* 0x00041400012f7983 */ /* 0x000f280000300800 */
[----:B------:R-:W4:Y:S01]  /*12c80*/  LDL.LU R48, [R1+0x410] ;  /* 0x0004100001307983 */ /* 0x000f220000300800 */
[----:B--2---:R-:W-:-:S03]  /*12c90*/  FFMA.FTZ R39, R41, R45, R39 ;  /* 0x0000002d29277223 */ /* 0x004fc60000010027 */
[----:B------:R-:W2:Y:S01]  /*12ca0*/  LDL R45, [R1+0x324] ;  /* 0x00032400012d7983 */ /* 0x000ea20000100800 */
[----:B---3--:R-:W-:-:S03]  /*12cb0*/  FFMA.FTZ R57, R0, R17, R57 ;  /* 0x0000001100397223 */ /* 0x008fc60000010039 */
[----:B------:R0:W5:Y:S01]  /*12cc0*/  LDL.LU R0, [R1+0x6a4] ;  /* 0x0006a40001007983 */ /* 0x0001620000300800 */
[----:B------:R-:W-:Y:S01]  /*12cd0*/  FMUL.FTZ R41, R15, R4 ;  /* 0x000000040f297220 */ /* 0x000fe20000410000 */
[----:B------:R-:W-:Y:S01]  /*12ce0*/  FADD.FTZ R49, R49, R17 ;  /* 0x0000001131317221 */ /* 0x000fe20000010000 */
[----:B------:R-:W-:Y:S02]  /*12cf0*/  SHF.L.U32 R17, R61, 0x10, RZ ;  /* 0x000000103d117819 */ /* 0x000fe400000006ff */
[----:B------:R-:W-:Y:S01]  /*12d00*/  FADD.FTZ R43, R43, R41 ;  /* 0x000000292b2b7221 */ /* 0x000fe20000010000 */
[----:B------:R-:W-:Y:S02]  /*12d10*/  FFMA.FTZ R51, R19, R18, R51 ;  /* 0x0000001213337223 */ /* 0x000fe40000010033 */
[----:B------:R-:W-:Y:S01]  /*12d20*/  FADD.FTZ R19, R17, -UR16 ;  /* 0x8000001011137e21 */ /* 0x000fe20008010000 */
[----:B----4-:R-:W-:Y:S01]  /*12d30*/  SHF.L.U32 R17, R48, 0x10, RZ ;  /* 0x0000001030117819 */ /* 0x010fe200000006ff */
[----:B--2---:R-:W-:Y:S01]  /*12d40*/  FFMA.FTZ R39, R45, R41, R39 ;  /* 0x000000292d277223 */ /* 0x004fe20000010027 */
[----:B------:R-:W-:Y:S01]  /*12d50*/  FMUL.FTZ R45, R16, R5 ;  /* 0x00000005102d7220 */ /* 0x000fe20000410000 */
[----:B------:R-:W-:-:S03]  /*12d60*/  SHF.L.U32 R41, R60, 0x10, RZ ;  /* 0x000000103c297819 */ /* 0x000fc600000006ff */
[----:B------:R-:W-:Y:S01]  /*12d70*/  FFMA.FTZ R39, R59, R45, R39 ;  /* 0x0000002d3b277223 */ /* 0x000fe20000010027 */
[----:B------:R-:W-:Y:S01]  /*12d80*/  FADD.FTZ R43, R45, R43 ;  /* 0x0000002b2d2b7221 */ /* 0x000fe20000010000 */
[----:B------:R-:W-:Y:S01]  /*12d90*/  SHF.L.U32 R45, R47, 0x10, RZ ;  /* 0x000000102f2d7819 */ /* 0x000fe200000006ff */
[----:B------:R-:W-:Y:S01]  /*12da0*/  FADD.FTZ R41, R41, -UR16 ;  /* 0x8000001029297e21 */ /* 0x000fe20008010000 */
[----:B------:R-:W-:Y:S02]  /*12db0*/  FMUL.FTZ R60, R19, UR12 ;  /* 0x0000000c133c7c20 */ /* 0x000fe40008410000 */
[----:B------:R-:W-:Y:S01]  /*12dc0*/  MOV R48, R45 ;  /* 0x0000002d00307202 */ /* 0x000fe20000000f00 */
[----:B------:R1:W-:Y:S04]  /*12dd0*/  STL [R1+0x250], R45 ;  /* 0x0002502d01007387 */ /* 0x0003e80000100800 */
[----:B------:R0:W-:Y:S01]  /*12de0*/  STL [R1+0x31c], R60 ;  /* 0x00031c3c01007387 */ /* 0x0001e20000100800 */
[----:B-1----:R-:W-:-:S05]  /*12df0*/  FMUL.FTZ R45, R41, UR12 ;  /* 0x0000000c292d7c20 */ /* 0x002fca0008410000 */
        /* <DEDUP_REMOVED lines=21> */
.L_x_346:
        /* <DEDUP_REMOVED lines=38> */
.L_x_347:
[----:B0-----:R-:W2:Y:S04]  /*131b0*/  LDL R41, [R1+0x320] ;  /* 0x0003200001297983 */ /* 0x001ea80000100800 */
[----:B-----5:R0:W-:Y:S04]  /*131c0*/  STL [R1+0x6a4], R0 ;  /* 0x0006a40001007387 */ /* 0x0201e80000100800 */
[----:B------:R-:W3:Y:S04]  /*131d0*/  LDL.LU R61, [R1+0x3d8] ;  /* 0x0003d800013d7983 */ /* 0x000ee80000300800 */
[----:B-1----:R-:W4:Y:S04]  /*131e0*/  LDL.LU R48, [R1+0x3dc] ;  /* 0x0003dc0001307983 */ /* 0x002f280000300800 */
        /* <DEDUP_REMOVED lines=11> */
[----:B--2---:R-:W-:Y:S01]  /*132a0*/  FFMA.FTZ R39, R45, R41, R39 ;  /* 0x000000292d277223 */ /* 0x004fe20000010027 */
[----:B------:R-:W-:Y:S01]  /*132b0*/  FADD.FTZ R41, R43, R41 ;  /* 0x000000292b297221 */ /* 0x000fe20000010000 */
[----:B------:R-:W-:Y:S01]  /*132c0*/  FMUL.FTZ R45, R19, R5 ;  /* 0x00000005132d7220 */ /* 0x000fe20000410000 */
[----:B----4-:R-:W-:Y:S01]  /*132d0*/  SHF.L.U32 R43, R48, 0x10, RZ ;  /* 0x00000010302b7819 */ /* 0x010fe200000006ff */
[----:B------:R-:W-:Y:S02]  /*132e0*/  FFMA.FTZ R48, R37, R21, R51 ;  /* 0x0000001525307223 */ /* 0x000fe40000010033 */
[----:B------:R-:W-:Y:S01]  /*132f0*/  FFMA.FTZ R37, R60, R45, R39 ;  /* 0x0000002d3c257223 */ /* 0x000fe20000010027 */
[----:B------:R-:W-:Y:S01]  /*13300*/  FADD.FTZ R41, R45, R41 ;  /* 0x000000292d297221 */ /* 0x000fe20000010000 */
[----:B------:R-:W-:Y:S01]  /*13310*/  SHF.L.U32 R45, R47, 0x10, RZ ;  /* 0x000000102f2d7819 */ /* 0x000fe200000006ff */
[----:B------:R-:W-:Y:S01]  /*13320*/  FADD.FTZ R39, R20, -UR16 ;  /* 0x8000001014277e21 */ /* 0x000fe20008010000 */
[----:B------:R-:W-:Y:S01]  /*13330*/  FADD.FTZ R43, R43, -UR16 ;  /* 0x800000102b2b7e21 */ /* 0x000fe20008010000 */
[----:B------:R-:W-:Y:S01]  /*13340*/  IMAD.U32 R20, R59, 0x10000, RZ ;  /* 0x000100003b147824 */ /* 0x000fe200078e00ff */
[----:B------:R-:W-:Y:S01]  /*13350*/  MOV R59, R45 ;  /* 0x0000002d003b7202 */ /* 0x000fe20000000f00 */
[----:B------:R1:W-:Y:S01]  /*13360*/  STL [R1+0x26c], R45 ;  /* 0x00026c2d01007387 */ /* 0x0003e20000100800 */
[----:B------:R-:W-:Y:S01]  /*13370*/  FMUL.FTZ R61, R39, UR12 ;  /* 0x0000000c273d7c20 */ /* 0x000fe20008410000 */
[----:B-1----:R-:W-:-:S04]  /*13380*/  FMUL.FTZ R45, R43, UR12 ;  /* 0x0000000c2b2d7c20 */ /* 0x002fc80008410000 */
[----:B------:R0:W-:Y:S04]  /*13390*/  STL [R1+0x30c], R61 ;  /* 0x00030c3d01007387 */ /* 0x0001e80000100800 */
        /* <DEDUP_REMOVED lines=21> */
.L_x_348:
[----:B------:R-:W2:Y:S04]  /*134f0*/  LDL.LU R39, [R1+0x3c8] ;  /* 0x0003c80001277983 */ /* 0x000ea80000300800 */
[----:B0-----:R-:W3:Y:S04]  /*13500*/  LDL.LU R45, [R1+0x3cc] ;  /* 0x0003cc00012d7983 */ /* 0x001ee80000300800 */
[----:B------:R-:W4:Y:S04]  /*13510*/  LDL.LU R47, [R1+0x3d4] ;  /* 0x0003d400012f7983 */ /* 0x000f280000300800 */
[----:B------:R-:W4:Y:S01]  /*13520*/  LDL.LU R60, [R1+0x3d0] ;  /* 0x0003d000013c7983 */ /* 0x000f220000300800 */
[----:B------:R-:W-:-:S04]  /*13530*/  FMUL.FTZ R43, R20, R4 ;  /* 0x00000004142b7220 */ /* 0x000fc80000410000 */
[----:B------:R-:W-:Y:S01]  /*13540*/  FFMA.FTZ R37, R61, R43, R37 ;  /* 0x0000002b3d257223 */ /* 0x000fe20000010025 */
[----:B------:R-:W-:Y:S01]  /*13550*/  FADD.FTZ R41, R41, R43 ;  /* 0x0000002b29297221 */ /* 0x000fe20000010000 */
[----:B------:R-:W-:Y:S01]  /*13560*/  FMUL.FTZ R43, R59, R5 ;  /* 0x000000053b2b7220 */ /* 0x000fe20000410000 */
[----:B------:R-:W-:Y:S01]  /*13570*/  FADD.FTZ R51, R54, R21 ;  /* 0x0000001536337221 */ /* 0x000fe20000010000 */
[----:B--2---:R-:W-:Y:S02]  /*13580*/  SHF.L.U32 R39, R39, 0x10, RZ ;  /* 0x0000001027277819 */ /* 0x004fe400000006ff */
[----:B---3--:R-:W-:-:S03]  /*13590*/  SHF.L.U32 R45, R45, 0x10, RZ ;  /* 0x000000102d2d7819 */ /* 0x008fc600000006ff */
[----:B------:R-:W-:Y:S02]  /*135a0*/  FADD.FTZ R39, R39, -UR16 ;  /* 0x8000001027277e21 */ /* 0x000fe40008010000 */
[----:B------:R-:W-:Y:S01]  /*135b0*/  FADD.FTZ R45, R45, -UR16 ;  /* 0x800000102d2d7e21 */ /* 0x000fe20008010000 */
[----:B----4-:R-:W-:Y:S01]  /*135c0*/  SHF.L.U32 R47, R47, 0x10, RZ ;  /* 0x000000102f2f7819 */ /* 0x010fe200000006ff */
[----:B------:R-:W-:Y:S02]  /*135d0*/  FMUL.FTZ R39, R39, UR12 ;  /* 0x0000000c27277c20 */ /* 0x000fe40008410000 */
[----:B-1----:R-:W-:Y:S02]  /*135e0*/  FMUL.FTZ R59, R45, UR12 ;  /* 0x0000000c2d3b7c20 */ /* 0x002fe40008410000 */
[----:B------:R0:W-:Y:S04]  /*135f0*/  STL [R1+0x258], R47 ;  /* 0x0002582f01007387 */ /* 0x0001e80000100800 */
[----:B------:R0:W-:Y:S04]  /*13600*/  STL [R1+0x304], R39 ;  /* 0x0003042701007387 */ /* 0x0001e80000100800 */
[----:B------:R0:W-:Y:S01]  /*13610*/  STL [R1+0x308], R59 ;  /* 0x0003083b01007387 */ /* 0x0001e20000100800 */
[----:B------:R-:W-:Y:S01]  /*13620*/  SHF.L.U32 R21, R60, 0x10, RZ ;  /* 0x000000103c157819 */ /* 0x000fe200000006ff */
[----:B------:R-:W-:Y:S06]  /*13630*/  @!P1 BRA `(.L_x_349) ;  /* 0x00000000004c9947 */ /* 0x000fec0003800000 */
        /* <DEDUP_REMOVED lines=17> */
[----:B------:R-:W-:-:S05]  /*13750*/  FMUL.FTZ R39, R47, R45 ;  /* 0x0000002d2f277220 */ /* 0x000fca0000410000 */
[----:B------:R1:W-:Y:S02]  /*13760*/  STL [R1+0x258], R39 ;  /* 0x0002582701007387 */ /* 0x0003e40000100800 */
.L_x_349:
[----:B------:R-:W2:Y:S04]  /*13770*/  LDL.LU R61, [R1+0x21c] ;  /* 0x00021c00013d7983 */ /* 0x000ea80000300800 */
[----:B01----:R-:W3:Y:S01]  /*13780*/  LDL R39, [R1+0x310] ;  /* 0x0003100001277983 */ /* 0x003ee20000100800 */
[----:B------:R-:W-:-:S03]  /*13790*/  FADD.FTZ R41, R43, R41 ;  /* 0x000000292b297221 */ /* 0x000fc60000010000 */
[----:B------:R-:W4:Y:S04]  /*137a0*/  LDL.LU R60, [R1+0x3bc] ;  /* 0x0003bc00013c7983 */ /* 0x000f280000300800 */
[----:B------:R-:W4:Y:S04]  /*137b0*/  LDL R45, [R1+0x258] ;  /* 0x00025800012d7983 */ /* 0x000f280000100800 */
[----:B------:R-:W4:Y:S04]  /*137c0*/  LDL.LU R47, [R1+0x3c4] ;  /* 0x0003c400012f7983 */ /* 0x000f280000300800 */
[----:B------:R-:W4:Y:S01]  /*137d0*/  LDL.LU R54, [R1+0x3c0] ;  /* 0x0003c00001367983 */ /* 0x000f220000300800 */
[----:B--2---:R-:W-:-:S03]  /*137e0*/  FFMA.FTZ R61, R61, R22, R57 ;  /* 0x000000163d3d7223 */ /* 0x004fc60000010039 */
[----:B------:R-:W2:Y:S01]  /*137f0*/  LDL R57, [R1+0x304] ;  /* 0x0003040001397983 */ /* 0x000ea20000100800 */
[----:B---3--:R-:W-:-:S03]  /*13800*/  FFMA.FTZ R37, R39, R43, R37 ;  /* 0x0000002b27257223 */ /* 0x008fc60000010025 */
[----:B------:R-:W3:Y:S01]  /*13810*/  LDL.LU R43, [R1+0x3b8] ;  /* 0x0003b800012b7983 */ /* 0x000ee20000300800 */
[----:B------:R-:W-:Y:S01]  /*13820*/  FMUL.FTZ R39, R21, R4 ;  /* 0x0000000415277220 */ /* 0x000fe20000410000 */
[----:B------:R-:W-:Y:S01]  /*13830*/  FADD.FTZ R49, R49, R22 ;  /* 0x0000001631317221 */ /* 0x000fe20000010000 */
[----:B------:R-:W-:Y:S01]  /*13840*/  FFMA.FTZ R48, R24, R23, R48 ;  /* 0x0000001718307223 */ /* 0x000fe20000010030 */
[----:B----4-:R-:W-:Y:S01]  /*13850*/  FMUL.FTZ R45, R45, R5 ;  /* 0x000000052d2d7220 */ /* 0x010fe20000410000 */
[----:B--2---:R-:W-:Y:S01]  /*13860*/  FFMA.FTZ R37, R57, R39, R37 ;  /* 0x0000002739257223 */ /* 0x004fe20000010025 */
[----:B------:R-:W-:Y:S01]  /*13870*/  FADD.FTZ R39, R41, R39 ;  /* 0x0000002729277221 */ /* 0x000fe20000010000 */
[----:B------:R-:W-:Y:S02]  /*13880*/  SHF.L.U32 R41, R60, 0x10, RZ ;  /* 0x000000103c297819 */ /* 0x000fe400000006ff */
[----:B---3--:R-:W-:-:S03]  /*13890*/  SHF.L.U32 R22, R43, 0x10, RZ ;  /* 0x000000102b167819 */ /* 0x008fc600000006ff */
[----:B------:R-:W-:Y:S02]  /*138a0*/  FADD.FTZ R41, R41, -UR16 ;  /* 0x8000001029297e21 */ /* 0x000fe40008010000 */
[----:B------:R-:W-:Y:S01]  /*138b0*/  FADD.FTZ R24, R22, -UR16 ;  /* 0x8000001016187e21 */ /* 0x000fe20008010000 */
[----:B------:R-:W-:Y:S01]  /*138c0*/  FFMA.FTZ R43, R59, R45, R37 ;  /* 0x0000002d3b2b7223 */ /* 0x000fe20000010025 */
[----:B------:R-:W-:Y:S01]  /*138d0*/  SHF.L.U32 R37, R47, 0x10, RZ ;  /* 0x000000102f257819 */ /* 0x000fe200000006ff */
[----:B------:R-:W-:Y:S01]  /*138e0*/  FMUL.FTZ R41, R41, UR12 ;  /* 0x0000000c29297c20 */ /* 0x000fe20008410000 */
[----:B------:R-:W-:-:S03]  /*138f0*/  FMUL.FTZ R57, R24, UR12 ;  /* 0x0000000c18397c20 */ /* 0x000fc60008410000 */
[----:B------:R0:W-:Y:S04]  /*13900*/  STL [R1+0x270], R37 ;  /* 0x0002702501007387 */ /* 0x0001e80000100800 */
[----:B------:R0:W-:Y:S04]  /*13910*/  STL [R1+0x2fc], R57 ;  /* 0x0002fc3901007387 */ /* 0x0001e80000100800 */
[----:B------:R0:W-:Y:S01]  /*13920*/  STL [R1+0x300], R41 ;  /* 0x0003002901007387 */ /* 0x0001e20000100800 */
[----:B------:R-:W-:Y:S01]  /*13930*/  FADD.FTZ R39, R45, R39 ;  /* 0x000000272d277221 */ /* 0x000fe20000010000 */
[----:B------:R-:W-:-:S02]  /*13940*/  SHF.L.U32 R22, R54, 0x10, RZ ;  /* 0x0000001036167819 */ /* 0x000fc400000006ff */
[----:B------:R-:W-:Y:S01]  /*13950*/  MOV R47, R37 ;  /* 0x00000025002f7202 */ /* 0x000fe20000000f00 */
        /* <DEDUP_REMOVED lines=20> */
.L_x_350:
        /* <DEDUP_REMOVED lines=38> */
.L_x_351:
[----:B------:R-:W2:Y:S01]  /*13d00*/  LDL R37, [R1+0x300] ;  /* 0x0003000001257983 */ /* 0x000ea20000100800 */
[----:B------:R-:W-:-:S03]  /*13d10*/  FADD.FTZ R39, R41, R39 ;  /* 0x0000002729277221 */ /* 0x000fc60000010000 */
[----:B------:R-:W3:Y:S04]  /*13d20*/  LDL.LU R59, [R1+0x398] ;  /* 0x00039800013b7983 */ /* 0x000ee80000300800 */
[----:B------:R-:W4:Y:S04]  /*13d30*/  LDL.LU R57, [R1+0x39c] ;  /* 0x00039c0001397983 */ /* 0x000f280000300800 */
[----:B------:R-:W3:Y:S04]  /*13d40*/  LDL.LU R45, [R1+0x3a4] ;  /* 0x0003a400012d7983 */ /* 0x000ee80000300800 */
[----:B-1----:R-:W3:Y:S01]  /*13d50*/  LDL.LU R47, [R1+0x3a0] ;  /* 0x0003a000012f7983 */ /* 0x002ee20000300800 */
[----:B--2---:R-:W-:-:S03]  /*13d60*/  FFMA.FTZ R43, R37, R41, R43 ;  /* 0x00000029252b7223 */ /* 0x004fc6000001002b */
[----:B------:R-:W2:Y:S01]  /*13d70*/  LDL.LU R41, [R1+0x220] ;  /* 0x0002200001297983 */ /* 0x000ea20000300800 */
[----:B------:R-:W-:Y:S01]  /*13d80*/  FMUL.FTZ R37, R23, R4 ;  /* 0x0000000417257220 */ /* 0x000fe20000410000 */
[----:B------:R-:W-:-:S03]  /*13d90*/  FADD.FTZ R49, R49, R25 ;  /* 0x0000001931317221 */ /* 0x000fc60000010000 */
[----:B------:R-:W-:Y:S01]  /*13da0*/  FFMA.FTZ R43, R60, R37, R43 ;  /* 0x000000253c2b7223 */ /* 0x000fe2000001002b */
[----:B------:R-:W-:Y:S01]  /*13db0*/  FADD.FTZ R37, R39, R37 ;  /* 0x0000002527257221 */ /* 0x000fe20000010000 */
[----:B----4-:R-:W-:Y:S01]  /*13dc0*/  SHF.L.U32 R39, R57, 0x10, RZ ;  /* 0x0000001039277819 */ /* 0x010fe200000006ff */
[----:B------:R-:W-:-:S04]  /*13dd0*/  FFMA.FTZ R48, R31, R26, R48 ;  /* 0x0000001a1f307223 */ /* 0x000fc80000010030 */
[----:B------:R-:W-:Y:S01]  /*13de0*/  FADD.FTZ R39, R39, -UR16 ;  /* 0x8000001027277e21 */ /* 0x000fe20008010000 */
[----:B--2---:R-:W-:Y:S01]  /*13df0*/  FFMA.FTZ R61, R41, R25, R61 ;  /* 0x00000019293d7223 */ /* 0x004fe2000001003d */
[----:B------:R-:W-:Y:S01]  /*13e00*/  FMUL.FTZ R41, R24, R5 ;  /* 0x0000000518297220 */ /* 0x000fe20000410000 */
[----:B---3--:R-:W-:-:S03]  /*13e10*/  SHF.L.U32 R25, R59, 0x10, RZ ;  /* 0x000000103b197819 */ /* 0x008fc600000006ff */
[----:B------:R-:W-:Y:S01]  /*13e20*/  FFMA.FTZ R31, R54, R41, R43 ;  /* 0x00000029361f7223 */ /* 0x000fe2000001002b */
[----:B------:R-:W-:Y:S01]  /*13e30*/  SHF.L.U32 R43, R45, 0x10, RZ ;  /* 0x000000102d2b7819 */ /* 0x000fe200000006ff */
[----:B------:R-:W-:Y:S01]  /*13e40*/  FADD.FTZ R37, R41, R37 ;  /* 0x0000002529257221 */ /* 0x000fe20000010000 */
[----:B------:R-:W-:Y:S02]  /*13e50*/  FADD.FTZ R41, R25, -UR16 ;  /* 0x8000001019297e21 */ /* 0x000fe40008010000 */
[----:B------:R-:W-:Y:S01]  /*13e60*/  MOV R45, R43 ;  /* 0x0000002b002d7202 */ /* 0x000fe20000000f00 */
[----:B------:R1:W-:Y:S01]  /*13e70*/  STL [R1+0x29c], R43 ;  /* 0x00029c2b01007387 */ /* 0x0003e20000100800 */
[----:B------:R-:W-:Y:S01]  /*13e80*/  FMUL.FTZ R57, R41, UR12 ;  /* 0x0000000c29397c20 */ /* 0x000fe20008410000 */
[----:B-1----:R-:W-:-:S04]  /*13e90*/  FMUL.FTZ R43, R39, UR12 ;  /* 0x0000000c272b7c20 */ /* 0x002fc80008410000 */
[----:B------:R1:W-:Y:S04]  /*13ea0*/  STL [R1+0x2e8], R57 ;  /* 0x0002e83901007387 */ /* 0x0003e80000100800 */
[----:B------:R1:W-:Y:S01]  /*13eb0*/  STL [R1+0x2ec], R43 ;  /* 0x0002ec2b01007387 */ /* 0x0003e20000100800 */
        /* <DEDUP_REMOVED lines=15> */
[----:B------:R-:W1:Y:S02]  /*13fb0*/  MUFU.RCP R41, R41 ;  /* 0x0000002900297308 */ /* 0x000e640000001000 */
[----:B-1----:R-:W-:Y:S01]  /*13fc0*/  FMUL.FTZ R43, R45, R41 ;  /* 0x000000292d2b7220 */ /* 0x002fe20000410000 */
[----:B------:R-:W-:-:S04]  /*13fd0*/  FADD.FTZ R41, -R41, 1 ;  /* 0x3f80000029297421 */ /* 0x000fc80000010100 */
[----:B------:R-:W-:-:S04]  /*13fe0*/  FFMA.FTZ R41, R39, R41, 1 ;  /* 0x3f80000027297423 */ /* 0x000fc80000010029 */
[----:B------:R-:W-:-:S05]  /*13ff0*/  FMUL.FTZ R45, R43, R41 ;  /* 0x000000292b2d7220 */ /* 0x000fca0000410000 */
[----:B------:R2:W-:Y:S02]  /*14000*/  STL [R1+0x29c], R45 ;  /* 0x00029c2d01007387 */ /* 0x0005e40000100800 */
.L_x_352:
[----:B------:R-:W3:Y:S04]  /*14010*/  LDL.LU R41, [R1+0x384] ;  /* 0x0003840001297983 */ /* 0x000ee80000300800 */
[----:B------:R-:W4:Y:S04]  /*14020*/  LDL.LU R47, [R1+0x394] ;  /* 0x00039400012f7983 */ /* 0x000f280000300800 */
[----:B------:R-:W2:Y:S01]  /*14030*/  LDL.LU R39, [R1+0x380] ;  /* 0x0003800001277983 */ /* 0x000ea20000300800 */
[----:B-1----:R-:W-:-:S03]  /*14040*/  FMUL.FTZ R43, R25, R4 ;  /* 0x00000004192b7220 */ /* 0x002fc60000410000 */
[----:B0-----:R-:W2:Y:S01]  /*14050*/  LDL.LU R54, [R1+0x390] ;  /* 0x0003900001367983 */ /* 0x001ea20000300800 */
[----:B------:R-:W-:Y:S01]  /*14060*/  FFMA.FTZ R31, R57, R43, R31 ;  /* 0x0000002b391f7223 */ /* 0x000fe2000001001f */
[----:B------:R-:W-:Y:S01]  /*14070*/  FADD.FTZ R37, R37, R43 ;  /* 0x0000002b25257221 */ /* 0x000fe20000010000 */
[----:B---3--:R-:W-:-:S05]  /*14080*/  SHF.L.U32 R41, R41, 0x10, RZ ;  /* 0x0000001029297819 */ /* 0x008fca00000006ff */
[----:B------:R-:W-:Y:S01]  /*14090*/  FADD.FTZ R43, R41, -UR16 ;  /* 0x80000010292b7e21 */ /* 0x000fe20008010000 */
[----:B----4-:R-:W-:-:S05]  /*140a0*/  SHF.L.U32 R41, R47, 0x10, RZ ;  /* 0x000000102f297819 */ /* 0x010fca00000006ff */
[----:B------:R0:W-:Y:S04]  /*140b0*/  STL [R1+0x280], R41 ;  /* 0x0002802901007387 */ /* 0x0001e80000100800 */
[----:B------:R1:W5:Y:S01]  /*140c0*/  LDL R60, [R1+0x280] ;  /* 0x00028000013c7983 */ /* 0x0003620000100800 */
[----:B--2---:R-:W-:Y:S01]  /*140d0*/  SHF.L.U32 R39, R39, 0x10, RZ ;  /* 0x0000001027277819 */ /* 0x004fe200000006ff */
[----:B------:R-:W-:-:S04]  /*140e0*/  FMUL.FTZ R47, R43, UR12 ;  /* 0x0000000c2b2f7c20 */ /* 0x000fc80008410000 */
[----:B------:R-:W-:-:S04]  /*140f0*/  FADD.FTZ R39, R39, -UR16 ;  /* 0x8000001027277e21 */ /* 0x000fc80008010000 */
[----:B------:R-:W-:Y:S01]  /*14100*/  FMUL.FTZ R39, R39, UR12 ;  /* 0x0000000c27277c20 */ /* 0x000fe20008410000 */
[----:B------:R1:W-:Y:S04]  /*14110*/  STL [R1+0x2e4], R47 ;  /* 0x0002e42f01007387 */ /* 0x0003e80000100800 */
[----:B------:R1:W-:Y:S01]  /*14120*/  STL [R1+0x2e0], R39 ;  /* 0x0002e02701007387 */ /* 0x0003e20000100800 */
[----:B------:R-:W-:Y:S01]  /*14130*/  FADD.FTZ R51, R51, R26 ;  /* 0x0000001a33337221 */ /* 0x000fe20000010000 */
[----:B------:R-:W-:Y:S01]  /*14140*/  SHF.L.U32 R26, R54, 0x10, RZ ;  /* 0x00000010361a7819 */ /* 0x000fe200000006ff */
[----:B0-----:R-:W-:Y:S01]  /*14150*/  FMUL.FTZ R41, R45, R5 ;  /* 0x000000052d297220 */ /* 0x001fe20000410000 */
[----:B------:R-:W-:Y:S06]  /*14160*/  @!P1 BRA `(.L_x_353) ;  /* 0x00000000004c9947 */ /* 0x000fec0003800000 */
[----:B-1----:R-:W-:-:S04]  /*14170*/  FFMA.FTZ R39, R39, R4, R2 ;  /* 0x0000000427277223 */ /* 0x002fc80000010002 */
        /* <DEDUP_REMOVED lines=18> */
.L_x_353:
[----:B-1----:R-:W2:Y:S04]  /*142a0*/  LDL R39, [R1+0x2ec] ;  /* 0x0002ec0001277983 */ /* 0x002ea80000100800 */
[----:B-----5:R1:W-:Y:S04]  /*142b0*/  STL [R1+0x6a4], R0 ;  /* 0x0006a40001007387 */ /* 0x0203e80000100800 */
[----:B------:R-:W3:Y:S04]  /*142c0*/  LDL.LU R59, [R1+0x370] ;  /* 0x00037000013b7983 */ /* 0x000ee80000300800 */
[----:B------:R-:W4:Y:S04]  /*142d0*/  LDL.LU R57, [R1+0x374] ;  /* 0x0003740001397983 */ /* 0x000f280000300800 */
[----:B-1----:R-:W3:Y:S01]  /*142e0*/  LDL.LU R0, [R1+0x228] ;  /* 0x0002280001007983 */ /* 0x002ee20000300800 */
[----:B------:R-:W-:-:S03]  /*142f0*/  FADD.FTZ R37, R41, R37 ;  /* 0x0000002529257221 */ /* 0x000fc60000010000 */
[----:B------:R-:W4:Y:S04]  /*14300*/  LDL.LU R43, [R1+0x37c] ;  /* 0x00037c00012b7983 */ /* 0x000f280000300800 */
        /* <DEDUP_REMOVED lines=9> */
[----:B----4-:R-:W-:-:S05]  /*143a0*/  SHF.L.U32 R43, R43, 0x10, RZ ;  /* 0x000000102b2b7819 */ /* 0x010fca00000006ff */
[----:B------:R3:W-:Y:S01]  /*143b0*/  STL [R1+0x290], R43 ;  /* 0x0002902b01007387 */ /* 0x0007e20000100800 */
[----:B------:R-:W-:Y:S01]  /*143c0*/  FFMA.FTZ R48, R54, R28, R48 ;  /* 0x0000001c36307223 */ /* 0x000fe20000010030 */
[----:B--2---:R-:W-:Y:S01]  /*143d0*/  FFMA.FTZ R31, R41, R39, R31 ;  /* 0x00000027291f7223 */ /* 0x004fe2000001001f */
[----:B------:R-:W-:Y:S01]  /*143e0*/  FADD.FTZ R39, R37, R39 ;  /* 0x0000002725277221 */ /* 0x000fe20000010000 */
[----:B------:R-:W-:Y:S01]  /*143f0*/  FMUL.FTZ R41, R60, R5 ;  /* 0x000000053c297220 */ /* 0x000fe20000410000 */
[----:B------:R-:W-:-:S03]  /*14400*/  SHF.L.U32 R37, R57, 0x10, RZ ;  /* 0x0000001039257819 */ /* 0x000fc600000006ff */
[----:B------:R-:W-:Y:S01]  /*14410*/  FFMA.FTZ R31, R47, R41, R31 ;  /* 0x000000292f1f7223 */ /* 0x000fe2000001001f */
[----:B------:R-:W-:Y:S01]  /*14420*/  FADD.FTZ R39, R41, R39 ;  /* 0x0000002729277221 */ /* 0x000fe20000010000 */
[----:B------:R-:W-:Y:S01]  /*14430*/  FADD.FTZ R41, R27, -UR16 ;  /* 0x800000101b297e21 */ /* 0x000fe20008010000 */
[----:B------:R-:W-:Y:S01]  /*14440*/  FADD.FTZ R37, R37, -UR16 ;  /* 0x8000001025257e21 */ /* 0x000fe20008010000 */
[----:B------:R-:W-:Y:S02]  /*14450*/  SHF.L.U32 R27, R45, 0x10, RZ ;  /* 0x000000102d1b7819 */ /* 0x000fe400000006ff */
[----:B------:R-:W-:Y:S01]  /*14460*/  MOV R45, R43 ;  /* 0x0000002b002d7202 */ /* 0x000fe20000000f00 */
[----:B------:R-:W-:Y:S01]  /*14470*/  FMUL.FTZ R57, R41, UR12 ;  /* 0x0000000c29397c20 */ /* 0x000fe20008410000 */
[----:B---3--:R-:W-:-:S04]  /*14480*/  FMUL.FTZ R43, R37, UR12 ;  /* 0x0000000c252b7c20 */ /* 0x008fc80008410000 */
        /* <DEDUP_REMOVED lines=22> */
.L_x_354:
[----:B------:R-:W3:Y:S04]  /*145f0*/  LDL.LU R47, [R1+0x554] ;  /* 0x00055400012f7983 */ /* 0x000ee80000300800 */
[----:B------:R-:W4:Y:S04]  /*14600*/  LDL.LU R41, [R1+0x368] ;  /* 0x0003680001297983 */ /* 0x000f280000300800 */
[----:B------:R-:W2:Y:S01]  /*14610*/  LDL.LU R37, [R1+0x36c] ;  /* 0x00036c0001257983 */ /* 0x000ea20000300800 */
[----:B-1----:R-:W-:-:S03]  /*14620*/  FMUL.FTZ R43, R27, R4 ;  /* 0x000000041b2b7220 */ /* 0x002fc60000410000 */
[----:B------:R-:W2:Y:S01]  /*14630*/  LDL.LU R54, [R1+0x550] ;  /* 0x0005500001367983 */ /* 0x000ea20000300800 */
[----:B------:R-:W-:Y:S01]  /*14640*/  FFMA.FTZ R31, R57, R43, R31 ;  /* 0x0000002b391f7223 */ /* 0x000fe2000001001f */
[----:B------:R-:W-:Y:S01]  /*14650*/  FADD.FTZ R39, R39, R43 ;  /* 0x0000002b27277221 */ /* 0x000fe20000010000 */
[----:B---3--:R-:W-:-:S05]  /*14660*/  SHF.L.U32 R43, R47, 0x10, RZ ;  /* 0x000000102f2b7819 */ /* 0x008fca00000006ff */
[----:B------:R1:W-:Y:S04]  /*14670*/  STL [R1+0x28c], R43 ;  /* 0x00028c2b01007387 */ /* 0x0003e80000100800 */
[----:B0-----:R0:W5:Y:S01]  /*14680*/  LDL R60, [R1+0x28c] ;  /* 0x00028c00013c7983 */ /* 0x0011620000100800 */
[----:B----4-:R-:W-:Y:S02]  /*14690*/  SHF.L.U32 R41, R41, 0x10, RZ ;  /* 0x0000001029297819 */ /* 0x010fe400000006ff */
[----:B--2---:R-:W-:-:S03]  /*146a0*/  SHF.L.U32 R37, R37, 0x10, RZ ;  /* 0x0000001025257819 */ /* 0x004fc600000006ff */
[----:B------:R-:W-:Y:S02]  /*146b0*/  FADD.FTZ R41, R41, -UR16 ;  /* 0x8000001029297e21 */ /* 0x000fe40008010000 */
[----:B------:R-:W-:Y:S02]  /*146c0*/  FADD.FTZ R37, R37, -UR16 ;  /* 0x8000001025257e21 */ /* 0x000fe40008010000 */
[----:B-1----:R-:W-:Y:S02]  /*146d0*/  FMUL.FTZ R43, R41, UR12 ;  /* 0x0000000c292b7c20 */ /* 0x002fe40008410000 */
[----:B------:R-:W-:-:S03]  /*146e0*/  FMUL.FTZ R47, R37, UR12 ;  /* 0x0000000c252f7c20 */ /* 0x000fc60008410000 */
[----:B------:R0:W-:Y:S04]  /*146f0*/  STL [R1+0x2cc], R43 ;  /* 0x0002cc2b01007387 */ /* 0x0001e80000100800 */
[----:B------:R0:W-:Y:S01]  /*14700*/  STL [R1+0x2d4], R47 ;  /* 0x0002d42f01007387 */ /* 0x0001e20000100800 */
[----:B------:R-:W-:Y:S01]  /*14710*/  FADD.FTZ R51, R51, R28 ;  /* 0x0000001c33337221 */ /* 0x000fe20000010000 */
[----:B------:R-:W-:Y:S01]  /*14720*/  SHF.L.U32 R28, R54, 0x10, RZ ;  /* 0x00000010361c7819 */ /* 0x000fe200000006ff */
[----:B------:R-:W-:Y:S01]  /*14730*/  FMUL.FTZ R41, R45, R5 ;  /* 0x000000052d297220 */ /* 0x000fe20000410000 */
        /* <DEDUP_REMOVED lines=20> */
.L_x_355:
[----:B------:R-:W2:Y:S04]  /*14880*/  LDL R37, [R1+0x2dc] ;  /* 0x0002dc0001257983 */ /* 0x000ea80000100800 */
[----:B-----5:R3:W-:Y:S04]  /*14890*/  STL [R1+0x6a4], R0 ;  /* 0x0006a40001007387 */ /* 0x0207e80000100800 */
[----:B------:R-:W4:Y:S04]  /*148a0*/  LDL.LU R59, [R1+0x558] ;  /* 0x00055800013b7983 */ /* 0x000f280000300800 */
[----:B------:R-:W4:Y:S04]  /*148b0*/  LDL.LU R57, [R1+0x55c] ;  /* 0x00055c0001397983 */ /* 0x000f280000300800 */
[----:B---3--:R-:W3:Y:S01]  /*148c0*/  LDL.LU R0, [R1+0x230] ;  /* 0x0002300001007983 */ /* 0x008ee20000300800 */
[----:B------:R-:W-:-:S03]  /*148d0*/  FADD.FTZ R39, R41, R39 ;  /* 0x0000002729277221 */ /* 0x000fc60000010000 */
[----:B0-----:R-:W4:Y:S04]  /*148e0*/  LDL.LU R43, [R1+0x574] ;  /* 0x00057400012b7983 */ /* 0x001f280000300800 */
        /* <DEDUP_REMOVED lines=8> */
[----:B----4-:R-:W-:Y:S01]  /*14970*/  SHF.L.U32 R29, R59, 0x10, RZ ;  /* 0x000000103b1d7819 */ /* 0x010fe200000006ff */
[----:B------:R-:W-:Y:S01]  /*14980*/  FFMA.FTZ R48, R54, R30, R48 ;  /* 0x0000001e36307223 */ /* 0x000fe20000010030 */
[----:B--2---:R-:W-:Y:S01]  /*14990*/  FFMA.FTZ R31, R41, R37, R31 ;  /* 0x00000025291f7223 */ /* 0x004fe2000001001f */
[----:B------:R-:W-:Y:S01]  /*149a0*/  FADD.FTZ R37, R39, R37 ;  /* 0x0000002527257221 */ /* 0x000fe20000010000 */
[----:B------:R-:W-:Y:S01]  /*149b0*/  FMUL.FTZ R41, R60, R5 ;  /* 0x000000053c297220 */ /* 0x000fe20000410000 */
[----:B------:R-:W-:-:S03]  /*149c0*/  SHF.L.U32 R39, R57, 0x10, RZ ;  /* 0x0000001039277819 */ /* 0x000fc600000006ff */
[----:B-1----:R-:W-:Y:S01]  /*149d0*/  FFMA.FTZ R60, R47, R41, R31 ;  /* 0x000000292f3c7223 */ /* 0x002fe2000001001f */
[----:B------:R-:W-:Y:S01]  /*149e0*/  FADD.FTZ R37, R41, R37 ;  /* 0x0000002529257221 */ /* 0x000fe20000010000 */
[----:B------:R-:W-:Y:S01]  /*149f0*/  SHF.L.U32 R41, R43, 0x10, RZ ;  /* 0x000000102b297819 */ /* 0x000fe200000006ff */
[----:B------:R-:W-:Y:S01]  /*14a00*/  FADD.FTZ R31, R29, -UR16 ;  /* 0x800000101d1f7e21 */ /* 0x000fe20008010000 */
[----:B------:R-:W-:Y:S01]  /*14a10*/  FADD.FTZ R39, R39, -UR16 ;  /* 0x8000001027277e21 */ /* 0x000fe20008010000 */
[----:B------:R-:W-:Y:S02]  /*14a20*/  SHF.L.U32 R29, R45, 0x10, RZ ;  /* 0x000000102d1d7819 */ /* 0x000fe400000006ff */
[----:B------:R1:W-:Y:S01]  /*14a30*/  STL [R1+0x27c], R41 ;  /* 0x00027c2901007387 */ /* 0x0003e20000100800 */
[----:B------:R-:W-:Y:S01]  /*14a40*/  MOV R45, R41 ;  /* 0x00000029002d7202 */ /* 0x000fe20000000f00 */
        /* <DEDUP_REMOVED lines=24> */
.L_x_356:
[----:B------:R-:W2:Y:S04]  /*14bd0*/  LDL.LU R39, [R1+0x580] ;  /* 0x0005800001277983 */ /* 0x000ea80000300800 */
[----:B0-----:R-:W3:Y:S04]  /*14be0*/  LDL.LU R41, [R1+0x598] ;  /* 0x0005980001297983 */ /* 0x001ee80000300800 */
[----:B------:R-:W4:Y:S04]  /*14bf0*/  LDL.LU R43, [R1+0x59c] ;  /* 0x00059c00012b7983 */ /* 0x000f280000300800 */
[----:B------:R-:W4:Y:S01]  /*14c00*/  LDL.LU R47, [R1+0x584] ;  /* 0x00058400012f7983 */ /* 0x000f220000300800 */
[----:B------:R-:W-:-:S04]  /*14c10*/  FMUL.FTZ R31, R29, R4 ;  /* 0x000000041d1f7220 */ /* 0x000fc80000410000 */
[----:B------:R-:W-:Y:S01]  /*14c20*/  FFMA.FTZ R60, R54, R31, R60 ;  /* 0x0000001f363c7223 */ /* 0x000fe2000001003c */
[----:B------:R-:W-:Y:S01]  /*14c30*/  FADD.FTZ R37, R37, R31 ;  /* 0x0000001f25257221 */ /* 0x000fe20000010000 */
[----:B------:R-:W-:Y:S01]  /*14c40*/  FADD.FTZ R51, R51, R30 ;  /* 0x0000001e33337221 */ /* 0x000fe20000010000 */
[----:B--2---:R-:W-:Y:S02]  /*14c50*/  SHF.L.U32 R39, R39, 0x10, RZ ;  /* 0x0000001027277819 */ /* 0x004fe400000006ff */
[----:B---3--:R-:W-:-:S03]  /*14c60*/  SHF.L.U32 R41, R41, 0x10, RZ ;  /* 0x0000001029297819 */ /* 0x008fc600000006ff */
[----:B------:R-:W-:Y:S02]  /*14c70*/  FADD.FTZ R39, R39, -UR16 ;  /* 0x8000001027277e21 */ /* 0x000fe40008010000 */
[----:B------:R-:W-:Y:S01]  /*14c80*/  FADD.FTZ R41, R41, -UR16 ;  /* 0x8000001029297e21 */ /* 0x000fe20008010000 */
[----:B----4-:R-:W-:Y:S01]  /*14c90*/  SHF.L.U32 R31, R43, 0x10, RZ ;  /* 0x000000102b1f7819 */ /* 0x010fe200000006ff */
[----:B------:R-:W-:Y:S02]  /*14ca0*/  FMUL.FTZ R43, R39, UR12 ;  /* 0x0000000c272b7c20 */ /* 0x000fe40008410000 */
[----:B------:R-:W-:-:S03]  /*14cb0*/  FMUL.FTZ R54, R41, UR12 ;  /* 0x0000000c29367c20 */ /* 0x000fc60008410000 */
[----:B------:R0:W-:Y:S04]  /*14cc0*/  STL [R1+0x2b8], R43 ;  /* 0x0002b82b01007387 */ /* 0x0001e80000100800 */
[----:B------:R0:W-:Y:S01]  /*14cd0*/  STL [R1+0x2bc], R54 ;  /* 0x0002bc3601007387 */ /* 0x0001e20000100800 */
        /* <DEDUP_REMOVED lines=21> */
.L_x_357:
[----:B------:R-:W2:Y:S04]  /*14e30*/  LDL R41, [R1+0x2c4] ;  /* 0x0002c40001297983 */ /* 0x000ea80000100800 */
[----:B-----5:R3:W-:Y:S04]  /*14e40*/  STL [R1+0x6a4], R0 ;  /* 0x0006a40001007387 */ /* 0x0207e80000100800 */
[----:B------:R-:W4:Y:S04]  /*14e50*/  LDL.LU R59, [R1+0x5a0] ;  /* 0x0005a000013b7983 */ /* 0x000f280000300800 */
[----:B------:R-:W4:Y:S04]  /*14e60*/  LDL.LU R57, [R1+0x5a4] ;  /* 0x0005a40001397983 */ /* 0x000f280000300800 */
[----:B---3--:R-:W3:Y:S01]  /*14e70*/  LDL.LU R0, [R1+0x238] ;  /* 0x0002380001007983 */ /* 0x008ee20000300800 */
[----:B------:R-:W-:-:S03]  /*14e80*/  FADD.FTZ R37, R39, R37 ;  /* 0x0000002527257221 */ /* 0x000fc60000010000 */
[----:B0-----:R-:W4:Y:S04]  /*14e90*/  LDL.LU R43, [R1+0x234] ;  /* 0x00023400012b7983 */ /* 0x001f280000300800 */
[----:B-1----:R-:W4:Y:S04]  /*14ea0*/  LDL.LU R45, [R1+0x5c0] ;  /* 0x0005c000012d7983 */ /* 0x002f280000300800 */
        /* <DEDUP_REMOVED lines=18> */
[----:B------:R-:W-:Y:S01]  /*14fd0*/  FMUL.FTZ R57, R39, UR12 ;  /* 0x0000000c27397c20 */ /* 0x000fe20008410000 */
[----:B------:R-:W-:-:S04]  /*14fe0*/  FMUL.FTZ R45, R43, UR12 ;  /* 0x0000000c2b2d7c20 */ /* 0x000fc80008410000 */
[----:B------:R0:W-:Y:S04]  /*14ff0*/  STL [R1+0x2b0], R57 ;  /* 0x0002b03901007387 */ /* 0x0001e80000100800 */
[----:B------:R0:W-:Y:S01]  /*15000*/  STL [R1+0x2b4], R45 ;  /* 0x0002b42d01007387 */ /* 0x0001e20000100800 */
[----:B------:R-:W-:Y:S01]  /*15010*/  SHF.L.U32 R36, R47, 0x10, RZ ;  /* 0x000000102f247819 */ /* 0x000fe200000006ff */
        /* <DEDUP_REMOVED lines=19> */
.L_x_358:
        /* <DEDUP_REMOVED lines=38> */
.L_x_359:
[----:B------:R-:W2:Y:S01]  /*153b0*/  LDL R45, [R1+0x2b4] ;  /* 0x0002b400012d7983 */ /* 0x000ea20000100800 */
[----:B------:R-:W-:-:S03]  /*153c0*/  FADD.FTZ R41, R43, R41 ;  /* 0x000000292b297221 */ /* 0x000fc60000010000 */
[----:B-----5:R1:W-:Y:S04]  /*153d0*/  STL [R1+0x6a4], R0 ;  /* 0x0006a40001007387 */ /* 0x0203e80000100800 */
[----:B0-----:R-:W3:Y:S04]  /*153e0*/  LDL.LU R47, [R1+0x23c] ;  /* 0x00023c00012f7983 */ /* 0x001ee80000300800 */
[----:B------:R-:W4:Y:S04]  /*153f0*/  LDL.LU R54, [R1+0x60c] ;  /* 0x00060c0001367983 */ /* 0x000f280000300800 */
[----:B-1----:R-:W3:Y:S04]  /*15400*/  LDL.LU R0, [R1+0x240] ;  /* 0x0002400001007983 */ /* 0x002ee80000300800 */
[----:B------:R-:W4:Y:S01]  /*15410*/  LDL.LU R57, [R1+0x5fc] ;  /* 0x0005fc0001397983 */ /* 0x000f220000300800 */
[----:B--2---:R-:W-:-:S03]  /*15420*/  FFMA.FTZ R60, R45, R43, R60 ;  /* 0x0000002b2d3c7223 */ /* 0x004fc6000001003c */
[----:B------:R-:W2:Y:S01]  /*15430*/  LDL R43, [R1+0x2ac] ;  /* 0x0002ac00012b7983 */ /* 0x000ea20000100800 */
[----:B------:R-:W-:Y:S01]  /*15440*/  FMUL.FTZ R45, R38, R4 ;  /* 0x00000004262d7220 */ /* 0x000fe20000410000 */
[----:B------:R-:W-:Y:S01]  /*15450*/  FADD.FTZ R49, R49, R40 ;  /* 0x0000002831317221 */ /* 0x000fe20000010000 */
[----:B---3--:R-:W-:Y:S02]  /*15460*/  FFMA.FTZ R61, R0, R40, R61 ;  /* 0x00000028003d7223 */ /* 0x008fe4000001003d */
[----:B------:R-:W3:Y:S04]  /*15470*/  LDL.LU R40, [R1+0x5e4] ;  /* 0x0005e40001287983 */ /* 0x000ee80000300800 */
[----:B------:R0:W5:Y:S01]  /*15480*/  LDL.LU R0, [R1+0x6a4] ;  /* 0x0006a40001007983 */ /* 0x0001620000300800 */
[----:B--2---:R-:W-:Y:S01]  /*15490*/  FFMA.FTZ R60, R43, R45, R60 ;  /* 0x0000002d2b3c7223 */ /* 0x004fe2000001003c */
[----:B------:R-:W-:-:S02]  /*154a0*/  FADD.FTZ R45, R41, R45 ;  /* 0x0000002d292d7221 */ /* 0x000fc40000010000 */
[----:B------:R-:W2:Y:S01]  /*154b0*/  LDL.LU R41, [R1+0x5f8] ;  /* 0x0005f80001297983 */ /* 0x000ea20000300800 */
[----:B------:R-:W-:Y:S01]  /*154c0*/  FMUL.FTZ R43, R39, R5 ;  /* 0x00000005272b7220 */ /* 0x000fe20000410000 */
[----:B------:R-:W-:-:S03]  /*154d0*/  FFMA.FTZ R48, R47, R42, R48 ;  /* 0x0000002a2f307223 */ /* 0x000fc60000010030 */
[----:B------:R-:W-:Y:S01]  /*154e0*/  FFMA.FTZ R60, R59, R43, R60 ;  /* 0x0000002b3b3c7223 */ /* 0x000fe2000001003c */
[----:B------:R-:W-:Y:S01]  /*154f0*/  FADD.FTZ R45, R43, R45 ;  /* 0x0000002d2b2d7221 */ /* 0x000fe20000010000 */
[----:B---3--:R-:W-:-:S05]  /*15500*/  SHF.L.U32 R40, R40, 0x10, RZ ;  /* 0x0000001028287819 */ /* 0x008fca00000006ff */
[----:B------:R-:W-:-:S04]  /*15510*/  FADD.FTZ R43, R40, -UR16 ;  /* 0x80000010282b7e21 */ /* 0x000fc80008010000 */
[----:B------:R-:W-:-:S05]  /*15520*/  FMUL.FTZ R43, R43, UR12 ;  /* 0x0000000c2b2b7c20 */ /* 0x000fca0008410000 */
[----:B------:R0:W-:Y:S01]  /*15530*/  STL [R1+0x2a4], R43 ;  /* 0x0002a42b01007387 */ /* 0x0001e20000100800 */
[----:B----4-:R-:W-:Y:S02]  /*15540*/  SHF.L.U32 R40, R57, 0x10, RZ ;  /* 0x0000001039287819 */ /* 0x010fe400000006ff */
[----:B--2---:R-:W-:-:S05]  /*15550*/  SHF.L.U32 R41, R41, 0x10, RZ ;  /* 0x0000001029297819 */ /* 0x004fca00000006ff */
[----:B------:R-:W-:Y:S01]  /*15560*/  FADD.FTZ R47, R41, -UR16 ;  /* 0x80000010292f7e21 */ /* 0x000fe20008010000 */
[----:B------:R-:W-:-:S03]  /*15570*/  SHF.L.U32 R41, R54, 0x10, RZ ;  /* 0x0000001036297819 */ /* 0x000fc600000006ff */
        /* <DEDUP_REMOVED lines=21> */
.L_x_360:
[----:B------:R-:W2:Y:S04]  /*156d0*/  LDL.LU R47, [R1+0x614] ;  /* 0x00061400012f7983 */ /* 0x000ea80000300800 */
[----:B0-----:R-:W3:Y:S01]  /*156e0*/  LDL.LU R54, [R1+0x61c] ;  /* 0x00061c0001367983 */ /* 0x001ee20000300800 */
[----:B------:R-:W-:-:S03]  /*156f0*/  FADD.FTZ R51, R51, R42 ;  /* 0x0000002a33337221 */ /* 0x000fc60000010000 */
[----:B------:R-:W4:Y:S04]  /*15700*/  LDL R42, [R1+0x2a4] ;  /* 0x0002a400012a7983 */ /* 0x000f280000100800 */
[----:B------:R-:W4:Y:S04]  /*15710*/  LDL.LU R59, [R1+0x618] ;  /* 0x00061800013b7983 */ /* 0x000f280000300800 */
[----:B------:R-:W4:Y:S01]  /*15720*/  LDL.LU R57, [R1+0x620] ;  /* 0x0006200001397983 */ /* 0x000f220000300800 */
[----:B------:R-:W-:-:S04]  /*15730*/  FMUL.FTZ R43, R40, R4 ;  /* 0x00000004282b7220 */ /* 0x000fc80000410000 */
[----:B------:R-:W-:Y:S01]  /*15740*/  FADD.FTZ R45, R45, R43 ;  /* 0x0000002b2d2d7221 */ /* 0x000fe20000010000 */
[----:B--2---:R-:W-:Y:S02]  /*15750*/  SHF.L.U32 R47, R47, 0x10, RZ ;  /* 0x000000102f2f7819 */ /* 0x004fe400000006ff */
[----:B---3--:R-:W-:-:S03]  /*15760*/  SHF.L.U32 R54, R54, 0x10, RZ ;  /* 0x0000001036367819 */ /* 0x008fc600000006ff */
[----:B------:R-:W-:Y:S02]  /*15770*/  FADD.FTZ R47, R47, -UR16 ;  /* 0x800000102f2f7e21 */ /* 0x000fe40008010000 */
[----:B------:R-:W-:Y:S01]  /*15780*/  FADD.FTZ R54, R54, -UR16 ;  /* 0x8000001036367e21 */ /* 0x000fe20008010000 */
[----:B----4-:R-:W-:Y:S01]  /*15790*/  FFMA.FTZ R60, R42, R43, R60 ;  /* 0x0000002b2a3c7223 */ /* 0x010fe2000001003c */
[----:B------:R-:W-:Y:S02]  /*157a0*/  IMAD.U32 R42, R59, 0x10000, RZ ;  /* 0x000100003b2a7824 */ /* 0x000fe400078e00ff */
[----:B------:R-:W-:Y:S01]  /*157b0*/  FMUL.FTZ R59, R54, UR12 ;  /* 0x0000000c363b7c20 */ /* 0x000fe20008410000 */
[----:B------:R-:W-:Y:S01]  /*157c0*/  SHF.L.U32 R43, R57, 0x10, RZ ;  /* 0x00000010392b7819 */ /* 0x000fe200000006ff */
[----:B------:R-:W-:-:S03]  /*157d0*/  FMUL.FTZ R57, R47, UR12 ;  /* 0x0000000c2f397c20 */ /* 0x000fc60008410000 */
[----:B------:R0:W-:Y:S04]  /*157e0*/  STL [R1+0x294], R59 ;  /* 0x0002943b01007387 */ /* 0x0001e80000100800 */
[----:B------:R0:W-:Y:S01]  /*157f0*/  STL [R1+0x298], R57 ;  /* 0x0002983901007387 */ /* 0x0001e20000100800 */
        /* <DEDUP_REMOVED lines=20> */
.L_x_361:
[----:B------:R-:W2:Y:S04]  /*15940*/  LDL R54, [R1+0x2a0] ;  /* 0x0002a00001367983 */ /* 0x000ea80000100800 */
[----:B------:R1:W-:Y:S04]  /*15950*/  STL [R1+0x6a8], R2 ;  /* 0x0006a80201007387 */ /* 0x0003e80000100800 */
[----:B0-----:R-:W3:Y:S04]  /*15960*/  LDL R57, [R1+0x294] ;  /* 0x0002940001397983 */ /* 0x001ee80000100800 */
[----:B-----5:R0:W-:Y:S04]  /*15970*/  STL [R1+0x6a4], R0 ;  /* 0x0006a40001007387 */ /* 0x0201e80000100800 */
[----:B-1----:R-:W4:Y:S01]  /*15980*/  LDL.LU R2, [R1+0x248] ;  /* 0x0002480001027983 */ /* 0x002f220000300800 */
[----:B------:R-:W-:Y:S01]  /*15990*/  FADD.FTZ R45, R47, R45 ;  /* 0x0000002d2f2d7221 */ /* 0x000fe20000010000 */
[----:B------:R-:W-:-:S02]  /*159a0*/  FADD.FTZ R49, R49, R44 ;  /* 0x0000002c31317221 */ /* 0x000fc40000010000 */
[----:B------:R-:W3:Y:S04]  /*159b0*/  LDL.LU R59, [R1+0x62c] ;  /* 0x00062c00013b7983 */ /* 0x000ee80000300800 */
[----:B0-----:R-:W3:Y:S01]  /*159c0*/  LDL.LU R0, [R1+0x244] ;  /* 0x0002440001007983 */ /* 0x001ee20000300800 */
[----:B--2---:R-:W-:-:S03]  /*159d0*/  FFMA.FTZ R60, R54, R47, R60 ;  /* 0x0000002f363c7223 */ /* 0x004fc6000001003c */
[----:B------:R-:W2:Y:S01]  /*159e0*/  LDL R47, [R1+0x298] ;  /* 0x00029800012f7983 */ /* 0x000ea20000100800 */
[----:B----4-:R-:W-:-:S03]  /*159f0*/  FFMA.FTZ R61, R2, R44, R61 ;  /* 0x0000002c023d7223 */ /* 0x010fc6000001003d */
[----:B------:R-:W4:Y:S01]  /*15a00*/  LDL.LU R44, [R1+0x288] ;  /* 0x00028800012c7983 */ /* 0x000f220000300800 */
[----:B------:R-:W-:-:S03]  /*15a10*/  FMUL.FTZ R54, R42, R4 ;  /* 0x000000042a367220 */ /* 0x000fc60000410000 */
[----:B------:R0:W5:Y:S01]  /*15a20*/  LDL.LU R2, [R1+0x6a8] ;  /* 0x0006a80001027983 */ /* 0x0001620000300800 */
[----:B---3--:R-:W-:-:S03]  /*15a30*/  FFMA.FTZ R48, R0, R46, R48 ;  /* 0x0000002e00307223 */ /* 0x008fc60000010030 */
[----:B------:R0:W5:Y:S01]  /*15a40*/  LDL.LU R0, [R1+0x6a4] ;  /* 0x0006a40001007983 */ /* 0x0001620000300800 */
[----:B--2---:R-:W-:Y:S01]  /*15a50*/  FFMA.FTZ R60, R47, R54, R60 ;  /* 0x000000362f3c7223 */ /* 0x004fe2000001003c */
[----:B------:R-:W-:Y:S02]  /*15a60*/  FADD.FTZ R54, R45, R54 ;  /* 0x000000362d367221 */ /* 0x000fe40000010000 */
[----:B------:R-:W2:Y:S01]  /*15a70*/  LDL.LU R45, [R1+0x624] ;  /* 0x00062400012d7983 */ /* 0x000ea20000300800 */
[----:B------:R-:W-:-:S04]  /*15a80*/  FMUL.FTZ R47, R43, R5 ;  /* 0x000000052b2f7220 */ /* 0x000fc80000410000 */
[----:B------:R-:W-:Y:S01]  /*15a90*/  FFMA.FTZ R60, R57, R47, R60 ;  /* 0x0000002f393c7223 */ /* 0x000fe2000001003c */
[----:B------:R-:W-:Y:S01]  /*15aa0*/  FADD.FTZ R54, R47, R54 ;  /* 0x000000362f367221 */ /* 0x000fe20000010000 */
[----:B----4-:R-:W-:-:S05]  /*15ab0*/  SHF.L.U32 R44, R44, 0x10, RZ ;  /* 0x000000102c2c7819 */ /* 0x010fca00000006ff */
[----:B------:R-:W-:Y:S02]  /*15ac0*/  FADD.FTZ R47, R44, -UR16 ;  /* 0x800000102c2f7e21 */ /* 0x000fe40008010000 */
[----:B------:R-:W3:Y:S02]  /*15ad0*/  LDL.LU R44, [R1+0x628] ;  /* 0x00062800012c7983 */ /* 0x000ee40000300800 */
[----:B------:R-:W-:-:S05]  /*15ae0*/  FMUL.FTZ R47, R47, UR12 ;  /* 0x0000000c2f2f7c20 */ /* 0x000fca0008410000 */
[----:B------:R0:W-:Y:S01]  /*15af0*/  STL [R1+0x288], R47 ;  /* 0x0002882f01007387 */ /* 0x0001e20000100800 */
[----:B--2---:R-:W-:-:S05]  /*15b00*/  SHF.L.U32 R45, R45, 0x10, RZ ;  /* 0x000000102d2d7819 */ /* 0x004fca00000006ff */
[----:B------:R-:W-:Y:S01]  /*15b10*/  FADD.FTZ R57, R45, -UR16 ;  /* 0x800000102d397e21 */ /* 0x000fe20008010000 */
[----:B------:R-:W-:-:S03]  /*15b20*/  SHF.L.U32 R45, R59, 0x10, RZ ;  /* 0x000000103b2d7819 */ /* 0x000fc600000006ff */
[----:B------:R-:W-:-:S05]  /*15b30*/  FMUL.FTZ R59, R57, UR12 ;  /* 0x0000000c393b7c20 */ /* 0x000fca0008410000 */
[----:B------:R0:W-:Y:S01]  /*15b40*/  STL [R1+0x284], R59 ;  /* 0x0002843b01007387 */ /* 0x0001e20000100800 */
[----:B---3--:R-:W-:Y:S01]  /*15b50*/  SHF.L.U32 R44, R44, 0x10, RZ ;  /* 0x000000102c2c7819 */ /* 0x008fe200000006ff */
[----:B------:R-:W-:Y:S06]  /*15b60*/  @!P1 BRA `(.L_x_362) ;  /* 0x0000000000489947 */ /* 0x000fec0003800000 */
        /* <DEDUP_REMOVED lines=18> */
.L_x_362:
[----:B0-----:R-:W2:Y:S01]  /*15c90*/  LDL.LU R47, [R1+0x274] ;  /* 0x00027400012f7983 */ /* 0x001ea20000300800 */
[----:B------:R-:W-:-:S03]  /*15ca0*/  FADD.FTZ R46, R51, R46 ;  /* 0x0000002e332e7221 */ /* 0x000fc60000010000 */
[----:B------:R-:W3:Y:S04]  /*15cb0*/  LDL R51, [R1+0x288] ;  /* 0x0002880001337983 */ /* 0x000ee80000100800 */
[----:B------:R-:W4:Y:S01]  /*15cc0*/  LDL.LU R57, [R1+0x63c] ;  /* 0x00063c0001397983 */ /* 0x000f220000300800 */
[----:B------:R-:W-:-:S03]  /*15cd0*/  FMUL.FTZ R59, R44, R4 ;  /* 0x000000042c3b7220 */ /* 0x000fc60000410000 */
[----:B------:R0:W-:Y:S01]  /*15ce0*/  STL [R1+0x21c], R46 ;  /* 0x00021c2e01007387 */ /* 0x0001e20000100800 */
[----:B------:R-:W-:-:S03]  /*15cf0*/  FADD.FTZ R54, R54, R59 ;  /* 0x0000003b36367221 */ /* 0x000fc60000010000 */
[----:B0-----:R-:W4:Y:S01]  /*15d00*/  LDL.LU R46, [R1+0x638] ;  /* 0x00063800012e7983 */ /* 0x001f220000300800 */
[----:B--2---:R-:W-:Y:S01]  /*15d10*/  SHF.L.U32 R47, R47, 0x10, RZ ;  /* 0x000000102f2f7819 */ /* 0x004fe200000006ff */
[----:B---3--:R-:W-:-:S04]  /*15d20*/  FFMA.FTZ R51, R51, R59, R60 ;  /* 0x0000003b33337223 */ /* 0x008fc8000001003c */
[----:B------:R-:W-:Y:S02]  /*15d30*/  FADD.FTZ R59, R47, -UR16 ;  /* 0x800000102f3b7e21 */ /* 0x000fe40008010000 */
[----:B------:R-:W2:Y:S01]  /*15d40*/  LDL.LU R47, [R1+0x648] ;  /* 0x00064800012f7983 */ /* 0x000ea20000300800 */
[----:B----4-:R-:W-:Y:S01]  /*15d50*/  SHF.L.U32 R57, R57, 0x10, RZ ;  /* 0x0000001039397819 */ /* 0x010fe200000006ff */
[----:B------:R-:W-:-:S04]  /*15d60*/  FMUL.FTZ R59, R59, UR12 ;  /* 0x0000000c3b3b7c20 */ /* 0x000fc80008410000 */
[----:B------:R-:W-:-:S04]  /*15d70*/  FADD.FTZ R60, R57, -UR16 ;  /* 0x80000010393c7e21 */ /* 0x000fc80008010000 */
[----:B------:R-:W-:Y:S01]  /*15d80*/  FMUL.FTZ R60, R60, UR12 ;  /* 0x0000000c3c3c7c20 */ /* 0x000fe20008410000 */
[----:B------:R0:W-:Y:S04]  /*15d90*/  STL [R1+0x278], R59 ;  /* 0x0002783b01007387 */ /* 0x0001e80000100800 */
[----:B------:R0:W-:Y:S01]  /*15da0*/  STL [R1+0x274], R60 ;  /* 0x0002743c01007387 */ /* 0x0001e20000100800 */
[----:B------:R-:W-:Y:S01]  /*15db0*/  SHF.L.U32 R46, R46, 0x10, RZ ;  /* 0x000000102e2e7819 */ /* 0x000fe200000006ff */
[----:B------:R-:W-:Y:S01]  /*15dc0*/  FMUL.FTZ R57, R45, R5 ;  /* 0x000000052d397220 */ /* 0x000fe20000410000 */
[----:B--2---:R-:W-:Y:S01]  /*15dd0*/  SHF.L.U32 R47, R47, 0x10, RZ ;  /* 0x000000102f2f7819 */ /* 0x004fe200000006ff */
[----:B0-----:R-:W-:Y:S06]  /*15de0*/  @!P1 BRA `(.L_x_363) ;  /* 0x00000000004c9947 */ /* 0x001fec0003800000 */
[----:B-----5:R-:W-:-:S04]  /*15df0*/  FFMA.FTZ R59, R59, R4, R2 ;  /* 0x000000043b3b7223 */ /* 0x020fc80000010002 */
        /* <DEDUP_REMOVED lines=18> */
.L_x_363:
[----:B------:R0:W-:Y:S04]  /*15f20*/  STL [R1+0x6ac], R3 ;  /* 0x0006ac0301007387 */ /* 0x0001e80000100800 */
[----:B------:R-:W2:Y:S04]  /*15f30*/  LDL R59, [R1+0x284] ;  /* 0x00028400013b7983 */ /* 0x000ea80000100800 */
[----:B-----5:R1:W-:Y:S04]  /*15f40*/  STL [R1+0x6a4], R0 ;  /* 0x0006a40001007387 */ /* 0x0203e80000100800 */
[----:B0-----:R-:W3:Y:S04]  /*15f50*/  LDL.LU R3, [R1+0x254] ;  /* 0x0002540001037983 */ /* 0x001ee80000300800 */
[----:B------:R0:W-:Y:S04]  /*15f60*/  STL [R1+0x6a8], R2 ;  /* 0x0006a80201007387 */ /* 0x0001e80000100800 */
[----:B-1----:R-:W4:Y:S04]  /*15f70*/  LDL.LU R0, [R1+0x24c] ;  /* 0x00024c0001007983 */ /* 0x002f280000300800 */
[----:B------:R-:W4:Y:S04]  /*15f80*/  LDL.LU R60, [R1+0x640] ;  /* 0x00064000013c7983 */ /* 0x000f280000300800 */
[----:B0-----:R-:W4:Y:S01]  /*15f90*/  LDL R2, [R1+0x278] ;  /* 0x0002780001027983 */ /* 0x001f220000100800 */
[----:B------:R-:W-:Y:S01]  /*15fa0*/  FADD.FTZ R54, R57, R54 ;  /* 0x0000003639367221 */ /* 0x000fe20000010000 */
[----:B--2---:R-:W-:-:S02]  /*15fb0*/  FFMA.FTZ R51, R59, R57, R51 ;  /* 0x000000393b337223 */ /* 0x004fc40000010033 */
[----:B------:R-:W2:Y:S01]  /*15fc0*/  LDL.LU R57, [R1+0x634] ;  /* 0x0006340001397983 */ /* 0x000ea20000300800 */
[----:B---3--:R-:W-:Y:S01]  /*15fd0*/  FFMA.FTZ R61, R3, R53, R61 ;  /* 0x00000035033d7223 */ /* 0x008fe2000001003d */
[----:B------:R-:W-:Y:S01]  /*15fe0*/  FADD.FTZ R53, R49, R53 ;  /* 0x0000003531357221 */ /* 0x000fe20000010000 */
[----:B------:R-:W-:Y:S01]  /*15ff0*/  FMUL.FTZ R59, R46, R4 ;  /* 0x000000042e3b7220 */ /* 0x000fe20000410000 */
[----:B------:R-:W3:Y:S04]  /*16000*/  LDL.LU R49, [R1+0x630] ;  /* 0x0006300001317983 */ /* 0x000ee80000300800 */
[----:B------:R0:W-:Y:S01]  /*16010*/  STL [R1+0x218], R61 ;  /* 0x0002183d01007387 */ /* 0x0001e20000100800 */
[----:B----4-:R-:W-:-:S03]  /*16020*/  FFMA.FTZ R48, R0, R50, R48 ;  /* 0x0000003200307223 */ /* 0x010fc60000010030 */
[----:B------:R1:W5:Y:S04]  /*16030*/  LDL.LU R3, [R1+0x6ac] ;  /* 0x0006ac0001037983 */ /* 0x0003680000300800 */
[----:B0-----:R-:W4:Y:S04]  /*16040*/  LDL R61, [R1+0x274] ;  /* 0x00027400013d7983 */ /* 0x001f280000100800 */
[----:B------:R0:W-:Y:S01]  /*16050*/  STL [R1+0x214], R48 ;  /* 0x0002143001007387 */ /* 0x0001e20000100800 */
[----:B------:R-:W-:-:S03]  /*16060*/  FFMA.FTZ R51, R2, R59, R51 ;  /* 0x0000003b02337223 */ /* 0x000fc60000010033 */
[----:B------:R1:W5:Y:S04]  /*16070*/  LDL.LU R2, [R1+0x6a8] ;  /* 0x0006a80001027983 */ /* 0x0003680000300800 */
[----:B------:R1:W5:Y:S04]  /*16080*/  LDL.LU R0, [R1+0x6a4] ;  /* 0x0006a40001007983 */ /* 0x0003680000300800 */
[----:B0-----:R-:W4:Y:S01]  /*16090*/  LDL.LU R48, [R1+0x644] ;  /* 0x0006440001307983 */ /* 0x001f220000300800 */
[----:B------:R-:W-:Y:S01]  /*160a0*/  FADD.FTZ R54, R54, R59 ;  /* 0x0000003b36367221 */ /* 0x000fe20000010000 */
[----:B------:R-:W-:-:S04]  /*160b0*/  FMUL.FTZ R59, R47, R5 ;  /* 0x000000052f3b7220 */ /* 0x000fc80000410000 */
[----:B------:R-:W-:Y:S01]  /*160c0*/  FADD.FTZ R54, R59, R54 ;  /* 0x000000363b367221 */ /* 0x000fe20000010000 */
[----:B--2---:R-:W-:Y:S02]  /*160d0*/  SHF.L.U32 R57, R57, 0x10, RZ ;  /* 0x0000001039397819 */ /* 0x004fe400000006ff */
[----:B---3--:R-:W-:-:S03]  /*160e0*/  SHF.L.U32 R49, R49, 0x10, RZ ;  /* 0x0000001031317819 */ /* 0x008fc600000006ff */
[----:B------:R-:W-:Y:S01]  /*160f0*/  FADD.FTZ R57, R57, -UR16 ;  /* 0x8000001039397e21 */ /* 0x000fe20008010000 */
[----:B----4-:R-:W-:Y:S01]  /*16100*/  FFMA.FTZ R61, R61, R59, R51 ;  /* 0x0000003b3d3d7223 */ /* 0x010fe20000010033 */
[----:B------:R-:W-:Y:S02]  /*16110*/  FADD.FTZ R51, R49, -UR16 ;  /* 0x8000001031337e21 */ /* 0x000fe40008010000 */
[----:B------:R-:W-:Y:S02]  /*16120*/  FMUL.FTZ R59, R57, UR12 ;  /* 0x0000000c393b7c20 */ /* 0x000fe40008410000 */
[----:B------:R-:W-:-:S03]  /*16130*/  FMUL.FTZ R51, R51, UR12 ;  /* 0x0000000c33337c20 */ /* 0x000fc60008410000 */
[----:B------:R1:W-:Y:S04]  /*16140*/  STL [R1+0x264], R59 ;  /* 0x0002643b01007387 */ /* 0x0003e80000100800 */
[----:B------:R1:W-:Y:S01]  /*16150*/  STL [R1+0x268], R51 ;  /* 0x0002683301007387 */ /* 0x0003e20000100800 */
[----:B------:R-:W-:Y:S02]  /*16160*/  SHF.L.U32 R49, R60, 0x10, RZ ;  /* 0x000000103c317819 */ /* 0x000fe400000006ff */
[----:B------:R-:W-:Y:S01]  /*16170*/  SHF.L.U32 R48, R48, 0x10, RZ ;  /* 0x0000001030307819 */ /* 0x000fe200000006ff */
[----:B------:R-:W-:Y:S06]  /*16180*/  @!P1 BRA `(.L_x_364) ;  /* 0x0000000000489947 */ /* 0x000fec0003800000 */
[----:B-1---5:R-:W-:-:S04]  /*16190*/  FFMA.FTZ R51, R51, R4, R2 ;  /* 0x0000000433337223 */ /* 0x022fc80000010002 */
        /* <DEDUP_REMOVED lines=17> */
.L_x_364:
[----:B-----5:R0:W-:Y:S04]  /*162b0*/  STL [R1+0x6a8], R2 ;  /* 0x0006a80201007387 */ /* 0x0201e80000100800 */
[----:B------:R2:W-:Y:S04]  /*162c0*/  STL [R1+0x6a4], R0 ;  /* 0x0006a40001007387 */ /* 0x0005e80000100800 */
[----:B------:R-:W3:Y:S04]  /*162d0*/  LDL.LU R57, [R1+0x64c] ;  /* 0x00064c0001397983 */ /* 0x000ee80000300800 */
[----:B0-----:R-:W4:Y:S04]  /*162e0*/  LDL.LU R2, [R1+0x21c] ;  /* 0x00021c0001027983 */ /* 0x001f280000300800 */
[----:B--2---:R-:W2:Y:S04]  /*162f0*/  LDL R0, [R1+0x268] ;  /* 0x0002680001007983 */ /* 0x004ea80000100800 */
[----:B-1----:R-:W3:Y:S04]  /*16300*/  LDL.LU R59, [R1+0x650] ;  /* 0x00065000013b7983 */ /* 0x002ee80000300800 */
[----:B------:R-:W3:Y:S01]  /*16310*/  LDL.LU R60, [R1+0x658] ;  /* 0x00065800013c7983 */ /* 0x000ee20000300800 */
[----:B------:R-:W-:-:S04]  /*16320*/  FMUL.FTZ R51, R48, R4 ;  /* 0x0000000430337220 */ /* 0x000fc80000410000 */
[----:B------:R-:W-:Y:S01]  /*16330*/  FADD.FTZ R54, R54, R51 ;  /* 0x0000003336367221 */ /* 0x000fe20000010000 */
[----:B----4-:R-:W-:Y:S02]  /*16340*/  FADD.FTZ R50, R2, R50 ;  /* 0x0000003202327221 */ /* 0x010fe40000010000 */
[----:B------:R0:W5:Y:S04]  /*16350*/  LDL.LU R2, [R1+0x6a8] ;  /* 0x0006a80001027983 */ /* 0x0001680000300800 */
[----:B------:R1:W-:Y:S01]  /*16360*/  STL [R1+0x21c], R50 ;  /* 0x00021c3201007387 */ /* 0x0003e20000100800 */
[----:B--2---:R-:W-:-:S03]  /*16370*/  FFMA.FTZ R61, R0, R51, R61 ;  /* 0x00000033003d7223 */ /* 0x004fc6000001003d */
[----:B------:R0:W5:Y:S04]  /*16380*/  LDL.LU R0, [R1+0x6a4] ;  /* 0x0006a40001007983 */ /* 0x0001680000300800 */
[----:B-1----:R-:W2:Y:S01]  /*16390*/  LDL.LU R50, [R1+0x654] ;  /* 0x0006540001327983 */ /* 0x002ea20000300800 */
[----:B---3--:R-:W-:Y:S02]  /*163a0*/  SHF.L.U32 R57, R57, 0x10, RZ ;  /* 0x0000001039397819 */ /* 0x008fe400000006ff */
[----:B------:R-:W-:-:S03]  /*163b0*/  SHF.L.U32 R59, R59, 0x10, RZ ;  /* 0x000000103b3b7819 */ /* 0x000fc600000006ff */
[----:B------:R-:W-:Y:S02]  /*163c0*/  FADD.FTZ R57, R57, -UR16 ;  /* 0x8000001039397e21 */ /* 0x000fe40008010000 */
[----:B------:R-:W-:Y:S01]  /*163d0*/  FADD.FTZ R59, R59, -UR16 ;  /* 0x800000103b3b7e21 */ /* 0x000fe20008010000 */
[----:B------:R-:W-:Y:S01]  /*163e0*/  SHF.L.U32 R51, R60, 0x10, RZ ;  /* 0x000000103c337819 */ /* 0x000fe200000006ff */
[----:B------:R-:W-:Y:S02]  /*163f0*/  FMUL.FTZ R60, R57, UR12 ;  /* 0x0000000c393c7c20 */ /* 0x000fe40008410000 */
[----:B------:R-:W-:-:S03]  /*16400*/  FMUL.FTZ R59, R59, UR12 ;  /* 0x0000000c3b3b7c20 */ /* 0x000fc60008410000 */
[----:B------:R0:W-:Y:S04]  /*16410*/  STL [R1+0x254], R60 ;  /* 0x0002543c01007387 */ /* 0x0001e80000100800 */
[----:B------:R0:W-:Y:S01]  /*16420*/  STL [R1+0x24c], R59 ;  /* 0x00024c3b01007387 */ /* 0x0001e20000100800 */
        /* <DEDUP_REMOVED lines=22> */
.L_x_365:
[----:B------:R-:W2:Y:S01]  /*16590*/  LDL R59, [R1+0x264] ;  /* 0x00026400013b7983 */ /* 0x000ea20000100800 */
[----:B------:R-:W-:-:S03]  /*165a0*/  FADD.FTZ R54, R57, R54 ;  /* 0x0000003639367221 */ /* 0x000fc60000010000 */
[----:B------:R0:W-:Y:S04]  /*165b0*/  STL [R1+0x6ac], R3 ;  /* 0x0006ac0301007387 */ /* 0x0001e80000100800 */
[----:B-----5:R1:W-:Y:S04]  /*165c0*/  STL [R1+0x6a8], R2 ;  /* 0x0006a80201007387 */ /* 0x0203e80000100800 */
[----:B------:R3:W-:Y:S04]  /*165d0*/  STL [R1+0x6a4], R0 ;  /* 0x0006a40001007387 */ /* 0x0007e80000100800 */
[----:B0-----:R-:W4:Y:S04]  /*165e0*/  LDL.LU R3, [R1+0x218] ;  /* 0x0002180001037983 */ /* 0x001f280000300800 */
[----:B-1----:R-:W4:Y:S04]  /*165f0*/  LDL.LU R2, [R1+0x260] ;  /* 0x0002600001027983 */ /* 0x002f280000300800 */
[----:B---3--:R-:W3:Y:S04]  /*16600*/  LDL.LU R0, [R1+0x214] ;  /* 0x0002140001007983 */ /* 0x008ee80000300800 */
[----:B------:R-:W3:Y:S01]  /*16610*/  LDL R60, [R1+0x24c] ;  /* 0x00024c00013c7983 */ /* 0x000ee20000100800 */
[----:B--2---:R-:W-:Y:S01]  /*16620*/  FFMA.FTZ R61, R59, R57, R61 ;  /* 0x000000393b3d7223 */ /* 0x004fe2000001003d */
[----:B------:R-:W-:-:S02]  /*16630*/  FMUL.FTZ R59, R50, R4 ;  /* 0x00000004323b7220 */ /* 0x000fc40000410000 */
[----:B------:R-:W2:Y:S01]  /*16640*/  LDL R57, [R1+0x254] ;  /* 0x0002540001397983 */ /* 0x000ea20000100800 */
[----:B------:R-:W-:Y:S01]  /*16650*/  FADD.FTZ R53, R53, R52 ;  /* 0x0000003435357221 */ /* 0x000fe20000010000 */
[----:B----4-:R-:W-:Y:S02]  /*16660*/  FFMA.FTZ R2, R2, R52, R3 ;  /* 0x0000003402027223 */ /* 0x010fe40000010003 */
[----:B------:R-:W4:Y:S01]  /*16670*/  LDL.LU R52, [R1+0x65c] ;  /* 0x00065c0001347983 */ /* 0x000f220000300800 */
[----:B--2---:R-:W-:Y:S01]  /*16680*/  FFMA.FTZ R61, R57, R59, R61 ;  /* 0x0000003b393d7223 */ /* 0x004fe2000001003d */
[----:B------:R-:W-:Y:S02]  /*16690*/  FADD.FTZ R57, R54, R59 ;  /* 0x0000003b36397221 */ /* 0x000fe40000010000 */
[----:B------:R0:W-:Y:S04]  /*166a0*/  STL [R1+0x218], R53 ;  /* 0x0002183501007387 */ /* 0x0001e80000100800 */
[----:B------:R-:W3:Y:S01]  /*166b0*/  LDL.LU R54, [R1+0x25c] ;  /* 0x00025c0001367983 */ /* 0x000ee20000300800 */
[----:B------:R-:W-:-:S03]  /*166c0*/  FMUL.FTZ R59, R51, R5 ;  /* 0x00000005333b7220 */ /* 0x000fc60000410000 */
[----:B------:R1:W5:Y:S04]  /*166d0*/  LDL.LU R3, [R1+0x6ac] ;  /* 0x0006ac0001037983 */ /* 0x0003680000300800 */
[----:B0-----:R-:W2:Y:S01]  /*166e0*/  LDL.LU R53, [R1+0x660] ;  /* 0x0006600001357983 */ /* 0x001ea20000300800 */
[----:B------:R-:W-:-:S03]  /*166f0*/  FADD.FTZ R57, R59, R57 ;  /* 0x000000393b397221 */ /* 0x000fc60000010000 */
[----:B------:R0:W-:Y:S01]  /*16700*/  STL [R1+0x228], R2 ;  /* 0x0002280201007387 */ /* 0x0001e20000100800 */
[----:B----4-:R-:W-:-:S03]  /*16710*/  SHF.L.U32 R52, R52, 0x10, RZ ;  /* 0x0000001034347819 */ /* 0x010fc600000006ff */
[----:B0-----:R1:W5:Y:S01]  /*16720*/  LDL.LU R2, [R1+0x6a8] ;  /* 0x0006a80001027983 */ /* 0x0013620000300800 */
[----:B---3--:R-:W-:-:S03]  /*16730*/  FFMA.FTZ R54, R54, R55, R0 ;  /* 0x0000003736367223 */ /* 0x008fc60000010000 */
[----:B------:R1:W5:Y:S04]  /*16740*/  LDL.LU R0, [R1+0x6a4] ;  /* 0x0006a40001007983 */ /* 0x0003680000300800 */
[----:B------:R0:W-:Y:S02]  /*16750*/  STL [R1+0x220], R54 ;  /* 0x0002203601007387 */ /* 0x0001e40000100800 */
[----:B0-----:R-:W-:Y:S02]  /*16760*/  FFMA.FTZ R54, R60, R59, R61 ;  /* 0x0000003b3c367223 */ /* 0x001fe4000001003d */
[----:B------:R-:W3:Y:S01]  /*16770*/  LDL.LU R61, [R1+0x668] ;  /* 0x00066800013d7983 */ /* 0x000ee20000300800 */
[----:B------:R-:W-:-:S03]  /*16780*/  FADD.FTZ R59, R52, -UR16 ;  /* 0x80000010343b7e21 */ /* 0x000fc60008010000 */
[----:B------:R-:W4:Y:S01]  /*16790*/  LDL.LU R52, [R1+0x664] ;  /* 0x0006640001347983 */ /* 0x000f220000300800 */
[----:B--2---:R-:W-:-:S05]  /*167a0*/  SHF.L.U32 R53, R53, 0x10, RZ ;  /* 0x0000001035357819 */ /* 0x004fca00000006ff */
[----:B------:R-:W-:Y:S01]  /*167b0*/  FADD.FTZ R60, R53, -UR16 ;  /* 0x80000010353c7e21 */ /* 0x000fe20008010000 */
[----:B---3--:R-:W-:Y:S01]  /*167c0*/  SHF.L.U32 R53, R61, 0x10, RZ ;  /* 0x000000103d357819 */ /* 0x008fe200000006ff */
[----:B------:R-:W-:Y:S02]  /*167d0*/  FMUL.FTZ R61, R59, UR12 ;  /* 0x0000000c3b3d7c20 */ /* 0x000fe40008410000 */
[----:B------:R-:W-:-:S03]  /*167e0*/  FMUL.FTZ R59, R60, UR12 ;  /* 0x0000000c3c3b7c20 */ /* 0x000fc60008410000 */
[----:B------:R1:W-:Y:S04]  /*167f0*/  STL [R1+0x248], R61 ;  /* 0x0002483d01007387 */ /* 0x0003e80000100800 */
[----:B------:R1:W-:Y:S01]  /*16800*/  STL [R1+0x244], R59 ;  /* 0x0002443b01007387 */ /* 0x0003e20000100800 */
[----:B----4-:R-:W-:Y:S01]  /*16810*/  SHF.L.U32 R52, R52, 0x10, RZ ;  /* 0x0000001034347819 */ /* 0x010fe200000006ff */
        /* <DEDUP_REMOVED lines=20> */
.L_x_366:
[----:B-----5:R0:W-:Y:S04]  /*16960*/  STL [R1+0x6a4], R0 ;  /* 0x0006a40001007387 */ /* 0x0201e80000100800 */
[----:B------:R-:W2:Y:S04]  /*16970*/  LDL.LU R60, [R1+0x670] ;  /* 0x00067000013c7983 */ /* 0x000ea80000300800 */
[----:B0-----:R-:W3:Y:S01]  /*16980*/  LDL.LU R0, [R1+0x21c] ;  /* 0x00021c0001007983 */ /* 0x001ee20000300800 */
[----:B-1----:R-:W-:-:S04]  /*16990*/  FMUL.FTZ R59, R52, R4 ;  /* 0x00000004343b7220 */ /* 0x002fc80000410000 */
[----:B------:R-:W-:Y:S02]  /*169a0*/  FFMA.FTZ R61, R61, R59, R54 ;  /* 0x0000003b3d3d7223 */ /* 0x000fe40000010036 */
[----:B------:R-:W4:Y:S04]  /*169b0*/  LDL.LU R54, [R1+0x674] ;  /* 0x0006740001367983 */ /* 0x000f280000300800 */
[----:B------:R0:W-:Y:S02]  /*169c0*/  STL [R1+0x214], R61 ;  /* 0x0002143d01007387 */ /* 0x0001e40000100800 */
[----:B0-----:R-:W-:Y:S02]  /*169d0*/  FADD.FTZ R61, R57, R59 ;  /* 0x0000003b393d7221 */ /* 0x001fe40000010000 */
[----:B------:R-:W4:Y:S01]  /*169e0*/  LDL.LU R59, [R1+0x678] ;  /* 0x00067800013b7983 */ /* 0x000f220000300800 */
[----:B--2---:R-:W-:Y:S01]  /*169f0*/  SHF.L.U32 R60, R60, 0x10, RZ ;  /* 0x000000103c3c7819 */ /* 0x004fe200000006ff */
[----:B---3--:R-:W-:-:S02]  /*16a00*/  FADD.FTZ R55, R0, R55 ;  /* 0x0000003700377221 */ /* 0x008fc40000010000 */
[----:B------:R0:W5:Y:S04]  /*16a10*/  LDL.LU R0, [R1+0x6a4] ;  /* 0x0006a40001007983 */ /* 0x0001680000300800 */
[----:B------:R1:W-:Y:S04]  /*16a20*/  STL [R1+0x224], R55 ;  /* 0x0002243701007387 */ /* 0x0003e80000100800 */
[----:B-1----:R-:W2:Y:S01]  /*16a30*/  LDL.LU R55, [R1+0x66c] ;  /* 0x00066c0001377983 */ /* 0x002ea20000300800 */
[----:B------:R-:W-:-:S04]  /*16a40*/  FADD.FTZ R60, R60, -UR16 ;  /* 0x800000103c3c7e21 */ /* 0x000fc80008010000 */
[----:B------:R-:W-:-:S05]  /*16a50*/  FMUL.FTZ R60, R60, UR12 ;  /* 0x0000000c3c3c7c20 */ /* 0x000fca0008410000 */
[----:B------:R0:W-:Y:S01]  /*16a60*/  STL [R1+0x23c], R60 ;  /* 0x00023c3c01007387 */ /* 0x0001e20000100800 */
[----:B----4-:R-:W-:Y:S02]  /*16a70*/  SHF.L.U32 R54, R54, 0x10, RZ ;  /* 0x0000001036367819 */ /* 0x010fe400000006ff */
[----:B--2---:R-:W-:-:S05]  /*16a80*/  SHF.L.U32 R55, R55, 0x10, RZ ;  /* 0x0000001037377819 */ /* 0x004fca00000006ff */
[----:B------:R-:W-:-:S04]  /*16a90*/  FADD.FTZ R57, R55, -UR16 ;  /* 0x8000001037397e21 */ /* 0x000fc80008010000 */
[----:B------:R-:W-:-:S05]  /*16aa0*/  FMUL.FTZ R57, R57, UR12 ;  /* 0x0000000c39397c20 */ /* 0x000fca0008410000 */
[----:B------:R0:W-:Y:S01]  /*16ab0*/  STL [R1+0x238], R57 ;  /* 0x0002383901007387 */ /* 0x0001e20000100800 */
[----:B------:R-:W-:Y:S01]  /*16ac0*/  SHF.L.U32 R55, R59, 0x10, RZ ;  /* 0x000000103b377819 */ /* 0x000fe200000006ff */
[----:B------:R-:W-:Y:S01]  /*16ad0*/  FMUL.FTZ R59, R53, R5 ;  /* 0x00000005353b7220 */ /* 0x000fe20000410000 */
        /* <DEDUP_REMOVED lines=20> */
.L_x_367:
[----:B------:R1:W-:Y:S04]  /*16c20*/  STL [R1+0x6b8], R8 ;  /* 0x0006b80801007387 */ /* 0x0003e80000100800 */
[----:B------:R2:W-:Y:S04]  /*16c30*/  STL [R1+0x6b4], R7 ;  /* 0x0006b40701007387 */ /* 0x0005e80000100800 */
[----:B------:R3:W-:Y:S04]  /*16c40*/  STL [R1+0x6b0], R6 ;  /* 0x0006b00601007387 */ /* 0x0007e80000100800 */
[----:B-1----:R-:W4:Y:S04]  /*16c50*/  LDL.LU R8, [R1+0x228] ;  /* 0x0002280001087983 */ /* 0x002f280000300800 */
[----:B--2---:R-:W4:Y:S04]  /*16c60*/  LDL.LU R7, [R1+0x358] ;  /* 0x0003580001077983 */ /* 0x004f280000300800 */
[----:B---3--:R-:W2:Y:S04]  /*16c70*/  LDL.LU R6, [R1+0x218] ;  /* 0x0002180001067983 */ /* 0x008ea80000300800 */
[----:B0-----:R-:W3:Y:S04]  /*16c80*/  LDL.LU R60, [R1+0x214] ;  /* 0x00021400013c7983 */ /* 0x001ee80000300800 */
[----:B------:R-:W3:Y:S04]  /*16c90*/  LDL R57, [R1+0x244] ;  /* 0x0002440001397983 */ /* 0x000ee80000100800 */
[----:B-----5:R0:W-:Y:S04]  /*16ca0*/  STL [R1+0x6a4], R0 ;  /* 0x0006a40001007387 */ /* 0x0201e80000100800 */
[----:B------:R1:W-:Y:S04]  /*16cb0*/  STL [R1+0x6ac], R3 ;  /* 0x0006ac0301007387 */ /* 0x0003e80000100800 */
[----:B0-----:R-:W3:Y:S04]  /*16cc0*/  LDL R0, [R1+0x238] ;  /* 0x0002380001007983 */ /* 0x001ee80000100800 */
[----:B------:R0:W-:Y:S04]  /*16cd0*/  STL [R1+0x6a8], R2 ;  /* 0x0006a80201007387 */ /* 0x0001e80000100800 */
[----:B-1----:R-:W3:Y:S04]  /*16ce0*/  LDL.LU R3, [R1+0x220] ;  /* 0x0002200001037983 */ /* 0x002ee80000300800 */
[----:B0-----:R-:W3:Y:S01]  /*16cf0*/  LDL.LU R2, [R1+0x34c] ;  /* 0x00034c0001027983 */ /* 0x001ee20000300800 */
[----:B----4-:R-:W-:-:S03]  /*16d00*/  FFMA.FTZ R7, R7, R56, R8 ;  /* 0x0000003807077223 */ /* 0x010fc60000010008 */
[----:B------:R0:W5:Y:S01]  /*16d10*/  LDL.LU R8, [R1+0x6b8] ;  /* 0x0006b80001087983 */ /* 0x0001620000300800 */
[----:B--2---:R-:W-:Y:S01]  /*16d20*/  FADD.FTZ R56, R6, R56 ;  /* 0x0000003806387221 */ /* 0x004fe20000010000 */
[----:B---3--:R-:W-:-:S04]  /*16d30*/  FFMA.FTZ R60, R57, R59, R60 ;  /* 0x0000003b393c7223 */ /* 0x008fc8000001003c */
[----:B------:R1:W-:Y:S04]  /*16d40*/  STL [R1+0x260], R56 ;  /* 0x0002603801007387 */ /* 0x0003e80000100800 */
[----:B------:R2:W-:Y:S04]  /*16d50*/  STL [R1+0x234], R7 ;  /* 0x0002340701007387 */ /* 0x0005e80000100800 */
[----:B------:R0:W5:Y:S04]  /*16d60*/  LDL.LU R6, [R1+0x6b0] ;  /* 0x0006b00001067983 */ /* 0x0001680000300800 */
[----:B-1----:R-:W3:Y:S01]  /*16d70*/  LDL R56, [R1+0x23c] ;  /* 0x00023c0001387983 */ /* 0x002ee20000100800 */
[----:B------:R-:W-:Y:S01]  /*16d80*/  FMUL.FTZ R57, R54, R4 ;  /* 0x0000000436397220 */ /* 0x000fe20000410000 */
[----:B------:R-:W-:-:S02]  /*16d90*/  FADD.FTZ R59, R59, R61 ;  /* 0x0000003d3b3b7221 */ /* 0x000fc40000010000 */
[----:B------:R-:W4:Y:S04]  /*16da0*/  LDL.LU R61, [R1+0x680] ;  /* 0x00068000013d7983 */ /* 0x000f280000300800 */
[----:B--2---:R0:W5:Y:S01]  /*16db0*/  LDL.LU R7, [R1+0x6b4] ;  /* 0x0006b40001077983 */ /* 0x0041620000300800 */
[----:B------:R-:W-:-:S03]  /*16dc0*/  FFMA.FTZ R2, R2, R58, R3 ;  /* 0x0000003a02027223 */ /* 0x000fc60000010003 */
[----:B------:R0:W5:Y:S04]  /*16dd0*/  LDL.LU R3, [R1+0x6ac] ;  /* 0x0006ac0001037983 */ /* 0x0001680000300800 */
[----:B------:R1:W-:Y:S04]  /*16de0*/  STL [R1+0x25c], R2 ;  /* 0x00025c0201007387 */ /* 0x0003e80000100800 */
[----:B-1----:R0:W5:Y:S01]  /*16df0*/  LDL.LU R2, [R1+0x6a8] ;  /* 0x0006a80001027983 */ /* 0x0021620000300800 */
[----:B---3--:R-:W-:Y:S01]  /*16e00*/  FFMA.FTZ R56, R56, R57, R60 ;  /* 0x0000003938387223 */ /* 0x008fe2000001003c */
[----:B------:R-:W-:-:S02]  /*16e10*/  FADD.FTZ R57, R59, R57 ;  /* 0x000000393b397221 */ /* 0x000fc40000010000 */
[----:B------:R-:W2:Y:S01]  /*16e20*/  LDL.LU R59, [R1+0x67c] ;  /* 0x00067c00013b7983 */ /* 0x000ea20000300800 */
[----:B------:R-:W-:-:S04]  /*16e30*/  FMUL.FTZ R60, R55, R5 ;  /* 0x00000005373c7220 */ /* 0x000fc80000410000 */
[----:B------:R-:W-:Y:S01]  /*16e40*/  FFMA.FTZ R56, R0, R60, R56 ;  /* 0x0000003c00387223 */ /* 0x000fe20000010038 */
[----:B------:R-:W-:Y:S01]  /*16e50*/  FADD.FTZ R60, R60, R57 ;  /* 0x000000393c3c7221 */ /* 0x000fe20000010000 */
[----:B------:R0:W5:Y:S04]  /*16e60*/  LDL.LU R0, [R1+0x6a4] ;  /* 0x0006a40001007983 */ /* 0x0001680000300800 */
[----:B------:R1:W-:Y:S04]  /*16e70*/  STL [R1+0x218], R56 ;  /* 0x0002183801007387 */ /* 0x0003e80000100800 */
[----:B------:R-:W3:Y:S04]  /*16e80*/  LDL.LU R57, [R1+0x684] ;  /* 0x0006840001397983 */ /* 0x000ee80000300800 */
[----:B-1----:R-:W3:Y:S01]  /*16e90*/  LDL.LU R56, [R1+0x688] ;  /* 0x0006880001387983 */ /* 0x002ee20000300800 */
[----:B----4-:R-:W-:-:S03]  /*16ea0*/  SHF.L.U32 R61, R61, 0x10, RZ ;  /* 0x000000103d3d7819 */ /* 0x010fc600000006ff */
[----:B------:R1:W-:Y:S01]  /*16eb0*/  STL [R1+0x214], R60 ;  /* 0x0002143c01007387 */ /* 0x0003e20000100800 */
[----:B--2---:R-:W-:-:S05]  /*16ec0*/  SHF.L.U32 R59, R59, 0x10, RZ ;  /* 0x000000103b3b7819 */ /* 0x004fca00000006ff */
[----:B-1----:R-:W-:Y:S01]  /*16ed0*/  FADD.FTZ R60, R59, -UR16 ;  /* 0x800000103b3c7e21 */ /* 0x002fe20008010000 */
[----:B------:R-:W-:-:S03]  /*16ee0*/  FADD.FTZ R59, R61, -UR16 ;  /* 0x800000103d3b7e21 */ /* 0x000fc60008010000 */
[----:B------:R-:W-:Y:S01]  /*16ef0*/  FMUL.FTZ R60, R60, UR12 ;  /* 0x0000000c3c3c7c20 */ /* 0x000fe20008410000 */
[----:B------:R-:W-:-:S04]  /*16f00*/  FMUL.FTZ R61, R59, UR12 ;  /* 0x0000000c3b3d7c20 */ /* 0x000fc80008410000 */
[----:B------:R0:W-:Y:S04]  /*16f10*/  STL [R1+0x220], R60 ;  /* 0x0002203c01007387 */ /* 0x0001e80000100800 */
[----:B------:R0:W-:Y:S01]  /*16f20*/  STL [R1+0x21c], R61 ;  /* 0x00021c3d01007387 */ /* 0x0001e20000100800 */
[----:B---3--:R-:W-:Y:S02]  /*16f30*/  SHF.L.U32 R57, R57, 0x10, RZ ;  /* 0x0000001039397819 */ /* 0x008fe400000006ff */
[----:B------:R-:W-:Y:S01]  /*16f40*/  SHF.L.U32 R56, R56, 0x10, RZ ;  /* 0x0000001038387819 */ /* 0x000fe200000006ff */
        /* <DEDUP_REMOVED lines=19> */
.L_x_368:
[----:B-----5:R1:W-:Y:S04]  /*17080*/  STL [R1+0x6b0], R6 ;  /* 0x0006b00601007387 */ /* 0x0203e80000100800 */
[----:B------:R2:W-:Y:S04]  /*17090*/  STL [R1+0x6ac], R3 ;  /* 0x0006ac0301007387 */ /* 0x0005e80000100800 */
[----:B------:R3:W-:Y:S04]  /*170a0*/  STL [R1+0x6a8], R2 ;  /* 0x0006a80201007387 */ /* 0x0007e80000100800 */
[----:B-1----:R-:W4:Y:S04]  /*170b0*/  LDL.LU R6, [R1+0x218] ;  /* 0x0002180001067983 */ /* 0x002f280000300800 */
[----:B--2---:R-:W4:Y:S04]  /*170c0*/  LDL R3, [R1+0x220] ;  /* 0x0002200001037983 */ /* 0x004f280000100800 */
[----:B---3--:R-:W2:Y:S04]  /*170d0*/  LDL.LU R2, [R1+0x214] ;  /* 0x0002140001027983 */ /* 0x008ea80000300800 */
[----:B------:R1:W-:Y:S04]  /*170e0*/  STL [R1+0x6b4], R7 ;  /* 0x0006b40701007387 */ /* 0x0003e80000100800 */
[----:B------:R3:W-:Y:S04]  /*170f0*/  STL [R1+0x6a4], R0 ;  /* 0x0006a40001007387 */ /* 0x0007e80000100800 */
[----:B0-----:R-:W2:Y:S04]  /*17100*/  LDL.LU R60, [R1+0x68c] ;  /* 0x00068c00013c7983 */ /* 0x001ea80000300800 */
[----:B-1----:R-:W2:Y:S04]  /*17110*/  LDL.LU R7, [R1+0x224] ;  /* 0x0002240001077983 */ /* 0x002ea80000300800 */
[----:B---3--:R-:W3:Y:S04]  /*17120*/  LDL.LU R0, [R1+0x698] ;  /* 0x0006980001007983 */ /* 0x008ee80000300800 */
[----:B------:R-:W3:Y:S01]  /*17130*/  LDL.LU R61, [R1+0x690] ;  /* 0x00069000013d7983 */ /* 0x000ee20000300800 */
[----:B------:R-:W-:-:S04]  /*17140*/  FMUL.FTZ R59, R56, R4 ;  /* 0x00000004383b7220 */ /* 0x000fc80000410000 */
[----:B----4-:R-:W-:Y:S02]  /*17150*/  FFMA.FTZ R3, R3, R59, R6 ;  /* 0x0000003b03037223 */ /* 0x010fe40000010006 */
[----:B------:R0:W5:Y:S01]  /*17160*/  LDL.LU R6, [R1+0x6b0] ;  /* 0x0006b00001067983 */ /* 0x0001620000300800 */
[----:B--2---:R-:W-:-:S03]  /*17170*/  FADD.FTZ R59, R2, R59 ;  /* 0x0000003b023b7221 */ /* 0x004fc60000010000 */
[----:B------:R1:W-:Y:S04]  /*17180*/  STL [R1+0x230], R3 ;  /* 0x0002300301007387 */ /* 0x0003e80000100800 */
[----:B------:R3:W-:Y:S04]  /*17190*/  STL [R1+0x22c], R59 ;  /* 0x00022c3b01007387 */ /* 0x0007e80000100800 */
[----:B------:R0:W5:Y:S04]  /*171a0*/  LDL.LU R2, [R1+0x6a8] ;  /* 0x0006a80001027983 */ /* 0x0001680000300800 */
[----:B-1----:R0:W5:Y:S01]  /*171b0*/  LDL.LU R3, [R1+0x6ac] ;  /* 0x0006ac0001037983 */ /* 0x0021620000300800 */
[----:B------:R-:W-:-:S03]  /*171c0*/  FADD.FTZ R58, R7, R58 ;  /* 0x0000003a073a7221 */ /* 0x000fc60000010000 */
[----:B------:R0:W5:Y:S01]  /*171d0*/  LDL.LU R7, [R1+0x6b4] ;  /* 0x0006b40001077983 */ /* 0x0001620000300800 */
[----:B---3--:R-:W-:Y:S01]  /*171e0*/  SHF.L.U32 R59, R0, 0x10, RZ ;  /* 0x00000010003b7819 */ /* 0x008fe200000006ff */
[----:B------:R-:W-:Y:S02]  /*171f0*/  FMUL.FTZ R0, R57, R5 ;  /* 0x0000000539007220 */ /* 0x000fe40000410000 */
[----:B------:R1:W-:Y:S04]  /*17200*/  STL [R1+0x240], R58 ;  /* 0x0002403a01007387 */ /* 0x0003e80000100800 */
[----:B------:R2:W-:Y:S04]  /*17210*/  STL [R1+0x224], R0 ;  /* 0x0002240001007387 */ /* 0x0005e80000100800 */
[----:B-1----:R-:W3:Y:S04]  /*17220*/  LDL.LU R58, [R1+0x694] ;  /* 0x00069400013a7983 */ /* 0x002ee80000300800 */
[----:B--2---:R0:W5:Y:S01]  /*17230*/  LDL.LU R0, [R1+0x6a4] ;  /* 0x0006a40001007983 */ /* 0x0041620000300800 */
[----:B------:R-:W-:-:S02]  /*17240*/  SHF.L.U32 R60, R60, 0x10, RZ ;  /* 0x000000103c3c7819 */ /* 0x000fc400000006ff */
[----:B------:R-:W-:-:S03]  /*17250*/  SHF.L.U32 R61, R61, 0x10, RZ ;  /* 0x000000103d3d7819 */ /* 0x000fc600000006ff */
[----:B------:R-:W-:Y:S02]  /*17260*/  FADD.FTZ R60, R60, -UR16 ;  /* 0x800000103c3c7e21 */ /* 0x000fe40008010000 */
[----:B------:R-:W-:Y:S02]  /*17270*/  FADD.FTZ R61, R61, -UR16 ;  /* 0x800000103d3d7e21 */ /* 0x000fe40008010000 */
[----:B------:R-:W-:Y:S02]  /*17280*/  FMUL.FTZ R60, R60, UR12 ;  /* 0x0000000c3c3c7c20 */ /* 0x000fe40008410000 */
[----:B------:R-:W-:-:S03]  /*17290*/  FMUL.FTZ R61, R61, UR12 ;  /* 0x0000000c3d3d7c20 */ /* 0x000fc60008410000 */
[----:B------:R0:W-:Y:S04]  /*172a0*/  STL [R1+0x218], R60 ;  /* 0x0002183c01007387 */ /* 0x0001e80000100800 */
[----:B------:R0:W-:Y:S01]  /*172b0*/  STL [R1+0x214], R61 ;  /* 0x0002143d01007387 */ /* 0x0001e20000100800 */
[----:B---3--:R-:W-:Y:S01]  /*172c0*/  SHF.L.U32 R58, R58, 0x10, RZ ;  /* 0x000000103a3a7819 */ /* 0x008fe200000006ff */
[----:B0-----:R-:W-:Y:S06]  /*172d0*/  @!P1 BRA `(.L_x_369) ;  /* 0x00000000005c9947 */ /* 0x001fec0003800000 */
[----:B-----5:R0:W-:Y:S04]  /*172e0*/  STL [R1+0x6a4], R0 ;  /* 0x0006a40001007387 */ /* 0x0201e80000100800 */
[----:B------:R1:W-:Y:S01]  /*172f0*/  STL [R1+0x6a8], R6 ;  /* 0x0006a80601007387 */ /* 0x0003e20000100800 */
[----:B0-----:R-:W-:Y:S01]  /*17300*/  MOV R0, R61 ;  /* 0x0000003d00007202 */ /* 0x001fe20000000f00 */
[----:B------:R-:W-:-:S04]  /*17310*/  FFMA.FTZ R61, R60, R4, R2 ;  /* 0x000000043c3d7223 */ /* 0x000fc80000010002 */
[----:B------:R-:W-:-:S06]  /*17320*/  FMUL.FTZ R60, R61, -1.4426950216293334961 ;  /* 0xbfb8aa3b3d3c7820 */ /* 0x000fcc0000410000 */
[----:B------:R-:W0:Y:S02]  /*17330*/  MUFU.EX2 R60, R60 ;  /* 0x0000003c003c7308 */ /* 0x000e240000000800 */
[----:B0-----:R-:W-:-:S06]  /*17340*/  FADD.FTZ R60, R60, 1 ;  /* 0x3f8000003c3c7421 */ /* 0x001fcc0000010000 */
[----:B------:R-:W1:Y:S02]  /*17350*/  MUFU.RCP R60, R60 ;  /* 0x0000003c003c7308 */ /* 0x000e640000001000 */
[----:B-1----:R-:W-:Y:S01]  /*17360*/  FMUL.FTZ R6, R58, R60 ;  /* 0x0000003c3a067220 */ /* 0x002fe20000410000 */
        /* <DEDUP_REMOVED lines=14> */
.L_x_369:
[----:B------:R1:W-:Y:S04]  /*17450*/  STL [R1+0x6e8], R47 ;  /* 0x0006e82f01007387 */ /* 0x0003e80000100800 */
[----:B------:R2:W-:Y:S04]  /*17460*/  STL [R1+0x6e4], R48 ;  /* 0x0006e43001007387 */ /* 0x0005e80000100800 */
[----:B------:R-:W3:Y:S04]  /*17470*/  LDL R60, [R1+0x21c] ;  /* 0x00021c00013c7983 */ /* 0x000ee80000100800 */
[----:B-1----:R-:W3:Y:S04]  /*17480*/  LDL.LU R47, [R1+0x230] ;  /* 0x00023000012f7983 */ /* 0x002ee80000300800 */
[----:B--2---:R-:W3:Y:S04]  /*17490*/  LDL.LU R48, [R1+0x224] ;  /* 0x0002240001307983 */ /* 0x004ee80000300800 */
[----:B------:R1:W-:Y:S04]  /*174a0*/  STL [R1+0x6b8], R34 ;  /* 0x0006b82201007387 */ /* 0x0003e80000100800 */
[----:B-----5:R2:W-:Y:S04]  /*174b0*/  STL [R1+0x6a8], R3 ;  /* 0x0006a80301007387 */ /* 0x0205e80000100800 */
[----:B------:R-:W4:Y:S04]  /*174c0*/  LDL.LU R61, [R1+0x364] ;  /* 0x00036400013d7983 */ /* 0x000f280000300800 */
[----:B-1----:R-:W4:Y:S04]  /*174d0*/  LDL.LU R34, [R1+0x22c] ;  /* 0x00022c0001227983 */ /* 0x002f280000300800 */
[----:B--2---:R-:W2:Y:S04]  /*174e0*/  LDL.LU R3, [R1+0x218] ;  /* 0x0002180001037983 */ /* 0x004ea80000300800 */
[----:B------:R1:W-:Y:S04]  /*174f0*/  STL [R1+0x6e0], R49 ;  /* 0x0006e03101007387 */ /* 0x0003e80000100800 */
[----:B------:R0:W-:Y:S04]  /*17500*/  STL [R1+0x6b0], R32 ;  /* 0x0006b02001007387 */ /* 0x0001e80000100800 */
[----:B------:R0:W-:Y:S04]  /*17510*/  STL [R1+0x6dc], R50 ;  /* 0x0006dc3201007387 */ /* 0x0001e80000100800 */
[----:B-1----:R-:W2:Y:S04]  /*17520*/  LDL.LU R49, [R1+0x35c] ;  /* 0x00035c0001317983 */ /* 0x002ea80000300800 */
[----:B0-----:R-:W2:Y:S04]  /*17530*/  LDL.LU R32, [R1+0x2c8] ;  /* 0x0002c80001207983 */ /* 0x001ea80000300800 */
[----:B------:R-:W2:Y:S04]  /*17540*/  LDL.LU R50, [R1+0x240] ;  /* 0x0002400001327983 */ /* 0x000ea80000300800 */
[----:B------:R0:W-:Y:S04]  /*17550*/  STL [R1+0x6bc], R35 ;  /* 0x0006bc2301007387 */ /* 0x0001e80000100800 */
[----:B------:R1:W-:Y:S04]  /*17560*/  STL [R1+0x6c8], R55 ;  /* 0x0006c83701007387 */ /* 0x0003e80000100800 */
[----:B0-----:R-:W2:Y:S04]  /*17570*/  LDL.LU R35, [R1+0x350] ;  /* 0x0003500001237983 */ /* 0x001ea80000300800 */
[----:B-1----:R-:W2:Y:S04]  /*17580*/  LDL.LU R55, [R1+0x344] ;  /* 0x0003440001377983 */ /* 0x002ea80000300800 */
[----:B------:R0:W-:Y:S04]  /*17590*/  STL [R1+0x6c4], R56 ;  /* 0x0006c43801007387 */ /* 0x0001e80000100800 */
[----:B0-----:R-:W2:Y:S01]  /*175a0*/  LDL.LU R56, [R1+0x33c] ;  /* 0x00033c0001387983 */ /* 0x001ea20000300800 */
[----:B---3--:R-:W-:Y:S01]  /*175b0*/  FFMA.FTZ R47, R60, R48, R47 ;  /* 0x000000303c2f7223 */ /* 0x008fe2000001002f */
[----:B------:R-:W-:Y:S01]  /*175c0*/  FMUL.FTZ R60, R58, R4 ;  /* 0x000000043a3c7220 */ /* 0x000fe20000410000 */
[----:B----4-:R-:W-:Y:S01]  /*175d0*/  FADD.FTZ R48, R48, R34 ;  /* 0x0000002230307221 */ /* 0x010fe20000010000 */
[----:B------:R0:W-:Y:S02]  /*175e0*/  STL [R1+0x6c0], R57 ;  /* 0x0006c03901007387 */ /* 0x0001e40000100800 */
[----:B--2---:R-:W-:Y:S01]  /*175f0*/  FFMA.FTZ R47, R3, R60, R47 ;  /* 0x0000003c032f7223 */ /* 0x004fe2000001002f */
[----:B------:R-:W-:Y:S01]  /*17600*/  FADD.FTZ R48, R48, R60 ;  /* 0x0000003c30307221 */ /* 0x000fe20000010000 */
[----:B------:R1:W-:Y:S04]  /*17610*/  STL [R1+0x6ac], R6 ;  /* 0x0006ac0601007387 */ /* 0x0003e80000100800 */
[----:B------:R-:W2:Y:S04]  /*17620*/  LDL.LU R60, [R1+0x25c] ;  /* 0x00025c00013c7983 */ /* 0x000ea80000300800 */
[----:B0-----:R-:W3:Y:S04]  /*17630*/  LDL.LU R57, [R1+0x234] ;  /* 0x0002340001397983 */ /* 0x001ee80000300800 */
[----:B-1----:R-:W3:Y:S04]  /*17640*/  LDL.LU R6, [R1+0x2f0] ;  /* 0x0002f00001067983 */ /* 0x002ee80000300800 */
[----:B------:R0:W-:Y:S04]  /*17650*/  STL [R1+0x6d8], R51 ;  /* 0x0006d83301007387 */ /* 0x0001e80000100800 */
[----:B------:R1:W-:Y:S01]  /*17660*/  STL [R1+0x6cc], R54 ;  /* 0x0006cc3601007387 */ /* 0x0003e20000100800 */
[----:B------:R-:W-:-:S03]  /*17670*/  FADD.FTZ R50, R50, R32 ;  /* 0x0000002032327221 */ /* 0x000fc60000010000 */
[----:B------:R4:W-:Y:S04]  /*17680*/  STL [R1+0x6d4], R52 ;  /* 0x0006d43401007387 */ /* 0x0009e80000100800 */
[----:B0-----:R-:W3:Y:S04]  /*17690*/  LDL.LU R51, [R1+0x360] ;  /* 0x0003600001337983 */ /* 0x001ee80000300800 */
[----:B-1----:R-:W3:Y:S04]  /*176a0*/  LDL.LU R54, [R1+0x2d0] ;  /* 0x0002d00001367983 */ /* 0x002ee80000300800 */
[----:B------:R0:W-:Y:S04]  /*176b0*/  STL [R1+0x6d0], R53 ;  /* 0x0006d03501007387 */ /* 0x0001e80000100800 */
[----:B----4-:R-:W4:Y:S04]  /*176c0*/  LDL.LU R52, [R1+0x210] ;  /* 0x0002100001347983 */ /* 0x010f280000300800 */
[----:B------:R-:W4:Y:S04]  /*176d0*/  LDL.LU R34, [R1+0x334] ;  /* 0x0003340001227983 */ /* 0x000f280000300800 */
[----:B0-----:R-:W4:Y:S01]  /*176e0*/  LDL.LU R53, [R1+0x354] ;  /* 0x0003540001357983 */ /* 0x001f220000300800 */
[----:B--2---:R-:W-:-:S03]  /*176f0*/  FFMA.FTZ R49, R49, R32, R60 ;  /* 0x0000002031317223 */ /* 0x004fc6000001003c */
[----:B------:R0:W-:Y:S01]  /*17700*/  STL [R1+0x6b4], R33 ;  /* 0x0006b42101007387 */ /* 0x0001e20000100800 */
[----:B------:R-:W-:Y:S01]  /*17710*/  FFMA.FTZ R35, R35, R0, R49 ;  /* 0x0000000023237223 */ /* 0x000fe20000010031 */
[----:B------:R-:W-:Y:S02]  /*17720*/  FADD.FTZ R0, R50, R0 ;  /* 0x0000000032007221 */ /* 0x000fe40000010000 */
[----:B------:R-:W2:Y:S01]  /*17730*/  LDL.LU R32, [R1+0x330] ;  /* 0x0003300001207983 */ /* 0x000ea20000300800 */
[----:B------:R-:W-:Y:S01]  /*17740*/  FFMA.FTZ R55, R55, R7, R35 ;  /* 0x0000000737377223 */ /* 0x000fe20000010023 */
[----:B------:R-:W-:Y:S01]  /*17750*/  FADD.FTZ R7, R0, R7 ;  /* 0x0000000700077221 */ /* 0x000fe20000010000 */
[----:B---3--:R-:W-:Y:S01]  /*17760*/  FFMA.FTZ R57, R61, R6, R57 ;  /* 0x000000063d397223 */ /* 0x008fe20000010039 */
[----:B------:R-:W3:Y:S01]  /*17770*/  LDL.LU R0, [R1+0x348] ;  /* 0x0003480001007983 */ /* 0x000ee20000300800 */
[----:B------:R-:W-:Y:S01]  /*17780*/  FFMA.FTZ R56, R56, R9, R55 ;  /* 0x0000000938387223 */ /* 0x000fe20000010037 */
[----:B------:R-:W-:-:S02]  /*17790*/  FADD.FTZ R9, R7, R9 ;  /* 0x0000000907097221 */ /* 0x000fc40000010000 */
[----:B------:R-:W2:Y:S04]  /*177a0*/  LDL.LU R7, [R1+0x340] ;  /* 0x0003400001077983 */ /* 0x000ea80000300800 */
[----:B0-----:R-:W3:Y:S04]  /*177b0*/  LDL.LU R33, [R1+0x260] ;  /* 0x0002600001217983 */ /* 0x001ee80000300800 */
[----:B------:R0:W-:Y:S04]  /*177c0*/  STL [R1+0x6a4], R2 ;  /* 0x0006a40201007387 */ /* 0x0001e80000100800 */
[----:B------:R-:W2:Y:S01]  /*177d0*/  LDL.LU R49, [R1+0x6e0] ;  /* 0x0006e00001317983 */ /* 0x000ea20000300800 */
[----:B------:R-:W-:Y:S01]  /*177e0*/  FFMA.FTZ R51, R51, R54, R57 ;  /* 0x0000003633337223 */ /* 0x000fe20000010039 */
[----:B------:R-:W-:Y:S01]  /*177f0*/  FADD.FTZ R9, R9, R11 ;  /* 0x0000000b09097221 */ /* 0x000fe20000010000 */
[----:B------:R-:W1:Y:S01]  /*17800*/  S2R R35, SR_LANEID ;  /* 0x0000000000237919 */ /* 0x000e620000000000 */
[----:B0-----:R-:W2:Y:S01]  /*17810*/  LDL.LU R2, [R1+0x214] ;  /* 0x0002140001027983 */ /* 0x001ea20000300800 */
[----:B------:R-:W-:-:S03]  /*17820*/  FMUL.FTZ R61, R59, R5 ;  /* 0x000000053b3d7220 */ /* 0x000fc60000410000 */
[----:B------:R-:W2:Y:S04]  /*17830*/  LDL.LU R50, [R1+0x6dc] ;  /* 0x0006dc0001327983 */ /* 0x000ea80000300800 */
[----:B------:R-:W2:Y:S01]  /*17840*/  LDL.LU R55, [R1+0x6c8] ;  /* 0x0006c80001377983 */ /* 0x000ea20000300800 */
[----:B----4-:R-:W-:Y:S01]  /*17850*/  FFMA.FTZ R53, R53, R52, R51 ;  /* 0x0000003435357223 */ /* 0x010fe20000010033 */
[----:B---3--:R-:W-:-:S03]  /*17860*/  FADD.FTZ R6, R33, R6 ;  /* 0x0000000621067221 */ /* 0x008fc60000010000 */
[----:B------:R-:W-:Y:S01]  /*17870*/  FFMA.FTZ R0, R0, R8, R53 ;  /* 0x0000000800007223 */ /* 0x000fe20000010035 */
[----:B------:R-:W3:Y:S03]  /*17880*/  LDL.LU R33, [R1+0x32c] ;  /* 0x00032c0001217983 */ /* 0x000ee60000300800 */
[----:B--2---:R-:W-:Y:S01]  /*17890*/  FFMA.FTZ R0, R7, R10, R0 ;  /* 0x0000000a07007223 */ /* 0x004fe20000010000 */
[----:B------:R-:W-:Y:S01]  /*178a0*/  FFMA.FTZ R7, R34, R11, R56 ;  /* 0x0000000b22077223 */ /* 0x000fe20000010038 */
[----:B------:R-:W-:Y:S01]  /*178b0*/  FADD.FTZ R54, R6, R54 ;  /* 0x0000003606367221 */ /* 0x000fe20000010000 */
[----:B------:R-:W2:Y:S03]  /*178c0*/  LDL.LU R11, [R1+0x338] ;  /* 0x00033800010b7983 */ /* 0x000ea60000300800 */
[----:B------:R-:W-:Y:S01]  /*178d0*/  FADD.FTZ R54, R54, R52 ;  /* 0x0000003436367221 */ /* 0x000fe20000010000 */
[----:B------:R-:W-:Y:S01]  /*178e0*/  FADD.FTZ R9, R9, R13 ;  /* 0x0000000d09097221 */ /* 0x000fe20000010000 */
[----:B-1----:R-:W-:Y:S01]  /*178f0*/  ISETP.GT.AND P1, PT, R35, 0x1e, PT ;  /* 0x0000001e2300780c */ /* 0x002fe20003f24270 */
[----:B------:R-:W4:Y:S01]  /*17900*/  LDL.LU R34, [R1+0x318] ;  /* 0x0003180001227983 */ /* 0x000f220000300800 */
[----:B------:R-:W-:-:S03]  /*17910*/  FADD.FTZ R8, R54, R8 ;  /* 0x0000000836087221 */ /* 0x000fc60000010000 */
[----:B------:R-:W4:Y:S01]  /*17920*/  LDL.LU R35, [R1+0x320] ;  /* 0x0003200001237983 */ /* 0x000f220000300800 */
[----:B------:R-:W-:-:S03]  /*17930*/  FADD.FTZ R10, R8, R10 ;  /* 0x0000000a080a7221 */ /* 0x000fc60000010000 */
[----:B------:R-:W4:Y:S01]  /*17940*/  LDL.LU R8, [R1+0x328] ;  /* 0x0003280001087983 */ /* 0x000f220000300800 */
[----:B------:R-:W-:-:S03]  /*17950*/  FFMA.FTZ R60, R2, R61, R47 ;  /* 0x0000003d023c7223 */ /* 0x000fc6000001002f */
[----:B------:R-:W4:Y:S04]  /*17960*/  LDL.LU R51, [R1+0x6d8] ;  /* 0x0006d80001337983 */ /* 0x000f280000300800 */
[----:B------:R-:W4:Y:S04]  /*17970*/  LDL.LU R53, [R1+0x6d0] ;  /* 0x0006d00001357983 */ /* 0x000f280000300800 */
[----:B------:R-:W4:Y:S01]  /*17980*/  LDL.LU R56, [R1+0x6c4] ;  /* 0x0006c40001387983 */ /* 0x000f220000300800 */
[----:B--2---:R-:W-:Y:S01]  /*17990*/  FFMA.FTZ R0, R11, R12, R0 ;  /* 0x0000000c0b007223 */ /* 0x004fe20000010000 */
[----:B------:R-:W-:Y:S01]  /*179a0*/  FADD.FTZ R12, R10, R12 ;  /* 0x0000000c0a0c7221 */ /* 0x000fe20000010000 */
[----:B---3--:R-:W-:Y:S01]  /*179b0*/  FFMA.FTZ R7, R33, R13, R7 ;  /* 0x0000000d21077223 */ /* 0x008fe20000010007 */
[----:B------:R-:W2:Y:S01]  /*179c0*/  LDL.LU R10, [R1+0x324] ;  /* 0x00032400010a7983 */ /* 0x000ea20000300800 */
[----:B------:R-:W-:Y:S01]  /*179d0*/  FFMA.FTZ R0, R32, R14, R0 ;  /* 0x0000000e20007223 */ /* 0x000fe20000010000 */
[----:B------:R-:W-:-:S02]  /*179e0*/  FADD.FTZ R12, R12, R14 ;  /* 0x0000000e0c0c7221 */ /* 0x000fc40000010000 */
[----:B------:R-:W3:Y:S02]  /*179f0*/  LDL.LU R13, [R1+0x31c] ;  /* 0x00031c00010d7983 */ /* 0x000ee40000300800 */
[----:B------:R-:W-:Y:S02]  /*17a00*/  FADD.FTZ R12, R12, R16 ;  /* 0x000000100c0c7221 */ /* 0x000fe40000010000 */
[----:B------:R-:W3:Y:S01]  /*17a10*/  LDL.LU R14, [R1+0x314] ;  /* 0x00031400010e7983 */ /* 0x000ee20000300800 */
[----:B----4-:R-:W-:Y:S01]  /*17a20*/  FFMA.FTZ R0, R8, R16, R0 ;  /* 0x0000001008007223 */ /* 0x010fe20000010000 */
[----:B------:R-:W-:Y:S02]  /*17a30*/  FADD.FTZ R9, R9, R15 ;  /* 0x0000000f09097221 */ /* 0x000fe40000010000 */
[----:B------:R-:W4:Y:S04]  /*17a40*/  LDL.LU R16, [R1+0x250] ;  /* 0x0002500001107983 */ /* 0x000f280000300800 */
[----:B------:R-:W4:Y:S04]  /*17a50*/  LDL.LU R11, [R1+0x310] ;  /* 0x00031000010b7983 */ /* 0x000f280000300800 */
[----:B------:R-:W4:Y:S04]  /*17a60*/  LDL.LU R33, [R1+0x26c] ;  /* 0x00026c0001217983 */ /* 0x000f280000300800 */
[----:B------:R-:W4:Y:S01]  /*17a70*/  LDL.LU R32, [R1+0x304] ;  /* 0x0003040001207983 */ /* 0x000f220000300800 */
[----:B------:R-:W-:-:S03]  /*17a80*/  FADD.FTZ R61, R61, R48 ;  /* 0x000000303d3d7221 */ /* 0x000fc60000010000 */
[----:B------:R-:W4:Y:S04]  /*17a90*/  LDL.LU R47, [R1+0x6e8] ;  /* 0x0006e800012f7983 */ /* 0x000f280000300800 */
[----:B------:R-:W4:Y:S04]  /*17aa0*/  LDL.LU R52, [R1+0x6d4] ;  /* 0x0006d40001347983 */ /* 0x000f280000300800 */
[----:B------:R-:W4:Y:S01]  /*17ab0*/  LDL.LU R54, [R1+0x6cc] ;  /* 0x0006cc0001367983 */ /* 0x000f220000300800 */
[----:B--2---:R-:W-:Y:S01]  /*17ac0*/  FFMA.FTZ R7, R10, R15, R7 ;  /* 0x0000000f0a077223 */ /* 0x004fe20000010007 */
[----:B------:R-:W-:-:S02]  /*17ad0*/  FADD.FTZ R9, R9, R17 ;  /* 0x0000001109097221 */ /* 0x000fc40000010000 */
[----:B------:R-:W2:Y:S04]  /*17ae0*/  LDL.LU R15, [R1+0x30c] ;  /* 0x00030c00010f7983 */ /* 0x000ea80000300800 */
[----:B------:R-:W0:Y:S01]  /*17af0*/  SHFL.DOWN PT, R6, R61, 0x1, 0x1f ;  /* 0x08201f003d067f89 */ /* 0x000e2200000e0000 */
[----:B---3--:R-:W-:Y:S01]  /*17b00*/  FFMA.FTZ R7, R13, R17, R7 ;  /* 0x000000110d077223 */ /* 0x008fe20000010007 */
[----:B------:R-:W-:Y:S02]  /*17b10*/  FADD.FTZ R9, R9, R18 ;  /* 0x0000001209097221 */ /* 0x000fe40000010000 */
[----:B------:R-:W3:Y:S01]  /*17b20*/  LDL.LU R13, [R1+0x2f4] ;  /* 0x0002f400010d7983 */ /* 0x000ee20000300800 */
[----:B------:R-:W-:Y:S01]  /*17b30*/  FFMA.FTZ R7, R14, R18, R7 ;  /* 0x000000120e077223 */ /* 0x000fe20000010007 */
[----:B----4-:R-:W-:Y:S01]  /*17b40*/  FFMA.FTZ R0, R35, R16, R0 ;  /* 0x0000001023007223 */ /* 0x010fe20000010000 */
[----:B------:R-:W-:Y:S01]  /*17b50*/  FADD.FTZ R12, R12, R16 ;  /* 0x000000100c0c7221 */ /* 0x000fe20000010000 */
[----:B------:R-:W-:Y:S01]  /*17b60*/  FADD.FTZ R9, R9, R20 ;  /* 0x0000001409097221 */ /* 0x000fe20000010000 */
[----:B------:R-:W4:Y:S01]  /*17b70*/  LDL.LU R17, [R1+0x270] ;  /* 0x0002700001117983 */ /* 0x000f220000300800 */
[----:B------:R-:W-:Y:S01]  /*17b80*/  FFMA.FTZ R0, R34, R19, R0 ;  /* 0x0000001322007223 */ /* 0x000fe20000010000 */
[----:B------:R-:W-:-:S02]  /*17b90*/  FADD.FTZ R12, R12, R19 ;  /* 0x000000130c0c7221 */ /* 0x000fc40000010000 */
[----:B------:R-:W3:Y:S04]  /*17ba0*/  LDL.LU R19, [R1+0x2fc] ;  /* 0x0002fc0001137983 */ /* 0x000ee80000300800 */
[----:B------:R-:W1:Y:S04]  /*17bb0*/  SHFL.DOWN PT, R57, R60, 0x1, 0x1f ;  /* 0x08201f003c397f89 */ /* 0x000e6800000e0000 */
[----:B------:R-:W4:Y:S01]  /*17bc0*/  LDL.LU R48, [R1+0x6e4] ;  /* 0x0006e40001307983 */ /* 0x000f220000300800 */
[----:B0-----:R-:W-:-:S03]  /*17bd0*/  @!P1 FADD.FTZ R61, R61, R6 ;  /* 0x000000063d3d9221 */ /* 0x001fc60000010000 */
[----:B------:R-:W4:Y:S01]  /*17be0*/  LDL.LU R6, [R1+0x308] ;  /* 0x0003080001067983 */ /* 0x000f220000300800 */
[----:B------:R-:W-:Y:S01]  /*17bf0*/  FFMA.FTZ R0, R11, R33, R0 ;  /* 0x000000210b007223 */ /* 0x000fe20000010000 */
[----:B------:R-:W-:Y:S02]  /*17c00*/  FADD.FTZ R12, R12, R33 ;  /* 0x000000210c0c7221 */ /* 0x000fe40000010000 */
[----:B------:R-:W4:Y:S04]  /*17c10*/  LDL.LU R18, [R1+0x300] ;  /* 0x0003000001127983 */ /* 0x000f280000300800 */
[----:B------:R-:W4:Y:S04]  /*17c20*/  LDL.LU R33, [R1+0x2e8] ;  /* 0x0002e80001217983 */ /* 0x000f280000300800 */
[----:B------:R-:W4:Y:S01]  /*17c30*/  LDL.LU R16, [R1+0x2f8] ;  /* 0x0002f80001107983 */ /* 0x000f220000300800 */
[----:B--2---:R-:W-:Y:S01]  /*17c40*/  FFMA.FTZ R7, R15, R20, R7 ;  /* 0x000000140f077223 */ /* 0x004fe20000010007 */
[----:B------:R-:W-:-:S02]  /*17c50*/  FADD.FTZ R9, R9, R21 ;  /* 0x0000001509097221 */ /* 0x000fc40000010000 */
[----:B------:R-:W2:Y:S01]  /*17c60*/  LDL.LU R20, [R1+0x258] ;  /* 0x0002580001147983 */ /* 0x000ea20000300800 */
[----:B------:R-:W-:-:S03]  /*17c70*/  FFMA.FTZ R7, R32, R21, R7 ;  /* 0x0000001520077223 */ /* 0x000fc60000010007 */
[----:B------:R-:W2:Y:S04]  /*17c80*/  LDL.LU R32, [R1+0x2ec] ;  /* 0x0002ec0001207983 */ /* 0x000ea80000300800 */
[----:B------:R-:W2:Y:S01]  /*17c90*/  LDL.LU R15, [R1+0x29c] ;  /* 0x00029c00010f7983 */ /* 0x000ea20000300800 */
[----:B------:R-:W-:-:S03]  /*17ca0*/  FADD.FTZ R9, R9, R22 ;  /* 0x0000001609097221 */ /* 0x000fc60000010000 */
[----:B------:R-:W2:Y:S01]  /*17cb0*/  LDL.LU R11, [R1+0x280] ;  /* 0x00028000010b7983 */ /* 0x000ea20000300800 */
[----:B---3--:R-:W-:-:S03]  /*17cc0*/  FFMA.FTZ R7, R19, R22, R7 ;  /* 0x0000001613077223 */ /* 0x008fc60000010007 */
[----:B------:R-:W3:Y:S04]  /*17cd0*/  LDL.LU R21, [R1+0x2d8] ;  /* 0x0002d80001157983 */ /* 0x000ee80000300800 */
[----:B------:R-:W3:Y:S01]  /*17ce0*/  LDL.LU R22, [R1+0x2e4] ;  /* 0x0002e40001167983 */ /* 0x000ee20000300800 */
[----:B------:R-:W-:Y:S01]  /*17cf0*/  FFMA.FTZ R7, R13, R23, R7 ;  /* 0x000000170d077223 */ /* 0x000fe20000010007 */
[----:B------:R-:W-:Y:S02]  /*17d00*/  FADD.FTZ R9, R9, R23 ;  /* 0x0000001709097221 */ /* 0x000fe40000010000 */
[----:B------:R-:W3:Y:S02]  /*17d10*/  LDL.LU R13, [R1+0x2cc] ;  /* 0x0002cc00010d7983 */ /* 0x000ee40000300800 */
[----:B------:R-:W-:-:S02]  /*17d20*/  FADD.FTZ R9, R9, R25 ;  /* 0x0000001909097221 */ /* 0x000fc40000010000 */
[----:B------:R-:W3:Y:S04]  /*17d30*/  LDL.LU R19, [R1+0x2c0] ;  /* 0x0002c00001137983 */ /* 0x000ee80000300800 */
[----:B------:R-:W3:Y:S01]  /*17d40*/  LDL.LU R23, [R1+0x28c] ;  /* 0x00028c0001177983 */ /* 0x000ee20000300800 */
[----:B----4-:R-:W-:Y:S01]  /*17d50*/  FFMA.FTZ R7, R33, R25, R7 ;  /* 0x0000001921077223 */ /* 0x010fe20000010007 */
[----:B------:R-:W0:Y:S02]  /*17d60*/  S2R R14, SR_LANEID ;  /* 0x00000000000e7919 */ /* 0x000e240000000000 */
[----:B------:R-:W4:Y:S04]  /*17d70*/  LDL.LU R25, [R1+0x2dc] ;  /* 0x0002dc0001197983 */ /* 0x000f280000300800 */
[----:B------:R0:W5:Y:S04]  /*17d80*/  LDL.LU R35, [R1+0x6bc] ;  /* 0x0006bc0001237983 */ /* 0x0001680000300800 */
[----:B------:R0:W5:Y:S01]  /*17d90*/  LDL.LU R34, [R1+0x6b8] ;  /* 0x0006b80001227983 */ /* 0x0001620000300800 */
[----:B--2---:R-:W-:Y:S01]  /*17da0*/  FFMA.FTZ R0, R6, R20, R0 ;  /* 0x0000001406007223 */ /* 0x004fe20000010000 */
[----:B------:R-:W-:-:S02]  /*17db0*/  FADD.FTZ R12, R12, R20 ;  /* 0x000000140c0c7221 */ /* 0x000fc40000010000 */
[----:B------:R-:W2:Y:S01]  /*17dc0*/  LDL.LU R6, [R1+0x2e0] ;  /* 0x0002e00001067983 */ /* 0x000ea20000300800 */
[----:B------:R-:W-:Y:S01]  /*17dd0*/  FFMA.FTZ R0, R18, R17, R0 ;  /* 0x0000001112007223 */ /* 0x000fe20000010000 */
[----:B------:R-:W-:Y:S02]  /*17de0*/  FADD.FTZ R12, R12, R17 ;  /* 0x000000110c0c7221 */ /* 0x000fe40000010000 */
[----:B------:R-:W4:Y:S01]  /*17df0*/  LDL.LU R20, [R1+0x290] ;  /* 0x0002900001147983 */ /* 0x000f220000300800 */
[----:B------:R-:W-:Y:S01]  /*17e00*/  FFMA.FTZ R0, R16, R24, R0 ;  /* 0x0000001810007223 */ /* 0x000fe20000010000 */
[----:B------:R-:W-:Y:S02]  /*17e10*/  FADD.FTZ R12, R12, R24 ;  /* 0x000000180c0c7221 */ /* 0x000fe40000010000 */
[----:B------:R-:W4:Y:S04]  /*17e20*/  LDL.LU R18, [R1+0x2c4] ;  /* 0x0002c40001127983 */ /* 0x000f280000300800 */
[----:B------:R-:W4:Y:S01]  /*17e30*/  LDL.LU R24, [R1+0x2d4] ;  /* 0x0002d40001187983 */ /* 0x000f220000300800 */
[----:B------:R-:W-:-:S03]  /*17e40*/  FFMA.FTZ R0, R32, R15, R0 ;  /* 0x0000000f20007223 */ /* 0x000fc60000010000 */
[----:B------:R-:W4:Y:S01]  /*17e50*/  LDL.LU R17, [R1+0x27c] ;  /* 0x00027c0001117983 */ /* 0x000f220000300800 */
[----:B------:R-:W-:-:S03]  /*17e60*/  FADD.FTZ R12, R12, R15 ;  /* 0x0000000f0c0c7221 */ /* 0x000fc60000010000 */
[----:B------:R-:W4:Y:S04]  /*17e70*/  LDL.LU R16, [R1+0x2b8] ;  /* 0x0002b80001107983 */ /* 0x000f280000300800 */
[----:B------:R-:W4:Y:S01]  /*17e80*/  LDL.LU R15, [R1+0x2bc] ;  /* 0x0002bc00010f7983 */ /* 0x000f220000300800 */
[----:B---3--:R-:W-:Y:S01]  /*17e90*/  FFMA.FTZ R0, R22, R11, R0 ;  /* 0x0000000b16007223 */ /* 0x008fe20000010000 */
[----:B------:R-:W-:Y:S02]  /*17ea0*/  FADD.FTZ R12, R12, R11 ;  /* 0x0000000b0c0c7221 */ /* 0x000fe40000010000 */
[----:B------:R-:W3:Y:S04]  /*17eb0*/  LDL.LU R11, [R1+0x2b0] ;  /* 0x0002b000010b7983 */ /* 0x000ee80000300800 */
[----:B------:R-:W3:Y:S01]  /*17ec0*/  LDL.LU R22, [R1+0x2b4] ;  /* 0x0002b40001167983 */ /* 0x000ee20000300800 */
[----:B-1----:R-:W-:-:S03]  /*17ed0*/  @!P1 FADD.FTZ R60, R60, R57 ;  /* 0x000000393c3c9221 */ /* 0x002fc60000010000 */
[----:B------:R-:W3:Y:S04]  /*17ee0*/  LDL.LU R57, [R1+0x6c0] ;  /* 0x0006c00001397983 */ /* 0x000ee80000300800 */
[----:B------:R-:W-:Y:S01]  /*17ef0*/  SHFL.DOWN PT, R10, R61, 0x2, 0x1f ;  /* 0x08401f003d0a7f89 */ /* 0x000fe200000e0000 */
[----:B------:R-:W-:-:S03]  /*17f00*/  FADD.FTZ R9, R9, R26 ;  /* 0x0000001a09097221 */ /* 0x000fc60000010000 */
[----:B------:R1:W5:Y:S04]  /*17f10*/  LDL.LU R33, [R1+0x6b4] ;  /* 0x0006b40001217983 */ /* 0x0003680000300800 */
[----:B------:R1:W5:Y:S01]  /*17f20*/  LDL.LU R32, [R1+0x6b0] ;  /* 0x0006b00001207983 */ /* 0x0003620000300800 */
[----:B--2---:R-:W-:Y:S01]  /*17f30*/  FFMA.FTZ R7, R6, R26, R7 ;  /* 0x0000001a06077223 */ /* 0x004fe20000010007 */
[----:B----4-:R-:W-:-:S03]  /*17f40*/  FFMA.FTZ R0, R25, R20, R0 ;  /* 0x0000001419007223 */ /* 0x010fc60000010000 */
[----:B------:R-:W-:Y:S01]  /*17f50*/  FFMA.FTZ R7, R21, R27, R7 ;  /* 0x0000001b15077223 */ /* 0x000fe20000010007 */
[----:B------:R-:W-:Y:S01]  /*17f60*/  FADD.FTZ R12, R12, R20 ;  /* 0x000000140c0c7221 */ /* 0x000fe20000010000 */
[----:B------:R-:W2:Y:S02]  /*17f70*/  LDL.LU R21, [R1+0x2ac] ;  /* 0x0002ac0001157983 */ /* 0x000ea40000300800 */
[----:B------:R-:W-:Y:S02]  /*17f80*/  FFMA.FTZ R7, R13, R28, R7 ;  /* 0x0000001c0d077223 */ /* 0x000fe40000010007 */
[----:B------:R-:W4:Y:S01]  /*17f90*/  LDL.LU R13, [R1+0x2a4] ;  /* 0x0002a400010d7983 */ /* 0x000f220000300800 */
[----:B------:R-:W-:-:S03]  /*17fa0*/  FFMA.FTZ R0, R24, R23, R0 ;  /* 0x0000001718007223 */ /* 0x000fc60000010000 */
[----:B------:R-:W4:Y:S01]  /*17fb0*/  LDL.LU R20, [R1+0x2a8] ;  /* 0x0002a80001147983 */ /* 0x000f220000300800 */
[----:B------:R-:W-:Y:S01]  /*17fc0*/  FADD.FTZ R12, R12, R23 ;  /* 0x000000170c0c7221 */ /* 0x000fe20000010000 */
[----:B------:R-:W-:Y:S02]  /*17fd0*/  FFMA.FTZ R7, R19, R29, R7 ;  /* 0x0000001d13077223 */ /* 0x000fe40000010007 */
[----:B------:R-:W4:Y:S01]  /*17fe0*/  LDL.LU R19, [R1+0x2a0] ;  /* 0x0002a00001137983 */ /* 0x000f220000300800 */
[----:B------:R-:W-:Y:S01]  /*17ff0*/  FFMA.FTZ R0, R18, R17, R0 ;  /* 0x0000001112007223 */ /* 0x000fe20000010000 */
[----:B------:R-:W-:Y:S02]  /*18000*/  FADD.FTZ R12, R12, R17 ;  /* 0x000000110c0c7221 */ /* 0x000fe40000010000 */
[----:B------:R-:W4:Y:S01]  /*18010*/  LDL.LU R18, [R1+0x298] ;  /* 0x0002980001127983 */ /* 0x000f220000300800 */
[----:B------:R-:W-:-:S03]  /*18020*/  FFMA.FTZ R7, R16, R30, R7 ;  /* 0x0000001e10077223 */ /* 0x000fc60000010007 */
[----:B------:R-:W4:Y:S01]  /*18030*/  LDL.LU R17, [R1+0x294] ;  /* 0x0002940001117983 */ /* 0x000f220000300800 */
[----:B------:R-:W-:-:S03]  /*18040*/  FFMA.FTZ R0, R15, R31, R0 ;  /* 0x0000001f0f007223 */ /* 0x000fc60000010000 */
[----:B------:R-:W4:Y:S04]  /*18050*/  LDL.LU R16, [R1+0x288] ;  /* 0x0002880001107983 */ /* 0x000f280000300800 */
[----:B------:R-:W4:Y:S01]  /*18060*/  LDL.LU R15, [R1+0x284] ;  /* 0x00028400010f7983 */ /* 0x000f220000300800 */
[----:B---3--:R-:W-:-:S03]  /*18070*/  FFMA.FTZ R7, R11, R36, R7 ;  /* 0x000000240b077223 */ /* 0x008fc60000010007 */
[----:B------:R-:W3:Y:S01]  /*18080*/  LDL.LU R11, [R1+0x278] ;  /* 0x00027800010b7983 */ /* 0x000ee20000300800 */
[----:B------:R-:W-:-:S03]  /*18090*/  FFMA.FTZ R0, R22, R37, R0 ;  /* 0x0000002516007223 */ /* 0x000fc60000010000 */
[----:B------:R-:W3:Y:S04]  /*180a0*/  LDL.LU R24, [R1+0x274] ;  /* 0x0002740001187983 */ /* 0x000ee80000300800 */
[----:B------:R-:W3:Y:S04]  /*180b0*/  LDL.LU R23, [R1+0x268] ;  /* 0x0002680001177983 */ /* 0x000ee80000300800 */
[----:B------:R-:W3:Y:S04]  /*180c0*/  LDL.LU R22, [R1+0x254] ;  /* 0x0002540001167983 */ /* 0x000ee80000300800 */
[----:B------:R-:W1:Y:S01]  /*180d0*/  SHFL.DOWN PT, R8, R60, 0x2, 0x1f ;  /* 0x08401f003c087f89 */ /* 0x000e6200000e0000 */
[----:B0-----:R-:W-:Y:S01]  /*180e0*/  ISETP.GT.AND P1, PT, R14, 0x1d, PT ;  /* 0x0000001d0e00780c */ /* 0x001fe20003f24270 */
[----:B------:R-:W-:-:S02]  /*180f0*/  FADD.FTZ R9, R9, R27 ;  /* 0x0000001b09097221 */ /* 0x000fc40000010000 */
[----:B------:R0:W5:Y:S01]  /*18100*/  LDL.LU R6, [R1+0x6ac] ;  /* 0x0006ac0001067983 */ /* 0x0001620000300800 */
[----:B--2---:R-:W-:-:S03]  /*18110*/  FFMA.FTZ R7, R21, R38, R7 ;  /* 0x0000002615077223 */ /* 0x004fc60000010007 */
[----:B------:R-:W2:Y:S01]  /*18120*/  LDL.LU R21, [R1+0x24c] ;  /* 0x00024c0001157983 */ /* 0x000ea20000300800 */
[----:B----4-:R-:W-:-:S03]  /*18130*/  FFMA.FTZ R7, R13, R40, R7 ;  /* 0x000000280d077223 */ /* 0x010fc60000010007 */
[----:B------:R-:W4:Y:S01]  /*18140*/  LDL.LU R13, [R1+0x264] ;  /* 0x00026400010d7983 */ /* 0x000f220000300800 */
[----:B------:R-:W-:-:S03]  /*18150*/  FFMA.FTZ R0, R20, R39, R0 ;  /* 0x0000002714007223 */ /* 0x000fc60000010000 */
[----:B------:R-:W2:Y:S01]  /*18160*/  LDL.LU R20, [R1+0x248] ;  /* 0x0002480001147983 */ /* 0x000ea20000300800 */
        /* <DEDUP_REMOVED lines=10> */
[----:B-1----:R-:W-:-:S05]  /*18210*/  @!P1 FADD.FTZ R60, R60, R8 ;  /* 0x000000083c3c9221 */ /* 0x002fca0000010000 */
[----:B------:R-:W1:Y:S01]  /*18220*/  SHFL.DOWN PT, R8, R60, 0x4, 0x1f ;  /* 0x08801f003c087f89 */ /* 0x000e6200000e0000 */
[----:B------:R-:W-:Y:S01]  /*18230*/  @!P1 FADD.FTZ R61, R61, R10 ;  /* 0x0000000a3d3d9221 */ /* 0x000fe20000010000 */
[----:B------:R-:W-:-:S04]  /*18240*/  ISETP.GT.AND P1, PT, R14, 0x1b, PT ;  /* 0x0000001b0e00780c */ /* 0x000fc80003f24270 */
[----:B------:R-:W0:Y:S01]  /*18250*/  SHFL.DOWN PT, R10, R61, 0x4, 0x1f ;  /* 0x08801f003d0a7f89 */ /* 0x000e2200000e0000 */
[----:B------:R-:W-:-:S04]  /*18260*/  FADD.FTZ R9, R9, R28 ;  /* 0x0000001c09097221 */ /* 0x000fc80000010000 */
[----:B------:R-:W-:Y:S01]  /*18270*/  FADD.FTZ R9, R9, R29 ;  /* 0x0000001d09097221 */ /* 0x000fe20000010000 */
[----:B------:R-:W-:-:S03]  /*18280*/  FADD.FTZ R12, R12, R31 ;  /* 0x0000001f0c0c7221 */ /* 0x000fc60000010000 */
[----:B------:R-:W-:Y:S01]  /*18290*/  FADD.FTZ R9, R9, R30 ;  /* 0x0000001e09097221 */ /* 0x000fe20000010000 */
[----:B-1----:R-:W-:-:S05]  /*182a0*/  @!P1 FADD.FTZ R60, R60, R8 ;  /* 0x000000083c3c9221 */ /* 0x002fca0000010000 */
[----:B------:R-:W1:Y:S01]  /*182b0*/  SHFL.DOWN PT, R8, R60, 0x8, 0x1f ;  /* 0x09001f003c087f89 */ /* 0x000e6200000e0000 */
[----:B------:R-:W-:Y:S01]  /*182c0*/  FADD.FTZ R9, R9, R36 ;  /* 0x0000002409097221 */ /* 0x000fe20000010000 */
[----:B------:R-:W-:Y:S01]  /*182d0*/  FADD.FTZ R12, R12, R37 ;  /* 0x000000250c0c7221 */ /* 0x000fe20000010000 */
[----:B0-----:R-:W-:Y:S01]  /*182e0*/  @!P1 FADD.FTZ R61, R61, R10 ;  /* 0x0000000a3d3d9221 */ /* 0x001fe20000010000 */
[----:B------:R-:W-:Y:S01]  /*182f0*/  ISETP.GT.AND P1, PT, R14, 0x17, PT ;  /* 0x000000170e00780c */ /* 0x000fe20003f24270 */
[----:B------:R-:W-:Y:S01]  /*18300*/  FADD.FTZ R9, R9, R38 ;  /* 0x0000002609097221 */ /* 0x000fe20000010000 */
[----:B------:R-:W-:Y:S02]  /*18310*/  FADD.FTZ R12, R12, R39 ;  /* 0x000000270c0c7221 */ /* 0x000fe40000010000 */
[----:B------:R-:W0:Y:S01]  /*18320*/  SHFL.DOWN PT, R10, R61, 0x8, 0x1f ;  /* 0x09001f003d0a7f89 */ /* 0x000e2200000e0000 */
[----:B------:R-:W-:Y:S01]  /*18330*/  FADD.FTZ R9, R9, R40 ;  /* 0x0000002809097221 */ /* 0x000fe20000010000 */
[----:B------:R-:W-:Y:S01]  /*18340*/  FADD.FTZ R12, R12, R41 ;  /* 0x000000290c0c7221 */ /* 0x000fe20000010000 */
[----:B---3--:R-:W-:Y:S01]  /*18350*/  FFMA.FTZ R11, R11, R46, R7 ;  /* 0x0000002e0b0b7223 */ /* 0x008fe20000010007 */
[----:B------:R-:W3:Y:S01]  /*18360*/  S2UR UR8, SR_CgaCtaId ;  /* 0x00000000000879c3 */ /* 0x000ee20000008800 */
[----:B------:R-:W-:Y:S01]  /*18370*/  FADD.FTZ R9, R9, R42 ;  /* 0x0000002a09097221 */ /* 0x000fe20000010000 */
[----:B------:R-:W-:-:S03]  /*18380*/  FADD.FTZ R12, R12, R43 ;  /* 0x0000002b0c0c7221 */ /* 0x000fc60000010000 */
[----:B------:R-:W-:Y:S01]  /*18390*/  FADD.FTZ R9, R9, R44 ;  /* 0x0000002c09097221 */ /* 0x000fe20000010000 */
[----:B------:R-:W-:Y:S01]  /*183a0*/  FADD.FTZ R12, R12, R45 ;  /* 0x0000002d0c0c7221 */ /* 0x000fe20000010000 */
[----:B------:R-:W-:Y:S01]  /*183b0*/  FFMA.FTZ R11, R23, R48, R11 ;  /* 0x00000030170b7223 */ /* 0x000fe2000001000b */
[----:B------:R-:W-:Y:S01]  /*183c0*/  UMOV UR7, 0x400 ;  /* 0x0000040000077882 */ /* 0x000fe20000000000 */
[----:B-1----:R-:W-:Y:S01]  /*183d0*/  @!P1 FADD.FTZ R60, R60, R8 ;  /* 0x000000083c3c9221 */ /* 0x002fe20000010000 */
[----:B------:R-:W-:Y:S01]  /*183e0*/  FFMA.FTZ R8, R24, R47, R0 ;  /* 0x0000002f18087223 */ /* 0x000fe20000010000 */
[----:B------:R-:W-:Y:S01]  /*183f0*/  FADD.FTZ R9, R9, R46 ;  /* 0x0000002e09097221 */ /* 0x000fe20000010000 */
[----:B------:R-:W-:Y:S01]  /*18400*/  FADD.FTZ R12, R12, R47 ;  /* 0x0000002f0c0c7221 */ /* 0x000fe20000010000 */
[----:B------:R-:W-:Y:S01]  /*18410*/  FFMA.FTZ R11, R22, R50, R11 ;  /* 0x00000032160b7223 */ /* 0x000fe2000001000b */
[----:B------:R-:W1:Y:S01]  /*18420*/  LDC.64 R40, c[0x0][0x268] ;  /* 0x00009a00ff287b82 */ /* 0x000e620000000a00 */
[----:B------:R-:W-:Y:S01]  /*18430*/  FADD.FTZ R9, R9, R48 ;  /* 0x0000003009097221 */ /* 0x000fe20000010000 */
[----:B------:R-:W-:-:S03]  /*18440*/  FADD.FTZ R12, R12, R49 ;  /* 0x000000310c0c7221 */ /* 0x000fc60000010000 */
[----:B------:R-:W-:Y:S01]  /*18450*/  FADD.FTZ R9, R9, R50 ;  /* 0x0000003209097221 */ /* 0x000fe20000010000 */
[----:B------:R-:W-:Y:S01]  /*18460*/  FADD.FTZ R12, R12, R51 ;  /* 0x000000330c0c7221 */ /* 0x000fe20000010000 */
[----:B0-----:R-:W-:Y:S02]  /*18470*/  @!P1 FADD.FTZ R61, R61, R10 ;  /* 0x0000000a3d3d9221 */ /* 0x001fe40000010000 */
[----:B------:R-:W-:Y:S01]  /*18480*/  FADD.FTZ R9, R9, R52 ;  /* 0x0000003409097221 */ /* 0x000fe20000010000 */
[----:B------:R-:W-:Y:S01]  /*18490*/  FADD.FTZ R12, R12, R53 ;  /* 0x000000350c0c7221 */ /* 0x000fe20000010000 */
[----:B------:R-:W3:Y:S02]  /*184a0*/  LDL R10, [R1+0x6a0] ;  /* 0x0006a000010a7983 */ /* 0x000ee40000100800 */
[----:B------:R-:W-:Y:S01]  /*184b0*/  FADD.FTZ R9, R9, R54 ;  /* 0x0000003609097221 */ /* 0x000fe20000010000 */
[----:B------:R-:W-:-:S03]  /*184c0*/  FADD.FTZ R12, R12, R55 ;  /* 0x000000370c0c7221 */ /* 0x000fc60000010000 */
[----:B------:R-:W-:Y:S01]  /*184d0*/  FADD.FTZ R9, R9, R56 ;  /* 0x0000003809097221 */ /* 0x000fe20000010000 */
[----:B------:R-:W-:Y:S01]  /*184e0*/  FADD.FTZ R12, R12, R57 ;  /* 0x000000390c0c7221 */ /* 0x000fe20000010000 */
[----:B----4-:R-:W-:Y:S02]  /*184f0*/  FFMA.FTZ R8, R13, R49, R8 ;  /* 0x000000310d087223 */ /* 0x010fe40000010008 */
[----:B------:R-:W4:Y:S02]  /*18500*/  LDL R13, [R1+0x610] ;  /* 0x00061000010d7983 */ /* 0x000f240000100800 */
[----:B--2---:R-:W-:Y:S01]  /*18510*/  FFMA.FTZ R8, R21, R51, R8 ;  /* 0x0000003315087223 */ /* 0x004fe20000010008 */
[----:B------:R-:W-:-:S03]  /*18520*/  FFMA.FTZ R11, R20, R52, R11 ;  /* 0x00000034140b7223 */ /* 0x000fc6000001000b */
[----:B------:R-:W-:Y:S01]  /*18530*/  FFMA.FTZ R8, R19, R53, R8 ;  /* 0x0000003513087223 */ /* 0x000fe20000010008 */
[----:B------:R-:W-:-:S03]  /*18540*/  FFMA.FTZ R11, R18, R54, R11 ;  /* 0x00000036120b7223 */ /* 0x000fc6000001000b */
[----:B------:R-:W-:Y:S01]  /*18550*/  FFMA.FTZ R8, R17, R55, R8 ;  /* 0x0000003711087223 */ /* 0x000fe20000010008 */
[----:B------:R-:W-:-:S03]  /*18560*/  FFMA.FTZ R11, R16, R56, R11 ;  /* 0x00000038100b7223 */ /* 0x000fc6000001000b */
[----:B------:R-:W-:Y:S01]  /*18570*/  FFMA.FTZ R8, R15, R57, R8 ;  /* 0x000000390f087223 */ /* 0x000fe20000010008 */
[----:B------:R-:W-:Y:S02]  /*18580*/  FFMA.FTZ R56, R3, R58, R11 ;  /* 0x0000003a03387223 */ /* 0x000fe4000001000b */
[----:B------:R0:W5:Y:S01]  /*18590*/  LDL.LU R3, [R1+0x6a8] ;  /* 0x0006a80001037983 */ /* 0x0001620000300800 */
[----:B------:R-:W-:-:S03]  /*185a0*/  FFMA.FTZ R57, R2, R59, R8 ;  /* 0x0000003b02397223 */ /* 0x000fc60000010008 */
[----:B------:R0:W5:Y:S04]  /*185b0*/  LDL.LU R2, [R1+0x6a4] ;  /* 0x0006a40001027983 */ /* 0x0001680000300800 */
[----:B------:R-:W2:Y:S04]  /*185c0*/  SHFL.DOWN PT, R7, R60, 0x10, 0x1f ;  /* 0x0a001f003c077f89 */ /* 0x000ea800000e0000 */
[----:B------:R-:W1:Y:S01]  /*185d0*/  SHFL.DOWN PT, R0, R61, 0x10, 0x1f ;  /* 0x0a001f003d007f89 */ /* 0x000e6200000e0000 */
[----:B------:R-:W-:Y:S01]  /*185e0*/  ISETP.GT.AND P1, PT, R14, 0xf, PT ;  /* 0x0000000f0e00780c */ /* 0x000fe20003f24270 */
[----:B------:R-:W-:-:S04]  /*185f0*/  UIADD3 UR6, UR7, 0xa0, URZ ;  /* 0x000000a007067890 */ /* 0x000fc8000fffe03f */
[----:B---3--:R-:W-:Y:S01]  /*18600*/  ULEA UR6, UR8, UR6, 0x18 ;  /* 0x0000000608067291 */ /* 0x008fe2000f8ec03f */
[----:B------:R-:W-:Y:S01]  /*18610*/  FADD.FTZ R58, R9, R58 ;  /* 0x0000003a093a7221 */ /* 0x000fe20000010000 */
[----:B------:R-:W-:-:S06]  /*18620*/  FADD.FTZ R59, R12, R59 ;  /* 0x0000003b0c3b7221 */ /* 0x000fcc0000010000 */
[----:B--2---:R-:W-:Y:S01]  /*18630*/  @!P1 FADD.FTZ R60, R60, R7 ;  /* 0x000000073c3c9221 */ /* 0x004fe20000010000 */
[----:B-1----:R-:W-:Y:S01]  /*18640*/  @!P1 FADD.FTZ R61, R61, R0 ;  /* 0x000000003d3d9221 */ /* 0x002fe20000010000 */
[----:B------:R-:W-:Y:S02]  /*18650*/  ISETP.NE.AND P1, PT, R14, RZ, PT ;  /* 0x000000ff0e00720c */ /* 0x000fe40003f25270 */
[----:B------:R-:W-:Y:S01]  /*18660*/  MOV R7, UR9 ;  /* 0x0000000900077c02 */ /* 0x000fe20008000f00 */
[----:B------:R-:W-:Y:S01]  /*18670*/  BSSY B0, `(.L_x_370) ;  /* 0x000002e000007945 */ /* 0x000fe20003800000 */
[C---:B----4-:R-:W-:Y:S02]  /*18680*/  ISETP.NE.AND P2, PT, R13.reuse, RZ, PT ;  /* 0x000000ff0d00720c */ /* 0x050fe40003f45270 */
[----:B------:R-:W-:-:S05]  /*18690*/  LEA R0, R13, UR6, 0x4 ;  /* 0x000000060d007c11 */ /* 0x000fca000f8e20ff */
[----:B------:R0:W-:Y:S04]  /*186a0*/  STS.128 [R0], R56 ;  /* 0x0000003800007388 */ /* 0x0001e80000000c00 */
[----:B------:R0:W-:Y:S01]  /*186b0*/  @!P1 STS.64 [R10+0x10], R60 ;  /* 0x0000103c0a009388 */ /* 0x0001e20000000a00 */
[----:B------:R-:W-:Y:S01]  /*186c0*/  BAR.SYNC.DEFER_BLOCKING 0x0 ;  /* 0x0000000000007b1d */ /* 0x000fe20000010000 */
[----:B------:R-:W-:Y:S01]  /*186d0*/  ISETP.GT.U32.AND P3, PT, R13, 0x3b, PT ;  /* 0x0000003b0d00780c */ /* 0x000fe20003f64070 */
[----:B------:R-:W-:-:S04]  /*186e0*/  IMAD R7, R7, 0x3c, R13 ;  /* 0x0000003c07077824 */ /* 0x000fc800078e020d */
[----:B------:R-:W-:Y:S08]  /*186f0*/  @P2 BRA `(.L_x_371) ;  /* 0x0000000000942947 */ /* 0x000ff00003800000 */
[----:B------:R-:W-:-:S09]  /*18700*/  ULEA UR6, UR8, UR7, 0x18 ;  /* 0x0000000708067291 */ /* 0x000fd2000f8ec03f */
[----:B------:R-:W1:Y:S04]  /*18710*/  LDS.64 R28, [UR6+0x18] ;  /* 0x00001806ff1c7984 */ /* 0x000e680008000a00 */
[----:B0-----:R-:W0:Y:S04]  /*18720*/  LDS.128 R8, [UR6+0x20] ;  /* 0x00002006ff087984 */ /* 0x001e280008000c00 */
[----:B------:R-:W2:Y:S04]  /*18730*/  LDS.128 R12, [UR6+0x30] ;  /* 0x00003006ff0c7984 */ /* 0x000ea80008000c00 */
[----:B------:R-:W3:Y:S04]  /*18740*/  LDS.128 R24, [UR6+0x40] ;  /* 0x00004006ff187984 */ /* 0x000ee80008000c00 */
[----:B------:R-:W4:Y:S04]  /*18750*/  LDS.128 R20, [UR6+0x50] ;  /* 0x00005006ff147984 */ /* 0x000f280008000c00 */
[----:B------:R-:W4:Y:S01]  /*18760*/  LDS.128 R16, [UR6+0x60] ;  /* 0x00006006ff107984 */ /* 0x000f220008000c00 */
[----:B-1----:R-:W-:Y:S01]  /*18770*/  FADD.FTZ R31, R60, R28 ;  /* 0x0000001c3c1f7221 */ /* 0x002fe20000010000 */
[----:B------:R-:W-:-:S02]  /*18780*/  FADD.FTZ R36, R61, R29 ;  /* 0x0000001d3d247221 */ /* 0x000fc40000010000 */
[----:B------:R-:W-:Y:S01]  /*18790*/  LDS.64 R60, [UR6+0x80] ;  /* 0x00008006ff3c7984 */ /* 0x000fe20008000a00 */
[----:B0-----:R-:W-:Y:S01]  /*187a0*/  FADD.FTZ R37, R31, R8 ;  /* 0x000000081f257221 */ /* 0x001fe20000010000 */
        /* <DEDUP_REMOVED lines=16> */
[----:B------:R-:W-:Y:S01]  /*188b0*/  FADD.FTZ R37, R37, R16 ;  /* 0x0000001025257221 */ /* 0x000fe20000010000 */
        /* <DEDUP_REMOVED lines=9> */
.L_x_371:
[----:B------:R-:W-:Y:S05]  /*18950*/  BSYNC B0 ;  /* 0x0000000000007941 */ /* 0x000fea0003800000 */
.L_x_370:
[----:B------:R-:W-:Y:S06]  /*18960*/  BAR.SYNC.DEFER_BLOCKING 0x0 ;  /* 0x0000000000007b1d */ /* 0x000fec0000010000 */
[----:B------:R-:W-:Y:S04]  /*18970*/  BSSY B0, `(.L_x_372) ;  /* 0x0000025000007945 */ /* 0x000fe80003800000 */
[----:B------:R-:W-:Y:S05]  /*18980*/  @P3 BRA `(.L_x_373) ;  /* 0x00000000008c3947 */ /* 0x000fea0003800000 */
[----:B------:R-:W1:Y:S04]  /*18990*/  LDS.128 R28, [R0+0x3c0] ;  /* 0x0003c000001c7984 */ /* 0x000e680000000c00 */
[----:B------:R-:W2:Y:S04]  /*189a0*/  LDS.128 R24, [R0+0x780] ;  /* 0x0007800000187984 */ /* 0x000ea80000000c00 */
[----:B------:R-:W3:Y:S04]  /*189b0*/  LDS.128 R20, [R0+0xb40] ;  /* 0x000b400000147984 */ /* 0x000ee80000000c00 */
[----:B------:R-:W4:Y:S04]  /*189c0*/  LDS.128 R16, [R0+0xf00] ;  /* 0x000f000000107984 */ /* 0x000f280000000c00 */
[----:B------:R-:W4:Y:S04]  /*189d0*/  LDS.128 R12, [R0+0x12c0] ;  /* 0x0012c000000c7984 */ /* 0x000f280000000c00 */
[----:B0-----:R-:W0:Y:S04]  /*189e0*/  LDS.128 R8, [R0+0x1680] ;  /* 0x0016800000087984 */ /* 0x001e280000000c00 */
[----:B------:R-:W0:Y:S01]  /*189f0*/  LDS.128 R36, [R0+0x1a40] ;  /* 0x001a400000247984 */ /* 0x000e220000000c00 */
        /* <DEDUP_REMOVED lines=16> */
[----:B------:R-:W-:Y:S01]  /*18b00*/  FADD.FTZ R43, R43, R12 ;  /* 0x0000000c2b2b7221 */ /* 0x000fe20000010000 */
[----:B------:R-:W-:Y:S01]  /*18b10*/  FADD.FTZ R28, R28, R13 ;  /* 0x0000000d1c1c7221 */ /* 0x000fe20000010000 */
[----:B------:R-:W-:Y:S01]  /*18b20*/  FADD.FTZ R29, R29, R14 ;  /* 0x0000000e1d1d7221 */ /* 0x000fe20000010000 */
[----:B------:R-:W-:Y:S01]  /*18b30*/  FADD.FTZ R30, R30, R15 ;  /* 0x0000000f1e1e7221 */ /* 0x000fe20000010000 */
[----:B0-----:R-:W-:Y:S01]  /*18b40*/  FADD.FTZ R43, R43, R8 ;  /* 0x000000082b2b7221 */ /* 0x001fe20000010000 */
[----:B------:R-:W-:Y:S01]  /*18b50*/  FADD.FTZ R28, R28, R9 ;  /* 0x000000091c1c7221 */ /* 0x000fe20000010000 */
[----:B------:R-:W-:Y:S01]  /*18b60*/  FADD.FTZ R29, R29, R10 ;  /* 0x0000000a1d1d7221 */ /* 0x000fe20000010000 */
[----:B------:R-:W-:Y:S01]  /*18b70*/  FADD.FTZ R30, R30, R11 ;  /* 0x0000000b1e1e7221 */ /* 0x000fe20000010000 */
[----:B------:R-:W-:Y:S01]  /*18b80*/  FADD.FTZ R56, R43, R36 ;  /* 0x000000242b387221 */ /* 0x000fe20000010000 */
[----:B------:R-:W-:Y:S01]  /*18b90*/  FADD.FTZ R57, R28, R37 ;  /* 0x000000251c397221 */ /* 0x000fe20000010000 */
[----:B------:R-:W-:Y:S01]  /*18ba0*/  FADD.FTZ R58, R29, R38 ;  /* 0x000000261d3a7221 */ /* 0x000fe20000010000 */
[----:B------:R-:W-:-:S07]  /*18bb0*/  FADD.FTZ R59, R30, R39 ;  /* 0x000000271e3b7221 */ /* 0x000fce0000010000 */
.L_x_373:
[----:B------:R-:W-:Y:S05]  /*18bc0*/  BSYNC B0 ;  /* 0x0000000000007941 */ /* 0x000fea0003800000 */
.L_x_372:
[----:B------:R-:W-:Y:S01]  /*18bd0*/  ULDC UR7, c[0x0][0xc] ;  /* 0x0000030000077ab9 */ /* 0x000fe20000000800 */
[----:B------:R-:W-:Y:S01]  /*18be0*/  BSSY B0, `(.L_x_374) ;  /* 0x000001c000007945 */ /* 0x000fe20003800000 */
[----:B------:R-:W-:-:S03]  /*18bf0*/  IMAD.WIDE R40, R7, 0x4, R40 ;  /* 0x0000000407287825 */ /* 0x000fc600078e0228 */
[----:B------:R-:W-:Y:S05]  /*18c00*/  @P3 BRA `(.L_x_375) ;  /* 0x0000000000643947 */ /* 0x000fea0003800000 */
[----:B0-----:R-:W0:Y:S01]  /*18c10*/  LDC.64 R10, c[0x0][0x288] ;  /* 0x0000a200ff0a7b82 */ /* 0x001e220000000a00 */
[----:B------:R1:W-:Y:S07]  /*18c20*/  REDG.E.ADD.F32.FTZ.RN.STRONG.GPU desc[UR10][R40.64], R56 ;  /* 0x00000038280079a6 */ /* 0x0003ee000c10f38a */
[----:B------:R-:W2:Y:S01]  /*18c30*/  LDC.64 R12, c[0x0][0x288] ;  /* 0x0000a200ff0c7b82 */ /* 0x000ea20000000a00 */
[C---:B0-----:R-:W-:Y:S02]  /*18c40*/  IMAD R7, R11.reuse, 0x3, RZ ;  /* 0x000000030b077824 */ /* 0x041fe400078e02ff */
[----:B------:R-:W-:Y:S01]  /*18c50*/  IMAD.WIDE.U32 R8, R10, 0x3, RZ ;  /* 0x000000030a087825 */ /* 0x000fe200078e00ff */
[----:B------:R-:W-:-:S04]  /*18c60*/  LEA.HI R10, P3, R11, R10, RZ, 0x1 ;  /* 0x0000000a0b0a7211 */ /* 0x000fc800078708ff */
[----:B------:R-:W-:Y:S02]  /*18c70*/  IADD3 R7, R9, R7, RZ ;  /* 0x0000000709077210 */ /* 0x000fe40007ffe0ff */
[----:B------:R-:W-:Y:S02]  /*18c80*/  IADD3.X R11, RZ, R11, RZ, P3, !PT ;  /* 0x0000000bff0b7210 */ /* 0x000fe40001ffe4ff */
[----:B------:R-:W-:Y:S02]  /*18c90*/  LEA.HI R8, P1, R7, R8, RZ, 0x1 ;  /* 0x0000000807087211 */ /* 0x000fe400078308ff */
[--C-:B------:R-:W-:Y:S02]  /*18ca0*/  SHF.R.S64 R15, R10, 0x1, R11.reuse ;  /* 0x000000010a0f7819 */ /* 0x100fe4000000100b */
[----:B------:R-:W-:Y:S02]  /*18cb0*/  IADD3.X R7, RZ, R7, RZ, P1, !PT ;  /* 0x00000007ff077210 */ /* 0x000fe40000ffe4ff */
[----:B------:R-:W-:-:S02]  /*18cc0*/  SHF.R.S32.HI R14, RZ, 0x1, R11 ;  /* 0x00000001ff0e7819 */ /* 0x000fc4000001140b */
[-C--:B--2---:R-:W-:Y:S02]  /*18cd0*/  LEA R10, P3, R12, R40.reuse, 0x2 ;  /* 0x000000280c0a7211 */ /* 0x084fe400078610ff */
[--C-:B------:R-:W-:Y:S02]  /*18ce0*/  SHF.R.S64 R9, R8, 0x1, R7.reuse ;  /* 0x0000000108097819 */ /* 0x100fe40000001007 */
[----:B------:R-:W-:Y:S02]  /*18cf0*/  SHF.R.S32.HI R0, RZ, 0x1, R7 ;  /* 0x00000001ff007819 */ /* 0x000fe40000011407 */
[C---:B------:R-:W-:Y:S02]  /*18d00*/  SHF.L.U64.HI R17, R15.reuse, 0x2, R14 ;  /* 0x000000020f117819 */ /* 0x040fe4000001020e */
[----:B------:R-:W-:Y:S02]  /*18d10*/  LEA R8, P1, R15, R40, 0x2 ;  /* 0x000000280f087211 */ /* 0x000fe400078210ff */
[----:B------:R-:W-:-:S02]  /*18d20*/  LEA.HI.X R11, R12, R41, R13, 0x2, P3 ;  /* 0x000000290c0b7211 */ /* 0x000fc400018f140d */
[C---:B------:R-:W-:Y:S02]  /*18d30*/  SHF.L.U64.HI R7, R9.reuse, 0x2, R0 ;  /* 0x0000000209077819 */ /* 0x040fe40000010200 */
[----:B------:R-:W-:Y:S02]  /*18d40*/  LEA R12, P3, R9, R40, 0x2 ;  /* 0x00000028090c7211 */ /* 0x000fe400078610ff */
[C---:B------:R-:W-:Y:S02]  /*18d50*/  IADD3.X R9, R41.reuse, R17, RZ, P1, !PT ;  /* 0x0000001129097210 */ /* 0x040fe40000ffe4ff */
[----:B------:R-:W-:-:S03]  /*18d60*/  IADD3.X R13, R41, R7, RZ, P3, !PT ;  /* 0x00000007290d7210 */ /* 0x000fc60001ffe4ff */
[----:B------:R1:W-:Y:S04]  /*18d70*/  REDG.E.ADD.F32.FTZ.RN.STRONG.GPU desc[UR10][R8.64], R57 ;  /* 0x00000039080079a6 */ /* 0x0003e8000c10f38a */
[----:B------:R1:W-:Y:S04]  /*18d80*/  REDG.E.ADD.F32.FTZ.RN.STRONG.GPU desc[UR10][R10.64], R58 ;  /* 0x0000003a0a0079a6 */ /* 0x0003e8000c10f38a */
[----:B------:R1:W-:Y:S02]  /*18d90*/  REDG.E.ADD.F32.FTZ.RN.STRONG.GPU desc[UR10][R12.64], R59 ;  /* 0x0000003b0c0079a6 */ /* 0x0003e4000c10f38a */
.L_x_375:
[----:B------:R-:W-:Y:S05]  /*18da0*/  BSYNC B0 ;  /* 0x0000000000007941 */ /* 0x000fea0003800000 */
.L_x_374:
[----:B------:R-:W-:-:S06]  /*18db0*/  UISETP.GE.U32.AND UP0, UPT, UR7, 0x2, UPT ;  /* 0x000000020700788c */ /* 0x000fcc000bf06070 */
[----:B------:R-:W-:-:S13]  /*18dc0*/  PLOP3.LUT P1, PT, PT, PT, UP0, 0x80, 0x0 ;  /* 0x000000000000781c */ /* 0x000fda0003f2f008 */
[----:B------:R-:W-:Y:S05]  /*18dd0*/  @!P1 BRA `(.L_x_376) ;  /* 0x0000001000b49947 */ /* 0x000fea0003800000 */
[----:B------:R-:W2:Y:S01]  /*18de0*/  LDC R7, c[0x0][0x10] ;  /* 0x00000400ff077b82 */ /* 0x000ea20000000800 */
[----:B01----:R-:W0:Y:S01]  /*18df0*/  S2R R10, SR_CTAID.Y ;  /* 0x00000000000a7919 */ /* 0x003e220000002600 */
[----:B------:R-:W-:Y:S01]  /*18e00*/  ULOP3.LUT UR6, UR4, 0x1, URZ, 0xc0, !UPT ;  /* 0x0000000104067892 */ /* 0x000fe2000f8ec03f */
[----:B------:R-:W-:Y:S05]  /*18e10*/  BSSY B0, `(.L_x_377) ;  /* 0x0000027000007945 */ /* 0x000fea0003800000 */
[----:B------:R-:W1:Y:S08]  /*18e20*/  LDC.64 R8, c[0x0][0x258] ;  /* 0x00009600ff087b82 */ /* 0x000e700000000a00 */
[----:B------:R-:W3:Y:S01]  /*18e30*/  LDC.64 R12, c[0x0][0x260] ;  /* 0x00009800ff0c7b82 */ /* 0x000ee20000000a00 */
[----:B--2---:R-:W-:-:S04]  /*18e40*/  IMAD R11, R7, UR6, RZ ;  /* 0x00000006070b7c24 */ /* 0x004fc8000f8e02ff */
[C---:B------:R-:W-:Y:S01]  /*18e50*/  IMAD R0, R11.reuse, UR7, RZ ;  /* 0x000000070b007c24 */ /* 0x040fe2000f8e02ff */
[----:B0-----:R-:W-:-:S04]  /*18e60*/  IADD3 R15, R11, R10, RZ ;  /* 0x0000000a0b0f7210 */ /* 0x001fc80007ffe0ff */
[----:B------:R-:W-:Y:S01]  /*18e70*/  SHF.L.U32 R11, R0, 0x1, RZ ;  /* 0x00000001000b7819 */ /* 0x000fe200000006ff */
[----:B-1----:R-:W-:-:S04]  /*18e80*/  IMAD.WIDE.U32 R14, R15, 0x4, R8 ;  /* 0x000000040f0e7825 */ /* 0x002fc800078e0008 */
[----:B---3--:R-:W-:Y:S01]  /*18e90*/  IMAD.WIDE R8, R11, 0x4, R12 ;  /* 0x000000040b087825 */ /* 0x008fe200078e020c */
[----:B------:R-:W-:Y:S06]  /*18ea0*/  @P2 BRA `(.L_x_378) ;  /* 0x0000000000742947 */ /* 0x000fec0003800000 */
[----:B------:R-:W0:Y:S01]  /*18eb0*/  S2R R0, SR_LANEID ;  /* 0x0000000000007919 */ /* 0x000e220000000000 */
[----:B------:R-:W-:Y:S01]  /*18ec0*/  VOTEU.ANY UR8, UPT, PT ;  /* 0x0000000000087886 */ /* 0x000fe200038e0100 */
[----:B------:R-:W-:Y:S01]  /*18ed0*/  ULOP3.LUT UP0, URZ, UR4, 0x2, URZ, 0xc0, !UPT ;  /* 0x00000002043f7892 */ /* 0x000fe2000f80c03f */
[----:B------:R-:W-:Y:S01]  /*18ee0*/  IMAD R13, R7, UR13, R10 ;  /* 0x0000000d070d7c24 */ /* 0x000fe2000f8e020a */
[----:B------:R-:W-:Y:S01]  /*18ef0*/  UFLO.U32 UR9, UR8 ;  /* 0x00000008000972bd */ /* 0x000fe200080e0000 */
[----:B------:R-:W-:Y:S01]  /*18f00*/  UMOV UR6, 0x1 ;  /* 0x0000000100067882 */ /* 0x000fe20000000000 */
[----:B------:R-:W-:Y:S01]  /*18f10*/  UPOPC UR8, UR8 ;  /* 0x00000008000872bf */ /* 0x000fe20008000000 */
[----:B------:R-:W-:Y:S01]  /*18f20*/  IMAD.WIDE.U32 R12, R13, 0x8, R8 ;  /* 0x000000080d0c7825 */ /* 0x000fe200078e0008 */
[----:B------:R-:W-:-:S04]  /*18f30*/  USEL UR6, UR6, 0xffffffff, !UP0 ;  /* 0xffffffff06067887 */ /* 0x000fc8000c000000 */
[----:B------:R-:W-:Y:S01]  /*18f40*/  UIMAD UR6, UR6, UR8, URZ ;  /* 0x00000008060672a4 */ /* 0x000fe2000f8e023f */
[----:B------:R1:W-:Y:S02]  /*18f50*/  STG.E.64 desc[UR10][R12.64], R60 ;  /* 0x0000003c0c007986 */ /* 0x0003e4000c101b0a */
[----:B------:R-:W-:-:S03]  /*18f60*/  UMOV UR8, 0xffffffff ;  /* 0xffffffff00087882 */ /* 0x000fc60000000000 */
[----:B------:R-:W-:Y:S01]  /*18f70*/  MOV R11, UR6 ;  /* 0x00000006000b7c02 */ /* 0x000fe20008000f00 */
[----:B------:R-:W-:Y:S01]  /*18f80*/  USEL UR6, UR7, URZ, !UP0 ;  /* 0x0000003f07067287 */ /* 0x000fe2000c000000 */
[----:B0-----:R-:W-:Y:S02]  /*18f90*/  ISETP.EQ.U32.AND P1, PT, R0, UR9, PT ;  /* 0x0000000900007c0c */ /* 0x001fe4000bf22070 */
[----:B------:R-:W-:Y:S01]  /*18fa0*/  MOV R0, 0xffffffff ;  /* 0xffffffff00007802 */ /* 0x000fe20000000f00 */
[----:B------:R-:W-:-:S10]  /*18fb0*/  UISETP.NE.AND UP0, UPT, UR8, UR6, UPT ;  /* 0x000000060800728c */ /* 0x000fd4000bf05270 */
[----:B------:R-:W-:Y:S06]  /*18fc0*/  @P1 MEMBAR.ALL.GPU ;  /* 0x0000000000001992 */ /* 0x000fec000000a000 */
[----:B------:R-:W-:-:S00]  /*18fd0*/  @P1 ERRBAR ;  /* 0x00000000000019ab */ /* 0x000fc00000000000 */
[----:B------:R-:W-:Y:S06]  /*18fe0*/  @P1 CGAERRBAR ;  /* 0x00000000000015ab */ /* 0x000fec0000000000 */
[----:B------:R1:W-:Y:S01]  /*18ff0*/  @P1 REDG.E.ADD.S32.STRONG.GPU desc[UR10][R14.64], R11 ;  /* 0x0000000b0e00198e */ /* 0x0003e2000c10e38a */
[----:B------:R-:W-:-:S03]  /*19000*/  PLOP3.LUT P1, PT, PT, PT, UP0, 0x80, 0x0 ;  /* 0x000000000000781c */ /* 0x000fc60003f2f008 */
[----:B------:R1:W-:Y:S10]  /*19010*/  STL [R1], R0 ;  /* 0x0000000001007387 */ /* 0x0003f40000100800 */
[----:B-1----:R-:W-:Y:S05]  /*19020*/  @!P1 BRA `(.L_x_378) ;  /* 0x0000000000149947 */ /* 0x002fea0003800000 */
.L_x_379:
[----:B------:R-:W2:Y:S04]  /*19030*/  LDG.E.STRONG.GPU R0, desc[UR10][R14.64] ;  /* 0x0000000a0e007981 */ /* 0x000ea8000c1ef900 */
[----:B--2---:R-:W-:Y:S04]  /*19040*/  CCTL.IVALL ;  /* 0x00000000ff00798f */ /* 0x004fe80002000000 */
[----:B------:R0:W-:Y:S01]  /*19050*/  STL [R1], R0 ;  /* 0x0000000001007387 */ /* 0x0001e20000100800 */
[----:B------:R-:W-:-:S13]  /*19060*/  ISETP.NE.AND P1, PT, R0, UR6, PT ;  /* 0x0000000600007c0c */ /* 0x000fda000bf25270 */
[----:B0-----:R-:W-:Y:S05]  /*19070*/  @P1 BRA `(.L_x_379) ;  /* 0xfffffffc00ec1947 */ /* 0x001fea000383ffff */
.L_x_378:
[----:B------:R-:W-:Y:S05]  /*19080*/  BSYNC B0 ;  /* 0x0000000000007941 */ /* 0x000fea0003800000 */
.L_x_377:
[----:B------:R-:W-:Y:S01]  /*19090*/  BAR.SYNC.DEFER_BLOCKING 0x0 ;  /* 0x0000000000007b1d */ /* 0x000fe20000010000 */
[----:B------:R-:W-:-:S13]  /*190a0*/  ISETP.NE.AND P1, PT, RZ, UR7, PT ;  /* 0x00000007ff007c0c */ /* 0x000fda000bf25270 */
[----:B------:R-:W-:Y:S05]  /*190b0*/  @!P1 BRA `(.L_x_376) ;  /* 0x0000000c00fc9947 */ /* 0x000fea0003800000 */
[----:B------:R-:W-:Y:S01]  /*190c0*/  UIADD3 UR6, UR7, -0x1, URZ ;  /* 0xffffffff07067890 */ /* 0x000fe2000fffe03f */
[----:B------:R-:W-:-:S03]  /*190d0*/  HFMA2.MMA R0, -RZ, RZ, 0, 0 ;  /* 0x00000000ff007435 */ /* 0x000fc600000001ff */
[----:B------:R-:W-:-:S06]  /*190e0*/  UISETP.GE.U32.AND UP0, UPT, UR6, 0x3, UPT ;  /* 0x000000030600788c */ /* 0x000fcc000bf06070 */
[----:B------:R-:W-:-:S13]  /*190f0*/  PLOP3.LUT P1, PT, PT, PT, UP0, 0x80, 0x0 ;  /* 0x000000000000781c */ /* 0x000fda0003f2f008 */
[----:B------:R-:W-:Y:S05]  /*19100*/  @!P1 BRA `(.L_x_380) ;  /* 0x0000000c006c9947 */ /* 0x000fea0003800000 */
[----:B------:R-:W-:Y:S01]  /*19110*/  ULOP3.LUT UR6, UR7, 0x3, URZ, 0xc0, !UPT ;  /* 0x0000000307067892 */ /* 0x000fe2000f8ec03f */
[----:B------:R-:W-:-:S03]  /*19120*/  MOV R0, RZ ;  /* 0x000000ff00007202 */ /* 0x000fc60000000f00 */
[----:B------:R-:W-:-:S06]  /*19130*/  UIADD3 UR6, -UR6, UR7, URZ ;  /* 0x0000000706067290 */ /* 0x000fcc000fffe13f */
[----:B------:R-:W-:Y:S02]  /*19140*/  ISETP.LT.AND P1, PT, RZ, UR6, PT ;  /* 0x00000006ff007c0c */ /* 0x000fe4000bf21270 */
[----:B------:R-:W-:-:S11]  /*19150*/  MOV R11, UR6 ;  /* 0x00000006000b7c02 */ /* 0x000fd60008000f00 */
[----:B------:R-:W-:Y:S05]  /*19160*/  @!P1 BRA `(.L_x_381) ;  /* 0x0000000800d89947 */ /* 0x000fea0003800000 */
[----:B------:R-:W-:Y:S02]  /*19170*/  ISETP.GT.AND P3, PT, R11, 0xc, PT ;  /* 0x0000000c0b00780c */ /* 0x000fe40003f64270 */
[----:B------:R-:W-:-:S11]  /*19180*/  PLOP3.LUT P1, PT, PT, PT, PT, 0x80, 0x0 ;  /* 0x000000000000781c */ /* 0x000fd60003f2f070 */
[----:B------:R-:W-:Y:S05]  /*19190*/  @!P3 BRA `(.L_x_382) ;  /* 0x0000000400d0b947 */ /* 0x000fea0003800000 */
[----:B------:R-:W-:-:S13]  /*191a0*/  PLOP3.LUT P1, PT, PT, PT, PT, 0x8, 0x0 ;  /* 0x000000000000781c */ /* 0x000fda0003f2e170 */
.L_x_383:
[C---:B------:R-:W-:Y:S02]  /*191b0*/  IADD3 R15, R0.reuse, 0x1, RZ ;  /* 0x00000001000f7810 */ /* 0x040fe40007ffe0ff */
[C---:B------:R-:W-:Y:S02]  /*191c0*/  ISETP.EQ.OR P3, PT, R0.reuse, UR13, P2 ;  /* 0x0000000d00007c0c */ /* 0x040fe40009762670 */
[----:B------:R-:W-:Y:S02]  /*191d0*/  ISETP.EQ.OR P4, PT, R15, UR13, P2 ;  /* 0x0000000d0f007c0c */ /* 0x000fe40009782670 */
[C---:B------:R-:W-:Y:S02]  /*191e0*/  IADD3 R17, R0.reuse, 0x2, RZ ;  /* 0x0000000200117810 */ /* 0x040fe40007ffe0ff */
[----:B------:R-:W-:Y:S02]  /*191f0*/  IADD3 R19, R0, 0x3, RZ ;  /* 0x0000000300137810 */ /* 0x000fe40007ffe0ff */
[----:B------:R-:W-:-:S02]  /*19200*/  ISETP.EQ.OR P6, PT, R17, UR13, P2 ;  /* 0x0000000d11007c0c */ /* 0x000fc400097c2670 */
[----:B------:R-:W-:-:S03]  /*19210*/  ISETP.EQ.OR P5, PT, R19, UR13, P2 ;  /* 0x0000000d13007c0c */ /* 0x000fc600097a2670 */
[C-C-:B------:R-:W-:Y:S02]  /*19220*/  @!P3 IMAD R13, R7.reuse, R0, R10.reuse ;  /* 0x00000000070db224 */ /* 0x140fe400078e020a */
[----:B------:R-:W-:Y:S02]  /*19230*/  @!P4 IMAD R15, R7, R15, R10 ;  /* 0x0000000f070fc224 */ /* 0x000fe400078e020a */
[----:B------:R-:W-:-:S04]  /*19240*/  @!P3 IMAD.WIDE.U32 R12, R13, 0x8, R8 ;  /* 0x000000080d0cb825 */ /* 0x000fc800078e0008 */
[----:B------:R-:W-:Y:S02]  /*19250*/  @!P4 IMAD.WIDE.U32 R14, R15, 0x8, R8 ;  /* 0x000000080f0ec825 */ /* 0x000fe400078e0008 */
[----:B------:R-:W2:Y:S02]  /*19260*/  @!P3 LDG.E.64 R12, desc[UR10][R12.64] ;  /* 0x0000000a0c0cb981 */ /* 0x000ea4000c1e1b00 */
[C-C-:B------:R-:W-:Y:S02]  /*19270*/  @!P6 IMAD R17, R7.reuse, R17, R10.reuse ;  /* 0x000000110711e224 */ /* 0x140fe400078e020a */
[----:B------:R-:W-:Y:S01]  /*19280*/  @!P5 IMAD R19, R7, R19, R10 ;  /* 0x000000130713d224 */ /* 0x000fe200078e020a */
[----:B------:R-:W3:Y:S01]  /*19290*/  @!P4 LDG.E.64 R14, desc[UR10][R14.64] ;  /* 0x0000000a0e0ec981 */ /* 0x000ee2000c1e1b00 */
[----:B------:R-:W-:-:S04]  /*192a0*/  @!P6 IMAD.WIDE.U32 R16, R17, 0x8, R8 ;  /* 0x000000081110e825 */ /* 0x000fc800078e0008 */
[----:B------:R-:W-:Y:S02]  /*192b0*/  @!P5 IMAD.WIDE.U32 R18, R19, 0x8, R8 ;  /* 0x000000081312d825 */ /* 0x000fe400078e0008 */
[----:B------:R-:W4:Y:S04]  /*192c0*/  @!P6 LDG.E.64 R16, desc[UR10][R16.64] ;  /* 0x0000000a1010e981 */ /* 0x000f28000c1e1b00 */
[----:B------:R-:W4:Y:S01]  /*192d0*/  @!P5 LDG.E.64 R18, desc[UR10][R18.64] ;  /* 0x0000000a1212d981 */ /* 0x000f22000c1e1b00 */
[----:B------:R-:W-:Y:S01]  /*192e0*/  IADD3 R20, R0, 0x4, RZ ;  /* 0x0000000400147810 */ /* 0x000fe20007ffe0ff */
[----:B--2---:R-:W-:Y:S01]  /*192f0*/  @!P3 FADD.FTZ R60, R60, R12 ;  /* 0x0000000c3c3cb221 */ /* 0x004fe20000010000 */
[----:B------:R-:W-:Y:S01]  /*19300*/  @!P3 FADD.FTZ R61, R61, R13 ;  /* 0x0000000d3d3db221 */ /* 0x000fe20000010000 */
[----:B------:R-:W-:-:S02]  /*19310*/  IADD3 R12, R0, 0x5, RZ ;  /* 0x00000005000c7810 */ /* 0x000fc40007ffe0ff */
[----:B------:R-:W-:Y:S01]  /*19320*/  ISETP.EQ.OR P3, PT, R20, UR13, P2 ;  /* 0x0000000d14007c0c */ /* 0x000fe20009762670 */
[----:B---3--:R-:W-:Y:S01]  /*19330*/  @!P4 FADD.FTZ R60, R60, R14 ;  /* 0x0000000e3c3cc221 */ /* 0x008fe20000010000 */
[----:B------:R-:W-:Y:S01]  /*19340*/  @!P4 FADD.FTZ R61, R61, R15 ;  /* 0x0000000f3d3dc221 */ /* 0x000fe20000010000 */
[----:B------:R-:W-:Y:S02]  /*19350*/  IADD3 R14, R0, 0x6, RZ ;  /* 0x00000006000e7810 */ /* 0x000fe40007ffe0ff */
[----:B------:R-:W-:Y:S01]  /*19360*/  ISETP.EQ.OR P4, PT, R12, UR13, P2 ;  /* 0x0000000d0c007c0c */ /* 0x000fe20009782670 */
[----:B----4-:R-:W-:Y:S01]  /*19370*/  @!P6 FADD.FTZ R60, R60, R16 ;  /* 0x000000103c3ce221 */ /* 0x010fe20000010000 */
[----:B------:R-:W-:Y:S01]  /*19380*/  @!P6 FADD.FTZ R61, R61, R17 ;  /* 0x000000113d3de221 */ /* 0x000fe20000010000 */
[----:B------:R-:W-:Y:S02]  /*19390*/  IADD3 R16, R0, 0x7, RZ ;  /* 0x0000000700107810 */ /* 0x000fe40007ffe0ff */
[----:B------:R-:W-:Y:S01]  /*193a0*/  ISETP.EQ.OR P6, PT, R14, UR13, P2 ;  /* 0x0000000d0e007c0c */ /* 0x000fe200097c2670 */
[----:B------:R-:W-:Y:S01]  /*193b0*/  @!P5 FADD.FTZ R60, R60, R18 ;  /* 0x000000123c3cd221 */ /* 0x000fe20000010000 */
[----:B------:R-:W-:Y:S01]  /*193c0*/  @!P5 FADD.FTZ R61, R61, R19 ;  /* 0x000000133d3dd221 */ /* 0x000fe20000010000 */
[----:B------:R-:W-:Y:S01]  /*193d0*/  ISETP.EQ.OR P5, PT, R16, UR13, P2 ;  /* 0x0000000d10007c0c */ /* 0x000fe200097a2670 */
[----:B------:R-:W-:-:S04]  /*193e0*/  @!P3 IMAD R13, R7, R20, R10 ;  /* 0x00000014070db224 */ /* 0x000fc800078e020a */
[----:B------:R-:W-:Y:S02]  /*193f0*/  @!P4 IMAD R15, R7, R12, R10 ;  /* 0x0000000c070fc224 */ /* 0x000fe400078e020a */
[----:B------:R-:W-:-:S04]  /*19400*/  @!P3 IMAD.WIDE.U32 R12, R13, 0x8, R8 ;  /* 0x000000080d0cb825 */ /* 0x000fc800078e0008 */
[----:B------:R-:W-:Y:S02]  /*19410*/  @!P6 IMAD R17, R7, R14, R10 ;  /* 0x0000000e0711e224 */ /* 0x000fe400078e020a */
[----:B------:R-:W2:Y:S01]  /*19420*/  @!P3 LDG.E.64 R12, desc[UR10][R12.64] ;  /* 0x0000000a0c0cb981 */ /* 0x000ea2000c1e1b00 */
[----:B------:R-:W-:-:S04]  /*19430*/  @!P4 IMAD.WIDE.U32 R14, R15, 0x8, R8 ;  /* 0x000000080f0ec825 */ /* 0x000fc800078e0008 */
[----:B------:R-:W-:Y:S02]  /*19440*/  @!P5 IMAD R19, R7, R16, R10 ;  /* 0x000000100713d224 */ /* 0x000fe400078e020a */
[--C-:B------:R-:W-:Y:S01]  /*19450*/  @!P6 IMAD.WIDE.U32 R16, R17, 0x8, R8.reuse ;  /* 0x000000081110e825 */ /* 0x100fe200078e0008 */
[----:B------:R-:W3:Y:S05]  /*19460*/  @!P4 LDG.E.64 R14, desc[UR10][R14.64] ;  /* 0x0000000a0e0ec981 */ /* 0x000eea000c1e1b00 */
[----:B------:R-:W4:Y:S01]  /*19470*/  @!P6 LDG.E.64 R16, desc[UR10][R16.64] ;  /* 0x0000000a1010e981 */ /* 0x000f22000c1e1b00 */
[----:B------:R-:W-:-:S06]  /*19480*/  @!P5 IMAD.WIDE.U32 R18, R19, 0x8, R8 ;  /* 0x000000081312d825 */ /* 0x000fcc00078e0008 */
[----:B------:R-:W4:Y:S01]  /*19490*/  @!P5 LDG.E.64 R18, desc[UR10][R18.64] ;  /* 0x0000000a1212d981 */ /* 0x000f22000c1e1b00 */
[C---:B------:R-:W-:Y:S02]  /*194a0*/  IADD3 R20, R0.reuse, 0x8, RZ ;  /* 0x0000000800147810 */ /* 0x040fe40007ffe0ff */
[C---:B------:R-:W-:Y:S02]  /*194b0*/  IADD3 R21, R0.reuse, 0x9, RZ ;  /* 0x0000000900157810 */ /* 0x040fe40007ffe0ff */
[----:B------:R-:W-:Y:S01]  /*194c0*/  IADD3 R22, R0, 0xb, RZ ;  /* 0x0000000b00167810 */ /* 0x000fe20007ffe0ff */
[----:B--2---:R-:W-:Y:S01]  /*194d0*/  @!P3 FADD.FTZ R60, R60, R12 ;  /* 0x0000000c3c3cb221 */ /* 0x004fe20000010000 */
[----:B------:R-:W-:Y:S01]  /*194e0*/  @!P3 FADD.FTZ R61, R61, R13 ;  /* 0x0000000d3d3db221 */ /* 0x000fe20000010000 */
[----:B------:R-:W-:Y:S02]  /*194f0*/  ISETP.EQ.OR P3, PT, R20, UR13, P2 ;  /* 0x0000000d14007c0c */ /* 0x000fe40009762670 */
[----:B---3--:R-:W-:Y:S01]  /*19500*/  @!P4 FADD.FTZ R60, R60, R14 ;  /* 0x0000000e3c3cc221 */ /* 0x008fe20000010000 */
[----:B------:R-:W-:Y:S01]  /*19510*/  @!P4 FADD.FTZ R61, R61, R15 ;  /* 0x0000000f3d3dc221 */ /* 0x000fe20000010000 */
[----:B------:R-:W-:-:S02]  /*19520*/  ISETP.EQ.OR P4, PT, R21, UR13, P2 ;  /* 0x0000000d15007c0c */ /* 0x000fc40009782670 */
[----:B----4-:R-:W-:Y:S01]  /*19530*/  @!P6 FADD.FTZ R60, R60, R16 ;  /* 0x000000103c3ce221 */ /* 0x010fe20000010000 */
[----:B------:R-:W-:Y:S02]  /*19540*/  VIADD R16, R0, 0xa ;  /* 0x0000000a00107836 */ /* 0x000fe40000000000 */
[----:B------:R-:W-:-:S04]  /*19550*/  @!P6 FADD.FTZ R61, R61, R17 ;  /* 0x000000113d3de221 */ /* 0x000fc80000010000 */
[----:B------:R-:W-:Y:S01]  /*19560*/  @!P3 IMAD R13, R7, R20, R10 ;  /* 0x00000014070db224 */ /* 0x000fe200078e020a */
[----:B------:R-:W-:Y:S01]  /*19570*/  ISETP.EQ.OR P6, PT, R16, UR13, P2 ;  /* 0x0000000d10007c0c */ /* 0x000fe200097c2670 */
[----:B------:R-:W-:Y:S01]  /*19580*/  @!P5 FADD.FTZ R60, R60, R18 ;  /* 0x000000123c3cd221 */ /* 0x000fe20000010000 */
[----:B------:R-:W-:Y:S01]  /*19590*/  @!P5 FADD.FTZ R61, R61, R19 ;  /* 0x000000133d3dd221 */ /* 0x000fe20000010000 */
[----:B------:R-:W-:Y:S01]  /*195a0*/  ISETP.EQ.OR P5, PT, R22, UR13, P2 ;  /* 0x0000000d16007c0c */ /* 0x000fe200097a2670 */
[----:B------:R-:W-:Y:S02]  /*195b0*/  @!P4 IMAD R15, R7, R21, R10 ;  /* 0x00000015070fc224 */ /* 0x000fe400078e020a */
[----:B------:R-:W-:-:S04]  /*195c0*/  @!P3 IMAD.WIDE.U32 R12, R13, 0x8, R8 ;  /* 0x000000080d0cb825 */ /* 0x000fc800078e0008 */
[----:B------:R-:W-:Y:S02]  /*195d0*/  @!P4 IMAD.WIDE.U32 R14, R15, 0x8, R8 ;  /* 0x000000080f0ec825 */ /* 0x000fe400078e0008 */
[----:B------:R-:W2:Y:S02]  /*195e0*/  @!P3 LDG.E.64 R12, desc[UR10][R12.64] ;  /* 0x0000000a0c0cb981 */ /* 0x000ea4000c1e1b00 */
[C-C-:B------:R-:W-:Y:S02]  /*195f0*/  @!P6 IMAD R17, R7.reuse, R16, R10.reuse ;  /* 0x000000100711e224 */ /* 0x140fe400078e020a */
[----:B------:R-:W3:Y:S01]  /*19600*/  @!P4 LDG.E.64 R14, desc[UR10][R14.64] ;  /* 0x0000000a0e0ec981 */ /* 0x000ee2000c1e1b00 */
[----:B------:R-:W-:Y:S02]  /*19610*/  @!P5 IMAD R19, R7, R22, R10 ;  /* 0x000000160713d224 */ /* 0x000fe400078e020a */
        /* <DEDUP_REMOVED lines=11> */
[----:B------:R-:W-:Y:S02]  /*196d0*/  ISETP.EQ.OR P4, PT, R12, UR13, P2 ;  /* 0x0000000d0c007c0c */ /* 0x000fe40009782670 */
[----:B------:R-:W-:Y:S01]  /*196e0*/  IADD3 R14, R0, 0xe, RZ ;  /* 0x0000000e000e7810 */ /* 0x000fe20007ffe0ff */
[----:B----4-:R-:W-:Y:S01]  /*196f0*/  @!P6 FADD.FTZ R60, R60, R16 ;  /* 0x000000103c3ce221 */ /* 0x010fe20000010000 */
[----:B------:R-:W-:Y:S01]  /*19700*/  @!P6 FADD.FTZ R61, R61, R17 ;  /* 0x000000113d3de221 */ /* 0x000fe20000010000 */
[----:B------:R-:W-:Y:S02]  /*19710*/  IADD3 R16, R0, 0xf, RZ ;  /* 0x0000000f00107810 */ /* 0x000fe40007ffe0ff */
[----:B------:R-:W-:-:S03]  /*19720*/  ISETP.EQ.OR P6, PT, R14, UR13, P2 ;  /* 0x0000000d0e007c0c */ /* 0x000fc600097c2670 */
[----:B------:R-:W-:Y:S02]  /*19730*/  @!P3 IMAD R13, R7, R20, R10 ;  /* 0x00000014070db224 */ /* 0x000fe400078e020a */
[----:B------:R-:W-:Y:S01]  /*19740*/  @!P5 FADD.FTZ R60, R60, R18 ;  /* 0x000000123c3cd221 */ /* 0x000fe20000010000 */
[----:B------:R-:W-:Y:S01]  /*19750*/  @!P5 FADD.FTZ R61, R61, R19 ;  /* 0x000000133d3dd221 */ /* 0x000fe20000010000 */
[----:B------:R-:W-:Y:S01]  /*19760*/  ISETP.EQ.OR P5, PT, R16, UR13, P2 ;  /* 0x0000000d10007c0c */ /* 0x000fe200097a2670 */
[----:B------:R-:W-:Y:S02]  /*19770*/  @!P4 IMAD R15, R7, R12, R10 ;  /* 0x0000000c070fc224 */ /* 0x000fe400078e020a */
[----:B------:R-:W-:-:S06]  /*19780*/  @!P3 IMAD.WIDE.U32 R12, R13, 0x8, R8 ;  /* 0x000000080d0cb825 */ /* 0x000fcc00078e0008 */
[----:B------:R-:W2:Y:S01]  /*19790*/  @!P3 LDG.E.64 R12, desc[UR10][R12.64] ;  /* 0x0000000a0c0cb981 */ /* 0x000ea2000c1e1b00 */
[----:B------:R-:W-:Y:S02]  /*197a0*/  @!P6 IMAD R17, R7, R14, R10 ;  /* 0x0000000e0711e224 */ /* 0x000fe400078e020a */
[----:B------:R-:W-:-:S04]  /*197b0*/  @!P4 IMAD.WIDE.U32 R14, R15, 0x8, R8 ;  /* 0x000000080f0ec825 */ /* 0x000fc800078e0008 */
[----:B------:R-:W-:Y:S02]  /*197c0*/  @!P5 IMAD R19, R7, R16, R10 ;  /* 0x000000100713d224 */ /* 0x000fe400078e020a */
[--C-:B------:R-:W-:Y:S01]  /*197d0*/  @!P6 IMAD.WIDE.U32 R16, R17, 0x8, R8.reuse ;  /* 0x000000081110e825 */ /* 0x100fe200078e0008 */
[----:B------:R-:W3:Y:S03]  /*197e0*/  @!P4 LDG.E.64 R14, desc[UR10][R14.64] ;  /* 0x0000000a0e0ec981 */ /* 0x000ee6000c1e1b00 */
[----:B------:R-:W-:Y:S02]  /*197f0*/  @!P5 IMAD.WIDE.U32 R18, R19, 0x8, R8 ;  /* 0x000000081312d825 */ /* 0x000fe400078e0008 */
[----:B------:R-:W4:Y:S04]  /*19800*/  @!P6 LDG.E.64 R16, desc[UR10][R16.64] ;  /* 0x0000000a1010e981 */ /* 0x000f28000c1e1b00 */
[----:B------:R-:W4:Y:S01]  /*19810*/  @!P5 LDG.E.64 R18, desc[UR10][R18.64] ;  /* 0x0000000a1212d981 */ /* 0x000f22000c1e1b00 */
[----:B------:R-:W-:-:S02]  /*19820*/  IADD3 R11, R11, -0x10, RZ ;  /* 0xfffffff00b0b7810 */ /* 0x000fc40007ffe0ff */
[----:B------:R-:W-:Y:S01]  /*19830*/  IADD3 R0, R0, 0x10, RZ ;  /* 0x0000001000007810 */ /* 0x000fe20007ffe0ff */
[----:B--2---:R-:W-:Y:S01]  /*19840*/  @!P3 FADD.FTZ R60, R60, R12 ;  /* 0x0000000c3c3cb221 */ /* 0x004fe20000010000 */
[----:B------:R-:W-:Y:S01]  /*19850*/  @!P3 FADD.FTZ R61, R61, R13 ;  /* 0x0000000d3d3db221 */ /* 0x000fe20000010000 */
[----:B------:R-:W-:Y:S02]  /*19860*/  ISETP.GT.AND P3, PT, R11, 0xc, PT ;  /* 0x0000000c0b00780c */ /* 0x000fe40003f64270 */
[----:B---3--:R-:W-:Y:S01]  /*19870*/  @!P4 FADD.FTZ R60, R60, R14 ;  /* 0x0000000e3c3cc221 */ /* 0x008fe20000010000 */
[----:B------:R-:W-:-:S03]  /*19880*/  @!P4 FADD.FTZ R61, R61, R15 ;  /* 0x0000000f3d3dc221 */ /* 0x000fc60000010000 */
[----:B----4-:R-:W-:Y:S01]  /*19890*/  @!P6 FADD.FTZ R60, R60, R16 ;  /* 0x000000103c3ce221 */ /* 0x010fe20000010000 */
[----:B------:R-:W-:-:S03]  /*198a0*/  @!P6 FADD.FTZ R61, R61, R17 ;  /* 0x000000113d3de221 */ /* 0x000fc60000010000 */
[----:B------:R-:W-:Y:S01]  /*198b0*/  @!P5 FADD.FTZ R60, R60, R18 ;  /* 0x000000123c3cd221 */ /* 0x000fe20000010000 */
[----:B------:R-:W-:Y:S02]  /*198c0*/  @!P5 FADD.FTZ R61, R61, R19 ;  /* 0x000000133d3dd221 */ /* 0x000fe40000010000 */
[----:B------:R-:W-:Y:S05]  /*198d0*/  @P3 BRA `(.L_x_383) ;  /* 0xfffffff800343947 */ /* 0x000fea000383ffff */
.L_x_382:
[----:B------:R-:W-:-:S13]  /*198e0*/  ISETP.GT.AND P3, PT, R11, 0x4, PT ;  /* 0x000000040b00780c */ /* 0x000fda0003f64270 */
[----:B------:R-:W-:Y:S05]  /*198f0*/  @!P3 BRA `(.L_x_384) ;  /* 0x0000000000ecb947 */ /* 0x000fea0003800000 */
[C---:B------:R-:W-:Y:S02]  /*19900*/  IADD3 R15, R0.reuse, 0x1, RZ ;  /* 0x00000001000f7810 */ /* 0x040fe40007ffe0ff */
[C---:B------:R-:W-:Y:S02]  /*19910*/  ISETP.EQ.OR P5, PT, R0.reuse, UR13, P2 ;  /* 0x0000000d00007c0c */ /* 0x040fe400097a2670 */
[----:B------:R-:W-:Y:S02]  /*19920*/  IADD3 R17, R0, 0x2, RZ ;  /* 0x0000000200117810 */ /* 0x000fe40007ffe0ff */
[----:B------:R-:W-:Y:S02]  /*19930*/  ISETP.EQ.OR P6, PT, R15, UR13, P2 ;  /* 0x0000000d0f007c0c */ /* 0x000fe400097c2670 */
[----:B------:R-:W-:-:S07]  /*19940*/  ISETP.EQ.OR P3, PT, R17, UR13, P2 ;  /* 0x0000000d11007c0c */ /* 0x000fce0009762670 */
[----:B------:R-:W-:-:S04]  /*19950*/  @!P5 IMAD R13, R0, R7, R10 ;  /* 0x00000007000dd224 */ /* 0x000fc800078e020a */
[----:B------:R-:W-:Y:S02]  /*19960*/  @!P6 IMAD R15, R7, R15, R10 ;  /* 0x0000000f070fe224 */ /* 0x000fe400078e020a */
[----:B------:R-:W-:-:S04]  /*19970*/  @!P5 IMAD.WIDE.U32 R12, R13, 0x8, R8 ;  /* 0x000000080d0cd825 */ /* 0x000fc800078e0008 */
[----:B------:R-:W-:Y:S02]  /*19980*/  @!P3 IMAD R17, R7, R17, R10 ;  /* 0x000000110711b224 */ /* 0x000fe400078e020a */
[--C-:B------:R-:W-:Y:S01]  /*19990*/  @!P6 IMAD.WIDE.U32 R14, R15, 0x8, R8.reuse ;  /* 0x000000080f0ee825 */ /* 0x100fe200078e0008 */
[----:B------:R-:W2:Y:S03]  /*199a0*/  @!P5 LDG.E.64 R12, desc[UR10][R12.64] ;  /* 0x0000000a0c0cd981 */ /* 0x000ea6000c1e1b00 */
[----:B------:R-:W-:Y:S02]  /*199b0*/  @!P3 IMAD.WIDE.U32 R16, R17, 0x8, R8 ;  /* 0x000000081110b825 */ /* 0x000fe400078e0008 */
[----:B------:R-:W3:Y:S04]  /*199c0*/  @!P6 LDG.E.64 R14, desc[UR10][R14.64] ;  /* 0x0000000a0e0ee981 */ /* 0x000ee8000c1e1b00 */
[----:B------:R-:W4:Y:S01]  /*199d0*/  @!P3 LDG.E.64 R16, desc[UR10][R16.64] ;  /* 0x0000000a1010b981 */ /* 0x000f22000c1e1b00 */
[----:B------:R-:W-:-:S02]  /*199e0*/  IADD3 R18, R0, 0x3, RZ ;  /* 0x0000000300127810 */ /* 0x000fc40007ffe0ff */
[----:B------:R-:W-:Y:S02]  /*199f0*/  IADD3 R0, R0, 0x4, RZ ;  /* 0x0000000400007810 */ /* 0x000fe40007ffe0ff */
[----:B------:R-:W-:Y:S02]  /*19a00*/  ISETP.EQ.OR P1, PT, R18, UR13, P2 ;  /* 0x0000000d12007c0c */ /* 0x000fe40009722670 */
[C---:B------:R-:W-:Y:S02]  /*19a10*/  ISETP.EQ.OR P4, PT, R0.reuse, UR13, P2 ;  /* 0x0000000d00007c0c */ /* 0x040fe40009782670 */
[C---:B------:R-:W-:Y:S02]  /*19a20*/  IADD3 R19, R0.reuse, 0x1, RZ ;  /* 0x0000000100137810 */ /* 0x040fe40007ffe0ff */
[C---:B------:R-:W-:Y:S02]  /*19a30*/  IADD3 R20, R0.reuse, 0x2, RZ ;  /* 0x0000000200147810 */ /* 0x040fe40007ffe0ff */
[----:B------:R-:W-:Y:S01]  /*19a40*/  IADD3 R21, R0, 0x3, RZ ;  /* 0x0000000300157810 */ /* 0x000fe20007ffe0ff */
[----:B--2---:R-:W-:Y:S01]  /*19a50*/  @!P5 FADD.FTZ R60, R60, R12 ;  /* 0x0000000c3c3cd221 */ /* 0x004fe20000010000 */
[----:B------:R-:W-:Y:S01]  /*19a60*/  @!P5 FADD.FTZ R61, R61, R13 ;  /* 0x0000000d3d3dd221 */ /* 0x000fe20000010000 */
[----:B------:R-:W-:-:S02]  /*19a70*/  ISETP.EQ.OR P5, PT, R19, UR13, P2 ;  /* 0x0000000d13007c0c */ /* 0x000fc400097a2670 */
[----:B------:R-:W-:Y:S02]  /*19a80*/  @!P1 IMAD R13, R7, R18, R10 ;  /* 0x00000012070d9224 */ /* 0x000fe400078e020a */
[----:B---3--:R-:W-:Y:S01]  /*19a90*/  @!P6 FADD.FTZ R60, R60, R14 ;  /* 0x0000000e3c3ce221 */ /* 0x008fe20000010000 */
[----:B------:R-:W-:Y:S01]  /*19aa0*/  @!P6 FADD.FTZ R61, R61, R15 ;  /* 0x0000000f3d3de221 */ /* 0x000fe20000010000 */
[----:B------:R-:W-:Y:S01]  /*19ab0*/  ISETP.EQ.OR P6, PT, R20, UR13, P2 ;  /* 0x0000000d14007c0c */ /* 0x000fe200097c2670 */
[----:B------:R-:W-:Y:S02]  /*19ac0*/  @!P4 IMAD R15, R7, R0, R10 ;  /* 0x00000000070fc224 */ /* 0x000fe400078e020a */
[----:B----4-:R-:W-:Y:S01]  /*19ad0*/  @!P3 FADD.FTZ R60, R60, R16 ;  /* 0x000000103c3cb221 */ /* 0x010fe20000010000 */
[----:B------:R-:W-:Y:S01]  /*19ae0*/  @!P3 FADD.FTZ R61, R61, R17 ;  /* 0x000000113d3db221 */ /* 0x000fe20000010000 */
[----:B------:R-:W-:Y:S01]  /*19af0*/  ISETP.EQ.OR P3, PT, R21, UR13, P2 ;  /* 0x0000000d15007c0c */ /* 0x000fe20009762670 */
[----:B------:R-:W-:-:S04]  /*19b00*/  @!P1 IMAD.WIDE.U32 R12, R13, 0x8, R8 ;  /* 0x000000080d0c9825 */ /* 0x000fc800078e0008 */
[----:B------:R-:W-:Y:S02]  /*19b10*/  @!P5 IMAD R17, R7, R19, R10 ;  /* 0x000000130711d224 */ /* 0x000fe400078e020a */
[----:B------:R-:W-:Y:S01]  /*19b20*/  @!P4 IMAD.WIDE.U32 R14, R15, 0x8, R8 ;  /* 0x000000080f0ec825 */ /* 0x000fe200078e0008 */
[----:B------:R-:W2:Y:S03]  /*19b30*/  @!P1 LDG.E.64 R12, desc[UR10][R12.64] ;  /* 0x0000000a0c0c9981 */ /* 0x000ea6000c1e1b00 */
[----:B------:R-:W-:Y:S02]  /*19b40*/  @!P6 IMAD R19, R7, R20, R10 ;  /* 0x000000140713e224 */ /* 0x000fe400078e020a */
[----:B------:R-:W-:Y:S01]  /*19b50*/  @!P5 IMAD.WIDE.U32 R16, R17, 0x8, R8 ;  /* 0x000000081110d825 */ /* 0x000fe200078e0008 */
[----:B------:R-:W3:Y:S03]  /*19b60*/  @!P4 LDG.E.64 R14, desc[UR10][R14.64] ;  /* 0x0000000a0e0ec981 */ /* 0x000ee6000c1e1b00 */
[----:B------:R-:W-:-:S02]  /*19b70*/  @!P3 IMAD R21, R7, R21, R10 ;  /* 0x000000150715b224 */ /* 0x000fc400078e020a */
[--C-:B------:R-:W-:Y:S01]  /*19b80*/  @!P6 IMAD.WIDE.U32 R18, R19, 0x8, R8.reuse ;  /* 0x000000081312e825 */ /* 0x100fe200078e0008 */
[----:B------:R-:W4:Y:S03]  /*19b90*/  @!P5 LDG.E.64 R16, desc[UR10][R16.64] ;  /* 0x0000000a1010d981 */ /* 0x000f26000c1e1b00 */
[----:B------:R-:W-:Y:S02]  /*19ba0*/  @!P3 IMAD.WIDE.U32 R20, R21, 0x8, R8 ;  /* 0x000000081514b825 */ /* 0x000fe400078e0008 */
[----:B------:R-:W4:Y:S04]  /*19bb0*/  @!P6 LDG.E.64 R18, desc[UR10][R18.64] ;  /* 0x0000000a1212e981 */ /* 0x000f28000c1e1b00 */
[----:B------:R-:W4:Y:S01]  /*19bc0*/  @!P3 LDG.E.64 R20, desc[UR10][R20.64] ;  /* 0x0000000a1414b981 */ /* 0x000f22000c1e1b00 */
[----:B------:R-:W-:-:S02]  /*19bd0*/  IADD3 R11, R11, -0x4, RZ ;  /* 0xfffffffc0b0b7810 */ /* 0x000fc40007ffe0ff */
[----:B------:R-:W-:Y:S02]  /*19be0*/  IADD3 R0, R0, 0x4, RZ ;  /* 0x0000000400007810 */ /* 0x000fe40007ffe0ff */
[----:B------:R-:W-:Y:S01]  /*19bf0*/  IADD3 R11, R11, -0x4, RZ ;  /* 0xfffffffc0b0b7810 */ /* 0x000fe20007ffe0ff */
[----:B--2---:R-:W-:Y:S01]  /*19c00*/  @!P1 FADD.FTZ R60, R60, R12 ;  /* 0x0000000c3c3c9221 */ /* 0x004fe20000010000 */
[----:B------:R-:W-:Y:S01]  /*19c10*/  @!P1 FADD.FTZ R61, R61, R13 ;  /* 0x0000000d3d3d9221 */ /* 0x000fe20000010000 */
[----:B------:R-:W-:Y:S02]  /*19c20*/  PLOP3.LUT P1, PT, PT, PT, PT, 0x8, 0x0 ;  /* 0x000000000000781c */ /* 0x000fe40003f2e170 */
[----:B---3--:R-:W-:Y:S01]  /*19c30*/  @!P4 FADD.FTZ R60, R60, R14 ;  /* 0x0000000e3c3cc221 */ /* 0x008fe20000010000 */
[----:B------:R-:W-:-:S03]  /*19c40*/  @!P4 FADD.FTZ R61, R61, R15 ;  /* 0x0000000f3d3dc221 */ /* 0x000fc60000010000 */
[----:B----4-:R-:W-:Y:S01]  /*19c50*/  @!P5 FADD.FTZ R60, R60, R16 ;  /* 0x000000103c3cd221 */ /* 0x010fe20000010000 */
[----:B------:R-:W-:-:S03]  /*19c60*/  @!P5 FADD.FTZ R61, R61, R17 ;  /* 0x000000113d3dd221 */ /* 0x000fc60000010000 */
[----:B------:R-:W-:Y:S01]  /*19c70*/  @!P6 FADD.FTZ R60, R60, R18 ;  /* 0x000000123c3ce221 */ /* 0x000fe20000010000 */
[----:B------:R-:W-:-:S03]  /*19c80*/  @!P6 FADD.FTZ R61, R61, R19 ;  /* 0x000000133d3de221 */ /* 0x000fc60000010000 */
[----:B------:R-:W-:Y:S01]  /*19c90*/  @!P3 FADD.FTZ R60, R60, R20 ;  /* 0x000000143c3cb221 */ /* 0x000fe20000010000 */
[----:B------:R-:W-:-:S07]  /*19ca0*/  @!P3 FADD.FTZ R61, R61, R21 ;  /* 0x000000153d3db221 */ /* 0x000fce0000010000 */
.L_x_384:
[----:B------:R-:W-:-:S13]  /*19cb0*/  ISETP.NE.OR P1, PT, R11, RZ, P1 ;  /* 0x000000ff0b00720c */ /* 0x000fda0000f25670 */
[----:B------:R-:W-:Y:S05]  /*19cc0*/  @!P1 BRA `(.L_x_380) ;  /* 0x00000000007c9947 */ /* 0x000fea0003800000 */
.L_x_381:
[C---:B------:R-:W-:Y:S02]  /*19cd0*/  ISETP.EQ.OR P1, PT, R0.reuse, UR13, P2 ;  /* 0x0000000d00007c0c */ /* 0x040fe40009722670 */
[C---:B------:R-:W-:Y:S02]  /*19ce0*/  IADD3 R15, R0.reuse, 0x1, RZ ;  /* 0x00000001000f7810 */ /* 0x040fe40007ffe0ff */
[C---:B------:R-:W-:Y:S02]  /*19cf0*/  IADD3 R17, R0.reuse, 0x2, RZ ;  /* 0x0000000200117810 */ /* 0x040fe40007ffe0ff */
[----:B------:R-:W-:Y:S02]  /*19d00*/  ISETP.EQ.OR P3, PT, R15, UR13, P2 ;  /* 0x0000000d0f007c0c */ /* 0x000fe40009762670 */
[----:B------:R-:W-:Y:S02]  /*19d10*/  IADD3 R19, R0, 0x3, RZ ;  /* 0x0000000300137810 */ /* 0x000fe40007ffe0ff */
[----:B------:R-:W-:-:S02]  /*19d20*/  ISETP.EQ.OR P4, PT, R17, UR13, P2 ;  /* 0x0000000d11007c0c */ /* 0x000fc40009782670 */
[----:B------:R-:W-:Y:S01]  /*19d30*/  ISETP.EQ.OR P5, PT, R19, UR13, P2 ;  /* 0x0000000d13007c0c */ /* 0x000fe200097a2670 */
[----:B------:R-:W-:-:S04]  /*19d40*/  @!P1 IMAD R13, R7, R0, R10 ;  /* 0x00000000070d9224 */ /* 0x000fc800078e020a */
[----:B------:R-:W-:-:S04]  /*19d50*/  @!P1 IMAD.WIDE.U32 R12, R13, 0x8, R8 ;  /* 0x000000080d0c9825 */ /* 0x000fc800078e0008 */
[C-C-:B------:R-:W-:Y:S02]  /*19d60*/  @!P3 IMAD R15, R7.reuse, R15, R10.reuse ;  /* 0x0000000f070fb224 */ /* 0x140fe400078e020a */
        /* <DEDUP_REMOVED lines=13> */
[----:B------:R-:W-:Y:S02]  /*19e40*/  ISETP.NE.AND P1, PT, R11, RZ, PT ;  /* 0x000000ff0b00720c */ /* 0x000fe40003f25270 */
[----:B---3--:R-:W-:Y:S01]  /*19e50*/  @!P3 FADD.FTZ R60, R60, R14 ;  /* 0x0000000e3c3cb221 */ /* 0x008fe20000010000 */
[----:B------:R-:W-:-:S03]  /*19e60*/  @!P3 FADD.FTZ R61, R61, R15 ;  /* 0x0000000f3d3db221 */ /* 0x000fc60000010000 */
[----:B----4-:R-:W-:Y:S01]  /*19e70*/  @!P4 FADD.FTZ R60, R60, R16 ;  /* 0x000000103c3cc221 */ /* 0x010fe20000010000 */
[----:B------:R-:W-:-:S03]  /*19e80*/  @!P4 FADD.FTZ R61, R61, R17 ;  /* 0x000000113d3dc221 */ /* 0x000fc60000010000 */
[----:B------:R-:W-:Y:S01]  /*19e90*/  @!P5 FADD.FTZ R60, R60, R18 ;  /* 0x000000123c3cd221 */ /* 0x000fe20000010000 */
[----:B------:R-:W-:Y:S02]  /*19ea0*/  @!P5 FADD.FTZ R61, R61, R19 ;  /* 0x000000133d3dd221 */ /* 0x000fe40000010000 */
[----:B------:R-:W-:Y:S05]  /*19eb0*/  @P1 BRA `(.L_x_381) ;  /* 0xfffffffc00841947 */ /* 0x000fea000383ffff */
.L_x_380:
[----:B------:R-:W-:-:S06]  /*19ec0*/  ULOP3.LUT UP0, UR6, UR7, 0x3, URZ, 0xc0, !UPT ;  /* 0x0000000307067892 */ /* 0x000fcc000f80c03f */
[----:B------:R-:W-:-:S13]  /*19ed0*/  PLOP3.LUT P1, PT, PT, PT, UP0, 0x80, 0x0 ;  /* 0x000000000000781c */ /* 0x000fda0003f2f008 */
        /* <DEDUP_REMOVED lines=9> */
.L_x_386:
[----:B------:R-:W-:Y:S05]  /*19f70*/  BSYNC B0 ;  /* 0x0000000000007941 */ /* 0x000fea0003800000 */
.L_x_385:
[----:B------:R-:W-:-:S06]  /*19f80*/  UISETP.NE.AND UP0, UPT, UR6, 0x1, UPT ;  /* 0x000000010600788c */ /* 0x000fcc000bf05270 */
[----:B------:R-:W-:-:S13]  /*19f90*/  PLOP3.LUT P1, PT, PT, PT, UP0, 0x80, 0x0 ;  /* 0x000000000000781c */ /* 0x000fda0003f2f008 */
[----:B------:R-:W-:Y:S05]  /*19fa0*/  @!P1 BRA `(.L_x_376) ;  /* 0x0000000000409947 */ /* 0x000fea0003800000 */
[C---:B------:R-:W-:Y:S02]  /*19fb0*/  IADD3 R12, R0.reuse, 0x2, RZ ;  /* 0x00000002000c7810 */ /* 0x040fe40007ffe0ff */
[----:B------:R-:W-:Y:S02]  /*19fc0*/  IADD3 R0, R0, 0x1, RZ ;  /* 0x0000000100007810 */ /* 0x000fe40007ffe0ff */
[----:B------:R-:W-:Y:S02]  /*19fd0*/  MOV R11, UR6 ;  /* 0x00000006000b7c02 */ /* 0x000fe40008000f00 */
[----:B------:R-:W-:Y:S02]  /*19fe0*/  ISETP.EQ.OR P1, PT, R12, UR13, P2 ;  /* 0x0000000d0c007c0c */ /* 0x000fe40009722670 */
[----:B------:R-:W-:Y:S02]  /*19ff0*/  ISETP.EQ.OR P3, PT, R0, UR13, P2 ;  /* 0x0000000d00007c0c */ /* 0x000fe40009762670 */
[----:B------:R-:W-:-:S11]  /*1a000*/  ISETP.EQ.OR P1, PT, R11, 0x2, P1 ;  /* 0x000000020b00780c */ /* 0x000fd60000f22670 */
[-CC-:B------:R-:W-:Y:S02]  /*1a010*/  @!P3 IMAD R11, R0, R7.reuse, R10.reuse ;  /* 0x00000007000bb224 */ /* 0x180fe400078e020a */
[----:B------:R-:W-:Y:S02]  /*1a020*/  @!P1 IMAD R7, R12, R7, R10 ;  /* 0x000000070c079224 */ /* 0x000fe400078e020a */
[----:B------:R-:W-:-:S04]  /*1a030*/  @!P3 IMAD.WIDE.U32 R10, R11, 0x8, R8 ;  /* 0x000000080b0ab825 */ /* 0x000fc800078e0008 */
[----:B------:R-:W-:Y:S02]  /*1a040*/  @!P1 IMAD.WIDE.U32 R8, R7, 0x8, R8 ;  /* 0x0000000807089825 */ /* 0x000fe400078e0008 */
[----:B------:R-:W2:Y:S04]  /*1a050*/  @!P3 LDG.E.64 R10, desc[UR10][R10.64] ;  /* 0x0000000a0a0ab981 */ /* 0x000ea8000c1e1b00 */
[----:B------:R-:W3:Y:S01]  /*1a060*/  @!P1 LDG.E.64 R8, desc[UR10][R8.64] ;  /* 0x0000000a08089981 */ /* 0x000ee2000c1e1b00 */
[----:B--2---:R-:W-:Y:S01]  /*1a070*/  @!P3 FADD.FTZ R60, R60, R10 ;  /* 0x0000000a3c3cb221 */ /* 0x004fe20000010000 */
[----:B------:R-:W-:-:S03]  /*1a080*/  @!P3 FADD.FTZ R61, R61, R11 ;  /* 0x0000000b3d3db221 */ /* 0x000fc60000010000 */
[----:B---3--:R-:W-:Y:S01]  /*1a090*/  @!P1 FADD.FTZ R60, R60, R8 ;  /* 0x000000083c3c9221 */ /* 0x008fe20000010000 */
[----:B------:R-:W-:-:S07]  /*1a0a0*/  @!P1 FADD.FTZ R61, R61, R9 ;  /* 0x000000093d3d9221 */ /* 0x000fce0000010000 */
.L_x_376:
[----:B------:R-:W2:Y:S01]  /*1a0b0*/  S2UR UR7, SR_CgaCtaId ;  /* 0x00000000000779c3 */ /* 0x000ea20000008800 */
[----:B------:R-:W-:Y:S01]  /*1a0c0*/  UMOV UR6, 0x400 ;  /* 0x0000040000067882 */ /* 0x000fe20000000000 */
[----:B-1----:R-:W-:Y:S01]  /*1a0d0*/  HFMA2.MMA R13, -RZ, RZ, 0, 0 ;  /* 0x00000000ff0d7435 */ /* 0x002fe200000001ff */
[----:B------:R-:W-:Y:S01]  /*1a0e0*/  ULDC.64 UR8, c[0x0][0x288] ;  /* 0x0000a20000087ab9 */ /* 0x000fe20000000a00 */
[----:B------:R-:W-:Y:S01]  /*1a0f0*/  ULDC.64 UR18, c[0x0][0x210] ;  /* 0x0000840000127ab9 */ /* 0x000fe20000000a00 */
[----:B--2---:R-:W-:-:S09]  /*1a100*/  ULEA UR6, UR7, UR6, 0x18 ;  /* 0x0000000607067291 */ /* 0x004fd2000f8ec03f */
[----:B------:R-:W-:Y:S01]  /*1a110*/  @!P2 STS.64 [UR6+0x90], R60 ;  /* 0x0000903cff00a988 */ /* 0x000fe20008000a06 */
[----:B------:R-:W-:Y:S01]  /*1a120*/  BAR.SYNC.DEFER_BLOCKING 0x0 ;  /* 0x0000000000007b1d */ /* 0x000fe20000010000 */
[----:B------:R-:W-:-:S05]  /*1a130*/  ISETP.NE.AND P2, PT, RZ, UR15, PT ;  /* 0x0000000fff007c0c */ /* 0x000fca000bf45270 */
[----:B------:R-:W0:Y:S01]  /*1a140*/  LDS.64 R8, [UR6+0x90] ;  /* 0x00009006ff087984 */ /* 0x000e220008000a00 */
[----:B------:R-:W-:Y:S02]  /*1a150*/  ULDC UR6, c[0x0][0x2bc] ;  /* 0x0000af0000067ab9 */ /* 0x000fe40000000800 */
[----:B0-----:R-:W-:Y:S01]  /*1a160*/  FMUL.FTZ R0, R8, UR6 ;  /* 0x0000000608007c20 */ /* 0x001fe20008410000 */
[----:B------:R-:W-:Y:S01]  /*1a170*/  FMUL.FTZ R7, R9, UR6 ;  /* 0x0000000609077c20 */ /* 0x000fe20008410000 */
[----:B------:R-:W-:-:S06]  /*1a180*/  ULDC.64 UR6, c[0x0][0x290] ;  /* 0x0000a40000067ab9 */ /* 0x000fcc0000000a00 */
.L_x_389:
[----:B------:R-:W-:-:S05]  /*1a190*/  LEA R15, R13, UR14, 0x2 ;  /* 0x0000000e0d0f7c11 */ /* 0x000fca000f8e10ff */
[----:B------:R-:W2:Y:S04]  /*1a1a0*/  LDL.U16 R8, [R15+0x10] ;  /* 0x000010000f087983 */ /* 0x000ea80000100400 */
[----:B0-----:R-:W3:Y:S04]  /*1a1b0*/  LDL.U16 R9, [R15+0x12] ;  /* 0x000012000f097983 */ /* 0x001ee80000100400 */
[----:B------:R-:W4:Y:S04]  /*1a1c0*/  LDL.U16 R11, [R15+0x14] ;  /* 0x000014000f0b7983 */ /* 0x000f280000100400 */
[----:B------:R-:W4:Y:S04]  /*1a1d0*/  LDL.U16 R21, [R15+0x16] ;  /* 0x000016000f157983 */ /* 0x000f280000100400 */
[----:B------:R-:W4:Y:S04]  /*1a1e0*/  LDL.U16 R10, [R15+0x110] ;  /* 0x000110000f0a7983 */ /* 0x000f280000100400 */
[----:B------:R-:W4:Y:S04]  /*1a1f0*/  LDL.U16 R16, [R15+0x112] ;  /* 0x000112000f107983 */ /* 0x000f280000100400 */
[----:B------:R-:W4:Y:S04]  /*1a200*/  LDL.U16 R14, [R15+0x116] ;  /* 0x000116000f0e7983 */ /* 0x000f280000100400 */
[----:B------:R0:W4:Y:S02]  /*1a210*/  LDL.U16 R12, [R15+0x114] ;  /* 0x000114000f0c7983 */ /* 0x0001240000100400 */
[----:B0----5:R-:W-:-:S04]  /*1a220*/  LEA R15, R13, R6, 0x3 ;  /* 0x000000060d0f7211 */ /* 0x021fc800078e18ff */
[----:B------:R-:W-:Y:S02]  /*1a230*/  ISETP.GE.U32.AND P1, PT, R15, UR6, PT ;  /* 0x000000060f007c0c */ /* 0x000fe4000bf26070 */
[----:B------:R-:W-:-:S04]  /*1a240*/  SHF.R.S32.HI R17, RZ, 0x1f, R15 ;  /* 0x0000001fff117819 */ /* 0x000fc8000001140f */
[----:B------:R-:W-:Y:S01]  /*1a250*/  ISETP.GE.OR.EX P1, PT, R17, UR7, P0, P1 ;  /* 0x0000000711007c0c */ /* 0x000fe20008726710 */
[----:B------:R-:W-:Y:S01]  /*1a260*/  BSSY B0, `(.L_x_387) ;  /* 0x000005e000007945 */ /* 0x000fe20003800000 */
[----:B------:R-:W-:Y:S02]  /*1a270*/  IADD3 R13, R13, 0x2, RZ ;  /* 0x000000020d0d7810 */ /* 0x000fe40007ffe0ff */
[----:B--2---:R-:W-:Y:S02]  /*1a280*/  SHF.L.U32 R8, R8, 0x10, RZ ;  /* 0x0000001008087819 */ /* 0x004fe400000006ff */
[----:B---3--:R-:W-:-:S03]  /*1a290*/  SHF.L.U32 R9, R9, 0x10, RZ ;  /* 0x0000001009097819 */ /* 0x008fc600000006ff */
[----:B------:R-:W-:-:S04]  /*1a2a0*/  FADD.FTZ R8, R8, -UR16 ;  /* 0x8000001008087e21 */ /* 0x000fc80008010000 */
[----:B------:R-:W-:Y:S01]  /*1a2b0*/  FMUL.FTZ R19, R8, UR12 ;  /* 0x0000000c08137c20 */ /* 0x000fe20008410000 */
[----:B------:R-:W-:-:S03]  /*1a2c0*/  FADD.FTZ R9, R9, -UR16 ;  /* 0x8000001009097e21 */ /* 0x000fc60008010000 */
[----:B------:R-:W-:Y:S01]  /*1a2d0*/  @P2 FFMA.FTZ R24, R19, R4, R2 ;  /* 0x0000000413182223 */ /* 0x000fe20000010002 */
[----:B------:R-:W-:-:S03]  /*1a2e0*/  FMUL.FTZ R18, R9, UR12 ;  /* 0x0000000c09127c20 */ /* 0x000fc60008410000 */
[----:B------:R-:W-:Y:S01]  /*1a2f0*/  @P2 FMUL.FTZ R8, R24, -1.4426950216293334961 ;  /* 0xbfb8aa3b18082820 */ /* 0x000fe20000410000 */
[----:B------:R-:W-:-:S04]  /*1a300*/  @P2 FFMA.FTZ R25, R18, R5, R3 ;  /* 0x0000000512192223 */ /* 0x000fc80000010003 */
[----:B------:R-:W-:Y:S01]  /*1a310*/  @P2 FMUL.FTZ R9, R25, -1.4426950216293334961 ;  /* 0xbfb8aa3b19092820 */ /* 0x000fe20000410000 */
[----:B------:R-:W0:Y:S08]  /*1a320*/  @P2 MUFU.EX2 R8, R8 ;  /* 0x0000000800082308 */ /* 0x000e300000000800 */
[----:B------:R-:W1:Y:S01]  /*1a330*/  @P2 MUFU.EX2 R9, R9 ;  /* 0x0000000900092308 */ /* 0x000e620000000800 */
[----:B----4-:R-:W-:Y:S01]  /*1a340*/  SHF.L.U32 R20, R11, 0x10, RZ ;  /* 0x000000100b147819 */ /* 0x010fe200000006ff */
[----:B0-----:R-:W-:Y:S01]  /*1a350*/  @P2 FADD.FTZ R11, R8, 1 ;  /* 0x3f800000080b2421 */ /* 0x001fe20000010000 */
[----:B------:R-:W-:-:S03]  /*1a360*/  SHF.L.U32 R8, R21, 0x10, RZ ;  /* 0x0000001015087819 */ /* 0x000fc600000006ff */
[----:B------:R-:W-:Y:S02]  /*1a370*/  FADD.FTZ R20, R20, -UR16 ;  /* 0x8000001014147e21 */ /* 0x000fe40008010000 */
[----:B------:R-:W-:Y:S01]  /*1a380*/  FADD.FTZ R8, R8, -UR16 ;  /* 0x8000001008087e21 */ /* 0x000fe20008010000 */
[----:B-1----:R-:W-:Y:S01]  /*1a390*/  @P2 FADD.FTZ R26, R9, 1 ;  /* 0x3f800000091a2421 */ /* 0x002fe20000010000 */
[----:B------:R0:W1:Y:S02]  /*1a3a0*/  @P2 MUFU.RCP R28, R11 ;  /* 0x0000000b001c2308 */ /* 0x0000640000001000 */
[----:B------:R-:W-:Y:S01]  /*1a3b0*/  FMUL.FTZ R22, R8, UR12 ;  /* 0x0000000c08167c20 */ /* 0x000fe20008410000 */
[----:B------:R-:W-:Y:S01]  /*1a3c0*/  FMUL.FTZ R21, R20, UR12 ;  /* 0x0000000c14157c20 */ /* 0x000fe20008410000 */
[----:B------:R-:W2:Y:S04]  /*1a3d0*/  @!P1 LDC.64 R8, c[0x0][0x288] ;  /* 0x0000a200ff089b82 */ /* 0x000ea80000000a00 */
[----:B------:R3:W4:Y:S01]  /*1a3e0*/  @P2 MUFU.RCP R29, R26 ;  /* 0x0000001a001d2308 */ /* 0x0007220000001000 */
[----:B------:R-:W-:Y:S01]  /*1a3f0*/  @P2 FFMA.FTZ R23, R22, R5, R3 ;  /* 0x0000000516172223 */ /* 0x000fe20000010003 */
[----:B------:R-:W-:-:S03]  /*1a400*/  @P2 FFMA.FTZ R20, R21, R4, R2 ;  /* 0x0000000415142223 */ /* 0x000fc60000010002 */
[----:B------:R-:W-:Y:S01]  /*1a410*/  @P2 FMUL.FTZ R37, R23, -1.4426950216293334961 ;  /* 0xbfb8aa3b17252820 */ /* 0x000fe20000410000 */
[----:B------:R-:W-:Y:S01]  /*1a420*/  @P2 FMUL.FTZ R36, R20, -1.4426950216293334961 ;  /* 0xbfb8aa3b14242820 */ /* 0x000fe20000410000 */
[----:B------:R-:W-:Y:S02]  /*1a430*/  SHF.L.U32 R27, R10, 0x10, RZ ;  /* 0x000000100a1b7819 */ /* 0x000fe400000006ff */
[----:B0-----:R-:W0:Y:S02]  /*1a440*/  @!P1 LDC.64 R10, c[0x0][0x210] ;  /* 0x00008400ff0a9b82 */ /* 0x001e240000000a00 */
[----:B------:R-:W2:Y:S01]  /*1a450*/  @P2 MUFU.EX2 R37, R37 ;  /* 0x0000002500252308 */ /* 0x000ea20000000800 */
[----:B-1----:R-:W-:Y:S01]  /*1a460*/  @P2 FADD.FTZ R31, -R28, 1 ;  /* 0x3f8000001c1f2421 */ /* 0x002fe20000010100 */
[----:B---3--:R-:W-:Y:S01]  /*1a470*/  SHF.L.U32 R26, R16, 0x10, RZ ;  /* 0x00000010101a7819 */ /* 0x008fe200000006ff */
[----:B----4-:R-:W-:-:S05]  /*1a480*/  @P2 FADD.FTZ R30, -R29, 1 ;  /* 0x3f8000001d1e2421 */ /* 0x010fca0000010100 */
[----:B------:R-:W1:Y:S01]  /*1a490*/  @P2 MUFU.EX2 R36, R36 ;  /* 0x0000002400242308 */ /* 0x000e620000000800 */
[----:B------:R-:W-:Y:S01]  /*1a4a0*/  @P2 FFMA.FTZ R31, R24, R31, 1 ;  /* 0x3f800000181f2423 */ /* 0x000fe2000001001f */
[----:B------:R-:W-:Y:S01]  /*1a4b0*/  @P2 FFMA.FTZ R30, R25, R30, 1 ;  /* 0x3f800000191e2423 */ /* 0x000fe2000001001e */
[----:B------:R-:W-:Y:S01]  /*1a4c0*/  @P2 FMUL.FTZ R28, R27, R28 ;  /* 0x0000001c1b1c2220 */ /* 0x000fe20000410000 */
[----:B------:R-:W-:Y:S02]  /*1a4d0*/  @!P1 MOV R24, R34 ;  /* 0x0000002200189202 */ /* 0x000fe40000000f00 */
[----:B------:R-:W-:Y:S01]  /*1a4e0*/  @!P1 MOV R25, R33 ;  /* 0x0000002100199202 */ /* 0x000fe20000000f00 */
[----:B------:R-:W-:Y:S01]  /*1a4f0*/  @P2 FMUL.FTZ R29, R26, R29 ;  /* 0x0000001d1a1d2220 */ /* 0x000fe20000410000 */
[----:B------:R-:W-:Y:S01]  /*1a500*/  @P2 FMUL.FTZ R27, R28, R31 ;  /* 0x0000001f1c1b2220 */ /* 0x000fe20000410000 */
[-C--:B--2---:R-:W-:Y:S02]  /*1a510*/  @!P1 IMAD R28, R17, R8.reuse, RZ ;  /* 0x00000008111c9224 */ /* 0x084fe400078e02ff */
[----:B------:R-:W-:-:S04]  /*1a520*/  @!P1 IMAD.WIDE.U32 R16, R15, R8, R24 ;  /* 0x000000080f109225 */ /* 0x000fc800078e0018 */
[C-C-:B------:R-:W-:Y:S01]  /*1a530*/  FFMA.FTZ R8, R0.reuse, R19, R7.reuse ;  /* 0x0000001300087223 */ /* 0x140fe20000010007 */
[----:B------:R-:W-:Y:S01]  /*1a540*/  @P2 FMUL.FTZ R26, R29, R30 ;  /* 0x0000001e1d1a2220 */ /* 0x000fe20000410000 */
[----:B------:R-:W-:Y:S01]  /*1a550*/  FFMA.FTZ R19, R0, R18, R7 ;  /* 0x0000001200137223 */ /* 0x000fe20000010007 */
[----:B------:R-:W-:Y:S01]  /*1a560*/  @P2 FADD.FTZ R37, R37, 1 ;  /* 0x3f80000025252421 */ /* 0x000fe20000010000 */
[----:B------:R-:W-:Y:S01]  /*1a570*/  FFMA.FTZ R8, R27, R4, -R8 ;  /* 0x000000041b087223 */ /* 0x000fe20000010808 */
[----:B-1----:R-:W-:Y:S01]  /*1a580*/  @P2 FADD.FTZ R36, R36, 1 ;  /* 0x3f80000024242421 */ /* 0x002fe20000010000 */
[----:B------:R-:W-:Y:S02]  /*1a590*/  @!P1 IMAD R9, R15, R9, R28 ;  /* 0x000000090f099224 */ /* 0x000fe400078e021c */
[----:B------:R-:W-:Y:S01]  /*1a5a0*/  FFMA.FTZ R26, R26, R5, -R19 ;  /* 0x000000051a1a7223 */ /* 0x000fe20000010813 */
[----:B------:R-:W-:Y:S01]  /*1a5b0*/  FMUL.FTZ R19, R8, UR12 ;  /* 0x0000000c08137c20 */ /* 0x000fe20008410000 */
[----:B------:R-:W1:Y:S01]  /*1a5c0*/  @P2 MUFU.RCP R37, R37 ;  /* 0x0000002500252308 */ /* 0x000e620000001000 */
[----:B0-----:R-:W-:Y:S01]  /*1a5d0*/  @!P1 LEA R10, P3, R16, R10, 0x1 ;  /* 0x0000000a100a9211 */ /* 0x001fe200078608ff */
[----:B------:R-:W-:Y:S01]  /*1a5e0*/  @!P1 FMUL.FTZ R8, R26, UR12 ;  /* 0x0000000c1a089c20 */ /* 0x000fe20008410000 */
[----:B------:R-:W-:-:S05]  /*1a5f0*/  @!P1 IADD3 R9, R17, R9, RZ ;  /* 0x0000000911099210 */ /* 0x000fca0007ffe0ff */
[----:B------:R-:W0:Y:S01]  /*1a600*/  @P2 MUFU.RCP R36, R36 ;  /* 0x0000002400242308 */ /* 0x000e220000001000 */
[----:B------:R-:W-:Y:S02]  /*1a610*/  @!P1 LEA.HI.X R11, R16, R11, R9, 0x1, P3 ;  /* 0x0000000b100b9211 */ /* 0x000fe400018f0c09 */
[----:B------:R-:W-:Y:S02]  /*1a620*/  @!P1 F2FP.BF16.F32.PACK_AB R19, R8, R19 ;  /* 0x000000130813923e */ /* 0x000fe400000010ff */
[----:B------:R-:W-:-:S03]  /*1a630*/  IADD3 R15, R15, 0x8, RZ ;  /* 0x000000080f0f7810 */ /* 0x000fc60007ffe0ff */
[----:B------:R2:W-:Y:S01]  /*1a640*/  @!P1 STG.E desc[UR10][R10.64], R19 ;  /* 0x000000130a009986 */ /* 0x0005e2000c10190a */
[----:B------:R-:W-:Y:S02]  /*1a650*/  ISETP.GE.U32.AND P1, PT, R15, UR6, PT ;  /* 0x000000060f007c0c */ /* 0x000fe4000bf26070 */
[----:B------:R-:W-:Y:S01]  /*1a660*/  SHF.R.S32.HI R16, RZ, 0x1f, R15 ;  /* 0x0000001fff107819 */ /* 0x000fe2000001140f */
[----:B-1----:R-:W-:Y:S01]  /*1a670*/  @P2 FADD.FTZ R8, -R37, 1 ;  /* 0x3f80000025082421 */ /* 0x002fe20000010100 */
[----:B------:R-:W-:Y:S02]  /*1a680*/  SHF.L.U32 R14, R14, 0x10, RZ ;  /* 0x000000100e0e7819 */ /* 0x000fe400000006ff */
[----:B------:R-:W-:Y:S02]  /*1a690*/  ISETP.GE.OR.EX P1, PT, R16, UR7, P0, P1 ;  /* 0x0000000710007c0c */ /* 0x000fe40008726710 */
[----:B------:R-:W-:Y:S01]  /*1a6a0*/  SHF.L.U32 R9, R12, 0x10, RZ ;  /* 0x000000100c097819 */ /* 0x000fe200000006ff */
[----:B0-----:R-:W-:Y:S01]  /*1a6b0*/  @P2 FADD.FTZ R17, -R36, 1 ;  /* 0x3f80000024112421 */ /* 0x001fe20000010100 */
[----:B------:R-:W-:Y:S01]  /*1a6c0*/  @P2 FFMA.FTZ R8, R23, R8, 1 ;  /* 0x3f80000017082423 */ /* 0x000fe20000010008 */
[----:B------:R-:W-:-:S02]  /*1a6d0*/  @P2 FMUL.FTZ R37, R14, R37 ;  /* 0x000000250e252220 */ /* 0x000fc40000410000 */
[----:B------:R-:W-:Y:S01]  /*1a6e0*/  @P2 FFMA.FTZ R17, R20, R17, 1 ;  /* 0x3f80000014112423 */ /* 0x000fe20000010011 */
[----:B------:R-:W-:Y:S01]  /*1a6f0*/  @P2 FMUL.FTZ R36, R9, R36 ;  /* 0x0000002409242220 */ /* 0x000fe20000410000 */
[----:B------:R-:W-:Y:S01]  /*1a700*/  @P2 FMUL.FTZ R14, R37, R8 ;  /* 0x00000008250e2220 */ /* 0x000fe20000410000 */
[C-C-:B------:R-:W-:Y:S01]  /*1a710*/  FFMA.FTZ R8, R0.reuse, R21, R7.reuse ;  /* 0x0000001500087223 */ /* 0x140fe20000010007 */
[----:B--2---:R-:W-:Y:S01]  /*1a720*/  FFMA.FTZ R11, R0, R22, R7 ;  /* 0x00000016000b7223 */ /* 0x004fe20000010007 */
[----:B------:R-:W-:Y:S01]  /*1a730*/  @P2 FMUL.FTZ R9, R36, R17 ;  /* 0x0000001124092220 */ /* 0x000fe20000410000 */
[----:B------:R-:W-:Y:S02]  /*1a740*/  ISETP.NE.AND P3, PT, R13, 0x40, PT ;  /* 0x000000400d00780c */ /* 0x000fe40003f65270 */
[----:B------:R-:W-:Y:S01]  /*1a750*/  FFMA.FTZ R12, R14, R5, -R11 ;  /* 0x000000050e0c7223 */ /* 0x000fe2000001080b */
[----:B------:R-:W-:Y:S01]  /*1a760*/  FFMA.FTZ R10, R9, R4, -R8 ;  /* 0x00000004090a7223 */ /* 0x000fe20000010808 */
[----:B------:R-:W-:Y:S09]  /*1a770*/  @P1 BRA `(.L_x_388) ;  /* 0x0000000000301947 */ /* 0x000ff20003800000 */
[----:B------:R-:W-:Y:S01]  /*1a780*/  MOV R8, R34 ;  /* 0x0000002200087202 */ /* 0x000fe20000000f00 */
[----:B------:R-:W-:Y:S01]  /*1a790*/  IMAD R11, R16, UR8, RZ ;  /* 0x00000008100b7c24 */ /* 0x000fe2000f8e02ff */
[----:B------:R-:W-:Y:S01]  /*1a7a0*/  MOV R9, R33 ;  /* 0x0000002100097202 */ /* 0x000fe20000000f00 */
[----:B------:R-:W-:Y:S02]  /*1a7b0*/  FMUL.FTZ R12, R12, UR12 ;  /* 0x0000000c0c0c7c20 */ /* 0x000fe40008410000 */
[C---:B------:R-:W-:Y:S02]  /*1a7c0*/  IMAD R11, R15.reuse, UR9, R11 ;  /* 0x000000090f0b7c24 */ /* 0x040fe4000f8e020b */
[----:B------:R-:W-:-:S04]  /*1a7d0*/  IMAD.WIDE.U32 R8, R15, UR8, R8 ;  /* 0x000000080f087c25 */ /* 0x000fc8000f8e0008 */
[----:B------:R-:W-:Y:S01]  /*1a7e0*/  FMUL.FTZ R15, R10, UR12 ;  /* 0x0000000c0a0f7c20 */ /* 0x000fe20008410000 */
[----:B------:R-:W-:Y:S02]  /*1a7f0*/  IADD3 R9, R9, R11, RZ ;  /* 0x0000000b09097210 */ /* 0x000fe40007ffe0ff */
[----:B------:R-:W-:-:S04]  /*1a800*/  LEA R10, P1, R8, UR18, 0x1 ;  /* 0x00000012080a7c11 */ /* 0x000fc8000f8208ff */
[----:B------:R-:W-:Y:S02]  /*1a810*/  LEA.HI.X R11, R8, UR19, R9, 0x1, P1 ;  /* 0x00000013080b7c11 */ /* 0x000fe400088f0c09 */
[----:B------:R-:W-:-:S05]  /*1a820*/  F2FP.BF16.F32.PACK_AB R9, R12, R15 ;  /* 0x0000000f0c09723e */ /* 0x000fca00000010ff */
[----:B------:R0:W-:Y:S02]  /*1a830*/  STG.E desc[UR10][R10.64], R9 ;  /* 0x000000090a007986 */ /* 0x0001e4000c10190a */
.L_x_388:
[----:B------:R-:W-:Y:S05]  /*1a840*/  BSYNC B0 ;  /* 0x0000000000007941 */ /* 0x000fea0003800000 */
.L_x_387:
[----:B------:R-:W-:Y:S05]  /*1a850*/  @P3 BRA `(.L_x_389) ;  /* 0xfffffff8004c3947 */ /* 0x000fea000383ffff */
        /* <DEDUP_REMOVED lines=8> */
[----:B------:R-:W-:Y:S05]  /*1a8e0*/  @!P0 BRA `(.L_x_390) ;  /* 0xfffffe5800448947 */ /* 0x000fea000383ffff */
.L_x_303:
[----:B------:R-:W2:Y:S01]  /*1a8f0*/  LDL R8, [R1+0x610] ;  /* 0x0006100001087983 */ /* 0x000ea20000100800 */
[----:B------:R-:W1:Y:S01]  /*1a900*/  LDC R6, c[0x0][0xc] ;  /* 0x00000300ff067b82 */ /* 0x000e620000000800 */
[----:B------:R-:W-:Y:S01]  /*1a910*/  BSSY B0, `(.L_x_391) ;  /* 0x0000017000007945 */ /* 0x000fe20003800000 */
[----:B------:R-:W3:Y:S06]  /*1a920*/  S2R R5, SR_CTAID.Y ;  /* 0x0000000000057919 */ /* 0x000eec0000002600 */
[----:B------:R-:W4:Y:S08]  /*1a930*/  LDC R7, c[0x0][0x10] ;  /* 0x00000400ff077b82 */ /* 0x000f300000000800 */
[----:B------:R-:W5:Y:S01]  /*1a940*/  LDC.64 R2, c[0x0][0x258] ;  /* 0x00009600ff027b82 */ /* 0x000f620000000a00 */
[----:B-1----:R-:W-:-:S02]  /*1a950*/  IADD3 R0, R6, -0x1, RZ ;  /* 0xffffffff06007810 */ /* 0x002fc40007ffe0ff */
[----:B------:R-:W-:Y:S02]  /*1a960*/  ISETP.NE.AND P1, PT, R6, 0x1, PT ;  /* 0x000000010600780c */ /* 0x000fe40003f25270 */
[----:B------:R-:W-:Y:S02]  /*1a970*/  ISETP.NE.AND P0, PT, R0, UR13, PT ;  /* 0x0000000d00007c0c */ /* 0x000fe4000bf05270 */
[C---:B----4-:R-:W-:Y:S02]  /*1a980*/  IADD3 R4, R7.reuse, -0x1, RZ ;  /* 0xffffffff07047810 */ /* 0x050fe40007ffe0ff */
[----:B------:R-:W-:Y:S02]  /*1a990*/  SHF.L.U32 R0, R7, 0x1, RZ ;  /* 0x0000000107007819 */ /* 0x000fe400000006ff */
[----:B---3--:R-:W-:Y:S02]  /*1a9a0*/  ISETP.NE.OR P0, PT, R5, R4, P0 ;  /* 0x000000040500720c */ /* 0x008fe40000705670 */
[----:B------:R-:W-:-:S05]  /*1a9b0*/  SEL R5, R0, RZ, P1 ;  /* 0x000000ff00057207 */ /* 0x000fca0000800000 */
[----:B-----5:R-:W-:Y:S01]  /*1a9c0*/  IMAD.WIDE.U32 R2, R5, 0x4, R2 ;  /* 0x0000000405027825 */ /* 0x020fe200078e0002 */
[----:B--2---:R-:W-:-:S13]  /*1a9d0*/  ISETP.NE.AND P2, PT, R8, RZ, PT ;  /* 0x000000ff0800720c */ /* 0x004fda0003f45270 */
[----:B------:R-:W-:Y:S05]  /*1a9e0*/  @P2 BRA `(.L_x_392) ;  /* 0x0000000000242947 */ /* 0x000fea0003800000 */
[----:B------:R-:W1:Y:S01]  /*1a9f0*/  S2R R0, SR_LANEID ;  /* 0x0000000000007919 */ /* 0x000e620000000000 */
[----:B------:R-:W-:Y:S02]  /*1aa00*/  VOTEU.ANY UR4, UPT, PT ;  /* 0x0000000000047886 */ /* 0x000fe400038e0100 */
[----:B------:R-:W-:Y:S02]  /*1aa10*/  UFLO.U32 UR5, UR4 ;  /* 0x00000004000572bd */ /* 0x000fe400080e0000 */
[----:B------:R-:W2:Y:S04]  /*1aa20*/  POPC R5, UR4 ;  /* 0x0000000400057d09 */ /* 0x000ea80008000000 */
[----:B-1----:R-:W-:-:S13]  /*1aa30*/  ISETP.EQ.U32.AND P1, PT, R0, UR5, PT ;  /* 0x0000000500007c0c */ /* 0x002fda000bf22070 */
[----:B------:R-:W-:Y:S06]  /*1aa40*/  @P1 MEMBAR.ALL.GPU ;  /* 0x0000000000001992 */ /* 0x000fec000000a000 */
[----:B------:R-:W-:-:S00]  /*1aa50*/  @P1 ERRBAR ;  /* 0x00000000000019ab */ /* 0x000fc00000000000 */
[----:B------:R-:W-:Y:S06]  /*1aa60*/  @P1 CGAERRBAR ;  /* 0x00000000000015ab */ /* 0x000fec0000000000 */
[----:B--2---:R1:W-:Y:S02]  /*1aa70*/  @P1 REDG.E.ADD.S32.STRONG.GPU desc[UR10][R2.64], R5 ;  /* 0x000000050200198e */ /* 0x0043e4000c10e38a */
.L_x_392:
[----:B------:R-:W-:Y:S05]  /*1aa80*/  BSYNC B0 ;  /* 0x0000000000007941 */ /* 0x000fea0003800000 */
.L_x_391:
[----:B------:R-:W-:Y:S05]  /*1aa90*/  @P0 EXIT ;  /* 0x000000000000094d */ /* 0x000fea0003800000 */
[----:B------:R-:W-:Y:S05]  /*1aaa0*/  @P2 BRA `(.L_x_393) ;  /* 0x0000000000202947 */ /* 0x000fea0003800000 */
[----:B------:R-:W-:-:S05]  /*1aab0*/  IMAD R0, R6, R7, RZ ;  /* 0x0000000706007224 */ /* 0x000fca00078e02ff */
[----:B------:R-:W-:-:S13]  /*1aac0*/  ISETP.NE.AND P0, PT, R0, -0x1, PT ;  /* 0xffffffff0000780c */ /* 0x000fda0003f05270 */
[----:B------:R-:W-:Y:S05]  /*1aad0*/  @!P0 BRA `(.L_x_393) ;  /* 0x0000000000148947 */ /* 0x000fea0003800000 */
.L_x_394:
[----:B-1----:R-:W2:Y:S04]  /*1aae0*/  LDG.E.STRONG.GPU R5, desc[UR10][R2.64] ;  /* 0x0000000a02057981 */ /* 0x002ea8000c1ef900 */
[----:B--2---:R-:W-:Y:S01]  /*1aaf0*/  CCTL.IVALL ;  /* 0x00000000ff00798f */ /* 0x004fe20002000000 */
[----:B------:R-:W-:Y:S05]  /*1ab00*/  YIELD ;  /* 0x0000000000007946 */ /* 0x000fea0003800000 */
[----:B------:R-:W-:-:S13]  /*1ab10*/  ISETP.NE.AND P0, PT, R5, R0, PT ;  /* 0x000000000500720c */ /* 0x000fda0003f05270 */
[----:B------:R-:W-:Y:S05]  /*1ab20*/  @P0 BRA `(.L_x_394) ;  /* 0xfffffffc00ec0947 */ /* 0x000fea000383ffff */
.L_x_393:
[----:B------:R-:W-:Y:S05]  /*1ab30*/  WARPSYNC.ALL ;  /* 0x0000000000007948 */ /* 0x000fea0003800000 */
[----:B------:R-:W2:Y:S01]  /*1ab40*/  LDL R4, [R1+0x610] ;  /* 0x0006100001047983 */ /* 0x000ea20000100800 */
[----:B------:R-:W3:Y:S08]  /*1ab50*/  LDC.64 R22, c[0x0][0x288] ;  /* 0x0000a200ff167b82 */ /* 0x000ef00000000a00 */
[----:B------:R-:W-:Y:S01]  /*1ab60*/  BAR.SYNC.DEFER_BLOCKING 0x0 ;  /* 0x0000000000007b1d */ /* 0x000fe20000010000 */
[----:B---3--:R-:W-:-:S04]  /*1ab70*/  LEA.HI R0, P0, R23, R22, RZ, 0x1 ;  /* 0x0000001617007211 */ /* 0x008fc800078108ff */
[----:B-1----:R-:W-:-:S04]  /*1ab80*/  IADD3.X R3, RZ, R23, RZ, P0, !PT ;  /* 0x00000017ff037210 */ /* 0x002fc800007fe4ff */
[--C-:B------:R-:W-:Y:S02]  /*1ab90*/  SHF.R.S64 R25, R0, 0x1, R3.reuse ;  /* 0x0000000100197819 */ /* 0x100fe40000001003 */
[----:B------:R-:W-:Y:S02]  /*1aba0*/  SHF.R.S32.HI R24, RZ, 0x1, R3 ;  /* 0x00000001ff187819 */ /* 0x000fe40000011403 */
[----:B--2---:R-:W-:Y:S02]  /*1abb0*/  SHF.R.S32.HI R0, RZ, 0x1f, R4 ;  /* 0x0000001fff007819 */ /* 0x004fe40000011404 */
[----:B------:R-:W-:-:S04]  /*1abc0*/  ISETP.GT.U32.AND P0, PT, R25, R4, PT ;  /* 0x000000041900720c */ /* 0x000fc80003f04070 */
[----:B------:R-:W-:-:S13]  /*1abd0*/  ISETP.GT.AND.EX P0, PT, R24, R0, PT, P0 ;  /* 0x000000001800720c */ /* 0x000fda0003f04300 */
[----:B------:R-:W-:Y:S05]  /*1abe0*/  @!P0 EXIT ;  /* 0x000000000000894d */ /* 0x000fea0003800000 */
[----:B------:R-:W-:Y:S01]  /*1abf0*/  IMAD R5, R23, 0x3, RZ ;  /* 0x0000000317057824 */ /* 0x000fe200078e02ff */
[----:B------:R-:W1:Y:S01]  /*1ac00*/  LDC.64 R14, c[0x0][0x218] ;  /* 0x00008600ff0e7b82 */ /* 0x000e620000000a00 */
[C---:B------:R-:W-:Y:S01]  /*1ac10*/  IMAD.WIDE.U32 R2, R22.reuse, 0x3, RZ ;  /* 0x0000000316027825 */ /* 0x040fe200078e00ff */
[----:B------:R-:W-:Y:S01]  /*1ac20*/  MOV R7, R0 ;  /* 0x0000000000077202 */ /* 0x000fe20000000f00 */
[----:B------:R-:W-:Y:S01]  /*1ac30*/  ULDC.64 UR4, c[0x0][0x268] ;  /* 0x00009a0000047ab9 */ /* 0x000fe20000000a00 */
[----:B------:R-:W-:Y:S02]  /*1ac40*/  SHF.L.U64.HI R23, R22, 0x2, R23 ;  /* 0x0000000216177819 */ /* 0x000fe40000010217 */
[----:B------:R-:W-:Y:S02]  /*1ac50*/  IADD3 R5, R3, R5, RZ ;  /* 0x0000000503057210 */ /* 0x000fe40007ffe0ff */
[----:B------:R-:W2:Y:S01]  /*1ac60*/  LDC.64 R16, c[0x0][0x220] ;  /* 0x00008800ff107b82 */ /* 0x000ea20000000a00 */
[----:B------:R-:W-:-:S02]  /*1ac70*/  MOV R0, R4 ;  /* 0x0000000400007202 */ /* 0x000fc40000000f00 */
[----:B------:R-:W-:Y:S02]  /*1ac80*/  LEA.HI R2, P0, R5, R2, RZ, 0x1 ;  /* 0x0000000205027211 */ /* 0x000fe400078108ff */
[----:B------:R-:W-:Y:S02]  /*1ac90*/  SHF.L.U64.HI R31, R25, 0x2, R24 ;  /* 0x00000002191f7819 */ /* 0x000fe40000010218 */
[----:B------:R-:W-:-:S04]  /*1aca0*/  IADD3.X R5, RZ, R5, RZ, P0, !PT ;  /* 0x00000005ff057210 */ /* 0x000fc800007fe4ff */
[--C-:B------:R-:W-:Y:S02]  /*1acb0*/  SHF.R.S64 R27, R2, 0x1, R5.reuse ;  /* 0x00000001021b7819 */ /* 0x100fe40000001005 */
[----:B------:R-:W-:-:S04]  /*1acc0*/  SHF.R.S32.HI R2, RZ, 0x1, R5 ;  /* 0x00000001ff027819 */ /* 0x000fc80000011405 */
[----:B------:R-:W-:-:S07]  /*1acd0*/  SHF.L.U64.HI R29, R27, 0x2, R2 ;  /* 0x000000021b1d7819 */ /* 0x000fce0000010202 */
.L_x_395:
[C---:B------:R-:W-:Y:S01]  /*1ace0*/  LEA R6, P0, R0.reuse, UR4, 0x2 ;  /* 0x0000000400067c11 */ /* 0x040fe2000f8010ff */
[----:B---3--:R-:W3:Y:S03]  /*1acf0*/  LDL.LU R26, [R1+0x610] ;  /* 0x00061000011a7983 */ /* 0x008ee60000300800 */
[----:B------:R-:W-:Y:S02]  /*1ad00*/  LEA.HI.X R7, R0, UR5, R7, 0x2, P0 ;  /* 0x0000000500077c11 */ /* 0x000fe400080f1407 */
[-C--:B------:R-:W-:Y:S02]  /*1ad10*/  LEA R8, P0, R25, R6.reuse, 0x2 ;  /* 0x0000000619087211 */ /* 0x080fe400078010ff */
[-C--:B------:R-:W-:Y:S01]  /*1ad20*/  LEA R12, P1, R22, R6.reuse, 0x2 ;  /* 0x00000006160c7211 */ /* 0x080fe200078210ff */
[----:B------:R4:W5:Y:S01]  /*1ad30*/  LDG.E R18, desc[UR10][R6.64] ;  /* 0x0000000a06127981 */ /* 0x000962000c1e1900 */
[----:B0-----:R-:W-:-:S02]  /*1ad40*/  LEA R10, P2, R27, R6, 0x2 ;  /* 0x000000061b0a7211 */ /* 0x001fc400078410ff */
[----:B------:R-:W-:Y:S02]  /*1ad50*/  IADD3.X R9, R7, R31, RZ, P0, !PT ;  /* 0x0000001f07097210 */ /* 0x000fe400007fe4ff */
[----:B------:R-:W-:Y:S02]  /*1ad60*/  IADD3.X R13, R23, R7, RZ, P1, !PT ;  /* 0x00000007170d7210 */ /* 0x000fe40000ffe4ff */
[----:B------:R-:W-:Y:S01]  /*1ad70*/  IADD3.X R11, R7, R29, RZ, P2, !PT ;  /* 0x0000001d070b7210 */ /* 0x000fe200017fe4ff */
[----:B------:R-:W5:Y:S04]  /*1ad80*/  LDG.E R19, desc[UR10][R8.64] ;  /* 0x0000000a08137981 */ /* 0x000f68000c1e1900 */
[----:B------:R-:W5:Y:S04]  /*1ad90*/  LDG.E R20, desc[UR10][R12.64] ;  /* 0x0000000a0c147981 */ /* 0x000f68000c1e1900 */
[----:B------:R-:W5:Y:S01]  /*1ada0*/  LDG.E R21, desc[UR10][R10.64] ;  /* 0x0000000a0a157981 */ /* 0x000f62000c1e1900 */
[----:B---3--:R-:W-:-:S02]  /*1adb0*/  SHF.L.U32 R5, R26, 0x1, RZ ;  /* 0x000000011a057819 */ /* 0x008fc400000006ff */
[----:B------:R-:W-:-:S03]  /*1adc0*/  IADD3 R0, R26, 0x1e0, RZ ;  /* 0x000001e01a007810 */ /* 0x000fc60007ffe0ff */
[----:B-1----:R-:W-:-:S04]  /*1add0*/  IMAD.WIDE R2, R5, 0x4, R14 ;  /* 0x0000000405027825 */ /* 0x002fc800078e020e */
[----:B--2---:R-:W-:Y:S01]  /*1ade0*/  IMAD.WIDE R4, R5, 0x4, R16 ;  /* 0x0000000405047825 */ /* 0x004fe200078e0210 */
[----:B------:R3:W-:Y:S01]  /*1adf0*/  STL [R1+0x610], R0 ;  /* 0x0006100001007387 */ /* 0x0007e20000100800 */
[----:B------:R-:W-:Y:S02]  /*1ae00*/  ISETP.GT.U32.AND P0, PT, R25, R0, PT ;  /* 0x000000001900720c */ /* 0x000fe40003f04070 */
[----:B----4-:R-:W-:Y:S01]  /*1ae10*/  SHF.R.S32.HI R7, RZ, 0x1f, R0 ;  /* 0x0000001fff077819 */ /* 0x010fe20000011400 */
[----:B-----5:R3:W-:Y:S03]  /*1ae20*/  STG.E.64 desc[UR10][R2.64], R18 ;  /* 0x0000001202007986 */ /* 0x0207e6000c101b0a */
[----:B------:R-:W-:Y:S01]  /*1ae30*/  ISETP.GT.AND.EX P0, PT, R24, R7, PT, P0 ;  /* 0x000000071800720c */ /* 0x000fe20003f04300 */
[----:B------:R3:W-:-:S12]  /*1ae40*/  STG.E.64 desc[UR10][R4.64], R20 ;  /* 0x0000001404007986 */ /* 0x0007d8000c101b0a */
[----:B------:R-:W-:Y:S05]  /*1ae50*/  @P0 BRA `(.L_x_395) ;  /* 0xfffffffc00a00947 */ /* 0x000fea000383ffff */
[----:B------:R-:W-:Y:S05]  /*1ae60*/  EXIT ;  /* 0x000000000000794d */ /* 0x000fea0003800000 */
.L_x_396:
        /* <DEDUP_REMOVED lines=9> */
.L_x_5597:


//--------------------- .text._Z35group_norm_nhwc_bwd_one_pass_kernelI11Bf16IOBf16WLi64ELi120ELi480EEv26Group_norm_nhwc_bwd_params --------------------------
	.section	.text._Z35group_norm_nhwc_bwd_one_pass_kernelI11Bf16IOBf16WLi64ELi120ELi480EEv26Group_norm_nhwc_bwd_params,"ax",@progbits
	.align	128
        .global         _Z35group_norm_nhwc_bwd_one_pass_kernelI11Bf16IOBf16WLi64ELi120ELi480EEv26Group_norm_nhwc_bwd_params
        .type           _Z35group_norm_nhwc_bwd_one_pass_kernelI11Bf16IOBf16WLi64ELi120ELi480EEv26Group_norm_nhwc_bwd_params,@function
        .size           _Z35group_norm_nhwc_bwd_one_pass_kernelI11Bf16IOBf16WLi64ELi120ELi480EEv26Group_norm_nhwc_bwd_params,(.L_x_5598 - _Z35group_norm_nhwc_bwd_one_pass_kernelI11Bf16IOBf16WLi64ELi120ELi480EEv26Group_norm_nhwc_bwd_params)
        .other          _Z35group_norm_nhwc_bwd_one_pass_kernelI11Bf16IOBf16WLi64ELi120ELi480EEv26Group_norm_nhwc_bwd_params,@"STO_CUDA_ENTRY STV_DEFAULT"
_Z35group_norm_nhwc_bwd_one_pass_kernelI11Bf16IOBf16WLi64ELi120ELi480EEv26Group_norm_nhwc_bwd_params:
.text._Z35group_norm_nhwc_bwd_one_pass_kernelI11Bf16IOBf16WLi64ELi120ELi480EEv26Group_norm_nhwc_bwd_params:
        /* <DEDUP_REMOVED lines=71> */
.L_x_448:
        /* <DEDUP_REMOVED lines=215> */
[----:B------:R-:W-:Y:S02]  /*11e0*/  ISETP.NE.AND P0, PT, RZ, UR10, PT ;  /* 0x0000000aff007c0c */ /* 0x000fe4000bf05270 */
[----:B------:R-:W-:-:S04]  /*11f0*/  IADD3 R55, R14, R55, RZ ;  /* 0x000000370e377210 */ /* 0x000fc80007ffe0ff */
[----:B------:R-:W-:-:S07]  /*1200*/  SHF.R.S32.HI R24, RZ, 0x1f, R55 ;  /* 0x0000001fff187819 */ /* 0x000fce0000011437 */
[----:B------:R-:W1:Y:S02]  /*1210*/  @P0 LDC.64 R26, c[0x0][0x240] ;  /* 0x00009000ff1a0b82 */ /* 0x000e640000000a00 */
[----:B-1----:R-:W-:-:S04]  /*1220*/  @P0 LEA R26, P6, R55, R26, 0x1 ;  /* 0x0000001a371a0211 */ /* 0x002fc800078c08ff */
[C---:B------:R-:W-:Y:S02]  /*1230*/  @P0 LEA.HI.X R27, R55.reuse, R27, R24, 0x1, P6 ;  /* 0x0000001b371b0211 */ /* 0x040fe400030f0c18 */
[----:B------:R-:W1:Y:S03]  /*1240*/  LDC.64 R24, c[0x0][0x238] ;  /* 0x00008e00ff187b82 */ /* 0x000e660000000a00 */
[----:B------:R-:W2:Y:S04]  /*1250*/  @P0 LDG.E.U16 R30, desc[UR8][R26.64] ;  /* 0x000000081a1e0981 */ /* 0x000ea8000c1e1500 */
[----:B------:R-:W3:Y:S01]  /*1260*/  @P0 LDG.E.U16 R28, desc[UR8][R26.64+0x2] ;  /* 0x000002081a1c0981 */ /* 0x000ee2000c1e1500 */
[----:B-1----:R-:W-:-:S05]  /*1270*/  IMAD.WIDE R24, R55, 0x2, R24 ;  /* 0x0000000237187825 */ /* 0x002fca00078e0218 */
[----:B------:R-:W4:Y:S04]  /*1280*/  LDG.E.U16 R80, desc[UR8][R24.64] ;  /* 0x0000000818507981 */ /* 0x000f28000c1e1500 */
[----:B------:R-:W4:Y:S01]  /*1290*/  LDG.E.U16 R83, desc[UR8][R24.64+0x2] ;  /* 0x0000020818537981 */ /* 0x000f22000c1e1500 */
[----:B--2---:R-:W-:Y:S02]  /*12a0*/  @P0 SHF.L.U32 R81, R30, 0x10, RZ ;  /* 0x000000101e510819 */ /* 0x004fe400000006ff */
[----:B---3--:R-:W-:Y:S02]  /*12b0*/  @P0 SHF.L.U32 R82, R28, 0x10, RZ ;  /* 0x000000101c520819 */ /* 0x008fe400000006ff */
[----:B----4-:R-:W-:Y:S02]  /*12c0*/  SHF.L.U32 R80, R80, 0x10, RZ ;  /* 0x0000001050507819 */ /* 0x010fe400000006ff */
[----:B------:R-:W-:-:S07]  /*12d0*/  SHF.L.U32 R83, R83, 0x10, RZ ;  /* 0x0000001053537819 */ /* 0x000fce00000006ff */
.L_x_399:
[----:B------:R-:W-:Y:S05]  /*12e0*/  BSYNC B0 ;  /* 0x0000000000007941 */ /* 0x000fea0003800000 */
.L_x_398:
[----:B------:R-:W-:Y:S02]  /*12f0*/  ISETP.NE.AND P0, PT, RZ, UR10, PT ;  /* 0x0000000aff007c0c */ /* 0x000fe4000bf05270 */
[C---:B-----5:R-:W-:Y:S02]  /*1300*/  PRMT R24, R62.reuse, 0x7632, R24 ;  /* 0x000076323e187816 */ /* 0x060fe40000000018 */
[----:B------:R-:W-:Y:S02]  /*1310*/  SHF.L.U32 R25, R62, 0x10, RZ ;  /* 0x000000103e197819 */ /* 0x000fe400000006ff */
[----:B------:R-:W-:Y:S02]  /*1320*/  SHF.L.U32 R33, R24, 0x10, RZ ;  /* 0x0000001018217819 */ /* 0x000fe400000006ff */
[----:B------:R-:W-:Y:S01]  /*1330*/  SHF.L.U32 R35, R64, 0x10, RZ ;  /* 0x0000001040237819 */ /* 0x000fe200000006ff */
[----:B------:R-:W-:Y:S01]  /*1340*/  FADD.FTZ R24, -R66, R25 ;  /* 0x0000001942187221 */ /* 0x000fe20000010100 */
[----:B------:R-:W-:Y:S01]  /*1350*/  PRMT R28, R64, 0x7632, R28 ;  /* 0x00007632401c7816 */ /* 0x000fe2000000001c */
[C---:B------:R-:W-:Y:S01]  /*1360*/  FADD.FTZ R30, -R66.reuse, R33 ;  /* 0x00000021421e7221 */ /* 0x040fe20000010100 */
[----:B------:R-:W-:Y:S01]  /*1370*/  PRMT R26, R63, 0x7632, R26 ;  /* 0x000076323f1a7816 */ /* 0x000fe2000000001a */
[----:B------:R-:W-:Y:S01]  /*1380*/  FADD.FTZ R38, -R66, R35 ;  /* 0x0000002342267221 */ /* 0x000fe20000010100 */
[----:B------:R-:W-:Y:S01]  /*1390*/  LOP3.LUT R58, R58, 0xfffffffb, RZ, 0xc0, !PT ;  /* 0xfffffffb3a3a7812 */ /* 0x000fe200078ec0ff */
[-C--:B0-----:R-:W-:Y:S01]  /*13a0*/  FMUL.FTZ R24, R24, R67.reuse ;  /* 0x0000004318187220 */ /* 0x081fe20000410000 */
        /* <DEDUP_REMOVED lines=27> */
.L_x_400:
        /* <DEDUP_REMOVED lines=26> */
.L_x_401:
[--C-:B------:R-:W-:Y:S01]  /*1700*/  FFMA.FTZ R39, R25, R34, R32.reuse ;  /* 0x0000002219277223 */ /* 0x100fe20000010020 */
[----:B------:R-:W-:Y:S01]  /*1710*/  FMUL.FTZ R37, R27, R80 ;  /* 0x000000501b257220 */ /* 0x000fe20000410000 */
[----:B------:R-:W-:Y:S01]  /*1720*/  FADD.FTZ R34, R34, R35 ;  /* 0x0000002322227221 */ /* 0x000fe20000010000 */
[----:B------:R-:W-:Y:S01]  /*1730*/  PRMT R32, R68, 0x7632, R32 ;  /* 0x0000763244207816 */ /* 0x000fe20000000020 */
[----:B------:R-:W-:Y:S01]  /*1740*/  FMUL.FTZ R38, R28, R83 ;  /* 0x000000531c267220 */ /* 0x000fe20000410000 */
[----:B------:R-:W-:Y:S01]  /*1750*/  FFMA.FTZ R36, R30, R37, R39 ;  /* 0x000000251e247223 */ /* 0x000fe20000010027 */
[----:B------:R-:W-:Y:S01]  /*1760*/  FADD.FTZ R39, R34, R37 ;  /* 0x0000002522277221 */ /* 0x000fe20000010000 */
[----:B------:R-:W-:Y:S02]  /*1770*/  SHF.L.U32 R41, R68, 0x10, RZ ;  /* 0x0000001044297819 */ /* 0x000fe400000006ff */
[----:B------:R-:W-:Y:S02]  /*1780*/  SHF.L.U32 R37, R32, 0x10, RZ ;  /* 0x0000001020257819 */ /* 0x000fe400000006ff */
[C---:B------:R-:W-:Y:S01]  /*1790*/  PRMT R34, R69.reuse, 0x7632, R34 ;  /* 0x0000763245227816 */ /* 0x040fe20000000022 */
[C---:B------:R-:W-:Y:S01]  /*17a0*/  FADD.FTZ R32, -R66.reuse, R41 ;  /* 0x0000002942207221 */ /* 0x040fe20000010100 */
[----:B------:R-:W-:Y:S01]  /*17b0*/  SHF.L.U32 R35, R69, 0x10, RZ ;  /* 0x0000001045237819 */ /* 0x000fe200000006ff */
[----:B------:R-:W-:Y:S01]  /*17c0*/  FADD.FTZ R40, -R66, R37 ;  /* 0x0000002542287221 */ /* 0x000fe20000010100 */
[----:B------:R-:W-:Y:S01]  /*17d0*/  PRMT R50, R72, 0x7632, R50 ;  /* 0x0000763248327816 */ /* 0x000fe20000000032 */
        /* <DEDUP_REMOVED lines=22> */
.L_x_402:
        /* <DEDUP_REMOVED lines=34> */
.L_x_403:
        /* <DEDUP_REMOVED lines=36> */
.L_x_404:
        /* <DEDUP_REMOVED lines=34> */
.L_x_405:
[----:B------:R-:W-:Y:S01]  /*1fc0*/  FFMA.FTZ R55, R45, R50, R48 ;  /* 0x000000322d377223 */ /* 0x000fe20000010030 */
[----:B------:R-:W-:Y:S01]  /*1fd0*/  FMUL.FTZ R53, R47, R80 ;  /* 0x000000502f357220 */ /* 0x000fe20000410000 */
[--C-:B------:R-:W-:Y:S01]  /*1fe0*/  FADD.FTZ R52, R50, R51.reuse ;  /* 0x0000003332347221 */ /* 0x100fe20000010000 */
[C---:B------:R-:W-:Y:S01]  /*1ff0*/  PRMT R51, R59.reuse, 0x7632, R51 ;  /* 0x000076323b337816 */ /* 0x040fe20000000033 */
[----:B------:R-:W-:Y:S01]  /*2000*/  FMUL.FTZ R50, R46, R83 ;  /* 0x000000532e327220 */ /* 0x000fe20000410000 */
[----:B------:R-:W-:Y:S01]  /*2010*/  FFMA.FTZ R48, R44, R53, R55 ;  /* 0x000000352c307223 */ /* 0x000fe20000010037 */
[----:B------:R-:W-:Y:S01]  /*2020*/  FADD.FTZ R53, R52, R53 ;  /* 0x0000003534357221 */ /* 0x000fe20000010000 */
[----:B------:R-:W-:Y:S02]  /*2030*/  SHF.L.U32 R55, R59, 0x10, RZ ;  /* 0x000000103b377819 */ /* 0x000fe400000006ff */
[----:B------:R-:W-:Y:S01]  /*2040*/  SHF.L.U32 R51, R51, 0x10, RZ ;  /* 0x0000001033337819 */ /* 0x000fe200000006ff */
[----:B------:R-:W-:Y:S01]  /*2050*/  FFMA.FTZ R93, R49, R50, R48 ;  /* 0x00000032315d7223 */ /* 0x000fe20000010030 */
[----:B------:R-:W-:Y:S01]  /*2060*/  FADD.FTZ R90, R50, R53 ;  /* 0x00000035325a7221 */ /* 0x000fe20000010000 */
[----:B------:R-:W-:Y:S01]  /*2070*/  PRMT R50, R60, 0x7632, R50 ;  /* 0x000076323c327816 */ /* 0x000fe20000000032 */
        /* <DEDUP_REMOVED lines=25> */
.L_x_406:
[----:B------:R-:W-:Y:S01]  /*2210*/  FMUL.FTZ R55, R53, R80 ;  /* 0x0000005035377220 */ /* 0x000fe20000410000 */
[----:B------:R-:W-:-:S03]  /*2220*/  FMUL.FTZ R54, R50, R83 ;  /* 0x0000005332367220 */ /* 0x000fc60000410000 */
[----:B------:R-:W-:Y:S01]  /*2230*/  FFMA.FTZ R52, R48, R55, R93 ;  /* 0x0000003730347223 */ /* 0x000fe2000001005d */
[----:B------:R-:W-:-:S03]  /*2240*/  FADD.FTZ R55, R90, R55 ;  /* 0x000000375a377221 */ /* 0x000fc60000010000 */
[--C-:B------:R-:W-:Y:S01]  /*2250*/  FFMA.FTZ R95, R51, R54, R52.reuse ;  /* 0x00000036335f7223 */ /* 0x100fe20000010034 */
[----:B------:R-:W-:Y:S01]  /*2260*/  PRMT R52, R78, 0x7632, R52 ;  /* 0x000076324e347816 */ /* 0x000fe20000000034 */
[----:B------:R-:W-:Y:S01]  /*2270*/  FADD.FTZ R94, R54, R55 ;  /* 0x00000037365e7221 */ /* 0x000fe20000010000 */
[----:B------:R-:W-:Y:S02]  /*2280*/  SHF.L.U32 R55, R78, 0x10, RZ ;  /* 0x000000104e377819 */ /* 0x000fe400000006ff */
[----:B------:R-:W-:Y:S02]  /*2290*/  SHF.L.U32 R71, R52, 0x10, RZ ;  /* 0x0000001034477819 */ /* 0x000fe400000006ff */
[C---:B------:R-:W-:Y:S01]  /*22a0*/  PRMT R52, R79.reuse, 0x7632, R52 ;  /* 0x000076324f347816 */ /* 0x040fe20000000034 */
[C---:B------:R-:W-:Y:S02]  /*22b0*/  FADD.FTZ R54, -R66.reuse, R55 ;  /* 0x0000003742367221 */ /* 0x040fe40000010100 */
[----:B------:R-:W-:Y:S01]  /*22c0*/  FADD.FTZ R70, -R66, R71 ;  /* 0x0000004742467221 */ /* 0x000fe20000010100 */
[----:B------:R-:W-:Y:S01]  /*22d0*/  SHF.L.U32 R52, R52, 0x10, RZ ;  /* 0x0000001034347819 */ /* 0x000fe200000006ff */
[-C--:B------:R-:W-:Y:S01]  /*22e0*/  FMUL.FTZ R54, R54, R67.reuse ;  /* 0x0000004336367220 */ /* 0x080fe20000410000 */
[----:B------:R-:W-:Y:S01]  /*22f0*/  SHF.L.U32 R71, R79, 0x10, RZ ;  /* 0x000000104f477819 */ /* 0x000fe200000006ff */
        /* <DEDUP_REMOVED lines=9> */
[----:B------:R-:W-:Y:S01]  /*2390*/  FFMA.FTZ R92, R70, R91, 1 ;  /* 0x3f800000465c7423 */ /* 0x000fe2000001005b */
[----:B------:R-:W-:-:S03]  /*23a0*/  FFMA.FTZ R70, R55, R83, R82 ;  /* 0x0000005337467223 */ /* 0x000fc60000010052 */
[----:B------:R-:W-:Y:S01]  /*23b0*/  FMUL.FTZ R71, R71, R92 ;  /* 0x0000005c47477220 */ /* 0x000fe20000410000 */
        /* <DEDUP_REMOVED lines=8> */
.L_x_407:
[----:B------:R-:W-:Y:S01]  /*2440*/  FMUL.FTZ R85, R71, R80 ;  /* 0x0000005047557220 */ /* 0x000fe20000410000 */
[----:B------:R-:W-:Y:S01]  /*2450*/  FMUL.FTZ R84, R52, R83 ;  /* 0x0000005334547220 */ /* 0x000fe20000410000 */
[----:B------:R-:W-:Y:S01]  /*2460*/  ISETP.GT.AND P0, PT, R3, 0x1e, PT ;  /* 0x0000001e0300780c */ /* 0x000fe20003f04270 */
[----:B------:R-:W0:Y:S01]  /*2470*/  S2UR UR11, SR_CgaCtaId ;  /* 0x00000000000b79c3 */ /* 0x000e220000008800 */
[----:B------:R-:W-:Y:S01]  /*2480*/  FFMA.FTZ R70, R54, R85, R95 ;  /* 0x0000005536467223 */ /* 0x000fe2000001005f */
[----:B------:R-:W-:Y:S01]  /*2490*/  FADD.FTZ R85, R94, R85 ;  /* 0x000000555e557221 */ /* 0x000fe20000010000 */
[----:B------:R-:W-:Y:S01]  /*24a0*/  UMOV UR6, 0x400 ;  /* 0x0000040000067882 */ /* 0x000fe20000000000 */
[----:B------:R-:W-:Y:S01]  /*24b0*/  BSSY B0, `(.L_x_408) ;  /* 0x000006d000007945 */ /* 0x000fe20003800000 */
[----:B------:R-:W-:Y:S01]  /*24c0*/  FFMA.FTZ R70, R55, R84, R70 ;  /* 0x0000005437467223 */ /* 0x000fe20000010046 */
[----:B------:R-:W-:Y:S01]  /*24d0*/  FADD.FTZ R84, R84, R85 ;  /* 0x0000005554547221 */ /* 0x000fe20000010000 */
[----:B------:R-:W-:-:S03]  /*24e0*/  UIADD3 UR5, UR6, 0xa0, URZ ;  /* 0x000000a006057890 */ /* 0x000fc6000fffe03f */
        /* <DEDUP_REMOVED lines=26> */
[----:B------:R-:W-:Y:S01]  /*2690*/  FADD.FTZ R24, RZ, R31 ;  /* 0x0000001fff187221 */ /* 0x000fe20000010000 */
[----:B-1----:R-:W-:-:S02]  /*26a0*/  @!P0 FADD.FTZ R84, R84, R91 ;  /* 0x0000005b54548221 */ /* 0x002fc40000010000 */
[----:B------:R-:W-:Y:S01]  /*26b0*/  FFMA.FTZ R85, R30, R27, R85 ;  /* 0x0000001b1e557223 */ /* 0x000fe20000010055 */
[----:B------:R-:W-:Y:S01]  /*26c0*/  FFMA.FTZ R30, R25, R26, RZ ;  /* 0x0000001a191e7223 */ /* 0x000fe200000100ff */
        /* <DEDUP_REMOVED lines=75> */
.L_x_409:
[----:B------:R-:W-:Y:S05]  /*2b80*/  BSYNC B0 ;  /* 0x0000000000007941 */ /* 0x000fea0003800000 */
.L_x_408:
        /* <DEDUP_REMOVED lines=41> */
.L_x_411:
[----:B------:R-:W-:Y:S05]  /*2e20*/  BSYNC B0 ;  /* 0x0000000000007941 */ /* 0x000fea0003800000 */
.L_x_410:
        /* <DEDUP_REMOVED lines=15> */
.L_x_413:
[----:B------:R-:W-:Y:S05]  /*2f20*/  BSYNC B0 ;  /* 0x0000000000007941 */ /* 0x000fea0003800000 */
.L_x_412:
[----:B--2---:R-:W-:Y:S02]  /*2f30*/  ISETP.GE.U32.AND P6, PT, R84, 0x2, PT ;  /* 0x000000025400780c */ /* 0x004fe40003fc6070 */
[----:B------:R-:W-:Y:S02]  /*2f40*/  PRMT R41, R63, 0x7632, R41 ;  /* 0x000076323f297816 */ /* 0x000fe40000000029 */
[----:B------:R-:W-:Y:S02]  /*2f50*/  PRMT R40, R64, 0x7632, R40 ;  /* 0x0000763240287816 */ /* 0x000fe40000000028 */
[----:B------:R-:W-:Y:S02]  /*2f60*/  PRMT R39, R65, 0x7632, R39 ;  /* 0x0000763241277816 */ /* 0x000fe40000000027 */
[----:B------:R-:W-:Y:S02]  /*2f70*/  PRMT R38, R68, 0x7632, R38 ;  /* 0x0000763244267816 */ /* 0x000fe40000000026 */
[----:B------:R-:W-:-:S02]  /*2f80*/  PRMT R37, R69, 0x7632, R37 ;  /* 0x0000763245257816 */ /* 0x000fc40000000025 */
[----:B-1----:R-:W-:Y:S02]  /*2f90*/  PRMT R24, R72, 0x7632, R24 ;  /* 0x0000763248187816 */ /* 0x002fe40000000018 */
        /* <DEDUP_REMOVED lines=43> */
.L_x_416:
[----:B-1----:R-:W2:Y:S04]  /*3250*/  LDG.E.STRONG.GPU R44, desc[UR8][R34.64] ;  /* 0x00000008222c7981 */ /* 0x002ea8000c1ef900 */
[----:B--2---:R-:W-:Y:S01]  /*3260*/  CCTL.IVALL ;  /* 0x00000000ff00798f */ /* 0x004fe20002000000 */
[----:B------:R-:W-:Y:S05]  /*3270*/  YIELD ;  /* 0x0000000000007946 */ /* 0x000fea0003800000 */
[----:B------:R-:W-:-:S13]  /*3280*/  ISETP.NE.AND P6, PT, R44, R51, PT ;  /* 0x000000332c00720c */ /* 0x000fda0003fc5270 */
[----:B------:R-:W-:Y:S05]  /*3290*/  @P6 BRA `(.L_x_416) ;  /* 0xfffffffc00ec6947 */ /* 0x000fea000383ffff */
.L_x_415:
        /* <DEDUP_REMOVED lines=23> */
.L_x_420:
        /* <DEDUP_REMOVED lines=115> */
.L_x_419:
        /* <DEDUP_REMOVED lines=63> */
.L_x_421:
[----:B------:R-:W-:-:S04]  /*3f30*/  LOP3.LUT P6, RZ, R58, 0x1, RZ, 0xc0, !PT ;  /* 0x000000013aff7812 */ /* 0x000fc800078cc0ff */
[----:B------:R-:W-:-:S13]  /*3f40*/  ISETP.NE.OR P6, PT, R44, RZ, P6 ;  /* 0x000000ff2c00720c */ /* 0x000fda00037c5670 */
[----:B------:R-:W-:Y:S05]  /*3f50*/  @!P6 BRA `(.L_x_417) ;  /* 0x00000000007ce947 */ /* 0x000fea0003800000 */
.L_x_418:
        /* <DEDUP_REMOVED lines=31> */
.L_x_417:
        /* <DEDUP_REMOVED lines=10> */
.L_x_423:
[----:B------:R-:W-:Y:S05]  /*41f0*/  BSYNC B0 ;  /* 0x0000000000007941 */ /* 0x000fea0003800000 */
.L_x_422:
        /* <DEDUP_REMOVED lines=17> */
.L_x_414:
        /* <DEDUP_REMOVED lines=12> */
[----:B------:R-:W-:Y:S02]  /*43d0*/  SHF.L.U32 R55, R64, 0x10, RZ ;  /* 0x0000001040377819 */ /* 0x000fe400000006ff */
[----:B------:R-:W-:Y:S01]  /*43e0*/  SHF.L.U32 R53, R40, 0x10, RZ ;  /* 0x0000001028357819 */ /* 0x000fe200000006ff */
[----:B0-----:R-:W-:-:S09]  /*43f0*/  ULEA UR5, UR6, UR5, 0x18 ;  /* 0x0000000506057291 */ /* 0x001fd2000f8ec03f */
[----:B------:R-:W-:Y:S01]  /*4400*/  @!P0 STS.64 [UR5+0x90], R70 ;  /* 0x00009046ff008988 */ /* 0x000fe20008000a05 */
[----:B------:R-:W-:Y:S06]  /*4410*/  BAR.SYNC.DEFER_BLOCKING 0x0 ;  /* 0x0000000000007b1d */ /* 0x000fec0000010000 */
        /* <DEDUP_REMOVED lines=25> */
.L_x_424:
        /* <DEDUP_REMOVED lines=21> */
.L_x_426:
[----:B------:R-:W-:Y:S05]  /*4700*/  BSYNC B0 ;  /* 0x0000000000007941 */ /* 0x000fea0003800000 */
.L_x_425:
[----:B------:R-:W-:Y:S01]  /*4710*/  ISETP.NE.AND P6, PT, RZ, UR10, PT ;  /* 0x0000000aff007c0c */ /* 0x000fe2000bfc5270 */
[C---:B------:R-:W-:Y:S01]  /*4720*/  FADD.FTZ R42, -R66.reuse, R55 ;  /* 0x00000037422a7221 */ /* 0x040fe20000010100 */
[----:B------:R-:W-:Y:S01]  /*4730*/  FADD.FTZ R34, -R66, R53 ;  /* 0x0000003542227221 */ /* 0x000fe20000010100 */
[----:B------:R-:W-:Y:S02]  /*4740*/  SHF.L.U32 R65, R65, 0x10, RZ ;  /* 0x0000001041417819 */ /* 0x000fe400000006ff */
[----:B0-----:R-:W-:Y:S01]  /*4750*/  SHF.L.U32 R40, R39, 0x10, RZ ;  /* 0x0000001027287819 */ /* 0x001fe200000006ff */
        /* <DEDUP_REMOVED lines=23> */
.L_x_427:
        /* <DEDUP_REMOVED lines=20> */
.L_x_429:
[----:B------:R-:W-:Y:S05]  /*4a10*/  BSYNC B0 ;  /* 0x0000000000007941 */ /* 0x000fea0003800000 */
.L_x_428:
        /* <DEDUP_REMOVED lines=27> */
.L_x_430:
[----:B------:R-:W-:Y:S04]  /*4bd0*/  BSSY B0, `(.L_x_431) ;  /* 0x0000014000007945 */ /* 0x000fe80003800000 */
[----:B------:R-:W-:Y:S05]  /*4be0*/  @!P4 BRA `(.L_x_432) ;  /* 0x000000000048c947 */ /* 0x000fea0003800000 */
[----:B------:R-:W-:Y:S01]  /*4bf0*/  ULDC.64 UR12, c[0x0][0x288] ;  /* 0x0000a200000c7ab9 */ /* 0x000fe20000000a00 */
[----:B------:R-:W-:Y:S01]  /*4c00*/  MOV R38, R86 ;  /* 0x0000005600267202 */ /* 0x000fe20000000f00 */
[C-C-:B------:R-:W-:Y:S01]  /*4c10*/  FFMA.FTZ R24, R28.reuse, R46, R43.reuse ;  /* 0x0000002e1c187223 */ /* 0x140fe2000001002b */
[----:B------:R-:W-:Y:S01]  /*4c20*/  MOV R39, R89 ;  /* 0x0000005900277202 */ /* 0x000fe20000000f00 */
[----:B------:R-:W-:Y:S02]  /*4c30*/  IMAD R35, R13, UR12, RZ ;  /* 0x0000000c0d237c24 */ /* 0x000fe4000f8e02ff */
[----:B------:R-:W-:Y:S01]  /*4c40*/  FFMA.FTZ R37, R28, R42, R43 ;  /* 0x0000002a1c257223 */ /* 0x000fe2000001002b */
[----:B------:R-:W-:Y:S01]  /*4c50*/  FFMA.FTZ R24, R69, R80, -R24 ;  /* 0x0000005045187223 */ /* 0x000fe20000010818 */
[----:B------:R-:W-:-:S04]  /*4c60*/  IMAD.WIDE.U32 R38, R6, UR12, R38 ;  /* 0x0000000c06267c25 */ /* 0x000fc8000f8e0026 */
[----:B------:R-:W-:Y:S01]  /*4c70*/  FFMA.FTZ R40, R40, R83, -R37 ;  /* 0x0000005328287223 */ /* 0x000fe20000010825 */
[-C--:B------:R-:W-:Y:S01]  /*4c80*/  FMUL.FTZ R37, R24, R67.reuse ;  /* 0x0000004318257220 */ /* 0x080fe20000410000 */
[----:B------:R-:W-:Y:S01]  /*4c90*/  IMAD R35, R6, UR13, R35 ;  /* 0x0000000d06237c24 */ /* 0x000fe2000f8e0223 */
[----:B------:R-:W-:Y:S01]  /*4ca0*/  ULDC.64 UR12, c[0x0][0x210] ;  /* 0x00008400000c7ab9 */ /* 0x000fe20000000a00 */
[----:B------:R-:W-:Y:S01]  /*4cb0*/  FMUL.FTZ R24, R40, R67 ;  /* 0x0000004328187220 */ /* 0x000fe20000410000 */
[----:B------:R-:W-:Y:S02]  /*4cc0*/  LEA R34, P0, R38, UR12, 0x1 ;  /* 0x0000000c26227c11 */ /* 0x000fe4000f8008ff */
[----:B------:R-:W-:Y:S02]  /*4cd0*/  IADD3 R35, R39, R35, RZ ;  /* 0x0000002327237210 */ /* 0x000fe40007ffe0ff */
[----:B------:R-:W-:Y:S02]  /*4ce0*/  F2FP.BF16.F32.PACK_AB R37, R24, R37 ;  /* 0x000000251825723e */ /* 0x000fe400000010ff */
[----:B------:R-:W-:-:S05]  /*4cf0*/  LEA.HI.X R35, R38, UR13, R35, 0x1, P0 ;  /* 0x0000000d26237c11 */ /* 0x000fca00080f0c23 */
[----:B------:R0:W-:Y:S02]  /*4d00*/  STG.E desc[UR8][R34.64], R37 ;  /* 0x0000002522007986 */ /* 0x0001e4000c101908 */
.L_x_432:
[----:B------:R-:W-:Y:S05]  /*4d10*/  BSYNC B0 ;  /* 0x0000000000007941 */ /* 0x000fea0003800000 */
.L_x_431:
        /* <DEDUP_REMOVED lines=27> */
.L_x_433:
        /* <DEDUP_REMOVED lines=20> */
.L_x_435:
[----:B------:R-:W-:Y:S05]  /*5010*/  BSYNC B0 ;  /* 0x0000000000007941 */ /* 0x000fea0003800000 */
.L_x_434:
        /* <DEDUP_REMOVED lines=27> */
.L_x_436:
        /* <DEDUP_REMOVED lines=20> */
.L_x_438:
[----:B------:R-:W-:Y:S05]  /*5310*/  BSYNC B0 ;  /* 0x0000000000007941 */ /* 0x000fea0003800000 */
.L_x_437:
        /* <DEDUP_REMOVED lines=27> */
.L_x_439:
        /* <DEDUP_REMOVED lines=20> */
.L_x_441:
[----:B------:R-:W-:Y:S05]  /*5610*/  BSYNC B0 ;  /* 0x0000000000007941 */ /* 0x000fea0003800000 */
.L_x_440:
        /* <DEDUP_REMOVED lines=29> */
.L_x_442:
        /* <DEDUP_REMOVED lines=23> */
.L_x_444:
[----:B------:R-:W-:Y:S05]  /*5960*/  BSYNC B0 ;  /* 0x0000000000007941 */ /* 0x000fea0003800000 */
.L_x_443:
        /* <DEDUP_REMOVED lines=30> */
.L_x_445:
        /* <DEDUP_REMOVED lines=19> */
.L_x_447:
[----:B------:R-:W-:Y:S05]  /*5c80*/  BSYNC B0 ;  /* 0x0000000000007941 */ /* 0x000fea0003800000 */
.L_x_446:
[----:B0-----:R-:W0:Y:S01]  /*5c90*/  LDC R25, c[0x0][0x10] ;  /* 0x00000400ff197b82 */ /* 0x001e220000000800 */
[----:B------:R-:W-:Y:S02]  /*5ca0*/  IADD3 R12, R12, 0x1, RZ ;  /* 0x000000010c0c7810 */ /* 0x000fe40007ffe0ff */
[----:B0-----:R-:W-:-:S04]  /*5cb0*/  IADD3 R10, R25, R10, RZ ;  /* 0x0000000a190a7210 */ /* 0x001fc80007ffe0ff */
[----:B------:R-:W-:-:S13]  /*5cc0*/  ISETP.GE.AND P0, PT, R10, UR4, PT ;  /* 0x000000040a007c0c */ /* 0x000fda000bf06270 */
[----:B------:R-:W-:Y:S05]  /*5cd0*/  @!P0 BRA `(.L_x_448) ;  /* 0xffffffa400e48947 */ /* 0x000fea000383ffff */
.L_x_397:
        /* <DEDUP_REMOVED lines=19> */
.L_x_450:
[----:B------:R-:W-:Y:S05]  /*5e10*/  BSYNC B0 ;  /* 0x0000000000007941 */ /* 0x000fea0003800000 */
.L_x_449:
        /* <DEDUP_REMOVED lines=11> */
.L_x_452:
[----:B------:R-:W2:Y:S04]  /*5ed0*/  LDG.E.STRONG.GPU R5, desc[UR8][R2.64] ;  /* 0x0000000802057981 */ /* 0x000ea8000c1ef900 */
[----:B--2---:R-:W-:Y:S01]  /*5ee0*/  CCTL.IVALL ;  /* 0x00000000ff00798f */ /* 0x004fe20002000000 */
[----:B------:R-:W-:Y:S05]  /*5ef0*/  YIELD ;  /* 0x0000000000007946 */ /* 0x000fea0003800000 */
[----:B------:R-:W-:-:S13]  /*5f00*/  ISETP.NE.AND P0, PT, R5, R4, PT ;  /* 0x000000040500720c */ /* 0x000fda0003f05270 */
[----:B------:R-:W-:Y:S05]  /*5f10*/  @P0 BRA `(.L_x_452) ;  /* 0xfffffffc00ec0947 */ /* 0x000fea000383ffff */
.L_x_451:
        /* <DEDUP_REMOVED lines=25> */
.L_x_453:
[----:B------:R-:W-:-:S04]  /*60b0*/  LEA R6, P0, R0, UR4, 0x2 ;  /* 0x0000000400067c11 */ /* 0x000fc8000f8010ff */
[----:B------:R-:W-:Y:S02]  /*60c0*/  LEA.HI.X R7, R0, UR5, R7, 0x2, P0 ;  /* 0x0000000500077c11 */ /* 0x000fe400080f1407 */
[-C--:B------:R-:W-:Y:S02]  /*60d0*/  LEA R8, P0, R25, R6.reuse, 0x2 ;  /* 0x0000000619087211 */ /* 0x080fe400078010ff */
[-C--:B------:R-:W-:Y:S01]  /*60e0*/  LEA R12, P2, R27, R6.reuse, 0x2 ;  /* 0x000000061b0c7211 */ /* 0x080fe200078410ff */
[----:B--2---:R2:W3:Y:S01]  /*60f0*/  LDG.E R2, desc[UR8][R6.64] ;  /* 0x0000000806027981 */ /* 0x0044e2000c1e1900 */
[----:B------:R-:W-:Y:S02]  /*6100*/  LEA R10, P1, R22, R6, 0x2 ;  /* 0x00000006160a7211 */ /* 0x000fe400078210ff */
[C---:B------:R-:W-:Y:S02]  /*6110*/  IADD3.X R9, R7.reuse, R31, RZ, P0, !PT ;  /* 0x0000001f07097210 */ /* 0x040fe400007fe4ff */
[----:B------:R-:W-:-:S02]  /*6120*/  IADD3.X R13, R7, R29, RZ, P2, !PT ;  /* 0x0000001d070d7210 */ /* 0x000fc400017fe4ff */
[----:B------:R-:W-:Y:S02]  /*6130*/  IADD3.X R11, R23, R7, RZ, P1, !PT ;  /* 0x00000007170b7210 */ /* 0x000fe40000ffe4ff */
[----:B------:R-:W3:Y:S04]  /*6140*/  LDG.E R9, desc[UR8][R8.64] ;  /* 0x0000000808097981 */ /* 0x000ee8000c1e1900 */
[----:B------:R-:W4:Y:S04]  /*6150*/  LDG.E R10, desc[UR8][R10.64] ;  /* 0x000000080a0a7981 */ /* 0x000f28000c1e1900 */
[----:B------:R-:W4:Y:S01]  /*6160*/  LDG.E R13, desc[UR8][R12.64] ;  /* 0x000000080c0d7981 */ /* 0x000f22000c1e1900 */
[----:B------:R-:W-:-:S02]  /*6170*/  SHF.L.U32 R5, R0, 0x1, RZ ;  /* 0x0000000100057819 */ /* 0x000fc400000006ff */
[----:B------:R-:W-:-:S04]  /*6180*/  IADD3 R0, R0, 0x1e0, RZ ;  /* 0x000001e000007810 */ /* 0x000fc80007ffe0ff */
[----:B------:R-:W-:Y:S02]  /*6190*/  ISETP.GT.U32.AND P0, PT, R25, R0, PT ;  /* 0x000000001900720c */ /* 0x000fe40003f04070 */
[----:B--2---:R-:W-:-:S04]  /*61a0*/  SHF.R.S32.HI R7, RZ, 0x1f, R0 ;  /* 0x0000001fff077819 */ /* 0x004fc80000011400 */
[----:B------:R-:W-:Y:S02]  /*61b0*/  ISETP.GT.AND.EX P0, PT, R18, R7, PT, P0 ;  /* 0x000000071200720c */ /* 0x000fe40003f04300 */
[----:B---3--:R-:W-:Y:S01]  /*61c0*/  F2FP.BF16.F32.PACK_AB R19, R9, R2 ;  /* 0x000000020913723e */ /* 0x008fe200000010ff */
[----:B0-----:R-:W-:-:S04]  /*61d0*/  IMAD.WIDE R2, R5, 0x2, R14 ;  /* 0x0000000205027825 */ /* 0x001fc800078e020e */
[----:B-1----:R-:W-:Y:S01]  /*61e0*/  IMAD.WIDE R4, R5, 0x2, R16 ;  /* 0x0000000205047825 */ /* 0x002fe200078e0210 */
[----:B----4-:R-:W-:Y:S01]  /*61f0*/  F2FP.BF16.F32.PACK_AB R21, R13, R10 ;  /* 0x0000000a0d15723e */ /* 0x010fe200000010ff */
[----:B------:R2:W-:Y:S04]  /*6200*/  STG.E desc[UR8][R2.64], R19 ;  /* 0x0000001302007986 */ /* 0x0005e8000c101908 */
[----:B------:R2:W-:Y:S01]  /*6210*/  STG.E desc[UR8][R4.64], R21 ;  /* 0x0000001504007986 */ /* 0x0005e2000c101908 */
[----:B------:R-:W-:Y:S05]  /*6220*/  @P0 BRA `(.L_x_453) ;  /* 0xfffffffc00a00947 */ /* 0x000fea000383ffff */
[----:B------:R-:W-:Y:S05]  /*6230*/  EXIT ;  /* 0x000000000000794d */ /* 0x000fea0003800000 */
.L_x_454:
        /* <DEDUP_REMOVED lines=12> */
.L_x_5598:


//--------------------- .text._Z35group_norm_nhwc_bwd_one_pass_kernelI11Bf16IOBf16WLi128ELi120ELi480EEv26Group_norm_nhwc_bwd_params --------------------------
	.section	.text._Z35group_norm_nhwc_bwd_one_pass_kernelI11Bf16IOBf16WLi128ELi120ELi480EEv26Group_norm_nhwc_bwd_params,"ax",@progbits
	.align	128
        .global         _Z35group_norm_nhwc_bwd_one_pass_kernelI11Bf16IOBf16WLi128ELi120ELi480EEv26Group_norm_nhwc_bwd_params
        .type           _Z35group_norm_nhwc_bwd_one_pass_kernelI11Bf16IOBf16WLi128ELi120ELi480EEv26Group_norm_nhwc_bwd_params,@function
        .size           _Z35group_norm_nhwc_bwd_one_pass_kernelI11Bf16IOBf16WLi128ELi120ELi480EEv26Group_norm_nhwc_bwd_params,(.L_x_5599 - _Z35group_norm_nhwc_bwd_one_pass_kernelI11Bf16IOBf16WLi128ELi120ELi480EEv26Group_norm_nhwc_bwd_params)
        .other          _Z35group_norm_nhwc_bwd_one_pass_kernelI11Bf16IOBf16WLi128ELi120ELi480EEv26Group_norm_nhwc_bwd_params,@"STO_CUDA_ENTRY STV_DEFAULT"
_Z35group_norm_nhwc_bwd_one_pass_kernelI11Bf16IOBf16WLi128ELi120ELi480EEv26Group_norm_nhwc_bwd_params:
.text._Z35group_norm_nhwc_bwd_one_pass_kernelI11Bf16IOBf16WLi128ELi120ELi480EEv26Group_norm_nhwc_bwd_params:
        /* <DEDUP_REMOVED lines=14> */
[----:B------:R-:W-:Y:S01]  /*00e0*/  UMOV UR5, 0x400 ;  /* 0x0000040000057882 */ /* 0x000fe20000000000 */
[----:B------:R-:W-:Y:S01]  /*00f0*/  LOP3.LUT R23, R23, 0xffffffbf, RZ, 0xc0, !PT ;  /* 0xffffffbf17177812 */ /* 0x000fe200078ec0ff */
[----:B------:R-:W-:Y:S01]  /*0100*/  HFMA2.MMA R12, -RZ, RZ, 0, 0 ;  /* 0x00000000ff0c7435 */ /* 0x000fe200000001ff */
[----:B------:R-:W-:Y:S01]  /*0110*/  SHF.R.U32.HI R15, RZ, 0x5, R5 ;  /* 0x00000005ff0f7819 */ /* 0x000fe20000011605 */
[----:B------:R-:W1:Y:S01]  /*0120*/  LDC.64 R10, c[0x0][0x288] ;  /* 0x0000a200ff0a7b82 */ /* 0x000e620000000a00 */
[--C-:B------:R-:W-:Y:S02]  /*0130*/  SHF.R.S32.HI R13, RZ, 0x1f, R2.reuse ;  /* 0x0000001fff0d7819 */ /* 0x100fe40000011402 */
[----:B------:R-:W-:Y:S01]  /*0140*/  MOV R14, R0 ;  /* 0x00000000000e7202 */ /* 0x000fe20000000f00 */
[----:B------:R-:W-:-:S04]  /*0150*/  IMAD R16, R15, -0x3c, R2 ;  /* 0xffffffc40f107824 */ /* 0x000fc800078e0202 */
[----:B------:R-:W2:Y:S01]  /*0160*/  S2UR UR6, SR_CgaCtaId ;  /* 0x00000000000679c3 */ /* 0x000ea20000008800 */
[----:B------:R-:W-:Y:S01]  /*0170*/  SHF.L.U32 R16, R16, 0x1, RZ ;  /* 0x0000000110107819 */ /* 0x000fe200000006ff */
[----:B0-----:R-:W-:Y:S01]  /*0180*/  IMAD R3, R6, UR7, R15 ;  /* 0x0000000706037c24 */ /* 0x001fe2000f8e020f */
[----:B------:R-:W-:-:S04]  /*0190*/  LEA.HI R15, R13, R2, RZ, 0x5 ;  /* 0x000000020d0f7211 */ /* 0x000fc800078f28ff */
[C---:B------:R-:W-:Y:S02]  /*01a0*/  IADD3 R4, R3.reuse, 0x18, RZ ;  /* 0x0000001803047810 */ /* 0x040fe40007ffe0ff */
[----:B------:R-:W-:Y:S02]  /*01b0*/  IADD3 R5, R3, 0x20, RZ ;  /* 0x0000002003057810 */ /* 0x000fe40007ffe0ff */
[----:B------:R-:W-:Y:S02]  /*01c0*/  ISETP.LT.U32.AND P0, PT, R4, UR10, PT ;  /* 0x0000000a04007c0c */ /* 0x000fe4000bf01070 */
[----:B------:R-:W-:Y:S02]  /*01d0*/  SHF.R.S32.HI R4, RZ, 0x1f, R4 ;  /* 0x0000001fff047819 */ /* 0x000fe40000011404 */
[----:B------:R-:W-:Y:S02]  /*01e0*/  ISETP.LT.U32.AND P2, PT, R5, UR10, PT ;  /* 0x0000000a05007c0c */ /* 0x000fe4000bf41070 */
[----:B------:R-:W-:Y:S01]  /*01f0*/  ISETP.LT.AND.EX P0, PT, R4, UR11, !P1, P0 ;  /* 0x0000000b04007c0c */ /* 0x000fe2000cf01300 */
[----:B--2---:R-:W-:Y:S01]  /*0200*/  ULEA UR5, UR6, UR5, 0x18 ;  /* 0x0000000506057291 */ /* 0x004fe2000f8ec03f */
        /* <DEDUP_REMOVED lines=27> */
[----:B------:R-:W-:Y:S02]  /*03c0*/  SHF.R.S32.HI R6, RZ, 0x1f, R4 ;  /* 0x0000001fff067819 */ /* 0x000fe40000011404 */
[----:B------:R-:W-:Y:S02]  /*03d0*/  ISETP.LT.U32.AND P5, PT, R4, UR10, PT ;  /* 0x0000000a04007c0c */ /* 0x000fe4000bfa1070 */
[----:B------:R-:W-:Y:S02]  /*03e0*/  IADD3 R5, R3, 0x50, RZ ;  /* 0x0000005003057810 */ /* 0x000fe40007ffe0ff */
[----:B------:R-:W-:-:S02]  /*03f0*/  @P2 LOP3.LUT R23, R23, 0x4, RZ, 0xfc, !PT ;  /* 0x0000000417172812 */ /* 0x000fc400078efcff */
[----:B------:R-:W-:Y:S02]  /*0400*/  IADD3 R4, R3, 0x58, RZ ;  /* 0x0000005803047810 */ /* 0x000fe40007ffe0ff */
[----:B------:R-:W-:Y:S02]  /*0410*/  ISETP.LT.AND.EX P5, PT, R6, UR11, !P1, P5 ;  /* 0x0000000b06007c0c */ /* 0x000fe4000cfa1350 */
[----:B------:R-:W-:Y:S02]  /*0420*/  SHF.R.S32.HI R6, RZ, 0x1f, R5 ;  /* 0x0000001fff067819 */ /* 0x000fe40000011405 */
[----:B------:R-:W-:Y:S02]  /*0430*/  ISETP.LT.U32.AND P4, PT, R5, UR10, PT ;  /* 0x0000000a05007c0c */ /* 0x000fe4000bf81070 */
[----:B------:R-:W-:Y:S02]  /*0440*/  LOP3.LUT R23, R23, 0xfffffffd, RZ, 0xc0, !PT ;  /* 0xfffffffd17177812 */ /* 0x000fe400078ec0ff */
[----:B------:R-:W-:-:S02]  /*0450*/  SHF.R.S32.HI R5, RZ, 0x1f, R4 ;  /* 0x0000001fff057819 */ /* 0x000fc40000011404 */
[----:B------:R-:W-:Y:S02]  /*0460*/  ISETP.LT.U32.AND P3, PT, R4, UR10, PT ;  /* 0x0000000a04007c0c */ /* 0x000fe4000bf61070 */
[----:B------:R-:W-:Y:S02]  /*0470*/  @P0 LOP3.LUT R23, R23, 0x2, RZ, 0xfc, !PT ;  /* 0x0000000217170812 */ /* 0x000fe400078efcff */
[----:B------:R-:W-:Y:S02]  /*0480*/  ISETP.LT.AND.EX P3, PT, R5, UR11, !P1, P3 ;  /* 0x0000000b05007c0c */ /* 0x000fe4000cf61330 */
[----:B------:R-:W-:Y:S02]  /*0490*/  SHF.R.S32.HI R5, RZ, 0x1f, R3 ;  /* 0x0000001fff057819 */ /* 0x000fe40000011403 */
[----:B------:R-:W-:Y:S02]  /*04a0*/  ISETP.LT.U32.AND P0, PT, R3, UR10, PT ;  /* 0x0000000a03007c0c */ /* 0x000fe4000bf01070 */
[----:B------:R-:W-:-:S02]  /*04b0*/  ISETP.LT.AND.EX P4, PT, R6, UR11, !P1, P4 ;  /* 0x0000000b06007c0c */ /* 0x000fc4000cf81340 */
[----:B------:R-:W-:Y:S02]  /*04c0*/  ISETP.LT.AND.EX P0, PT, R5, UR11, !P1, P0 ;  /* 0x0000000b05007c0c */ /* 0x000fe4000cf01300 */
[----:B------:R-:W-:Y:S02]  /*04d0*/  IADD3 R4, R3, 0x8, RZ ;  /* 0x0000000803047810 */ /* 0x000fe40007ffe0ff */
[----:B------:R-:W-:Y:S02]  /*04e0*/  LOP3.LUT R23, R23, 0xffffff7f, RZ, 0xc0, !PT ;  /* 0xffffff7f17177812 */ /* 0x000fe400078ec0ff */
[----:B------:R-:W-:Y:S02]  /*04f0*/  IADD3 R6, R3, 0x10, RZ ;  /* 0x0000001003067810 */ /* 0x000fe40007ffe0ff */
[----:B------:R-:W-:Y:S02]  /*0500*/  SHF.R.S32.HI R7, RZ, 0x1f, R4 ;  /* 0x0000001fff077819 */ /* 0x000fe40000011404 */
[----:B------:R-:W-:-:S02]  /*0510*/  ISETP.LT.U32.AND P2, PT, R4, UR10, PT ;  /* 0x0000000a04007c0c */ /* 0x000fc4000bf41070 */
[----:B------:R-:W-:Y:S02]  /*0520*/  SHF.R.S32.HI R9, RZ, 0x1f, R6 ;  /* 0x0000001fff097819 */ /* 0x000fe40000011406 */
[----:B------:R-:W-:Y:S02]  /*0530*/  @P0 LOP3.LUT R23, R23, 0x80, RZ, 0xfc, !PT ;  /* 0x0000008017170812 */ /* 0x000fe400078efcff */
[----:B------:R-:W-:Y:S01]  /*0540*/  ISETP.LT.U32.AND P0, PT, R6, UR10, PT ;  /* 0x0000000a06007c0c */ /* 0x000fe2000bf01070 */
[----:B------:R-:W-:Y:S01]  /*0550*/  ULDC.U8 UR10, c[0x0][0x2a4] ;  /* 0x0000a900000a7ab9 */ /* 0x000fe20000000000 */
[----:B------:R-:W-:Y:S02]  /*0560*/  ISETP.LT.AND.EX P2, PT, R7, UR11, !P1, P2 ;  /* 0x0000000b07007c0c */ /* 0x000fe4000cf41320 */
[----:B------:R-:W-:Y:S02]  /*0570*/  ISETP.LT.AND.EX P1, PT, R9, UR11, !P1, P0 ;  /* 0x0000000b09007c0c */ /* 0x000fe4000cf21300 */
[----:B-1----:R-:W-:-:S02]  /*0580*/  LEA.HI R17, P0, R11, R10, RZ, 0x1 ;  /* 0x0000000a0b117211 */ /* 0x002fc400078108ff */
[-C--:B------:R-:W-:Y:S02]  /*0590*/  LEA R25, R11, R11.reuse, 0x1 ;  /* 0x0000000b0b197211 */ /* 0x080fe400078e08ff */
[----:B------:R-:W-:Y:S01]  /*05a0*/  IADD3.X R22, RZ, R11, RZ, P0, !PT ;  /* 0x0000000bff167210 */ /* 0x000fe200007fe4ff */
[----:B------:R-:W-:Y:S01]  /*05b0*/  IMAD.WIDE.U32 R10, R10, 0x3, RZ ;  /* 0x000000030a0a7825 */ /* 0x000fe200078e00ff */
[----:B------:R-:W-:Y:S02]  /*05c0*/  SHF.R.S32.HI R19, RZ, 0x5, R15 ;  /* 0x00000005ff137819 */ /* 0x000fe4000001140f */
[--C-:B------:R-:W-:Y:S02]  /*05d0*/  SHF.R.S64 R17, R17, 0x1, R22.reuse ;  /* 0x0000000111117819 */ /* 0x100fe40000001016 */
[----:B------:R-:W-:Y:S02]  /*05e0*/  IADD3 R25, R11, R25, RZ ;  /* 0x000000190b197210 */ /* 0x000fe40007ffe0ff */
[----:B------:R-:W0:Y:S01]  /*05f0*/  LDC R11, c[0x0][0x10] ;  /* 0x00000400ff0b7b82 */ /* 0x000e220000000800 */
[----:B------:R-:W-:-:S02]  /*0600*/  SHF.R.S32.HI R22, RZ, 0x1, R22 ;  /* 0x00000001ff167819 */ /* 0x000fc40000011416 */
[----:B------:R-:W-:Y:S02]  /*0610*/  LEA.HI R18, P0, R25, R10, RZ, 0x1 ;  /* 0x0000000a19127211 */ /* 0x000fe400078108ff */
[----:B------:R-:W1:Y:S01]  /*0620*/  S2R R10, SR_LANEID ;  /* 0x00000000000a7919 */ /* 0x000e620000000000 */
[----:B------:R-:W-:Y:S02]  /*0630*/  SHF.L.U64.HI R21, R17, 0x2, R22 ;  /* 0x0000000211157819 */ /* 0x000fe40000010216 */
[----:B------:R-:W2:Y:S01]  /*0640*/  LDC R8, c[0x0][0xc] ;  /* 0x00000300ff087b82 */ /* 0x000ea20000000800 */
[----:B------:R-:W-:Y:S02]  /*0650*/  IADD3.X R25, RZ, R25, RZ, P0, !PT ;  /* 0x00000019ff197210 */ /* 0x000fe400007fe4ff */
[----:B------:R-:W-:Y:S02]  /*0660*/  LEA R19, R19, UR5, 0x3 ;  /* 0x0000000513137c11 */ /* 0x000fe4000f8e18ff */
[----:B------:R-:W-:-:S02]  /*0670*/  SHF.R.S64 R18, R18, 0x1, R25 ;  /* 0x0000000112127819 */ /* 0x000fc40000001019 */
[----:B------:R-:W-:Y:S02]  /*0680*/  SHF.R.S32.HI R25, RZ, 0x1, R25 ;  /* 0x00000001ff197819 */ /* 0x000fe40000011419 */
[----:B------:R-:W-:Y:S02]  /*0690*/  IADD3 R20, R3, 0x78, RZ ;  /* 0x0000007803147810 */ /* 0x000fe40007ffe0ff */
[----:B------:R-:W-:Y:S01]  /*06a0*/  SHF.L.U64.HI R22, R18, 0x2, R25 ;  /* 0x0000000212167819 */ /* 0x000fe20000010219 */
[----:B0-----:R-:W-:Y:S01]  /*06b0*/  IMAD R13, R11, UR7, R0 ;  /* 0x000000070b0d7c24 */ /* 0x001fe2000f8e0200 */
[----:B-12---:R-:W-:-:S07]  /*06c0*/  LOP3.LUT R15, R8, 0x3, RZ, 0xc0, !PT ;  /* 0x00000003080f7812 */ /* 0x006fce00078ec0ff */
.L_x_538:
[----:B0-----:R-:W0:Y:S01]  /*06d0*/  LDC R31, c[0x0][0x2a0] ;  /* 0x0000a800ff1f7b82 */ /* 0x001e220000000800 */
[----:B------:R-:W-:Y:S01]  /*06e0*/  LOP3.LUT P6, RZ, R23, 0x80, RZ, 0xc0, !PT ;  /* 0x0000008017ff7812 */ /* 0x000fe200078cc0ff */
[----:B------:R-:W-:Y:S01]  /*06f0*/  ULDC.64 UR12, c[0x0][0x298] ;  /* 0x0000a600000c7ab9 */ /* 0x000fe20000000a00 */
[----:B------:R-:W-:Y:S02]  /*0700*/  P2R R93, PR, RZ, 0x4 ;  /* 0x00000004ff5d7803 */ /* 0x000fe40000000000 */
[C---:B------:R-:W-:Y:S02]  /*0710*/  IADD3 R59, R3.reuse, 0x58, RZ ;  /* 0x00000058033b7810 */ /* 0x040fe40007ffe0ff */
[----:B------:R-:W-:Y:S01]  /*0720*/  IADD3 R65, R3, 0x60, RZ ;  /* 0x0000006003417810 */ /* 0x000fe20007ffe0ff */
[----:B------:R-:W1:Y:S01]  /*0730*/  @P2 LDC.64 R76, c[0x0][0x230] ;  /* 0x00008c00ff4c2b82 */ /* 0x000e620000000a00 */
[----:B------:R-:W-:Y:S02]  /*0740*/  P2R R30, PR, RZ, 0x20 ;  /* 0x00000020ff1e7803 */ /* 0x000fe40000000000 */
[----:B------:R-:W-:-:S05]  /*0750*/  SHF.R.S32.HI R61, RZ, 0x1f, R65 ;  /* 0x0000001fff3d7819 */ /* 0x000fca0000011441 */
        /* <DEDUP_REMOVED lines=26> */
[----:B------:R-:W-:-:S11]  /*0900*/  IADD3 R29, R3, 0x18, RZ ;  /* 0x00000018031d7810 */ /* 0x000fd60007ffe0ff */
        /* <DEDUP_REMOVED lines=34> */
[----:B------:R-:W-:-:S13]  /*0b30*/  LOP3.LUT P6, RZ, R23, 0x40, RZ, 0xc0, !PT ;  /* 0x0000004017ff7812 */ /* 0x000fda00078cc0ff */
[----:B------:R-:W2:Y:S01]  /*0b40*/  @P6 LDC.64 R80, c[0x0][0x230] ;  /* 0x00008c00ff506b82 */ /* 0x000ea20000000a00 */
[----:B-1----:R-:W-:-:S04]  /*0b50*/  @P2 IMAD R24, R7, R26, RZ ;  /* 0x0000001a07182224 */ /* 0x002fc800078e02ff */
[----:B------:R-:W-:Y:S01]  /*0b60*/  @P2 IMAD R27, R4, R27, R24 ;  /* 0x0000001b041b2224 */ /* 0x000fe200078e0218 */
[----:B------:R-:W-:-:S05]  /*0b70*/  @P2 MOV R24, R98 ;  /* 0x0000006200182202 */ /* 0x000fca0000000f00 */
[----:B------:R-:W-:-:S05]  /*0b80*/  @P2 IMAD.WIDE.U32 R24, R4, R26, R24 ;  /* 0x0000001a04182225 */ /* 0x000fca00078e0018 */
[----:B------:R-:W-:Y:S02]  /*0b90*/  @P2 IADD3 R25, R25, R27, RZ ;  /* 0x0000001b19192210 */ /* 0x000fe40007ffe0ff */
[----:B------:R-:W1:Y:S01]  /*0ba0*/  @P2 LDC.64 R26, c[0x0][0x228] ;  /* 0x00008a00ff1a2b82 */ /* 0x000e620000000a00 */
[C---:B------:R-:W-:Y:S02]  /*0bb0*/  @P2 SHF.L.U32 R87, R24.reuse, 0x1, RZ ;  /* 0x0000000118572819 */ /* 0x040fe400000006ff */
[----:B------:R-:W-:Y:S02]  /*0bc0*/  @P2 SHF.L.U64.HI R24, R24, 0x1, R25 ;  /* 0x0000000118182819 */ /* 0x000fe40000010219 */
[----:B------:R-:W-:Y:S02]  /*0bd0*/  @P2 IADD3 R76, P0, R87, R76, RZ ;  /* 0x0000004c574c2210 */ /* 0x000fe40007f1e0ff */
[----:B------:R-:W-:Y:S02]  /*0be0*/  @P1 MOV R25, R101 ;  /* 0x0000006500191202 */ /* 0x000fe40000000f00 */
[----:B------:R-:W-:-:S02]  /*0bf0*/  @P2 IADD3.X R77, R24, R77, RZ, P0, !PT ;  /* 0x0000004d184d2210 */ /* 0x000fc400007fe4ff */
[----:B-1----:R-:W-:-:S04]  /*0c00*/  @P2 IADD3 R86, P0, R87, R26, RZ ;  /* 0x0000001a57562210 */ /* 0x002fc80007f1e0ff */
[----:B------:R-:W-:Y:S02]  /*0c10*/  @P2 IADD3.X R87, R24, R27, RZ, P0, !PT ;  /* 0x0000001b18572210 */ /* 0x000fe400007fe4ff */
[----:B------:R-:W1:Y:S01]  /*0c20*/  @P1 LDC.64 R26, c[0x0][0x288] ;  /* 0x0000a200ff1a1b82 */ /* 0x000e620000000a00 */
[----:B------:R-:W-:-:S13]  /*0c30*/  LOP3.LUT P2, RZ, R23, 0x20, RZ, 0xc0, !PT ;  /* 0x0000002017ff7812 */ /* 0x000fda000784c0ff */
[----:B------:R-:W3:Y:S01]  /*0c40*/  @P2 LDC.64 R68, c[0x0][0x230] ;  /* 0x00008c00ff442b82 */ /* 0x000ee20000000a00 */
        /* <DEDUP_REMOVED lines=8> */
[----:B0-----:R-:W-:Y:S02]  /*0cd0*/  @P1 IADD3 R78, P0, R85, R78, RZ ;  /* 0x0000004e554e1210 */ /* 0x001fe40007f1e0ff */
[----:B------:R-:W-:Y:S02]  /*0ce0*/  SHF.R.S32.HI R25, RZ, 0x1f, R29 ;  /* 0x0000001fff197819 */ /* 0x000fe4000001141d */
[----:B------:R-:W-:-:S02]  /*0cf0*/  @P1 IADD3.X R79, R24, R79, RZ, P0, !PT ;  /* 0x0000004f184f1210 */ /* 0x000fc400007fe4ff */
[----:B-1----:R-:W-:-:S04]  /*0d00*/  @P1 IADD3 R84, P0, R85, R26, RZ ;  /* 0x0000001a55541210 */ /* 0x002fc80007f1e0ff */
[----:B------:R-:W-:Y:S02]  /*0d10*/  @P1 IADD3.X R85, R24, R27, RZ, P0, !PT ;  /* 0x0000001b18551210 */ /* 0x000fe400007fe4ff */
[----:B------:R-:W0:Y:S02]  /*0d20*/  @P6 LDC.64 R26, c[0x0][0x288] ;  /* 0x0000a200ff1a6b82 */ /* 0x000e240000000a00 */
[----:B0-----:R-:W-:Y:S01]  /*0d30*/  @P6 IMAD R24, R25, R26, RZ ;  /* 0x0000001a19186224 */ /* 0x001fe200078e02ff */
[----:B------:R-:W-:-:S03]  /*0d40*/  @P6 MOV R25, R101 ;  /* 0x0000006500196202 */ /* 0x000fc60000000f00 */
[----:B------:R-:W-:Y:S01]  /*0d50*/  @P6 IMAD R27, R29, R27, R24 ;  /* 0x0000001b1d1b6224 */ /* 0x000fe200078e0218 */
[----:B------:R-:W-:-:S05]  /*0d60*/  @P6 MOV R24, R98 ;  /* 0x0000006200186202 */ /* 0x000fca0000000f00 */
        /* <DEDUP_REMOVED lines=12> */
[----:B------:R-:W-:-:S13]  /*0e30*/  LOP3.LUT P6, RZ, R23, 0x10, RZ, 0xc0, !PT ;  /* 0x0000001017ff7812 */ /* 0x000fda00078cc0ff */
[----:B------:R-:W1:Y:S01]  /*0e40*/  @P6 LDC.64 R52, c[0x0][0x230] ;  /* 0x00008c00ff346b82 */ /* 0x000e620000000a00 */
        /* <DEDUP_REMOVED lines=86> */
[----:B------:R-:W-:Y:S02]  /*13b0*/  IADD3 R67, R3, 0x68, RZ ;  /* 0x0000006803437810 */ /* 0x000fe40007ffe0ff */
        /* <DEDUP_REMOVED lines=27> */
[----:B------:R-:W-:Y:S01]  /*1570*/  @P4 IMAD R27, R29, R27, R24 ;  /* 0x0000001b1d1b4224 */ /* 0x000fe200078e0218 */
[----:B------:R-:W-:-:S05]  /*1580*/  @P4 MOV R24, R98 ;  /* 0x0000006200184202 */ /* 0x000fca0000000f00 */
[----:B------:R-:W-:Y:S02]  /*1590*/  @P4 IMAD.WIDE.U32 R24, R29, R26, R24 ;  /* 0x0000001a1d184225 */ /* 0x000fe400078e0018 */
[----:B------:R-:W0:Y:S03]  /*15a0*/  @P4 LDC.64 R28, c[0x0][0x228] ;  /* 0x00008a00ff1c4b82 */ /* 0x000e260000000a00 */
[----:B------:R-:W-:Y:S02]  /*15b0*/  @P4 IADD3 R27, R25, R27, RZ ;  /* 0x0000001b191b4210 */ /* 0x000fe40007ffe0ff */
[C---:B------:R-:W-:Y:S02]  /*15c0*/  @P4 SHF.L.U32 R25, R24.reuse, 0x1, RZ ;  /* 0x0000000118194819 */ /* 0x040fe400000006ff */
[----:B------:R-:W-:Y:S02]  /*15d0*/  @P4 SHF.L.U64.HI R26, R24, 0x1, R27 ;  /* 0x00000001181a4819 */ /* 0x000fe4000001021b */
[----:B------:R-:W-:-:S04]  /*15e0*/  @P4 IADD3 R32, P0, R25, R32, RZ ;  /* 0x0000002019204210 */ /* 0x000fc80007f1e0ff */
[----:B------:R-:W-:Y:S02]  /*15f0*/  @P4 IADD3.X R33, R26, R33, RZ, P0, !PT ;  /* 0x000000211a214210 */ /* 0x000fe400007fe4ff */
[----:B0-----:R-:W-:-:S04]  /*1600*/  @P4 IADD3 R24, P0, R25, R28, RZ ;  /* 0x0000001c19184210 */ /* 0x001fc80007f1e0ff */
[----:B------:R-:W-:Y:S02]  /*1610*/  @P4 IADD3.X R25, R26, R29, RZ, P0, !PT ;  /* 0x0000001d1a194210 */ /* 0x000fe400007fe4ff */
[----:B------:R-:W-:Y:S01]  /*1620*/  SHF.R.S32.HI R29, RZ, 0x1f, R59 ;  /* 0x0000001fff1d7819 */ /* 0x000fe2000001143b */
[----:B------:R-:W0:Y:S04]  /*1630*/  @P3 LDC.64 R26, c[0x0][0x230] ;  /* 0x00008c00ff1a3b82 */ /* 0x000e280000000a00 */
[----:B------:R-:W-:Y:S01]  /*1640*/  @P3 IMAD R28, R29, R56, RZ ;  /* 0x000000381d1c3224 */ /* 0x000fe200078e02ff */
[----:B------:R-:W-:-:S03]  /*1650*/  @P3 MOV R29, R101 ;  /* 0x00000065001d3202 */ /* 0x000fc60000000f00 */
[----:B------:R-:W-:Y:S01]  /*1660*/  @P3 IMAD R57, R59, R57, R28 ;  /* 0x000000393b393224 */ /* 0x000fe200078e021c */
[----:B------:R-:W-:-:S05]  /*1670*/  @P3 MOV R28, R98 ;  /* 0x00000062001c3202 */ /* 0x000fca0000000f00 */
[----:B------:R-:W-:Y:S02]  /*1680*/  @P3 IMAD.WIDE.U32 R28, R59, R56, R28 ;  /* 0x000000383b1c3225 */ /* 0x000fe400078e001c */
[----:B------:R-:W1:Y:S03]  /*1690*/  @P3 LDC.64 R58, c[0x0][0x228] ;  /* 0x00008a00ff3a3b82 */ /* 0x000e660000000a00 */
[----:B------:R-:W-:Y:S02]  /*16a0*/  @P3 IADD3 R57, R29, R57, RZ ;  /* 0x000000391d393210 */ /* 0x000fe40007ffe0ff */
[C---:B------:R-:W-:Y:S02]  /*16b0*/  @P3 SHF.L.U32 R29, R28.reuse, 0x1, RZ ;  /* 0x000000011c1d3819 */ /* 0x040fe400000006ff */
[----:B------:R-:W-:Y:S02]  /*16c0*/  @P3 SHF.L.U64.HI R56, R28, 0x1, R57 ;  /* 0x000000011c383819 */ /* 0x000fe40000010239 */
[----:B0-----:R-:W-:-:S04]  /*16d0*/  @P3 IADD3 R26, P0, R29, R26, RZ ;  /* 0x0000001a1d1a3210 */ /* 0x001fc80007f1e0ff */
[----:B------:R-:W-:Y:S02]  /*16e0*/  @P3 IADD3.X R27, R56, R27, RZ, P0, !PT ;  /* 0x0000001b381b3210 */ /* 0x000fe400007fe4ff */
[----:B-1----:R-:W-:-:S04]  /*16f0*/  @P3 IADD3 R28, P0, R29, R58, RZ ;  /* 0x0000003a1d1c3210 */ /* 0x002fc80007f1e0ff */
[----:B------:R-:W-:Y:S01]  /*1700*/  @P3 IADD3.X R29, R56, R59, RZ, P0, !PT ;  /* 0x0000003b381d3210 */ /* 0x000fe200007fe4ff */
[----:B------:R-:W-:Y:S01]  /*1710*/  IMAD.WIDE.U32 R56, R2, -0x77777777, RZ ;  /* 0x8888888902387825 */ /* 0x000fe200078e00ff */
[----:B------:R-:W0:Y:S04]  /*1720*/  LDC R59, c[0x0][0x2ac] ;  /* 0x0000ab00ff3b7b82 */ /* 0x000e280000000800 */
[----:B------:R-:W-:-:S05]  /*1730*/  SHF.R.U32.HI R56, RZ, 0x5, R57 ;  /* 0x00000005ff387819 */ /* 0x000fca0000011639 */
[----:B0-----:R-:W-:-:S05]  /*1740*/  IMAD R72, R59, UR7, R56 ;  /* 0x000000073b487c24 */ /* 0x001fca000f8e0238 */
        /* <DEDUP_REMOVED lines=17> */
[----:B------:R-:W0:Y:S02]  /*1860*/  @P0 LDC.64 R56, c[0x0][0x228] ;  /* 0x00008a00ff380b82 */ /* 0x000e240000000a00 */
[----:B0-----:R-:W-:-:S04]  /*1870*/  @P0 IADD3 R64, P6, R65, R56, RZ ;  /* 0x0000003841400210 */ /* 0x001fc80007fde0ff */
[----:B------:R-:W-:Y:S02]  /*1880*/  @P0 IADD3.X R65, R60, R57, RZ, P6, !PT ;  /* 0x000000393c410210 */ /* 0x000fe400037fe4ff */
[----:B------:R-:W-:Y:S02]  /*1890*/  CS2R R56, SRZ ;  /* 0x0000000000387805 */ /* 0x000fe4000001ff00 */
[----:B------:R-:W-:-:S04]  /*18a0*/  IADD3 R60, R72, 0x68, RZ ;  /* 0x00000068483c7810 */ /* 0x000fc80007ffe0ff */
[----:B------:R-:W-:Y:S01]  /*18b0*/  SHF.R.S32.HI R61, RZ, 0x1f, R60 ;  /* 0x0000001fff3d7819 */ /* 0x000fe2000001143c */
[----:B------:R0:W5:Y:S04]  /*18c0*/  @P0 LDG.E R56, desc[UR8][R58.64] ;  /* 0x000000083a380981 */ /* 0x000168000c1e1900 */
[----:B------:R1:W5:Y:S01]  /*18d0*/  @P0 LDG.E R57, desc[UR8][R64.64] ;  /* 0x0000000840390981 */ /* 0x000362000c1e1900 */
[----:B------:R-:W-:-:S04]  /*18e0*/  ISETP.GE.U32.AND P0, PT, R60, UR12, PT ;  /* 0x0000000c3c007c0c */ /* 0x000fc8000bf06070 */
[----:B------:R-:W-:-:S04]  /*18f0*/  ISETP.GE.AND.EX P0, PT, R61, UR13, PT, P0 ;  /* 0x0000000d3d007c0c */ /* 0x000fc8000bf06300 */
[----:B------:R-:W-:-:S13]  /*1900*/  ISETP.LT.U32.AND P0, PT, R2, 0x1e0, !P0 ;  /* 0x000001e00200780c */ /* 0x000fda0004701070 */
[----:B------:R-:W2:Y:S01]  /*1910*/  @P0 LDC.64 R60, c[0x0][0x288] ;  /* 0x0000a200ff3c0b82 */ /* 0x000ea20000000a00 */
[----:B0-----:R-:W-:-:S07]  /*1920*/  @P0 MOV R59, R101 ;  /* 0x00000065003b0202 */ /* 0x001fce0000000f00 */
[----:B------:R-:W0:Y:S08]  /*1930*/  @P0 LDC.64 R62, c[0x0][0x230] ;  /* 0x00008c00ff3e0b82 */ /* 0x000e300000000a00 */
[----:B-1----:R-:W1:Y:S01]  /*1940*/  @P0 LDC.64 R64, c[0x0][0x228] ;  /* 0x00008a00ff400b82 */ /* 0x002e620000000a00 */
[----:B--2---:R-:W-:-:S04]  /*1950*/  @P0 IMAD R58, R71, R60, RZ ;  /* 0x0000003c473a0224 */ /* 0x004fc800078e02ff */
[----:B------:R-:W-:Y:S01]  /*1960*/  @P0 IMAD R61, R67, R61, R58 ;  /* 0x0000003d433d0224 */ /* 0x000fe200078e023a */
[----:B------:R-:W-:-:S05]  /*1970*/  @P0 MOV R58, R98 ;  /* 0x00000062003a0202 */ /* 0x000fca0000000f00 */
[----:B------:R-:W-:-:S05]  /*1980*/  @P0 IMAD.WIDE.U32 R58, R67, R60, R58 ;  /* 0x0000003c433a0225 */ /* 0x000fca00078e003a */
[----:B------:R-:W-:Y:S02]  /*1990*/  @P0 IADD3 R61, R59, R61, RZ ;  /* 0x0000003d3b3d0210 */ /* 0x000fe40007ffe0ff */
[C---:B------:R-:W-:Y:S02]  /*19a0*/  @P0 SHF.L.U32 R59, R58.reuse, 0x1, RZ ;  /* 0x000000013a3b0819 */ /* 0x040fe400000006ff */
[----:B------:R-:W-:Y:S02]  /*19b0*/  @P0 SHF.L.U64.HI R58, R58, 0x1, R61 ;  /* 0x000000013a3a0819 */ /* 0x000fe4000001023d */
[----:B0-----:R-:W-:-:S04]  /*19c0*/  @P0 IADD3 R62, P6, R59, R62, RZ ;  /* 0x0000003e3b3e0210 */ /* 0x001fc80007fde0ff */
[----:B------:R-:W-:Y:S02]  /*19d0*/  @P0 IADD3.X R63, R58, R63, RZ, P6, !PT ;  /* 0x0000003f3a3f0210 */ /* 0x000fe400037fe4ff */
[----:B-1----:R-:W-:-:S04]  /*19e0*/  @P0 IADD3 R64, P6, R59, R64, RZ ;  /* 0x000000403b400210 */ /* 0x002fc80007fde0ff */
[----:B------:R-:W-:Y:S02]  /*19f0*/  @P0 IADD3.X R65, R58, R65, RZ, P6, !PT ;  /* 0x000000413a410210 */ /* 0x000fe400037fe4ff */
[----:B------:R-:W-:Y:S02]  /*1a00*/  CS2R R58, SRZ ;  /* 0x00000000003a7805 */ /* 0x000fe4000001ff00 */
[----:B------:R-:W-:-:S04]  /*1a10*/  IADD3 R60, R72, 0x70, RZ ;  /* 0x00000070483c7810 */ /* 0x000fc80007ffe0ff */
[----:B------:R-:W-:Y:S01]  /*1a20*/  SHF.R.S32.HI R61, RZ, 0x1f, R60 ;  /* 0x0000001fff3d7819 */ /* 0x000fe2000001143c */
[----:B------:R0:W5:Y:S04]  /*1a30*/  @P0 LDG.E R58, desc[UR8][R62.64] ;  /* 0x000000083e3a0981 */ /* 0x000168000c1e1900 */
[----:B------:R-:W5:Y:S01]  /*1a40*/  @P0 LDG.E R59, desc[UR8][R64.64] ;  /* 0x00000008403b0981 */ /* 0x000f62000c1e1900 */
[----:B------:R-:W-:Y:S02]  /*1a50*/  ISETP.GE.U32.AND P0, PT, R60, UR12, PT ;  /* 0x0000000c3c007c0c */ /* 0x000fe4000bf06070 */
[----:B------:R-:W-:Y:S02]  /*1a60*/  IADD3 R71, R3, 0x70, RZ ;  /* 0x0000007003477810 */ /* 0x000fe40007ffe0ff */
[----:B------:R-:W-:-:S02]  /*1a70*/  ISETP.GE.AND.EX P0, PT, R61, UR13, PT, P0 ;  /* 0x0000000d3d007c0c */ /* 0x000fc4000bf06300 */
[----:B------:R-:W-:Y:S02]  /*1a80*/  SHF.R.S32.HI R73, RZ, 0x1f, R71 ;  /* 0x0000001fff497819 */ /* 0x000fe40000011447 */
[----:B------:R-:W-:-:S13]  /*1a90*/  ISETP.LT.U32.AND P0, PT, R2, 0x1e0, !P0 ;  /* 0x000001e00200780c */ /* 0x000fda0004701070 */
[----:B------:R-:W1:Y:S01]  /*1aa0*/  @P0 LDC.64 R60, c[0x0][0x288] ;  /* 0x0000a200ff3c0b82 */ /* 0x000e620000000a00 */
[----:B0-----:R-:W-:-:S07]  /*1ab0*/  @P0 MOV R63, R101 ;  /* 0x00000065003f0202 */ /* 0x001fce0000000f00 */
[----:B------:R-:W0:Y:S01]  /*1ac0*/  @P0 LDC.64 R66, c[0x0][0x230] ;  /* 0x00008c00ff420b82 */ /* 0x000e220000000a00 */
[----:B-1----:R-:W-:-:S04]  /*1ad0*/  @P0 IMAD R62, R73, R60, RZ ;  /* 0x0000003c493e0224 */ /* 0x002fc800078e02ff */
        /* <DEDUP_REMOVED lines=9> */
[----:B------:R-:W-:Y:S02]  /*1b70*/  IADD3 R72, R72, 0x78, RZ ;  /* 0x0000007848487810 */ /* 0x000fe40007ffe0ff */
[----:B-1----:R-:W-:Y:S02]  /*1b80*/  @P0 IADD3 R70, P6, R61, R70, RZ ;  /* 0x000000463d460210 */ /* 0x002fe40007fde0ff */
[----:B------:R-:W-:Y:S02]  /*1b90*/  CS2R R60, SRZ ;  /* 0x00000000003c7805 */ /* 0x000fe4000001ff00 */
[----:B------:R-:W-:Y:S02]  /*1ba0*/  @P0 IADD3.X R71, R62, R71, RZ, P6, !PT ;  /* 0x000000473e470210 */ /* 0x000fe400037fe4ff */
[----:B------:R-:W-:-:S02]  /*1bb0*/  SHF.R.S32.HI R62, RZ, 0x1f, R72 ;  /* 0x0000001fff3e7819 */ /* 0x000fc40000011448 */
[----:B------:R0:W5:Y:S04]  /*1bc0*/  @P0 LDG.E R60, desc[UR8][R66.64] ;  /* 0x00000008423c0981 */ /* 0x000168000c1e1900 */
[----:B------:R1:W5:Y:S01]  /*1bd0*/  @P0 LDG.E R61, desc[UR8][R70.64] ;  /* 0x00000008463d0981 */ /* 0x000362000c1e1900 */
[----:B------:R-:W-:Y:S02]  /*1be0*/  ISETP.GE.U32.AND P0, PT, R72, UR12, PT ;  /* 0x0000000c48007c0c */ /* 0x000fe4000bf06070 */
[----:B------:R-:W-:Y:S02]  /*1bf0*/  SHF.R.S32.HI R73, RZ, 0x1f, R20 ;  /* 0x0000001fff497819 */ /* 0x000fe40000011414 */
[----:B------:R-:W-:-:S04]  /*1c00*/  ISETP.GE.AND.EX P0, PT, R62, UR13, PT, P0 ;  /* 0x0000000d3e007c0c */ /* 0x000fc8000bf06300 */
[----:B------:R-:W-:-:S13]  /*1c10*/  ISETP.LT.U32.AND P0, PT, R2, 0x1e0, !P0 ;  /* 0x000001e00200780c */ /* 0x000fda0004701070 */
[----:B------:R-:W2:Y:S01]  /*1c20*/  @P0 LDC.64 R62, c[0x0][0x288] ;  /* 0x0000a200ff3e0b82 */ /* 0x000ea20000000a00 */
[----:B0-----:R-:W-:Y:S02]  /*1c30*/  @P0 MOV R66, R98 ;  /* 0x0000006200420202 */ /* 0x001fe40000000f00 */
[----:B------:R-:W-:-:S05]  /*1c40*/  @P0 MOV R67, R101 ;  /* 0x0000006500430202 */ /* 0x000fca0000000f00 */
[----:B------:R-:W0:Y:S08]  /*1c50*/  @P0 LDC.64 R64, c[0x0][0x230] ;  /* 0x00008c00ff400b82 */ /* 0x000e300000000a00 */
[----:B-1----:R-:W1:Y:S01]  /*1c60*/  @P0 LDC.64 R70, c[0x0][0x228] ;  /* 0x00008a00ff460b82 */ /* 0x002e620000000a00 */
[-C--:B--2---:R-:W-:Y:S02]  /*1c70*/  @P0 IMAD R72, R73, R62.reuse, RZ ;  /* 0x0000003e49480224 */ /* 0x084fe400078e02ff */
[----:B------:R-:W-:-:S04]  /*1c80*/  @P0 IMAD.WIDE.U32 R66, R20, R62, R66 ;  /* 0x0000003e14420225 */ /* 0x000fc800078e0042 */
[----:B------:R-:W-:-:S05]  /*1c90*/  @P0 IMAD R63, R20, R63, R72 ;  /* 0x0000003f143f0224 */ /* 0x000fca00078e0248 */
[----:B------:R-:W-:Y:S02]  /*1ca0*/  @P0 IADD3 R67, R67, R63, RZ ;  /* 0x0000003f43430210 */ /* 0x000fe40007ffe0ff */
[C---:B------:R-:W-:Y:S02]  /*1cb0*/  @P0 SHF.L.U32 R63, R66.reuse, 0x1, RZ ;  /* 0x00000001423f0819 */ /* 0x040fe400000006ff */
[----:B------:R-:W-:Y:S02]  /*1cc0*/  @P0 SHF.L.U64.HI R66, R66, 0x1, R67 ;  /* 0x0000000142420819 */ /* 0x000fe40000010243 */
[----:B0-----:R-:W-:-:S04]  /*1cd0*/  @P0 IADD3 R64, P6, R63, R64, RZ ;  /* 0x000000403f400210 */ /* 0x001fc80007fde0ff */
[C---:B------:R-:W-:Y:S02]  /*1ce0*/  @P0 IADD3.X R65, R66.reuse, R65, RZ, P6, !PT ;  /* 0x0000004142410210 */ /* 0x040fe400037fe4ff */
[----:B-1----:R-:W-:Y:S02]  /*1cf0*/  @P0 IADD3 R70, P6, R63, R70, RZ ;  /* 0x000000463f460210 */ /* 0x002fe40007fde0ff */
[----:B------:R-:W-:Y:S02]  /*1d00*/  CS2R R62, SRZ ;  /* 0x00000000003e7805 */ /* 0x000fe4000001ff00 */
[----:B------:R-:W-:Y:S02]  /*1d10*/  @P0 IADD3.X R71, R66, R71, RZ, P6, !PT ;  /* 0x0000004742470210 */ /* 0x000fe400037fe4ff */
[----:B------:R-:W0:Y:S02]  /*1d20*/  LDC.64 R66, c[0x0][0x248] ;  /* 0x00009200ff427b82 */ /* 0x000e240000000a00 */
[----:B------:R1:W5:Y:S01]  /*1d30*/  @P0 LDG.E R62, desc[UR8][R64.64] ;  /* 0x00000008403e0981 */ /* 0x000362000c1e1900 */
[----:B------:R-:W-:-:S03]  /*1d40*/  LOP3.LUT P6, RZ, R23, 0x2, RZ, 0xc0, !PT ;  /* 0x0000000217ff7812 */ /* 0x000fc600078cc0ff */
[----:B------:R-:W5:Y:S01]  /*1d50*/  @P0 LDG.E R63, desc[UR8][R70.64] ;  /* 0x00000008463f0981 */ /* 0x000f62000c1e1900 */
[----:B0-----:R-:W-:-:S05]  /*1d60*/  IMAD.WIDE R72, R14, 0x8, R66 ;  /* 0x000000080e487825 */ /* 0x001fca00078e0242 */
[----:B------:R0:W2:Y:S01]  /*1d70*/  LDG.E.64 R66, desc[UR8][R72.64] ;  /* 0x0000000848427981 */ /* 0x0000a2000c1e1b00 */
[----:B-1----:R-:W-:-:S06]  /*1d80*/  CS2R R64, SRZ ;  /* 0x0000000000407805 */ /* 0x002fcc000001ff00 */
[----:B------:R1:W5:Y:S01]  /*1d90*/  @P2 LDG.E R64, desc[UR8][R74.64] ;  /* 0x000000084a402981 */ /* 0x000362000c1e1900 */
[----:B0-----:R-:W-:-:S03]  /*1da0*/  CS2R R72, SRZ ;  /* 0x0000000000487805 */ /* 0x001fc6000001ff00 */
[----:B------:R-:W5:Y:S01]  /*1db0*/  @P2 LDG.E R65, desc[UR8][R88.64] ;  /* 0x0000000858412981 */ /* 0x000f62000c1e1900 */
[----:B------:R-:W-:-:S03]  /*1dc0*/  ISETP.NE.AND P2, PT, R93, RZ, PT ;  /* 0x000000ff5d00720c */ /* 0x000fc60003f45270 */
[----:B------:R0:W5:Y:S01]  /*1dd0*/  @P5 LDG.E R73, desc[UR8][R80.64] ;  /* 0x0000000850495981 */ /* 0x000162000c1e1900 */
[----:B-1----:R-:W-:Y:S02]  /*1de0*/  CS2R R74, SRZ ;  /* 0x00000000004a7805 */ /* 0x002fe4000001ff00 */
[----:B------:R-:W-:Y:S01]  /*1df0*/  CS2R R70, SRZ ;  /* 0x0000000000467805 */ /* 0x000fe2000001ff00 */
[----:B------:R1:W5:Y:S04]  /*1e00*/  @P1 LDG.E R72, desc[UR8][R84.64] ;  /* 0x0000000854481981 */ /* 0x000368000c1e1900 */
[----:B------:R3:W5:Y:S01]  /*1e10*/  @P5 LDG.E R74, desc[UR8][R82.64] ;  /* 0x00000008524a5981 */ /* 0x000762000c1e1900 */
[----:B------:R-:W-:-:S03]  /*1e20*/  ISETP.NE.AND P5, PT, R92, RZ, PT ;  /* 0x000000ff5c00720c */ /* 0x000fc60003fa5270 */
[----:B------:R4:W5:Y:S01]  /*1e30*/  @P1 LDG.E R71, desc[UR8][R78.64] ;  /* 0x000000084e471981 */ /* 0x000962000c1e1900 */
[----:B0-----:R-:W-:Y:S02]  /*1e40*/  CS2R R80, SRZ ;  /* 0x0000000000507805 */ /* 0x001fe4000001ff00 */
[----:B------:R-:W-:Y:S02]  /*1e50*/  CS2R R88, SRZ ;  /* 0x0000000000587805 */ /* 0x000fe4000001ff00 */
[----:B-1----:R-:W-:Y:S01]  /*1e60*/  CS2R R84, SRZ ;  /* 0x0000000000547805 */ /* 0x002fe2000001ff00 */
[----:B------:R0:W5:Y:S01]  /*1e70*/  @P2 LDG.E R70, desc[UR8][R86.64] ;  /* 0x0000000856462981 */ /* 0x000162000c1e1900 */
[----:B---3--:R-:W-:-:S03]  /*1e80*/  CS2R R82, SRZ ;  /* 0x0000000000527805 */ /* 0x008fc6000001ff00 */
[----:B------:R-:W5:Y:S04]  /*1e90*/  @P4 LDG.E R88, desc[UR8][R24.64] ;  /* 0x0000000818584981 */ /* 0x000f68000c1e1900 */
[----:B------:R-:W5:Y:S01]  /*1ea0*/  @P5 LDG.E R75, desc[UR8][R68.64] ;  /* 0x00000008444b5981 */ /* 0x000f62000c1e1900 */
[----:B----4-:R-:W-:Y:S02]  /*1eb0*/  CS2R R78, SRZ ;  /* 0x00000000004e7805 */ /* 0x010fe4000001ff00 */
[----:B0-----:R-:W-:Y:S01]  /*1ec0*/  CS2R R86, SRZ ;  /* 0x0000000000567805 */ /* 0x001fe2000001ff00 */
[----:B------:R-:W5:Y:S04]  /*1ed0*/  @P6 LDG.E R83, desc[UR8][R40.64] ;  /* 0x0000000828536981 */ /* 0x000f68000c1e1900 */
[----:B------:R-:W5:Y:S04]  /*1ee0*/  @P6 LDG.E R84, desc[UR8][R38.64] ;  /* 0x0000000826546981 */ /* 0x000f68000c1e1900 */
[----:B------:R-:W5:Y:S04]  /*1ef0*/  @P4 LDG.E R87, desc[UR8][R32.64] ;  /* 0x0000000820574981 */ /* 0x000f68000c1e1900 */
[----:B------:R-:W5:Y:S01]  /*1f00*/  @P3 LDG.E R89, desc[UR8][R26.64] ;  /* 0x000000081a593981 */ /* 0x000f62000c1e1900 */
[----:B--2---:R-:W-:-:S05]  /*1f10*/  FFMA.FTZ R67, -R66, R66, R67 ;  /* 0x0000004242437223 */ /* 0x004fca0000010143 */
[----:B------:R-:W-:-:S13]  /*1f20*/  FSETP.GTU.FTZ.AND P0, PT, R67, RZ, PT ;  /* 0x000000ff4300720b */ /* 0x000fda0003f1c000 */
[----:B------:R-:W0:Y:S02]  /*1f30*/  @P0 LDC R94, c[0x0][0x250] ;  /* 0x00009400ff5e0b82 */ /* 0x000e240000000800 */
[----:B0-----:R-:W-:Y:S01]  /*1f40*/  @P0 FADD.FTZ R94, R67, R94 ;  /* 0x0000005e435e0221 */ /* 0x001fe20000010000 */
[----:B------:R-:W-:-:S06]  /*1f50*/  MOV R67, RZ ;  /* 0x000000ff00437202 */ /* 0x000fcc0000000f00 */
[----:B------:R0:W5:Y:S02]  /*1f60*/  @P2 LDG.E R67, desc[UR8][R76.64] ;  /* 0x000000084c432981 */ /* 0x000164000c1e1900 */
[----:B0-----:R-:W-:-:S06]  /*1f70*/  CS2R R76, SRZ ;  /* 0x00000000004c7805 */ /* 0x001fcc000001ff00 */
[----:B------:R0:W5:Y:S01]  /*1f80*/  @P5 LDG.E R76, desc[UR8][R54.64] ;  /* 0x00000008364c5981 */ /* 0x000162000c1e1900 */
[----:B------:R-:W-:-:S13]  /*1f90*/  ISETP.NE.AND P5, PT, R91, RZ, PT ;  /* 0x000000ff5b00720c */ /* 0x000fda0003fa5270 */
[----:B------:R0:W5:Y:S04]  /*1fa0*/  @P5 LDG.E R77, desc[UR8][R52.64] ;  /* 0x00000008344d5981 */ /* 0x000168000c1e1900 */
[----:B------:R0:W5:Y:S01]  /*1fb0*/  @P5 LDG.E R78, desc[UR8][R50.64] ;  /* 0x00000008324e5981 */ /* 0x000162000c1e1900 */
[----:B------:R-:W-:Y:S02]  /*1fc0*/  ISETP.NE.AND P5, PT, R90, RZ, PT ;  /* 0x000000ff5a00720c */ /* 0x000fe40003fa5270 */
[----:B------:R-:W-:-:S06]  /*1fd0*/  CS2R R90, SRZ ;  /* 0x00000000005a7805 */ /* 0x000fcc000001ff00 */
[----:B------:R0:W5:Y:S05]  /*1fe0*/  @P3 LDG.E R90, desc[UR8][R28.64] ;  /* 0x000000081c5a3981 */ /* 0x00016a000c1e1900 */
[----:B------:R0:W5:Y:S04]  /*1ff0*/  @P5 LDG.E R79, desc[UR8][R48.64] ;  /* 0x00000008304f5981 */ /* 0x000168000c1e1900 */
[----:B------:R0:W5:Y:S01]  /*2000*/  @P5 LDG.E R80, desc[UR8][R46.64] ;  /* 0x000000082e505981 */ /* 0x000162000c1e1900 */
[----:B------:R-:W-:-:S13]  /*2010*/  ISETP.NE.AND P5, PT, R30, RZ, PT ;  /* 0x000000ff1e00720c */ /* 0x000fda0003fa5270 */
[----:B------:R0:W5:Y:S04]  /*2020*/  @P5 LDG.E R85, desc[UR8][R36.64] ;  /* 0x0000000824555981 */ /* 0x000168000c1e1900 */
[----:B------:R0:W5:Y:S01]  /*2030*/  @P5 LDG.E R86, desc[UR8][R34.64] ;  /* 0x0000000822565981 */ /* 0x000162000c1e1900 */
[----:B------:R-:W-:-:S06]  /*2040*/  MOV R95, 0x3f800000 ;  /* 0x3f800000005f7802 */ /* 0x000fcc0000000f00 */
[----:B------:R1:W2:Y:S01]  /*2050*/  @P0 MUFU.RSQ R95, R94 ;  /* 0x0000005e005f0308 */ /* 0x0002a20000001400 */
[----:B------:R-:W-:-:S13]  /*2060*/  LOP3.LUT P0, RZ, R23, 0x4, RZ, 0xc0, !PT ;  /* 0x0000000417ff7812 */ /* 0x000fda000780c0ff */
[----:B------:R0:W5:Y:S04]  /*2070*/  @P0 LDG.E R81, desc[UR8][R44.64] ;  /* 0x000000082c510981 */ /* 0x000168000c1e1900 */
[----:B------:R0:W5:Y:S01]  /*2080*/  @P0 LDG.E R82, desc[UR8][R42.64] ;  /* 0x000000082a520981 */ /* 0x000162000c1e1900 */
[----:B------:R-:W-:Y:S01]  /*2090*/  ISETP.GT.U32.AND P0, PT, R2, 0x1df, PT ;  /* 0x000001df0200780c */ /* 0x000fe20003f04070 */
[----:B------:R-:W-:Y:S01]  /*20a0*/  BSSY B0, `(.L_x_456) ;  /* 0x0000014000007945 */ /* 0x000fe20003800000 */
[----:B------:R-:W-:Y:S02]  /*20b0*/  CS2R R92, SRZ ;  /* 0x00000000005c7805 */ /* 0x000fe4000001ff00 */
[----:B-1----:R-:W-:-:S09]  /*20c0*/  MOV R94, RZ ;  /* 0x000000ff005e7202 */ /* 0x002fd20000000f00 */
[----:B0-2---:R-:W-:Y:S05]  /*20d0*/  @P0 BRA `(.L_x_457) ;  /* 0x0000000000400947 */ /* 0x005fea0003800000 */
[----:B------:R-:W-:Y:S02]  /*20e0*/  ISETP.NE.AND P0, PT, RZ, UR10, PT ;  /* 0x0000000aff007c0c */ /* 0x000fe4000bf05270 */
[----:B------:R-:W-:-:S04]  /*20f0*/  IADD3 R97, R16, R97, RZ ;  /* 0x0000006110617210 */ /* 0x000fc80007ffe0ff */
[----:B------:R-:W-:-:S07]  /*2100*/  SHF.R.S32.HI R26, RZ, 0x1f, R97 ;  /* 0x0000001fff1a7819 */ /* 0x000fce0000011461 */
[----:B------:R-:W0:Y:S02]  /*2110*/  @P0 LDC.64 R24, c[0x0][0x240] ;  /* 0x00009000ff180b82 */ /* 0x000e240000000a00 */
[----:B0-----:R-:W-:-:S04]  /*2120*/  @P0 LEA R24, P6, R97, R24, 0x1 ;  /* 0x0000001861180211 */ /* 0x001fc800078c08ff */
[----:B------:R-:W-:-:S05]  /*2130*/  @P0 LEA.HI.X R25, R97, R25, R26, 0x1, P6 ;  /* 0x0000001961190211 */ /* 0x000fca00030f0c1a */
[----:B------:R-:W2:Y:S04]  /*2140*/  @P0 LDG.E.U16 R27, desc[UR8][R24.64] ;  /* 0x00000008181b0981 */ /* 0x000ea8000c1e1500 */
[----:B------:R-:W3:Y:S01]  /*2150*/  @P0 LDG.E.U16 R26, desc[UR8][R24.64+0x2] ;  /* 0x00000208181a0981 */ /* 0x000ee2000c1e1500 */
[----:B--2---:R-:W-:Y:S02]  /*2160*/  @P0 SHF.L.U32 R92, R27, 0x10, RZ ;  /* 0x000000101b5c0819 */ /* 0x004fe400000006ff */
[----:B---3--:R-:W-:Y:S02]  /*2170*/  @P0 SHF.L.U32 R93, R26, 0x10, RZ ;  /* 0x000000101a5d0819 */ /* 0x008fe400000006ff */
[----:B------:R-:W0:Y:S02]  /*2180*/  LDC.64 R26, c[0x0][0x238] ;  /* 0x00008e00ff1a7b82 */ /* 0x000e240000000a00 */
[----:B0-----:R-:W-:-:S05]  /*2190*/  IMAD.WIDE R26, R97, 0x2, R26 ;  /* 0x00000002611a7825 */ /* 0x001fca00078e021a */
[----:B------:R-:W2:Y:S04]  /*21a0*/  LDG.E.U16 R91, desc[UR8][R26.64] ;  /* 0x000000081a5b7981 */ /* 0x000ea8000c1e1500 */
[----:B------:R-:W3:Y:S01]  /*21b0*/  LDG.E.U16 R94, desc[UR8][R26.64+0x2] ;  /* 0x000002081a5e7981 */ /* 0x000ee2000c1e1500 */
[----:B--2---:R-:W-:Y:S02]  /*21c0*/  SHF.L.U32 R91, R91, 0x10, RZ ;  /* 0x000000105b5b7819 */ /* 0x004fe400000006ff */
[----:B---3--:R-:W-:-:S07]  /*21d0*/  SHF.L.U32 R94, R94, 0x10, RZ ;  /* 0x000000105e5e7819 */ /* 0x008fce00000006ff */
.L_x_457:
[----:B------:R-:W-:Y:S05]  /*21e0*/  BSYNC B0 ;  /* 0x0000000000007941 */ /* 0x000fea0003800000 */
.L_x_456:
[----:B------:R-:W-:Y:S02]  /*21f0*/  ISETP.NE.AND P0, PT, RZ, UR10, PT ;  /* 0x0000000aff007c0c */ /* 0x000fe4000bf05270 */
[C---:B-----5:R-:W-:Y:S02]  /*2200*/  PRMT R24, R64.reuse, 0x7632, R24 ;  /* 0x0000763240187816 */ /* 0x060fe40000000018 */
[----:B------:R-:W-:Y:S02]  /*2210*/  SHF.L.U32 R25, R64, 0x10, RZ ;  /* 0x0000001040197819 */ /* 0x000fe400000006ff */
[----:B------:R-:W-:Y:S02]  /*2220*/  PRMT R26, R65, 0x7632, R26 ;  /* 0x00007632411a7816 */ /* 0x000fe4000000001a */
[C---:B------:R-:W-:Y:S02]  /*2230*/  PRMT R27, R67.reuse, 0x7632, R27 ;  /* 0x00007632431b7816 */ /* 0x040fe4000000001b */
[----:B------:R-:W-:Y:S01]  /*2240*/  SHF.L.U32 R29, R24, 0x10, RZ ;  /* 0x00000010181d7819 */ /* 0x000fe200000006ff */
[----:B------:R-:W-:Y:S01]  /*2250*/  FADD.FTZ R24, -R66, R25 ;  /* 0x0000001942187221 */ /* 0x000fe20000010100 */
[----:B------:R-:W-:-:S02]  /*2260*/  SHF.L.U32 R35, R67, 0x10, RZ ;  /* 0x0000001043237819 */ /* 0x000fc400000006ff */
[----:B------:R-:W-:Y:S01]  /*2270*/  SHF.L.U32 R33, R26, 0x10, RZ ;  /* 0x000000101a217819 */ /* 0x000fe200000006ff */
[C---:B------:R-:W-:Y:S01]  /*2280*/  FADD.FTZ R26, -R66.reuse, R29 ;  /* 0x0000001d421a7221 */ /* 0x040fe20000010100 */
        /* <DEDUP_REMOVED lines=30> */
.L_x_458:
[----:B------:R-:W-:Y:S01]  /*2470*/  FMUL.FTZ R24, R30, R91 ;  /* 0x0000005b1e187220 */ /* 0x000fe20000410000 */
[----:B------:R-:W-:Y:S01]  /*2480*/  FFMA.FTZ R45, R25, R30, RZ ;  /* 0x0000001e192d7223 */ /* 0x000fe200000100ff */
[-C--:B------:R-:W-:Y:S01]  /*2490*/  FMUL.FTZ R47, R42, R95.reuse ;  /* 0x0000005f2a2f7220 */ /* 0x080fe20000410000 */
        /* <DEDUP_REMOVED lines=23> */
.L_x_459:
[----:B------:R-:W-:Y:S01]  /*2610*/  FFMA.FTZ R32, R26, R29, R25 ;  /* 0x0000001d1a207223 */ /* 0x000fe20000010019 */
[----:B------:R-:W-:Y:S01]  /*2620*/  FADD.FTZ R25, RZ, R30 ;  /* 0x0000001eff197221 */ /* 0x000fe20000010000 */
[----:B------:R-:W-:Y:S01]  /*2630*/  FADD.FTZ R30, R29, R24 ;  /* 0x000000181d1e7221 */ /* 0x000fe20000010000 */
[----:B------:R-:W-:Y:S01]  /*2640*/  FFMA.FTZ R45, R47, R28, R45 ;  /* 0x0000001c2f2d7223 */ /* 0x000fe2000001002d */
[----:B------:R-:W-:Y:S01]  /*2650*/  FMUL.FTZ R29, R28, R91 ;  /* 0x0000005b1c1d7220 */ /* 0x000fe20000410000 */
[----:B------:R-:W-:Y:S01]  /*2660*/  FADD.FTZ R37, R25, R28 ;  /* 0x0000001c19257221 */ /* 0x000fe20000010000 */
[----:B------:R-:W-:Y:S01]  /*2670*/  FADD.FTZ R24, RZ, R33 ;  /* 0x00000021ff187221 */ /* 0x000fe20000010000 */
[----:B------:R-:W-:Y:S01]  /*2680*/  FFMA.FTZ R28, R26, R33, RZ ;  /* 0x000000211a1c7223 */ /* 0x000fe200000100ff */
[----:B------:R-:W-:Y:S01]  /*2690*/  PRMT R26, R71, 0x7632, R26 ;  /* 0x00007632471a7816 */ /* 0x000fe2000000001a */
[----:B------:R-:W-:Y:S01]  /*26a0*/  FFMA.FTZ R25, R47, R29, R32 ;  /* 0x0000001d2f197223 */ /* 0x000fe20000010020 */
[----:B------:R-:W-:Y:S01]  /*26b0*/  FADD.FTZ R110, R24, R27 ;  /* 0x0000001b186e7221 */ /* 0x000fe20000010000 */
[----:B------:R-:W-:Y:S01]  /*26c0*/  FFMA.FTZ R38, R44, R27, R28 ;  /* 0x0000001b2c267223 */ /* 0x000fe2000001001c */
[----:B------:R-:W-:Y:S01]  /*26d0*/  FMUL.FTZ R24, R27, R94 ;  /* 0x0000005e1b187220 */ /* 0x000fe20000410000 */
[----:B------:R-:W-:Y:S01]  /*26e0*/  SHF.L.U32 R27, R71, 0x10, RZ ;  /* 0x00000010471b7819 */ /* 0x000fe200000006ff */
[----:B------:R-:W-:Y:S01]  /*26f0*/  FADD.FTZ R29, R30, R29 ;  /* 0x0000001d1e1d7221 */ /* 0x000fe20000010000 */
[----:B------:R-:W-:Y:S01]  /*2700*/  SHF.L.U32 R33, R26, 0x10, RZ ;  /* 0x000000101a217819 */ /* 0x000fe200000006ff */
[--C-:B------:R-:W-:Y:S01]  /*2710*/  FFMA.FTZ R39, R44, R24, R25.reuse ;  /* 0x000000182c277223 */ /* 0x100fe20000010019 */
[----:B------:R-:W-:Y:S01]  /*2720*/  PRMT R25, R72, 0x7632, R25 ;  /* 0x0000763248197816 */ /* 0x000fe20000000019 */
[----:B------:R-:W-:Y:S01]  /*2730*/  FADD.FTZ R26, -R66, R27 ;  /* 0x0000001b421a7221 */ /* 0x000fe20000010100 */
[----:B------:R-:W-:Y:S01]  /*2740*/  SHF.L.U32 R112, R72, 0x10, RZ ;  /* 0x0000001048707819 */ /* 0x000fe200000006ff */
[----:B------:R-:W-:Y:S01]  /*2750*/  FADD.FTZ R28, -R66, R33 ;  /* 0x00000021421c7221 */ /* 0x000fe20000010100 */
[----:B------:R-:W-:Y:S01]  /*2760*/  SHF.L.U32 R25, R25, 0x10, RZ ;  /* 0x0000001019197819 */ /* 0x000fe200000006ff */
[----:B------:R-:W-:-:S02]  /*2770*/  FMUL.FTZ R40, R26, R95 ;  /* 0x0000005f1a287220 */ /* 0x000fc40000410000 */
        /* <DEDUP_REMOVED lines=20> */
.L_x_460:
[----:B------:R-:W-:Y:S01]  /*28c0*/  FMUL.FTZ R26, R112, R91 ;  /* 0x0000005b701a7220 */ /* 0x000fe20000410000 */
[----:B------:R-:W-:Y:S01]  /*28d0*/  FADD.FTZ R29, R24, R29 ;  /* 0x0000001d181d7221 */ /* 0x000fe20000010000 */
        /* <DEDUP_REMOVED lines=11> */
[----:B------:R-:W-:Y:S01]  /*2990*/  FADD.FTZ R24, -R66, R29 ;  /* 0x0000001d42187221 */ /* 0x000fe20000010100 */
[----:B------:R-:W-:Y:S01]  /*29a0*/  FFMA.FTZ R112, R40, R112, R45 ;  /* 0x0000007028707223 */ /* 0x000fe2000001002d */
[----:B------:R-:W-:Y:S01]  /*29b0*/  FADD.FTZ R108, -R66, R27 ;  /* 0x0000001b426c7221 */ /* 0x000fe20000010100 */
[----:B------:R-:W-:Y:S01]  /*29c0*/  SHF.L.U32 R69, R74, 0x10, RZ ;  /* 0x000000104a457819 */ /* 0x000fe200000006ff */
[-C--:B------:R-:W-:Y:S01]  /*29d0*/  FMUL.FTZ R115, R24, R95.reuse ;  /* 0x0000005f18737220 */ /* 0x080fe20000410000 */
[----:B------:R-:W-:Y:S01]  /*29e0*/  PRMT R37, R75, 0x7632, R37 ;  /* 0x000076324b257816 */ /* 0x000fe20000000025 */
        /* <DEDUP_REMOVED lines=21> */
.L_x_461:
[----:B------:R-:W-:Y:S01]  /*2b40*/  FMUL.FTZ R24, R69, R91 ;  /* 0x0000005b45187220 */ /* 0x000fe20000410000 */
[----:B------:R-:W-:Y:S01]  /*2b50*/  FADD.FTZ R27, R25, R26 ;  /* 0x0000001a191b7221 */ /* 0x000fe20000010000 */
        /* <DEDUP_REMOVED lines=31> */
.L_x_462:
        /* <DEDUP_REMOVED lines=12> */
[-C--:B------:R-:W-:Y:S01]  /*2e10*/  FMUL.FTZ R103, R24, R95.reuse ;  /* 0x0000005f18677220 */ /* 0x080fe20000410000 */
        /* <DEDUP_REMOVED lines=23> */
.L_x_463:
[----:B------:R-:W-:Y:S01]  /*2f90*/  SHF.L.U32 R29, R79, 0x10, RZ ;  /* 0x000000104f1d7819 */ /* 0x000fe200000006ff */
[----:B------:R-:W-:Y:S01]  /*2fa0*/  FFMA.FTZ R28, R104, R24, R25 ;  /* 0x00000018681c7223 */ /* 0x000fe20000010019 */
[----:B------:R-:W-:Y:S01]  /*2fb0*/  SHF.L.U32 R33, R36, 0x10, RZ ;  /* 0x0000001024217819 */ /* 0x000fe200000006ff */
[----:B------:R-:W-:Y:S01]  /*2fc0*/  FADD.FTZ R27, R24, R27 ;  /* 0x0000001b181b7221 */ /* 0x000fe20000010000 */
[----:B------:R-:W-:Y:S01]  /*2fd0*/  FMUL.FTZ R26, R102, R91 ;  /* 0x0000005b661a7220 */ /* 0x000fe20000410000 */
[----:B------:R-:W-:Y:S01]  /*2fe0*/  FADD.FTZ R24, -R66, R29 ;  /* 0x0000001d42187221 */ /* 0x000fe20000010100 */
[----:B------:R-:W-:Y:S01]  /*2ff0*/  PRMT R97, R80, 0x7632, R97 ;  /* 0x0000763250617816 */ /* 0x000fe20000000061 */
[----:B------:R-:W-:Y:S01]  /*3000*/  FADD.FTZ R52, -R66, R33 ;  /* 0x0000002142347221 */ /* 0x000fe20000010100 */
[----:B------:R-:W-:Y:S01]  /*3010*/  FFMA.FTZ R25, R103, R26, R28 ;  /* 0x0000001a67197223 */ /* 0x000fe2000001001c */
[-C--:B------:R-:W-:Y:S01]  /*3020*/  FMUL.FTZ R55, R24, R95.reuse ;  /* 0x0000005f18377220 */ /* 0x080fe20000410000 */
        /* <DEDUP_REMOVED lines=24> */
.L_x_464:
        /* <DEDUP_REMOVED lines=36> */
.L_x_465:
        /* <DEDUP_REMOVED lines=34> */
.L_x_466:
[--C-:B------:R-:W-:Y:S01]  /*3610*/  FADD.FTZ R33, R24, R27.reuse ;  /* 0x0000001b18217221 */ /* 0x100fe20000010000 */
[C---:B------:R-:W-:Y:S01]  /*3620*/  PRMT R27, R85.reuse, 0x7632, R27 ;  /* 0x00007632551b7816 */ /* 0x040fe2000000001b */
        /* <DEDUP_REMOVED lines=34> */
.L_x_467:
        /* <DEDUP_REMOVED lines=34> */
.L_x_468:
        /* <DEDUP_REMOVED lines=36> */
.L_x_469:
        /* <DEDUP_REMOVED lines=34> */
.L_x_470:
[----:B------:R-:W-:Y:S01]  /*3ed0*/  FFMA.FTZ R114, R32, R27, R25 ;  /* 0x0000001b20727223 */ /* 0x000fe20000010019 */
[----:B------:R-:W-:Y:S01]  /*3ee0*/  FMUL.FTZ R26, R30, R91 ;  /* 0x0000005b1e1a7220 */ /* 0x000fe20000410000 */
[--C-:B------:R-:W-:Y:S01]  /*3ef0*/  FADD.FTZ R27, R27, R24.reuse ;  /* 0x000000181b1b7221 */ /* 0x100fe20000010000 */
[C---:B------:R-:W-:Y:S01]  /*3f00*/  PRMT R24, R58.reuse, 0x7632, R24 ;  /* 0x000076323a187816 */ /* 0x040fe20000000018 */
[----:B------:R-:W-:Y:S01]  /*3f10*/  FMUL.FTZ R116, R33, R94 ;  /* 0x0000005e21747220 */ /* 0x000fe20000410000 */
[----:B------:R-:W-:Y:S01]  /*3f20*/  FFMA.FTZ R25, R29, R26, R114 ;  /* 0x0000001a1d197223 */ /* 0x000fe20000010072 */
[----:B------:R-:W-:Y:S01]  /*3f30*/  SHF.L.U32 R117, R58, 0x10, RZ ;  /* 0x000000103a757819 */ /* 0x000fe200000006ff */
[----:B------:R-:W-:Y:S01]  /*3f40*/  FADD.FTZ R27, R27, R26 ;  /* 0x0000001a1b1b7221 */ /* 0x000fe20000010000 */
[----:B------:R-:W-:Y:S01]  /*3f50*/  SHF.L.U32 R119, R24, 0x10, RZ ;  /* 0x0000001018777819 */ /* 0x000fe200000006ff */
[----:B------:R-:W-:Y:S01]  /*3f60*/  FFMA.FTZ R114, R28, R116, R25 ;  /* 0x000000741c727223 */ /* 0x000fe20000010019 */
[C---:B------:R-:W-:Y:S01]  /*3f70*/  SHF.L.U32 R26, R59.reuse, 0x10, RZ ;  /* 0x000000103b1a7819 */ /* 0x040fe200000006ff */
[----:B------:R-:W-:Y:S01]  /*3f80*/  FADD.FTZ R116, R116, R27 ;  /* 0x0000001b74747221 */ /* 0x000fe20000010000 */
[C---:B------:R-:W-:Y:S01]  /*3f90*/  FADD.FTZ R24, -R66.reuse, R117 ;  /* 0x0000007542187221 */ /* 0x040fe20000010100 */
[----:B------:R-:W-:Y:S01]  /*3fa0*/  PRMT R27, R59, 0x7632, R27 ;  /* 0x000076323b1b7816 */ /* 0x000fe2000000001b */
[----:B------:R-:W-:-:S02]  /*3fb0*/  FADD.FTZ R118, -R66, R119 ;  /* 0x0000007742767221 */ /* 0x000fc40000010100 */
        /* <DEDUP_REMOVED lines=22> */
.L_x_471:
[----:B------:R-:W-:Y:S01]  /*4120*/  FMUL.FTZ R119, R26, R91 ;  /* 0x0000005b1a777220 */ /* 0x000fe20000410000 */
[----:B------:R-:W-:Y:S01]  /*4130*/  FADD.FTZ R117, R68, R69 ;  /* 0x0000004544757221 */ /* 0x000fe20000010000 */
[----:B------:R-:W-:Y:S01]  /*4140*/  PRMT R68, R60, 0x7632, R68 ;  /* 0x000076323c447816 */ /* 0x000fe20000000044 */
[----:B------:R-:W-:Y:S01]  /*4150*/  FFMA.FTZ R112, R115, R69, R112 ;  /* 0x0000004573707223 */ /* 0x000fe20000010070 */
        /* <DEDUP_REMOVED lines=33> */
.L_x_472:
[----:B------:R-:W-:-:S04]  /*4370*/  FMUL.FTZ R114, R118, R91 ;  /* 0x0000005b76727220 */ /* 0x000fc80000410000 */
[----:B------:R-:W-:Y:S01]  /*4380*/  FFMA.FTZ R115, R121, R114, R68 ;  /* 0x0000007279737223 */ /* 0x000fe20000010044 */
[----:B------:R-:W-:Y:S01]  /*4390*/  FADD.FTZ R114, R69, R114 ;  /* 0x0000007245727221 */ /* 0x000fe20000010000 */
[----:B------:R-:W-:-:S04]  /*43a0*/  FMUL.FTZ R69, R119, R94 ;  /* 0x0000005e77457220 */ /* 0x000fc80000410000 */
[----:B------:R-:W-:Y:S01]  /*43b0*/  FFMA.FTZ R68, R116, R69, R115 ;  /* 0x0000004574447223 */ /* 0x000fe20000010073 */
[--C-:B------:R-:W-:Y:S01]  /*43c0*/  FADD.FTZ R69, R69, R114.reuse ;  /* 0x0000007245457221 */ /* 0x100fe20000010000 */
[C---:B------:R-:W-:Y:S02]  /*43d0*/  PRMT R114, R62.reuse, 0x7632, R114 ;  /* 0x000076323e727816 */ /* 0x040fe40000000072 */
[----:B------:R-:W-:Y:S02]  /*43e0*/  SHF.L.U32 R115, R62, 0x10, RZ ;  /* 0x000000103e737819 */ /* 0x000fe400000006ff */
[----:B------:R-:W-:-:S03]  /*43f0*/  SHF.L.U32 R123, R114, 0x10, RZ ;  /* 0x00000010727b7819 */ /* 0x000fc600000006ff */
[C-C-:B------:R-:W-:Y:S01]  /*4400*/  FADD.FTZ R114, -R66.reuse, R115.reuse ;  /* 0x0000007342727221 */ /* 0x140fe20000010100 */
[----:B------:R-:W-:Y:S01]  /*4410*/  PRMT R115, R63, 0x7632, R115 ;  /* 0x000076323f737816 */ /* 0x000fe20000000073 */
[----:B------:R-:W-:Y:S02]  /*4420*/  FADD.FTZ R120, -R66, R123 ;  /* 0x0000007b42787221 */ /* 0x000fe40000010100 */
[-C--:B------:R-:W-:Y:S01]  /*4430*/  FMUL.FTZ R123, R114, R95.reuse ;  /* 0x0000005f727b7220 */ /* 0x080fe20000410000 */
        /* <DEDUP_REMOVED lines=22> */
.L_x_473:
        /* <DEDUP_REMOVED lines=132> */
.L_x_475:
[----:B------:R-:W-:Y:S05]  /*4de0*/  BSYNC B0 ;  /* 0x0000000000007941 */ /* 0x000fea0003800000 */
.L_x_474:
        /* <DEDUP_REMOVED lines=41> */
.L_x_477:
[----:B------:R-:W-:Y:S05]  /*5080*/  BSYNC B0 ;  /* 0x0000000000007941 */ /* 0x000fea0003800000 */
.L_x_476:
        /* <DEDUP_REMOVED lines=16> */
.L_x_479:
[----:B------:R-:W-:Y:S05]  /*5190*/  BSYNC B0 ;  /* 0x0000000000007941 */ /* 0x000fea0003800000 */
.L_x_478:
        /* <DEDUP_REMOVED lines=63> */
.L_x_482:
[----:B-1----:R-:W2:Y:S04]  /*5590*/  LDG.E.STRONG.GPU R102, desc[UR8][R24.64] ;  /* 0x0000000818667981 */ /* 0x002ea8000c1ef900 */
[----:B--2---:R-:W-:Y:S01]  /*55a0*/  CCTL.IVALL ;  /* 0x00000000ff00798f */ /* 0x004fe20002000000 */
[----:B------:R-:W-:Y:S05]  /*55b0*/  YIELD ;  /* 0x0000000000007946 */ /* 0x000fea0003800000 */
[----:B------:R-:W-:-:S13]  /*55c0*/  ISETP.NE.AND P6, PT, R102, R109, PT ;  /* 0x0000006d6600720c */ /* 0x000fda0003fc5270 */
[----:B------:R-:W-:Y:S05]  /*55d0*/  @P6 BRA `(.L_x_482) ;  /* 0xfffffffc00ec6947 */ /* 0x000fea000383ffff */
.L_x_481:
        /* <DEDUP_REMOVED lines=22> */
.L_x_486:
        /* <DEDUP_REMOVED lines=115> */
.L_x_485:
        /* <DEDUP_REMOVED lines=63> */
.L_x_487:
[----:B------:R-:W-:-:S04]  /*6260*/  LOP3.LUT P6, RZ, R23, 0x1, RZ, 0xc0, !PT ;  /* 0x0000000117ff7812 */ /* 0x000fc800078cc0ff */
[----:B------:R-:W-:-:S13]  /*6270*/  ISETP.NE.OR P6, PT, R102, RZ, P6 ;  /* 0x000000ff6600720c */ /* 0x000fda00037c5670 */
[----:B------:R-:W-:Y:S05]  /*6280*/  @!P6 BRA `(.L_x_483) ;  /* 0x00000000007ce947 */ /* 0x000fea0003800000 */
.L_x_484:
        /* <DEDUP_REMOVED lines=31> */
.L_x_483:
        /* <DEDUP_REMOVED lines=10> */
.L_x_489:
[----:B------:R-:W-:Y:S05]  /*6520*/  BSYNC B0 ;  /* 0x0000000000007941 */ /* 0x000fea0003800000 */
.L_x_488:
        /* <DEDUP_REMOVED lines=17> */
.L_x_480:
        /* <DEDUP_REMOVED lines=8> */
[----:B------:R-:W-:Y:S01]  /*66c0*/  FADD.FTZ R102, -R66, R31 ;  /* 0x0000001f42667221 */ /* 0x000fe20000010100 */
[----:B------:R-:W-:-:S02]  /*66d0*/  SHF.L.U32 R67, R67, 0x10, RZ ;  /* 0x0000001043437819 */ /* 0x000fc400000006ff */
[----:B------:R-:W-:Y:S01]  /*66e0*/  SHF.L.U32 R97, R97, 0x10, RZ ;  /* 0x0000001061617819 */ /* 0x000fe200000006ff */
[----:B------:R-:W-:Y:S01]  /*66f0*/  FMUL.FTZ R102, R102, R95 ;  /* 0x0000005f66667220 */ /* 0x000fe20000410000 */
[----:B0-----:R-:W-:-:S09]  /*6700*/  ULEA UR5, UR6, UR5, 0x18 ;  /* 0x0000000506057291 */ /* 0x001fd2000f8ec03f */
[----:B------:R0:W-:Y:S01]  /*6710*/  @!P0 STS.64 [UR5+0x90], R68 ;  /* 0x00009044ff008988 */ /* 0x0001e20008000a05 */
[----:B------:R-:W-:Y:S01]  /*6720*/  BAR.SYNC.DEFER_BLOCKING 0x0 ;  /* 0x0000000000007b1d */ /* 0x000fe20000010000 */
[----:B0-----:R-:W-:Y:S02]  /*6730*/  SHF.L.U32 R68, R65, 0x10, RZ ;  /* 0x0000001041447819 */ /* 0x001fe400000006ff */
[----:B------:R-:W-:-:S03]  /*6740*/  SHF.L.U32 R65, R30, 0x10, RZ ;  /* 0x000000101e417819 */ /* 0x000fc600000006ff */
        /* <DEDUP_REMOVED lines=25> */
.L_x_490:
[----:B------:R-:W-:Y:S01]  /*68e0*/  LOP3.LUT P0, RZ, R23, 0x80, RZ, 0xc0, !PT ;  /* 0x0000008017ff7812 */ /* 0x000fe2000780c0ff */
[----:B------:R-:W-:-:S12]  /*68f0*/  BSSY B0, `(.L_x_491) ;  /* 0x0000014000007945 */ /* 0x000fd80003800000 */
[----:B------:R-:W-:Y:S05]  /*6900*/  @!P0 BRA `(.L_x_492) ;  /* 0x0000000000488947 */ /* 0x000fea0003800000 */
[----:B------:R-:W-:Y:S01]  /*6910*/  ULDC.64 UR12, c[0x0][0x288] ;  /* 0x0000a200000c7ab9 */ /* 0x000fe20000000a00 */
[----:B------:R-:W-:Y:S01]  /*6920*/  MOV R24, R98 ;  /* 0x0000006200187202 */ /* 0x000fe20000000f00 */
[----:B------:R-:W-:Y:S01]  /*6930*/  IMAD R30, R5, UR12, RZ ;  /* 0x0000000c051e7c24 */ /* 0x000fe2000f8e02ff */
[----:B------:R-:W-:Y:S01]  /*6940*/  MOV R25, R101 ;  /* 0x0000006500197202 */ /* 0x000fe20000000f00 */
[C-C-:B------:R-:W-:Y:S01]  /*6950*/  FFMA.FTZ R69, R64.reuse, R69, R105.reuse ;  /* 0x0000004540457223 */ /* 0x140fe20000010069 */
[----:B------:R-:W-:Y:S01]  /*6960*/  FFMA.FTZ R102, R64, R102, R105 ;  /* 0x0000006640667223 */ /* 0x000fe20000010069 */
[C---:B------:R-:W-:Y:S02]  /*6970*/  IMAD R31, R3.reuse, UR13, R30 ;  /* 0x0000000d031f7c24 */ /* 0x040fe4000f8e021e */
[----:B------:R-:W-:Y:S01]  /*6980*/  IMAD.WIDE.U32 R24, R3, UR12, R24 ;  /* 0x0000000c03187c25 */ /* 0x000fe2000f8e0018 */
[----:B------:R-:W-:-:S03]  /*6990*/  ULDC.64 UR12, c[0x0][0x210] ;  /* 0x00008400000c7ab9 */ /* 0x000fc60000000a00 */
[----:B------:R-:W-:Y:S01]  /*69a0*/  FFMA.FTZ R68, R68, R91, -R69 ;  /* 0x0000005b44447223 */ /* 0x000fe20000010845 */
[----:B------:R-:W-:-:S03]  /*69b0*/  IADD3 R31, R25, R31, RZ ;  /* 0x0000001f191f7210 */ /* 0x000fc60007ffe0ff */
[----:B------:R-:W-:Y:S01]  /*69c0*/  FMUL.FTZ R25, R68, R95 ;  /* 0x0000005f44197220 */ /* 0x000fe20000410000 */
[----:B------:R-:W-:-:S04]  /*69d0*/  LEA R30, P0, R24, UR12, 0x1 ;  /* 0x0000000c181e7c11 */ /* 0x000fc8000f8008ff */
[----:B------:R-:W-:Y:S01]  /*69e0*/  LEA.HI.X R31, R24, UR13, R31, 0x1, P0 ;  /* 0x0000000d181f7c11 */ /* 0x000fe200080f0c1f */
[----:B------:R-:W-:-:S04]  /*69f0*/  FFMA.FTZ R24, R65, R94, -R102 ;  /* 0x0000005e41187223 */ /* 0x000fc80000010866 */
[----:B------:R-:W-:-:S05]  /*6a00*/  FMUL.FTZ R24, R24, R95 ;  /* 0x0000005f18187220 */ /* 0x000fca0000410000 */
[----:B------:R-:W-:-:S05]  /*6a10*/  F2FP.BF16.F32.PACK_AB R25, R24, R25 ;  /* 0x000000191819723e */ /* 0x000fca00000010ff */
[----:B------:R0:W-:Y:S02]  /*6a20*/  STG.E desc[UR8][R30.64], R25 ;  /* 0x000000191e007986 */ /* 0x0001e4000c101908 */
.L_x_492:
[----:B------:R-:W-:Y:S05]  /*6a30*/  BSYNC B0 ;  /* 0x0000000000007941 */ /* 0x000fea0003800000 */
.L_x_491:
        /* <DEDUP_REMOVED lines=28> */
.L_x_493:
        /* <DEDUP_REMOVED lines=14> */
[----:B------:R-:W-:Y:S02]  /*6ce0*/  FFMA.FTZ R24, R64, R102, R105 ;  /* 0x0000006640187223 */ /* 0x000fe40000010069 */
[----:B------:R-:W-:Y:S02]  /*6cf0*/  FMUL.FTZ R25, R70, R95 ;  /* 0x0000005f46197220 */ /* 0x000fe40000410000 */
[----:B------:R-:W-:-:S04]  /*6d00*/  FFMA.FTZ R24, R65, R94, -R24 ;  /* 0x0000005e41187223 */ /* 0x000fc80000010818 */
[----:B------:R-:W-:-:S05]  /*6d10*/  FMUL.FTZ R24, R24, R95 ;  /* 0x0000005f18187220 */ /* 0x000fca0000410000 */
[----:B------:R-:W-:-:S05]  /*6d20*/  F2FP.BF16.F32.PACK_AB R25, R24, R25 ;  /* 0x000000191819723e */ /* 0x000fca00000010ff */
[----:B------:R0:W-:Y:S02]  /*6d30*/  STG.E desc[UR8][R30.64], R25 ;  /* 0x000000191e007986 */ /* 0x0001e4000c101908 */
.L_x_495:
[----:B------:R-:W-:Y:S05]  /*6d40*/  BSYNC B0 ;  /* 0x0000000000007941 */ /* 0x000fea0003800000 */
.L_x_494:
        /* <DEDUP_REMOVED lines=27> */
.L_x_496:
        /* <DEDUP_REMOVED lines=20> */
.L_x_498:
[----:B------:R-:W-:Y:S05]  /*7040*/  BSYNC B0 ;  /* 0x0000000000007941 */ /* 0x000fea0003800000 */
.L_x_497:
        /* <DEDUP_REMOVED lines=27> */
.L_x_499:
        /* <DEDUP_REMOVED lines=18> */
[----:B------:R-:W-:Y:S01]  /*7320*/  FFMA.FTZ R24, R55, R94, -R24 ;  /* 0x0000005e37187223 */ /* 0x000fe20000010818 */
[----:B------:R-:W-:-:S03]  /*7330*/  FMUL.FTZ R25, R74, R95 ;  /* 0x0000005f4a197220 */ /* 0x000fc60000410000 */
[----:B------:R-:W-:-:S05]  /*7340*/  FMUL.FTZ R24, R24, R95 ;  /* 0x0000005f18187220 */ /* 0x000fca0000410000 */
[----:B------:R-:W-:-:S05]  /*7350*/  F2FP.BF16.F32.PACK_AB R25, R24, R25 ;  /* 0x000000191819723e */ /* 0x000fca00000010ff */
[----:B------:R0:W-:Y:S02]  /*7360*/  STG.E desc[UR8][R30.64], R25 ;  /* 0x000000191e007986 */ /* 0x0001e4000c101908 */
.L_x_501:
[----:B------:R-:W-:Y:S05]  /*7370*/  BSYNC B0 ;  /* 0x0000000000007941 */ /* 0x000fea0003800000 */
.L_x_500:
        /* <DEDUP_REMOVED lines=28> */
.L_x_502:
        /* <DEDUP_REMOVED lines=23> */
.L_x_504:
[----:B------:R-:W-:Y:S05]  /*76b0*/  BSYNC B0 ;  /* 0x0000000000007941 */ /* 0x000fea0003800000 */
.L_x_503:
        /* <DEDUP_REMOVED lines=28> */
.L_x_505:
        /* <DEDUP_REMOVED lines=23> */
.L_x_507:
[----:B------:R-:W-:Y:S05]  /*79f0*/  BSYNC B0 ;  /* 0x0000000000007941 */ /* 0x000fea0003800000 */
.L_x_506:
        /* <DEDUP_REMOVED lines=28> */
.L_x_508:
        /* <DEDUP_REMOVED lines=23> */
.L_x_510:
[----:B------:R-:W-:Y:S05]  /*7d30*/  BSYNC B0 ;  /* 0x0000000000007941 */ /* 0x000fea0003800000 */
.L_x_509:
        /* <DEDUP_REMOVED lines=28> */
.L_x_511:
        /* <DEDUP_REMOVED lines=23> */
.L_x_513:
[----:B------:R-:W-:Y:S05]  /*8070*/  BSYNC B0 ;  /* 0x0000000000007941 */ /* 0x000fea0003800000 */
.L_x_512:
        /* <DEDUP_REMOVED lines=28> */
.L_x_514:
        /* <DEDUP_REMOVED lines=23> */
.L_x_516:
[----:B------:R-:W-:Y:S05]  /*83b0*/  BSYNC B0 ;  /* 0x0000000000007941 */ /* 0x000fea0003800000 */
.L_x_515:
        /* <DEDUP_REMOVED lines=28> */
.L_x_517:
        /* <DEDUP_REMOVED lines=22> */
.L_x_519:
[----:B------:R-:W-:Y:S05]  /*86e0*/  BSYNC B0 ;  /* 0x0000000000007941 */ /* 0x000fea0003800000 */
.L_x_518:
        /* <DEDUP_REMOVED lines=27> */
.L_x_520:
        /* <DEDUP_REMOVED lines=22> */
.L_x_522:
[----:B------:R-:W-:Y:S05]  /*8a00*/  BSYNC B0 ;  /* 0x0000000000007941 */ /* 0x000fea0003800000 */
.L_x_521:
        /* <DEDUP_REMOVED lines=27> */
.L_x_523:
        /* <DEDUP_REMOVED lines=22> */
.L_x_525:
[----:B------:R-:W-:Y:S05]  /*8d20*/  BSYNC B0 ;  /* 0x0000000000007941 */ /* 0x000fea0003800000 */
.L_x_524:
[----:B------:R-:W-:Y:S01]  /*8d30*/  SHF.L.U32 R35, R35, 0x10, RZ ;  /* 0x0000001023237819 */ /* 0x000fe200000006ff */
[C---:B------:R-:W-:Y:S01]  /*8d40*/  FADD.FTZ R30, -R66.reuse, R43 ;  /* 0x0000002b421e7221 */ /* 0x040fe20000010100 */
        /* <DEDUP_REMOVED lines=27> */
.L_x_526:
        /* <DEDUP_REMOVED lines=27> */
.L_x_528:
[----:B------:R-:W-:Y:S05]  /*90b0*/  BSYNC B0 ;  /* 0x0000000000007941 */ /* 0x000fea0003800000 */
.L_x_527:
        /* <DEDUP_REMOVED lines=27> */
.L_x_529:
        /* <DEDUP_REMOVED lines=17> */
[----:B------:R-:W-:-:S04]  /*9380*/  IADD3 R29, R31, R29, RZ ;  /* 0x0000001d1f1d7210 */ /* 0x000fc80007ffe0ff */
[----:B------:R-:W-:Y:S01]  /*9390*/  LEA.HI.X R25, R30, UR15, R29, 0x1, P0 ;  /* 0x0000000f1e197c11 */ /* 0x000fe200080f0c1d */
[C-C-:B------:R-:W-:Y:S01]  /*93a0*/  FFMA.FTZ R29, R64.reuse, R39, R105.reuse ;  /* 0x00000027401d7223 */ /* 0x140fe20000010069 */
[----:B------:R-:W-:-:S03]  /*93b0*/  FFMA.FTZ R30, R64, R40, R105 ;  /* 0x00000028401e7223 */ /* 0x000fc60000010069 */
[----:B------:R-:W-:Y:S01]  /*93c0*/  FFMA.FTZ R34, R34, R91, -R29 ;  /* 0x0000005b22227223 */ /* 0x000fe2000001081d */
[----:B------:R-:W-:-:S03]  /*93d0*/  FFMA.FTZ R30, R33, R94, -R30 ;  /* 0x0000005e211e7223 */ /* 0x000fc6000001081e */
[-C--:B------:R-:W-:Y:S01]  /*93e0*/  FMUL.FTZ R34, R34, R95.reuse ;  /* 0x0000005f22227220 */ /* 0x080fe20000410000 */
[----:B------:R-:W-:-:S05]  /*93f0*/  FMUL.FTZ R29, R30, R95 ;  /* 0x0000005f1e1d7220 */ /* 0x000fca0000410000 */
[----:B------:R-:W-:-:S05]  /*9400*/  F2FP.BF16.F32.PACK_AB R29, R29, R34 ;  /* 0x000000221d1d723e */ /* 0x000fca00000010ff */
[----:B------:R0:W-:Y:S02]  /*9410*/  STG.E desc[UR8][R24.64], R29 ;  /* 0x0000001d18007986 */ /* 0x0001e4000c101908 */
.L_x_531:
[----:B------:R-:W-:Y:S05]  /*9420*/  BSYNC B0 ;  /* 0x0000000000007941 */ /* 0x000fea0003800000 */
.L_x_530:
        /* <DEDUP_REMOVED lines=27> */
.L_x_532:
        /* <DEDUP_REMOVED lines=29> */
.L_x_534:
[----:B------:R-:W-:Y:S05]  /*97b0*/  BSYNC B0 ;  /* 0x0000000000007941 */ /* 0x000fea0003800000 */
.L_x_533:
[----:B------:R-:W-:Y:S01]  /*97c0*/  IADD3 R103, R103, 0x78, RZ ;  /* 0x0000007867677810 */ /* 0x000fe20007ffe0ff */
[-C--:B------:R-:W-:Y:S01]  /*97d0*/  FMUL.FTZ R33, R32, R95.reuse ;  /* 0x0000005f20217220 */ /* 0x080fe20000410000 */
[----:B------:R-:W-:Y:S01]  /*97e0*/  SHF.L.U32 R28, R63, 0x10, RZ ;  /* 0x000000103f1c7819 */ /* 0x000fe200000006ff */
[----:B------:R-:W-:Y:S01]  /*97f0*/  FMUL.FTZ R66, R66, R95 ;  /* 0x0000005f42427220 */ /* 0x000fe20000410000 */
[----:B0-----:R-:W-:Y:S02]  /*9800*/  SHF.L.U32 R27, R26, 0x10, RZ ;  /* 0x000000101a1b7819 */ /* 0x001fe400000006ff */
        /* <DEDUP_REMOVED lines=20> */
.L_x_535:
        /* <DEDUP_REMOVED lines=23> */
.L_x_537:
[----:B------:R-:W-:Y:S05]  /*9ac0*/  BSYNC B0 ;  /* 0x0000000000007941 */ /* 0x000fea0003800000 */
.L_x_536:
[----:B------:R-:W-:Y:S02]  /*9ad0*/  IADD3 R14, R11, R14, RZ ;  /* 0x0000000e0b0e7210 */ /* 0x000fe40007ffe0ff */
[----:B------:R-:W-:Y:S02]  /*9ae0*/  IADD3 R12, R12, 0x1, RZ ;  /* 0x000000010c0c7810 */ /* 0x000fe40007ffe0ff */
[----:B------:R-:W-:-:S13]  /*9af0*/  ISETP.GE.AND P0, PT, R14, UR4, PT ;  /* 0x000000040e007c0c */ /* 0x000fda000bf06270 */
[----:B------:R-:W-:Y:S05]  /*9b00*/  @!P0 BRA `(.L_x_538) ;  /* 0xffffff6800f08947 */ /* 0x000fea000383ffff */
.L_x_455:
[----:B------:R-:W1:Y:S01]  /*9b10*/  LDC R6, c[0x0][0xc] ;  /* 0x00000300ff067b82 */ /* 0x000e620000000800 */
[----:B------:R-:W-:Y:S01]  /*9b20*/  ISETP.NE.AND P2, PT, R2, RZ, PT ;  /* 0x000000ff0200720c */ /* 0x000fe20003f45270 */
[----:B------:R-:W-:Y:S06]  /*9b30*/  BSSY B0, `(.L_x_539) ;  /* 0x0000015000007945 */ /* 0x000fec0003800000 */
[----:B------:R-:W2:Y:S08]  /*9b40*/  LDC R9, c[0x0][0x10] ;  /* 0x00000400ff097b82 */ /* 0x000eb00000000800 */
[----:B------:R-:W3:Y:S01]  /*9b50*/  LDC.64 R4, c[0x0][0x258] ;  /* 0x00009600ff047b82 */ /* 0x000ee20000000a00 */
[----:B-1----:R-:W-:-:S02]  /*9b60*/  IADD3 R3, R6, -0x1, RZ ;  /* 0xffffffff06037810 */ /* 0x002fc40007ffe0ff */
[----:B------:R-:W-:Y:S02]  /*9b70*/  ISETP.NE.AND P1, PT, R6, 0x1, PT ;  /* 0x000000010600780c */ /* 0x000fe40003f25270 */
[----:B------:R-:W-:Y:S02]  /*9b80*/  ISETP.NE.AND P0, PT, R3, UR7, PT ;  /* 0x0000000703007c0c */ /* 0x000fe4000bf05270 */
[C---:B--2---:R-:W-:Y:S02]  /*9b90*/  SHF.L.U32 R3, R9.reuse, 0x1, RZ ;  /* 0x0000000109037819 */ /* 0x044fe400000006ff */
[----:B------:R-:W-:Y:S02]  /*9ba0*/  IADD3 R7, R9, -0x1, RZ ;  /* 0xffffffff09077810 */ /* 0x000fe40007ffe0ff */
[----:B------:R-:W-:Y:S02]  /*9bb0*/  SEL R3, R3, RZ, P1 ;  /* 0x000000ff03037207 */ /* 0x000fe40000800000 */
[----:B------:R-:W-:-:S03]  /*9bc0*/  ISETP.NE.OR P0, PT, R0, R7, P0 ;  /* 0x000000070000720c */ /* 0x000fc60000705670 */
[----:B---3--:R-:W-:Y:S01]  /*9bd0*/  IMAD.WIDE.U32 R4, R3, 0x4, R4 ;  /* 0x0000000403047825 */ /* 0x008fe200078e0004 */
[----:B------:R-:W-:Y:S09]  /*9be0*/  @P2 BRA `(.L_x_540) ;  /* 0x0000000000242947 */ /* 0x000ff20003800000 */
        /* <DEDUP_REMOVED lines=9> */
.L_x_540:
[----:B------:R-:W-:Y:S05]  /*9c80*/  BSYNC B0 ;  /* 0x0000000000007941 */ /* 0x000fea0003800000 */
.L_x_539:
[----:B------:R-:W-:Y:S05]  /*9c90*/  @P0 EXIT ;  /* 0x000000000000094d */ /* 0x000fea0003800000 */
[----:B------:R-:W-:Y:S05]  /*9ca0*/  @P2 BRA `(.L_x_541) ;  /* 0x0000000000202947 */ /* 0x000fea0003800000 */
[----:B------:R-:W-:-:S05]  /*9cb0*/  IMAD R0, R6, R9, RZ ;  /* 0x0000000906007224 */ /* 0x000fca00078e02ff */
[----:B------:R-:W-:-:S13]  /*9cc0*/  ISETP.NE.AND P0, PT, R0, -0x1, PT ;  /* 0xffffffff0000780c */ /* 0x000fda0003f05270 */
[----:B------:R-:W-:Y:S05]  /*9cd0*/  @!P0 BRA `(.L_x_541) ;  /* 0x0000000000148947 */ /* 0x000fea0003800000 */
.L_x_542:
[----:B-1----:R-:W2:Y:S04]  /*9ce0*/  LDG.E.STRONG.GPU R3, desc[UR8][R4.64] ;  /* 0x0000000804037981 */ /* 0x002ea8000c1ef900 */
[----:B--2---:R-:W-:Y:S01]  /*9cf0*/  CCTL.IVALL ;  /* 0x00000000ff00798f */ /* 0x004fe20002000000 */
[----:B------:R-:W-:Y:S05]  /*9d00*/  YIELD ;  /* 0x0000000000007946 */ /* 0x000fea0003800000 */
[----:B------:R-:W-:-:S13]  /*9d10*/  ISETP.NE.AND P0, PT, R3, R0, PT ;  /* 0x000000000300720c */ /* 0x000fda0003f05270 */
[----:B------:R-:W-:Y:S05]  /*9d20*/  @P0 BRA `(.L_x_542) ;  /* 0xfffffffc00ec0947 */ /* 0x000fea000383ffff */
.L_x_541:
[----:B------:R-:W-:Y:S05]  /*9d30*/  WARPSYNC.ALL ;  /* 0x0000000000007948 */ /* 0x000fea0003800000 */
[----:B------:R-:W2:Y:S08]  /*9d40*/  LDC.64 R22, c[0x0][0x288] ;  /* 0x0000a200ff167b82 */ /* 0x000eb00000000a00 */
[----:B------:R-:W-:Y:S01]  /*9d50*/  BAR.SYNC.DEFER_BLOCKING 0x0 ;  /* 0x0000000000007b1d */ /* 0x000fe20000010000 */
[----:B--2---:R-:W-:-:S04]  /*9d60*/  LEA.HI R0, P0, R23, R22, RZ, 0x1 ;  /* 0x0000001617007211 */ /* 0x004fc800078108ff */
[----:B-1----:R-:W-:-:S04]  /*9d70*/  IADD3.X R3, RZ, R23, RZ, P0, !PT ;  /* 0x00000017ff037210 */ /* 0x002fc800007fe4ff */
[--C-:B0-----:R-:W-:Y:S02]  /*9d80*/  SHF.R.S64 R25, R0, 0x1, R3.reuse ;  /* 0x0000000100197819 */ /* 0x101fe40000001003 */
        /* <DEDUP_REMOVED lines=18> */
.L_x_543:
[----:B------:R-:W-:-:S04]  /*9eb0*/  LEA R8, P0, R2, UR4, 0x2 ;  /* 0x0000000402087c11 */ /* 0x000fc8000f8010ff */
[----:B------:R-:W-:Y:S02]  /*9ec0*/  LEA.HI.X R9, R2, UR5, R0, 0x2, P0 ;  /* 0x0000000502097c11 */ /* 0x000fe400080f1400 */
[-C--:B------:R-:W-:Y:S02]  /*9ed0*/  LEA R10, P0, R25, R8.reuse, 0x2 ;  /* 0x00000008190a7211 */ /* 0x080fe400078010ff */
[-C--:B------:R-:W-:Y:S01]  /*9ee0*/  LEA R14, P2, R29, R8.reuse, 0x2 ;  /* 0x000000081d0e7211 */ /* 0x080fe200078410ff */
[----:B------:R-:W2:Y:S01]  /*9ef0*/  LDG.E R0, desc[UR8][R8.64] ;  /* 0x0000000808007981 */ /* 0x000ea2000c1e1900 */
[----:B------:R-:W-:Y:S02]  /*9f00*/  LEA R12, P1, R22, R8, 0x2 ;  /* 0x00000008160c7211 */ /* 0x000fe400078210ff */
[C---:B------:R-:W-:Y:S02]  /*9f10*/  IADD3.X R11, R9.reuse, R33, RZ, P0, !PT ;  /* 0x00000021090b7210 */ /* 0x040fe400007fe4ff */
[----:B------:R-:W-:-:S02]  /*9f20*/  IADD3.X R15, R9, R31, RZ, P2, !PT ;  /* 0x0000001f090f7210 */ /* 0x000fc400017fe4ff */
[----:B------:R-:W-:Y:S02]  /*9f30*/  IADD3.X R13, R23, R9, RZ, P1, !PT ;  /* 0x00000009170d7210 */ /* 0x000fe40000ffe4ff */
        /* <DEDUP_REMOVED lines=8> */
[----:B--2---:R-:W-:Y:S02]  /*9fc0*/  F2FP.BF16.F32.PACK_AB R3, R11, R0 ;  /* 0x000000000b03723e */ /* 0x004fe400000010ff */
[----:B------:R-:W-:Y:S02]  /*9fd0*/  SHF.R.S32.HI R0, RZ, 0x1f, R2 ;  /* 0x0000001fff007819 */ /* 0x000fe40000011402 */
[----:B---3--:R-:W-:Y:S01]  /*9fe0*/  F2FP.BF16.F32.PACK_AB R21, R15, R12 ;  /* 0x0000000c0f15723e */ /* 0x008fe200000010ff */
[----:B------:R2:W-:Y:S04]  /*9ff0*/  STG.E desc[UR8][R4.64], R3 ;  /* 0x0000000304007986 */ /* 0x0005e8000c101908 */
[----:B------:R2:W-:Y:S01]  /*a000*/  STG.E desc[UR8][R6.64], R21 ;  /* 0x0000001506007986 */ /* 0x0005e2000c101908 */
[----:B------:R-:W-:-:S13]  /*a010*/  ISETP.GT.AND.EX P0, PT, R27, R0, PT, P0 ;  /* 0x000000001b00720c */ /* 0x000fda0003f04300 */
[----:B--2---:R-:W-:Y:S05]  /*a020*/  @P0 BRA `(.L_x_543) ;  /* 0xfffffffc00a00947 */ /* 0x004fea000383ffff */
[----:B------:R-:W-:Y:S05]  /*a030*/  EXIT ;  /* 0x000000000000794d */ /* 0x000fea0003800000 */
.L_x_544:
        /* <DEDUP_REMOVED lines=12> */
.L_x_5599:


//--------------------- .text._Z35group_norm_nhwc_bwd_one_pass_kernelI11Bf16IOBf16WLi256ELi120ELi480EEv26Group_norm_nhwc_bwd_params --------------------------
	.section	.text._Z35group_norm_nhwc_bwd_one_pass_kernelI11Bf16IOBf16WLi256ELi120ELi480EEv26Group_norm_nhwc_bwd_params,"ax",@progbits
	.align	128
        .global         _Z35group_norm_nhwc_bwd_one_pass_kernelI11Bf16IOBf16WLi256ELi120ELi480EEv26Group_norm_nhwc_bwd_params
        .type           _Z35group_norm_nhwc_bwd_one_pass_kernelI11Bf16IOBf16WLi256ELi120ELi480EEv26Group_norm_nhwc_bwd_params,@function
        .size           _Z35group_norm_nhwc_bwd_one_pass_kernelI11Bf16IOBf16WLi256ELi120ELi480EEv26Group_norm_nhwc_bwd_params,(.L_x_5600 - _Z35group_norm_nhwc_bwd_one_pass_kernelI11Bf16IOBf16WLi256ELi120ELi480EEv26Group_norm_nhwc_bwd_params)
        .other          _Z35group_norm_nhwc_bwd_one_pass_kernelI11Bf16IOBf16WLi256ELi120ELi480EEv26Group_norm_nhwc_bwd_params,@"STO_CUDA_ENTRY STV_DEFAULT"
_Z35group_norm_nhwc_bwd_one_pass_kernelI11Bf16IOBf16WLi256ELi120ELi480EEv26Group_norm_nhwc_bwd_params:
.text._Z35group_norm_nhwc_bwd_one_pass_kernelI11Bf16IOBf16WLi256ELi120ELi480EEv26Group_norm_nhwc_bwd_params:
        /* <DEDUP_REMOVED lines=182> */
.L_x_692:
[----:B------:R-:W-:Y:S01]  /*0b60*/  ULDC UR15, c[0x0][0x2a0] ;  /* 0x0000a800000f7ab9 */ /* 0x000fe20000000800 */
[----:B------:R-:W-:Y:S01]  /*0b70*/  IABS R6, UR12 ;  /* 0x0000000c00067c13 */ /* 0x000fe20008000000 */
[----:B------:R-:W-:Y:S01]  /*0b80*/  UMOV UR6, URZ ;  /* 0x0000003f00067c82 */ /* 0x000fe20008000000 */
[----:B0----5:R-:W-:Y:S01]  /*0b90*/  MOV R2, UR15 ;  /* 0x0000000f00027c02 */ /* 0x021fe20008000f00 */
        /* <DEDUP_REMOVED lines=22> */
[----:B------:R-:W-:Y:S02]  /*0d00*/  IADD3 R68, R72, 0xc8, RZ ;  /* 0x000000c848447810 */ /* 0x000fe40007ffe0ff */
[----:B------:R-:W-:Y:S02]  /*0d10*/  SHF.R.S32.HI R28, RZ, 0x1f, R30 ;  /* 0x0000001fff1c7819 */ /* 0x000fe4000001141e */
[----:B------:R-:W-:Y:S01]  /*0d20*/  SHF.R.S32.HI R66, RZ, 0x1f, R68 ;  /* 0x0000001fff427819 */ /* 0x000fe20000011444 */
[----:B------:R-:W1:Y:S01]  /*0d30*/  @P1 LDC.64 R112, c[0x0][0x230] ;  /* 0x00008c00ff701b82 */ /* 0x000e620000000a00 */
[----:B--2---:R-:W2:Y:S01]  /*0d40*/  MUFU.RCP R2, R2 ;  /* 0x0000000200027308 */ /* 0x004ea20000001000 */
[----:B------:R-:W-:-:S06]  /*0d50*/  MOV R69, RZ ;  /* 0x000000ff00457202 */ /* 0x000fcc0000000f00 */
        /* <DEDUP_REMOVED lines=361> */
[----:B------:R-:W-:-:S12]  /*23f0*/  UMOV UR24, 0x3f800000 ;  /* 0x3f80000000187882 */ /* 0x000fd80000000000 */
[----:B------:R-:W2:Y:S01]  /*2400*/  @P4 LDG.E R120, desc[UR20][R96.64] ;  /* 0x0000001460784981 */ /* 0x000ea2000c1e1900 */
        /* <DEDUP_REMOVED lines=32> */
[----:B------:R-:W4:Y:S01]  /*2610*/  @P1 LDC.64 R38, c[0x0][0x230] ;  /* 0x00008c00ff261b82 */ /* 0x000f220000000a00 */
[----:B0-----:R-:W-:Y:S01]  /*2620*/  @P3 IMAD R4, R5, R2, RZ ;  /* 0x0000000205043224 */ /* 0x001fe200078e02ff */
[----:B------:R-:W-:-:S06]  /*2630*/  @P3 MOV R5, R45 ;  /* 0x0000002d00053202 */ /* 0x000fcc0000000f00 */
        /* <DEDUP_REMOVED lines=12> */
[----:B------:R-:W3:Y:S02]  /*2700*/  @P2 LDC.64 R2, c[0x0][0x288] ;  /* 0x0000a200ff022b82 */ /* 0x000ee40000000a00 */
[----:B------:R-:W-:Y:S02]  /*2710*/  @P3 IADD3.X R15, R4, R15, RZ, P0, !PT ;  /* 0x0000000f040f3210 */ /* 0x000fe400007fe4ff */
[----:B------:R-:W-:-:S13]  /*2720*/  LOP3.LUT P3, RZ, R71, 0x4000, RZ, 0xc0, !PT ;  /* 0x0000400047ff7812 */ /* 0x000fda000786c0ff */
[----:B------:R-:W2:Y:S01]  /*2730*/  @P3 LDC.64 R36, c[0x0][0x230] ;  /* 0x00008c00ff243b82 */ /* 0x000ea20000000a00 */
[----:B---3--:R-:W-:Y:S01]  /*2740*/  @P2 IMAD R4, R5, R2, RZ ;  /* 0x0000000205042224 */ /* 0x008fe200078e02ff */
[----:B------:R-:W-:-:S06]  /*2750*/  @P2 MOV R5, R45 ;  /* 0x0000002d00052202 */ /* 0x000fcc0000000f00 */
[----:B------:R-:W3:Y:S01]  /*2760*/  @P3 LDC.64 R8, c[0x0][0x228] ;  /* 0x00008a00ff083b82 */ /* 0x000ee20000000a00 */
        /* <DEDUP_REMOVED lines=10> */
[----:B------:R-:W1:Y:S02]  /*2810*/  @P1 LDC.64 R2, c[0x0][0x288] ;  /* 0x0000a200ff021b82 */ /* 0x000e640000000a00 */
[----:B------:R-:W-:Y:S02]  /*2820*/  @P2 IADD3.X R13, R4, R13, RZ, P0, !PT ;  /* 0x0000000d040d2210 */ /* 0x000fe400007fe4ff */
[----:B------:R-:W-:Y:S02]  /*2830*/  SHF.R.S32.HI R4, RZ, 0x1f, R6 ;  /* 0x0000001fff047819 */ /* 0x000fe40000011406 */
[----:B------:R-:W-:-:S13]  /*2840*/  LOP3.LUT P2, RZ, R71, 0x2000, RZ, 0xc0, !PT ;  /* 0x0000200047ff7812 */ /* 0x000fda000784c0ff */
[----:B------:R-:W3:Y:S01]  /*2850*/  @P2 LDC.64 R34, c[0x0][0x230] ;  /* 0x00008c00ff222b82 */ /* 0x000ee20000000a00 */
[----:B-1----:R-:W-:-:S04]  /*2860*/  @P1 IMAD R4, R4, R2, RZ ;  /* 0x0000000204041224 */ /* 0x002fc800078e02ff */
[----:B------:R-:W-:Y:S01]  /*2870*/  @P1 IMAD R3, R6, R3, R4 ;  /* 0x0000000306031224 */ /* 0x000fe200078e0204 */
[----:B------:R-:W-:-:S05]  /*2880*/  @P1 MOV R4, R46 ;  /* 0x0000002e00041202 */ /* 0x000fca0000000f00 */
[----:B------:R-:W-:Y:S01]  /*2890*/  @P1 IMAD.WIDE.U32 R4, R6, R2, R4 ;  /* 0x0000000206041225 */ /* 0x000fe200078e0004 */
[----:B------:R-:W-:-:S04]  /*28a0*/  IADD3 R6, R72, 0xa8, RZ ;  /* 0x000000a848067810 */ /* 0x000fc80007ffe0ff */
[----:B------:R-:W-:Y:S02]  /*28b0*/  @P1 IADD3 R3, R5, R3, RZ ;  /* 0x0000000305031210 */ /* 0x000fe40007ffe0ff */
[C---:B------:R-:W-:Y:S02]  /*28c0*/  @P1 SHF.L.U32 R2, R4.reuse, 0x1, RZ ;  /* 0x0000000104021819 */ /* 0x040fe400000006ff */
[----:B------:R-:W-:Y:S02]  /*28d0*/  @P1 SHF.L.U64.HI R4, R4, 0x1, R3 ;  /* 0x0000000104041819 */ /* 0x000fe40000010203 */
[----:B----4-:R-:W-:Y:S02]  /*28e0*/  @P1 IADD3 R38, P0, R2, R38, RZ ;  /* 0x0000002602261210 */ /* 0x010fe40007f1e0ff */
[----:B------:R-:W-:Y:S02]  /*28f0*/  @P3 MOV R5, R45 ;  /* 0x0000002d00053202 */ /* 0x000fe40000000f00 */
[----:B------:R-:W-:-:S02]  /*2900*/  @P1 IADD3.X R39, R4, R39, RZ, P0, !PT ;  /* 0x0000002704271210 */ /* 0x000fc400007fe4ff */
[----:B0-----:R-:W-:Y:S02]  /*2910*/  @P1 IADD3 R10, P0, R2, R10, RZ ;  /* 0x0000000a020a1210 */ /* 0x001fe40007f1e0ff */
[----:B------:R-:W0:Y:S02]  /*2920*/  @P3 LDC.64 R2, c[0x0][0x288] ;  /* 0x0000a200ff023b82 */ /* 0x000e240000000a00 */
[----:B------:R-:W-:Y:S02]  /*2930*/  @P1 IADD3.X R11, R4, R11, RZ, P0, !PT ;  /* 0x0000000b040b1210 */ /* 0x000fe400007fe4ff */
[----:B------:R-:W-:Y:S02]  /*2940*/  SHF.R.S32.HI R4, RZ, 0x1f, R6 ;  /* 0x0000001fff047819 */ /* 0x000fe40000011406 */
[----:B------:R-:W-:-:S13]  /*2950*/  LOP3.LUT P1, RZ, R71, 0x1000, RZ, 0xc0, !PT ;  /* 0x0000100047ff7812 */ /* 0x000fda000782c0ff */
[----:B------:R-:W-:Y:S01]  /*2960*/  @P1 MOV R29, R45 ;  /* 0x0000002d001d1202 */ /* 0x000fe20000000f00 */
[----:B0-----:R-:W-:-:S04]  /*2970*/  @P3 IMAD R4, R4, R2, RZ ;  /* 0x0000000204043224 */ /* 0x001fc800078e02ff */
[----:B------:R-:W-:Y:S01]  /*2980*/  @P3 IMAD R3, R6, R3, R4 ;  /* 0x0000000306033224 */ /* 0x000fe200078e0204 */
[----:B------:R-:W-:-:S05]  /*2990*/  @P3 MOV R4, R46 ;  /* 0x0000002e00043202 */ /* 0x000fca0000000f00 */
[----:B------:R-:W-:Y:S01]  /*29a0*/  @P3 IMAD.WIDE.U32 R4, R6, R2, R4 ;  /* 0x0000000206043225 */ /* 0x000fe200078e0004 */
[----:B------:R-:W-:-:S04]  /*29b0*/  IADD3 R6, R72, 0xb0, RZ ;  /* 0x000000b048067810 */ /* 0x000fc80007ffe0ff */
[----:B------:R-:W-:Y:S02]  /*29c0*/  @P3 IADD3 R3, R5, R3, RZ ;  /* 0x0000000305033210 */ /* 0x000fe40007ffe0ff */
[C---:B------:R-:W-:Y:S02]  /*29d0*/  @P3 SHF.L.U32 R2, R4.reuse, 0x1, RZ ;  /* 0x0000000104023819 */ /* 0x040fe400000006ff */
[----:B------:R-:W-:Y:S02]  /*29e0*/  @P3 SHF.L.U64.HI R4, R4, 0x1, R3 ;  /* 0x0000000104043819 */ /* 0x000fe40000010203 */
[----:B--2---:R-:W-:Y:S02]  /*29f0*/  @P3 IADD3 R36, P0, R2, R36, RZ ;  /* 0x0000002402243210 */ /* 0x004fe40007f1e0ff */
[----:B------:R-:W-:Y:S02]  /*2a00*/  @P2 MOV R5, R45 ;  /* 0x0000002d00052202 */ /* 0x000fe40000000f00 */
[----:B------:R-:W-:-:S02]  /*2a10*/  @P3 IADD3.X R37, R4, R37, RZ, P0, !PT ;  /* 0x0000002504253210 */ /* 0x000fc400007fe4ff */
[----:B---3--:R-:W-:Y:S02]  /*2a20*/  @P3 IADD3 R8, P0, R2, R8, RZ ;  /* 0x0000000802083210 */ /* 0x008fe40007f1e0ff */
[----:B------:R-:W0:Y:S02]  /*2a30*/  @P2 LDC.64 R2, c[0x0][0x288] ;  /* 0x0000a200ff022b82 */ /* 0x000e240000000a00 */
[----:B------:R-:W-:Y:S02]  /*2a40*/  @P3 IADD3.X R9, R4, R9, RZ, P0, !PT ;  /* 0x0000000904093210 */ /* 0x000fe400007fe4ff */
[----:B------:R-:W-:Y:S02]  /*2a50*/  SHF.R.S32.HI R4, RZ, 0x1f, R6 ;  /* 0x0000001fff047819 */ /* 0x000fe40000011406 */
[----:B------:R-:W-:-:S03]  /*2a60*/  LOP3.LUT P3, RZ, R71, 0x40, RZ, 0xc0, !PT ;  /* 0x0000004047ff7812 */ /* 0x000fc6000786c0ff */
        /* <DEDUP_REMOVED lines=10> */
[----:B0-----:R-:W-:Y:S02]  /*2b10*/  @P2 IADD3 R6, P0, R2, R6, RZ ;  /* 0x0000000602062210 */ /* 0x001fe40007f1e0ff */
[----:B------:R-:W0:Y:S02]  /*2b20*/  @P1 LDC.64 R2, c[0x0][0x288] ;  /* 0x0000a200ff021b82 */ /* 0x000e240000000a00 */
[----:B------:R-:W-:Y:S02]  /*2b30*/  @P2 IADD3.X R7, R4, R7, RZ, P0, !PT ;  /* 0x0000000704072210 */ /* 0x000fe400007fe4ff */
[----:B------:R-:W-:-:S04]  /*2b40*/  LOP3.LUT P2, RZ, R71, 0x80, RZ, 0xc0, !PT ;  /* 0x0000008047ff7812 */ /* 0x000fc8000784c0ff */
[----:B------:R-:W1:Y:S09]  /*2b50*/  @P1 LDC.64 R4, c[0x0][0x230] ;  /* 0x00008c00ff041b82 */ /* 0x000e720000000a00 */
[----:B------:R-:W-:Y:S02]  /*2b60*/  @P2 LOP3.LUT R0, R0, 0x2, RZ, 0xfc, !PT ;  /* 0x0000000200002812 */ /* 0x000fe400078efcff */
[----:B------:R-:W-:-:S02]  /*2b70*/  LOP3.LUT P2, RZ, R71, 0x100, RZ, 0xc0, !PT ;  /* 0x0000010047ff7812 */ /* 0x000fc4000784c0ff */
[----:B------:R-:W-:Y:S01]  /*2b80*/  LOP3.LUT R0, R0, 0xfffffffb, RZ, 0xc0, !PT ;  /* 0xfffffffb00007812 */ /* 0x000fe200078ec0ff */
[----:B0-----:R-:W-:-:S04]  /*2b90*/  @P1 IMAD R28, R28, R2, RZ ;  /* 0x000000021c1c1224 */ /* 0x001fc800078e02ff */
[----:B------:R-:W-:Y:S01]  /*2ba0*/  @P1 IMAD R3, R30, R3, R28 ;  /* 0x000000031e031224 */ /* 0x000fe200078e021c */
[----:B------:R-:W-:-:S05]  /*2bb0*/  @P1 MOV R28, R46 ;  /* 0x0000002e001c1202 */ /* 0x000fca0000000f00 */
[----:B------:R-:W-:Y:S01]  /*2bc0*/  @P2 LOP3.LUT R0, R0, 0x4, RZ, 0xfc, !PT ;  /* 0x0000000400002812 */ /* 0x000fe200078efcff */
[----:B------:R-:W-:Y:S01]  /*2bd0*/  @P1 IMAD.WIDE.U32 R28, R30, R2, R28 ;  /* 0x000000021e1c1225 */ /* 0x000fe200078e001c */
[----:B------:R-:W-:-:S04]  /*2be0*/  LOP3.LUT P2, RZ, R71, 0x200, RZ, 0xc0, !PT ;  /* 0x0000020047ff7812 */ /* 0x000fc8000784c0ff */
[----:B------:R-:W-:Y:S02]  /*2bf0*/  @P1 IADD3 R3, R29, R3, RZ ;  /* 0x000000031d031210 */ /* 0x000fe40007ffe0ff */
[C---:B------:R-:W-:Y:S02]  /*2c00*/  @P1 SHF.L.U32 R29, R28.reuse, 0x1, RZ ;  /* 0x000000011c1d1819 */ /* 0x040fe400000006ff */
[----:B------:R-:W-:Y:S02]  /*2c10*/  @P1 SHF.L.U64.HI R28, R28, 0x1, R3 ;  /* 0x000000011c1c1819 */ /* 0x000fe40000010203 */
[----:B------:R-:W0:Y:S01]  /*2c20*/  @P1 LDC.64 R2, c[0x0][0x228] ;  /* 0x00008a00ff021b82 */ /* 0x000e220000000a00 */
[----:B-1----:R-:W-:-:S04]  /*2c30*/  @P1 IADD3 R4, P0, R29, R4, RZ ;  /* 0x000000041d041210 */ /* 0x002fc80007f1e0ff */
        /* <DEDUP_REMOVED lines=27> */
[----:B------:R0:W3:Y:S01]  /*2df0*/  @P0 LDG.E R69, desc[UR20][R30.64] ;  /* 0x000000141e450981 */ /* 0x0000e2000c1e1900 */
        /* <DEDUP_REMOVED lines=22> */
[----:B------:R-:W4:Y:S01]  /*2f60*/  @P0 LDG.E R125, desc[UR20][R30.64] ;  /* 0x000000141e7d0981 */ /* 0x000f22000c1e1900 */
[----:B------:R-:W-:-:S04]  /*2f70*/  IADD3 R68, R72, 0xd8, RZ ;  /* 0x000000d848447810 */ /* 0x000fc80007ffe0ff */
[----:B------:R-:W-:Y:S01]  /*2f80*/  SHF.R.S32.HI R66, RZ, 0x1f, R68 ;  /* 0x0000001fff427819 */ /* 0x000fe20000011444 */
[----:B---3--:R0:W-:Y:S02]  /*2f90*/  STL [R1+0x70], R69 ;  /* 0x0000704501007387 */ /* 0x0081e40000100800 */
[----:B0-----:R-:W-:-:S10]  /*2fa0*/  HFMA2.MMA R69, -RZ, RZ, 0, 0 ;  /* 0x00000000ff457435 */ /* 0x001fd400000001ff */
[----:B------:R0:W3:Y:S02]  /*2fb0*/  @P0 LDG.E R69, desc[UR20][R28.64] ;  /* 0x000000141c450981 */ /* 0x0000e4000c1e1900 */
        /* <DEDUP_REMOVED lines=18> */
[----:B------:R1:W4:Y:S01]  /*30e0*/  @P0 LDG.E R123, desc[UR20][R28.64] ;  /* 0x000000141c7b0981 */ /* 0x000322000c1e1900 */
[----:B0-----:R-:W-:Y:S02]  /*30f0*/  @P0 IADD3 R30, P1, R67, R30, RZ ;  /* 0x0000001e431e0210 */ /* 0x001fe40007f3e0ff */
[----:B-1----:R-:W-:Y:S02]  /*3100*/  IADD3 R28, R33, 0xe0, RZ ;  /* 0x000000e0211c7810 */ /* 0x002fe40007ffe0ff */
[----:B------:R-:W-:Y:S02]  /*3110*/  @P0 IADD3.X R31, R66, R31, RZ, P1, !PT ;  /* 0x0000001f421f0210 */ /* 0x000fe40000ffe4ff */
[----:B------:R-:W-:-:S03]  /*3120*/  SHF.R.S32.HI R29, RZ, 0x1f, R28 ;  /* 0x0000001fff1d7819 */ /* 0x000fc6000001141c */
[----:B------:R0:W4:Y:S01]  /*3130*/  @P0 LDG.E R118, desc[UR20][R30.64] ;  /* 0x000000141e760981 */ /* 0x000122000c1e1900 */
        /* <DEDUP_REMOVED lines=45> */
[----:B---3--:R1:W-:Y:S01]  /*3410*/  STL [R1+0x48], R69 ;  /* 0x0000484501007387 */ /* 0x0083e20000100800 */
[----:B0-----:R-:W-:Y:S02]  /*3420*/  @P0 IADD3 R30, P1, R67, R30, RZ ;  /* 0x0000001e431e0210 */ /* 0x001fe40007f3e0ff */
[----:B-1----:R-:W-:Y:S02]  /*3430*/  CS2R R68, SRZ ;  /* 0x0000000000447805 */ /* 0x002fe4000001ff00 */
[----:B------:R-:W-:-:S04]  /*3440*/  @P0 IADD3.X R31, R66, R31, RZ, P1, !PT ;  /* 0x0000001f421f0210 */ /* 0x000fc80000ffe4ff */
[----:B------:R0:W5:Y:S04]  /*3450*/  @P0 LDG.E R69, desc[UR20][R28.64] ;  /* 0x000000141c450981 */ /* 0x000168000c1e1900 */
[----:B------:R1:W3:Y:S01]  /*3460*/  @P0 LDG.E R121, desc[UR20][R30.64] ;  /* 0x000000141e790981 */ /* 0x0002e2000c1e1900 */
        /* <DEDUP_REMOVED lines=24> */
[----:B------:R0:W3:Y:S01]  /*35f0*/  @P0 LDG.E R124, desc[UR20][R30.64] ;  /* 0x000000141e7c0981 */ /* 0x0000e2000c1e1900 */
        /* <DEDUP_REMOVED lines=22> */
[----:B------:R-:W3:Y:S01]  /*3760*/  LDG.E.64 R28, desc[UR20][R28.64] ;  /* 0x000000141c1c7981 */ /* 0x000ee2000c1e1b00 */
[----:B0-----:R-:W-:-:S04]  /*3770*/  @!P0 IADD3 R30, P1, R33, R30, RZ ;  /* 0x0000001e211e8210 */ /* 0x001fc80007f3e0ff */
[----:B------:R-:W-:-:S05]  /*3780*/  @!P0 IADD3.X R31, R66, R31, RZ, P1, !PT ;  /* 0x0000001f421f8210 */ /* 0x000fca0000ffe4ff */
[----:B------:R0:W3:Y:S02]  /*3790*/  @!P0 LDG.E R116, desc[UR20][R30.64] ;  /* 0x000000141e748981 */ /* 0x0000e4000c1e1900 */
[----:B0-----:R-:W0:Y:S02]  /*37a0*/  @P6 LDC.64 R30, c[0x0][0x288] ;  /* 0x0000a200ff1e6b82 */ /* 0x001e240000000a00 */
[----:B----4-:R-:W-:Y:S01]  /*37b0*/  STL [R1+0x68], R125 ;  /* 0x0000687d01007387 */ /* 0x010fe20000100800 */
[----:B------:R-:W-:-:S03]  /*37c0*/  IADD3 R66, R72, 0xc0, RZ ;  /* 0x000000c048427810 */ /* 0x000fc60007ffe0ff */
[----:B------:R-:W-:Y:S04]  /*37d0*/  STL [R1+0x6c], R123 ;  /* 0x00006c7b01007387 */ /* 0x000fe80000100800 */
[----:B------:R-:W-:Y:S04]  /*37e0*/  STL [R1+0x64], R118 ;  /* 0x0000647601007387 */ /* 0x000fe80000100800 */
[----:B--2---:R-:W-:Y:S01]  /*37f0*/  STL [R1+0x60], R122 ;  /* 0x0000607a01007387 */ /* 0x004fe20000100800 */
[C---:B------:R-:W-:Y:S02]  /*3800*/  LOP3.LUT P1, RZ, R71.reuse, 0x400, RZ, 0xc0, !PT ;  /* 0x0000040047ff7812 */ /* 0x040fe4000782c0ff */
[----:B------:R-:W-:-:S04]  /*3810*/  LOP3.LUT R71, R71, 0xffbfffff, RZ, 0xc0, !PT ;  /* 0xffbfffff47477812 */ /* 0x000fc800078ec0ff */
[----:B------:R-:W-:Y:S01]  /*3820*/  @P6 LOP3.LUT R71, R71, 0x400000, RZ, 0xfc, !PT ;  /* 0x0040000047476812 */ /* 0x000fe200078efcff */
[----:B---3--:R-:W-:Y:S04]  /*3830*/  STL [R1+0x5c], R121 ;  /* 0x00005c7901007387 */ /* 0x008fe80000100800 */
        /* <DEDUP_REMOVED lines=28> */
[----:B------:R-:W-:Y:S11]  /*3a00*/  STL [R1+0x44], RZ ;  /* 0x000044ff01007387 */ /* 0x000ff60000100800 */
[----:B------:R0:W5:Y:S04]  /*3a10*/  @P6 LDG.E R66, desc[UR20][R64.64] ;  /* 0x0000001440426981 */ /* 0x000168000c1e1900 */
[----:B------:R2:W3:Y:S01]  /*3a20*/  @P6 LDG.E R119, desc[UR20][R114.64] ;  /* 0x0000001472776981 */ /* 0x0004e2000c1e1900 */
[----:B0-----:R-:W-:-:S06]  /*3a30*/  CS2R R64, SRZ ;  /* 0x0000000000407805 */ /* 0x001fcc000001ff00 */
[----:B------:R-:W5:Y:S01]  /*3a40*/  @P1 LDG.E R65, desc[UR20][R112.64] ;  /* 0x0000001470411981 */ /* 0x000f62000c1e1900 */
[----:B--2---:R-:W-:Y:S02]  /*3a50*/  CS2R R114, SRZ ;  /* 0x0000000000727805 */ /* 0x004fe4000001ff00 */
[----:B------:R-:W-:Y:S01]  /*3a60*/  PLOP3.LUT P0, PT, PT, PT, UP0, 0x80, 0x0 ;  /* 0x000000000000781c */ /* 0x000fe20003f0f008 */
[----:B------:R0:W5:Y:S04]  /*3a70*/  @P2 LDG.E R64, desc[UR20][R62.64] ;  /* 0x000000143e402981 */ /* 0x000168000c1e1900 */
[----:B------:R-:W2:Y:S04]  /*3a80*/  @P2 LDG.E R114, desc[UR20][R108.64] ;  /* 0x000000146c722981 */ /* 0x000ea8000c1e1900 */
[----:B------:R-:W4:Y:S01]  /*3a90*/  LDL R113, [R1+0x44] ;  /* 0x0000440001717983 */ /* 0x000f220000100800 */
[----:B------:R-:W-:-:S02]  /*3aa0*/  LOP3.LUT P2, RZ, R0, 0x4, RZ, 0xc0, !PT ;  /* 0x0000000400ff7812 */ /* 0x000fc4000784c0ff */
[----:B0-----:R-:W-:Y:S02]  /*3ab0*/  CS2R R62, SRZ ;  /* 0x00000000003e7805 */ /* 0x001fe4000001ff00 */
[----:B-1----:R-:W-:Y:S01]  /*3ac0*/  @P0 R2UR UR24, R33 ;  /* 0x00000000211802ca */ /* 0x002fe200000e0000 */
[----:B----4-:R-:W4:Y:S01]  /*3ad0*/  @P1 LDG.E R113, desc[UR20][R110.64] ;  /* 0x000000146e711981 */ /* 0x010f22000c1e1900 */
[----:B------:R-:W-:-:S07]  /*3ae0*/  LOP3.LUT P0, RZ, R71, 0x8, RZ, 0xc0, !PT ;  /* 0x0000000847ff7812 */ /* 0x000fce000780c0ff */
[----:B------:R-:W5:Y:S04]  /*3af0*/  @P2 LDG.E R63, desc[UR20][R106.64] ;  /* 0x000000146a3f2981 */ /* 0x000f68000c1e1900 */
[----:B------:R-:W2:Y:S01]  /*3b00*/  @P2 LDG.E R115, desc[UR20][R104.64] ;  /* 0x0000001468732981 */ /* 0x000ea2000c1e1900 */
[----:B------:R-:W-:Y:S02]  /*3b10*/  LOP3.LUT P2, RZ, R0, 0x2, RZ, 0xc0, !PT ;  /* 0x0000000200ff7812 */ /* 0x000fe4000784c0ff */
[----:B------:R-:W-:Y:S02]  /*3b20*/  LOP3.LUT P6, RZ, R71, 0x4, RZ, 0xc0, !PT ;  /* 0x0000000447ff7812 */ /* 0x000fe400078cc0ff */
[----:B------:R-:W-:-:S06]  /*3b30*/  CS2R R116, SRZ ;  /* 0x0000000000747805 */ /* 0x000fcc000001ff00 */
[----:B------:R-:W2:Y:S04]  /*3b40*/  @P3 LDG.E R117, desc[UR20][R98.64] ;  /* 0x0000001462753981 */ /* 0x000ea8000c1e1900 */
[----:B------:R0:W5:Y:S04]  /*3b50*/  @P2 LDG.E R62, desc[UR20][R58.64] ;  /* 0x000000143a3e2981 */ /* 0x000168000c1e1900 */
[----:B------:R-:W2:Y:S01]  /*3b60*/  @P2 LDG.E R116, desc[UR20][R102.64] ;  /* 0x0000001466742981 */ /* 0x000ea2000c1e1900 */
[----:B0-----:R-:W-:-:S06]  /*3b70*/  CS2R R58, SRZ ;  /* 0x00000000003a7805 */ /* 0x001fcc000001ff00 */
[----:B------:R0:W5:Y:S01]  /*3b80*/  @P4 LDG.E R58, desc[UR20][R56.64] ;  /* 0x00000014383a4981 */ /* 0x000162000c1e1900 */
[----:B------:R-:W-:-:S03]  /*3b90*/  LOP3.LUT P4, RZ, R71, 0x40000000, RZ, 0xc0, !PT ;  /* 0x4000000047ff7812 */ /* 0x000fc6000788c0ff */
[----:B------:R-:W5:Y:S01]  /*3ba0*/  @P3 LDG.E R59, desc[UR20][R100.64] ;  /* 0x00000014643b3981 */ /* 0x000f62000c1e1900 */
[----:B0-----:R-:W-:Y:S02]  /*3bb0*/  CS2R R56, SRZ ;  /* 0x0000000000387805 */ /* 0x001fe4000001ff00 */
[----:B------:R-:W-:-:S04]  /*3bc0*/  LOP3.LUT P3, RZ, R71, 0x80000000, RZ, 0xc0, !PT ;  /* 0x8000000047ff7812 */ /* 0x000fc8000786c0ff */
[----:B------:R-:W5:Y:S01]  /*3bd0*/  @P5 LDG.E R57, desc[UR20][R94.64] ;  /* 0x000000145e395981 */ /* 0x000f62000c1e1900 */
[----:B------:R-:W-:-:S03]  /*3be0*/  LOP3.LUT P2, RZ, R0, 0x1, RZ, 0xc0, !PT ;  /* 0x0000000100ff7812 */ /* 0x000fc6000784c0ff */
[----:B------:R-:W5:Y:S04]  /*3bf0*/  @P0 LDG.E R56, desc[UR20][R92.64] ;  /* 0x000000145c380981 */ /* 0x000f68000c1e1900 */
[----:B----4-:R-:W-:Y:S04]  /*3c00*/  @P1 STL [R1+0x44], R113 ;  /* 0x0000447101001387 */ /* 0x010fe80000100800 */
[----:B---3--:R0:W-:Y:S02]  /*3c10*/  STL [R1+0x40], R119 ;  /* 0x0000407701007387 */ /* 0x0081e40000100800 */
[----:B0-----:R-:W-:-:S06]  /*3c20*/  MOV R119, RZ ;  /* 0x000000ff00777202 */ /* 0x001fcc0000000f00 */
[----:B------:R0:W3:Y:S02]  /*3c30*/  @P5 LDG.E R119, desc[UR20][R54.64] ;  /* 0x0000001436775981 */ /* 0x0000e4000c1e1900 */
[----:B0-----:R-:W-:-:S06]  /*3c40*/  CS2R R54, SRZ ;  /* 0x0000000000367805 */ /* 0x001fcc000001ff00 */
[----:B------:R0:W5:Y:S04]  /*3c50*/  @P0 LDG.E R55, desc[UR20][R52.64] ;  /* 0x0000001434370981 */ /* 0x000168000c1e1900 */
[----:B------:R-:W5:Y:S01]  /*3c60*/  @P6 LDG.E R54, desc[UR20][R90.64] ;  /* 0x000000145a366981 */ /* 0x000f62000c1e1900 */
[----:B0-----:R-:W-:-:S06]  /*3c70*/  CS2R R52, SRZ ;  /* 0x0000000000347805 */ /* 0x001fcc000001ff00 */
[----:B------:R0:W5:Y:S01]  /*3c80*/  @P6 LDG.E R53, desc[UR20][R50.64] ;  /* 0x0000001432356981 */ /* 0x000162000c1e1900 */
[C---:B------:R-:W-:Y:S02]  /*3c90*/  LOP3.LUT P6, RZ, R71.reuse, 0x4000, RZ, 0xc0, !PT ;  /* 0x0000400047ff7812 */ /* 0x040fe400078cc0ff */
[C---:B------:R-:W-:Y:S02]  /*3ca0*/  LOP3.LUT P1, RZ, R71.reuse, 0x2, RZ, 0xc0, !PT ;  /* 0x0000000247ff7812 */ /* 0x040fe4000782c0ff */
[C---:B------:R-:W-:Y:S02]  /*3cb0*/  LOP3.LUT P5, RZ, R71.reuse, 0x20000000, RZ, 0xc0, !PT ;  /* 0x2000000047ff7812 */ /* 0x040fe400078ac0ff */
[----:B------:R-:W-:-:S07]  /*3cc0*/  LOP3.LUT R71, R71, 0xff7fffff, RZ, 0xc0, !PT ;  /* 0xff7fffff47477812 */ /* 0x000fce00078ec0ff */
[----:B------:R-:W-:Y:S02]  /*3cd0*/  @P6 LOP3.LUT R71, R71, 0x800000, RZ, 0xfc, !PT ;  /* 0x0080000047476812 */ /* 0x000fe400078efcff */
[----:B0-----:R-:W-:Y:S01]  /*3ce0*/  CS2R R50, SRZ ;  /* 0x0000000000327805 */ /* 0x001fe2000001ff00 */
[----:B------:R-:W5:Y:S01]  /*3cf0*/  @P1 LDG.E R52, desc[UR20][R88.64] ;  /* 0x0000001458341981 */ /* 0x000f62000c1e1900 */
[C---:B------:R-:W-:Y:S02]  /*3d00*/  LOP3.LUT P6, RZ, R71.reuse, 0x8000, RZ, 0xc0, !PT ;  /* 0x0000800047ff7812 */ /* 0x040fe400078cc0ff */
[----:B------:R-:W-:Y:S02]  /*3d10*/  LOP3.LUT R71, R71, 0xfeffffff, RZ, 0xc0, !PT ;  /* 0xfeffffff47477812 */ /* 0x000fe400078ec0ff */
[----:B------:R0:W5:Y:S04]  /*3d20*/  @P1 LDG.E R51, desc[UR20][R42.64] ;  /* 0x000000142a331981 */ /* 0x000168000c1e1900 */
[----:B------:R-:W5:Y:S05]  /*3d30*/  @P5 LDG.E R50, desc[UR20][R86.64] ;  /* 0x0000001456325981 */ /* 0x000f6a000c1e1900 */
        /* <DEDUP_REMOVED lines=15> */
[----:B------:R-:W-:-:S04]  /*3e30*/  LOP3.LUT R71, R71, 0xefffffff, RZ, 0xc0, !PT ;  /* 0xefffffff47477812 */ /* 0x000fc800078ec0ff */
        /* <DEDUP_REMOVED lines=38> */
[----:B------:R-:W-:-:S03]  /*40a0*/  LOP3.LUT P6, RZ, R71, 0x400000, RZ, 0xc0, !PT ;  /* 0x0040000047ff7812 */ /* 0x000fc600078cc0ff */
[----:B--2---:R1:W-:Y:S04]  /*40b0*/  STL [R1+0x3c], R114 ;  /* 0x00003c7201007387 */ /* 0x0043e80000100800 */
[----:B------:R-:W5:Y:S01]  /*40c0*/  @P0 LDG.E R10, desc[UR20][R34.64] ;  /* 0x00000014220a0981 */ /* 0x000f62000c1e1900 */
[----:B0-----:R-:W-:-:S06]  /*40d0*/  CS2R R8, SRZ ;  /* 0x0000000000087805 */ /* 0x001fcc000001ff00 */
[----:B------:R0:W5:Y:S04]  /*40e0*/  @P0 LDG.E R9, desc[UR20][R6.64] ;  /* 0x0000001406090981 */ /* 0x000168000c1e1900 */
[----:B------:R2:W5:Y:S01]  /*40f0*/  @P1 LDG.E R8, desc[UR20][R4.64] ;  /* 0x0000001404081981 */ /* 0x000562000c1e1900 */
[----:B0-----:R-:W-:Y:S02]  /*4100*/  CS2R R6, SRZ ;  /* 0x0000000000067805 */ /* 0x001fe4000001ff00 */
[----:B--2---:R-:W-:-:S04]  /*4110*/  CS2R R4, SRZ ;  /* 0x0000000000047805 */ /* 0x004fc8000001ff00 */
[----:B------:R-:W5:Y:S04]  /*4120*/  @P6 LDG.E R6, desc[UR20][R28.64] ;  /* 0x000000141c066981 */ /* 0x000f68000c1e1900 */
[----:B------:R-:W5:Y:S04]  /*4130*/  @P6 LDG.E R4, desc[UR20][R30.64] ;  /* 0x000000141e046981 */ /* 0x000f68000c1e1900 */
[----:B------:R1:W-:Y:S04]  /*4140*/  STL [R1+0x28], R115 ;  /* 0x0000287301007387 */ /* 0x0003e80000100800 */
[----:B------:R1:W-:Y:S04]  /*4150*/  STL [R1+0x24], R116 ;  /* 0x0000247401007387 */ /* 0x0003e80000100800 */
[----:B------:R1:W-:Y:S04]  /*4160*/  STL [R1+0x20], R117 ;  /* 0x0000207501007387 */ /* 0x0003e80000100800 */
[----:B------:R1:W-:Y:S04]  /*4170*/  STL [R1+0x1c], R120 ;  /* 0x00001c7801007387 */ /* 0x0003e80000100800 */
[----:B---3--:R1:W-:Y:S01]  /*4180*/  STL [R1+0x18], R119 ;  /* 0x0000187701007387 */ /* 0x0083e20000100800 */
[----:B------:R-:W-:Y:S01]  /*4190*/  ISETP.GT.U32.AND P0, PT, R73, 0x1df, PT ;  /* 0x000001df4900780c */ /* 0x000fe20003f04070 */
[----:B------:R-:W-:Y:S01]  /*41a0*/  BSSY B0, `(.L_x_546) ;  /* 0x0000016000007945 */ /* 0x000fe20003800000 */
[----:B------:R-:W-:Y:S01]  /*41b0*/  HFMA2.MMA R0, -RZ, RZ, 0, 0 ;  /* 0x00000000ff007435 */ /* 0x000fe200000001ff */
[----:B------:R0:W5:Y:S02]  /*41c0*/  @P1 LDG.E R7, desc[UR20][R2.64] ;  /* 0x0000001402071981 */ /* 0x000164000c1e1900 */
[----:B0-----:R-:W-:-:S08]  /*41d0*/  CS2R R2, SRZ ;  /* 0x0000000000027805 */ /* 0x001fd0000001ff00 */
[----:B-1----:R-:W-:Y:S05]  /*41e0*/  @P0 BRA `(.L_x_547) ;  /* 0x0000000000440947 */ /* 0x002fea0003800000 */
[----:B------:R-:W-:Y:S01]  /*41f0*/  ULDC.U8 UR5, c[0x0][0x2a4] ;  /* 0x0000a90000057ab9 */ /* 0x000fe20000000000 */
[----:B------:R-:W-:Y:S02]  /*4200*/  IADD3 R5, R32, UR18, RZ ;  /* 0x0000001220057c10 */ /* 0x000fe4000fffe0ff */
[----:B------:R-:W-:Y:S02]  /*4210*/  ISETP.NE.AND P0, PT, RZ, UR5, PT ;  /* 0x00000005ff007c0c */ /* 0x000fe4000bf05270 */
[----:B------:R-:W-:-:S11]  /*4220*/  SHF.R.S32.HI R0, RZ, 0x1f, R5 ;  /* 0x0000001fff007819 */ /* 0x000fd60000011405 */
[----:B------:R-:W0:Y:S02]  /*4230*/  @P0 LDC.64 R28, c[0x0][0x240] ;  /* 0x00009000ff1c0b82 */ /* 0x000e240000000a00 */
[----:B0-----:R-:W-:-:S04]  /*4240*/  @P0 LEA R28, P1, R5, R28, 0x1 ;  /* 0x0000001c051c0211 */ /* 0x001fc800078208ff */
[----:B------:R-:W-:-:S05]  /*4250*/  @P0 LEA.HI.X R29, R5, R29, R0, 0x1, P1 ;  /* 0x0000001d051d0211 */ /* 0x000fca00008f0c00 */
[----:B------:R-:W2:Y:S04]  /*4260*/  @P0 LDG.E.U16 R0, desc[UR20][R28.64+0x2] ;  /* 0x000002141c000981 */ /* 0x000ea8000c1e1500 */
[----:B------:R0:W3:Y:S02]  /*4270*/  @P0 LDG.E.U16 R30, desc[UR20][R28.64] ;  /* 0x000000141c1e0981 */ /* 0x0000e4000c1e1500 */
[----:B0-----:R-:W0:Y:S02]  /*4280*/  LDC.64 R28, c[0x0][0x238] ;  /* 0x00008e00ff1c7b82 */ /* 0x001e240000000a00 */
[----:B0-----:R-:W-:-:S05]  /*4290*/  IMAD.WIDE R28, R5, 0x2, R28 ;  /* 0x00000002051c7825 */ /* 0x001fca00078e021c */
[----:B------:R-:W4:Y:S01]  /*42a0*/  LDG.E.U16 R5, desc[UR20][R28.64] ;  /* 0x000000141c057981 */ /* 0x000f22000c1e1500 */
[----:B--2---:R-:W-:-:S03]  /*42b0*/  @P0 SHF.L.U32 R3, R0, 0x10, RZ ;  /* 0x0000001000030819 */ /* 0x004fc600000006ff */
[----:B------:R-:W2:Y:S01]  /*42c0*/  LDG.E.U16 R0, desc[UR20][R28.64+0x2] ;  /* 0x000002141c007981 */ /* 0x000ea2000c1e1500 */
[----:B---3--:R-:W-:Y:S02]  /*42d0*/  @P0 SHF.L.U32 R2, R30, 0x10, RZ ;  /* 0x000000101e020819 */ /* 0x008fe400000006ff */
[----:B----4-:R-:W-:Y:S02]  /*42e0*/  SHF.L.U32 R5, R5, 0x10, RZ ;  /* 0x0000001005057819 */ /* 0x010fe400000006ff */
[----:B--2---:R-:W-:-:S07]  /*42f0*/  SHF.L.U32 R0, R0, 0x10, RZ ;  /* 0x0000001000007819 */ /* 0x004fce00000006ff */
.L_x_547:
[----:B------:R-:W-:Y:S05]  /*4300*/  BSYNC B0 ;  /* 0x0000000000007941 */ /* 0x000fea0003800000 */
.L_x_546:
[----:B------:R-:W2:Y:S01]  /*4310*/  LDL R30, [R1+0x40] ;  /* 0x00004000011e7983 */ /* 0x000ea20000100800 */
[----:B------:R-:W-:Y:S01]  /*4320*/  ULDC.U8 UR5, c[0x0][0x2a4] ;  /* 0x0000a90000057ab9 */ /* 0x000fe20000000000 */
[C---:B-----5:R-:W-:Y:S02]  /*4330*/  PRMT R28, R66.reuse, 0x7632, R28 ;  /* 0x00007632421c7816 */ /* 0x060fe4000000001c */
[----:B------:R-:W-:Y:S02]  /*4340*/  ISETP.NE.AND P1, PT, RZ, UR5, PT ;  /* 0x00000005ff007c0c */ /* 0x000fe4000bf25270 */
[----:B------:R-:W-:Y:S02]  /*4350*/  SHF.L.U32 R29, R66, 0x10, RZ ;  /* 0x00000010421d7819 */ /* 0x000fe400000006ff */
[----:B------:R-:W-:Y:S02]  /*4360*/  SHF.L.U32 R28, R28, 0x10, RZ ;  /* 0x000000101c1c7819 */ /* 0x000fe400000006ff */
[----:B------:R-:W-:Y:S01]  /*4370*/  PRMT R36, R65, 0x7632, R36 ;  /* 0x0000763241247816 */ /* 0x000fe20000000024 */
[----:B------:R-:W-:Y:S01]  /*4380*/  FADD.FTZ R29, R29, -UR23 ;  /* 0x800000171d1d7e21 */ /* 0x000fe20008010000 */
[C---:B------:R-:W-:Y:S01]  /*4390*/  PRMT R31, R113.reuse, 0x7632, R31 ;  /* 0x00007632711f7816 */ /* 0x040fe2000000001f */
[----:B------:R-:W-:Y:S01]  /*43a0*/  FADD.FTZ R28, R28, -UR23 ;  /* 0x800000171c1c7e21 */ /* 0x000fe20008010000 */
[----:B------:R-:W-:Y:S01]  /*43b0*/  SHF.L.U32 R32, R113, 0x10, RZ ;  /* 0x0000001071207819 */ /* 0x000fe200000006ff */
[----:B------:R-:W-:Y:S01]  /*43c0*/  FMUL.FTZ R29, R29, UR24 ;  /* 0x000000181d1d7c20 */ /* 0x000fe20008410000 */
[----:B------:R-:W-:Y:S01]  /*43d0*/  SHF.L.U32 R36, R36, 0x10, RZ ;  /* 0x0000001024247819 */ /* 0x000fe200000006ff */
[----:B------:R-:W-:Y:S01]  /*43e0*/  FMUL.FTZ R28, R28, UR24 ;  /* 0x000000181c1c7c20 */ /* 0x000fe20008410000 */
[----:B------:R-:W-:-:S02]  /*43f0*/  SHF.L.U32 R31, R31, 0x10, RZ ;  /* 0x000000101f1f7819 */ /* 0x000fc400000006ff */
[C---:B--2---:R-:W-:Y:S02]  /*4400*/  PRMT R33, R30.reuse, 0x7632, R33 ;  /* 0x000076321e217816 */ /* 0x044fe40000000021 */
[----:B------:R-:W-:Y:S02]  /*4410*/  SHF.L.U32 R34, R30, 0x10, RZ ;  /* 0x000000101e227819 */ /* 0x000fe400000006ff */
[----:B------:R-:W-:Y:S02]  /*4420*/  SHF.L.U32 R30, R65, 0x10, RZ ;  /* 0x00000010411e7819 */ /* 0x000fe400000006ff */
[----:B------:R-:W-:-:S03]  /*4430*/  SHF.L.U32 R33, R33, 0x10, RZ ;  /* 0x0000001021217819 */ /* 0x000fc600000006ff */
[----:B------:R-:W-:-:S04]  /*4440*/  FADD.FTZ R30, R30, -UR23 ;  /* 0x800000171e1e7e21 */ /* 0x000fc80008010000 */
        /* <DEDUP_REMOVED lines=20> */
.L_x_548:
        /* <DEDUP_REMOVED lines=26> */
.L_x_549:
[----:B------:R-:W-:Y:S01]  /*4730*/  FADD.FTZ R39, RZ, R34 ;  /* 0x00000022ff277221 */ /* 0x000fe20000010000 */
[----:B------:R-:W-:Y:S01]  /*4740*/  FFMA.FTZ R48, R28, R37, R29 ;  /* 0x000000251c307223 */ /* 0x000fe2000001001d */
[----:B------:R-:W-:Y:S01]  /*4750*/  FFMA.FTZ R29, R35, R32, R36 ;  /* 0x00000020231d7223 */ /* 0x000fe20000010024 */
[----:B------:R-:W-:Y:S01]  /*4760*/  FMUL.FTZ R34, R32, R5 ;  /* 0x0000000520227220 */ /* 0x000fe20000410000 */
[----:B------:R-:W-:Y:S01]  /*4770*/  FFMA.FTZ R49, R28, R33, RZ ;  /* 0x000000211c317223 */ /* 0x000fe200000100ff */
[----:B------:R-:W-:Y:S01]  /*4780*/  FADD.FTZ R36, RZ, R33 ;  /* 0x00000021ff247221 */ /* 0x000fe20000010000 */
[----:B------:R-:W-:Y:S01]  /*4790*/  FADD.FTZ R32, R39, R32 ;  /* 0x0000002027207221 */ /* 0x000fe20000010000 */
[----:B------:R-:W-:Y:S01]  /*47a0*/  FADD.FTZ R38, R37, R38 ;  /* 0x0000002625267221 */ /* 0x000fe20000010000 */
[----:B------:R-:W-:Y:S01]  /*47b0*/  PRMT R39, R64, 0x7632, R39 ;  /* 0x0000763240277816 */ /* 0x000fe20000000027 */
        /* <DEDUP_REMOVED lines=8> */
[C---:B------:R-:W-:Y:S01]  /*4840*/  PRMT R30, R114.reuse, 0x7632, R30 ;  /* 0x00007632721e7816 */ /* 0x040fe2000000001e */
        /* <DEDUP_REMOVED lines=25> */
.L_x_550:
[----:B------:R-:W-:Y:S01]  /*49e0*/  FMUL.FTZ R39, R37, R5 ;  /* 0x0000000525277220 */ /* 0x000fe20000410000 */
[----:B------:R-:W-:Y:S01]  /*49f0*/  FADD.FTZ R38, R35, R38 ;  /* 0x0000002623267221 */ /* 0x000fe20000010000 */
[----:B------:R-:W-:Y:S01]  /*4a00*/  PRMT R35, R63, 0x7632, R35 ;  /* 0x000076323f237816 */ /* 0x000fe20000000023 */
[C---:B------:R-:W-:Y:S01]  /*4a10*/  FFMA.FTZ R29, R36.reuse, R37, R29 ;  /* 0x00000025241d7223 */ /* 0x040fe2000001001d */
[----:B------:R-:W-:Y:S01]  /*4a20*/  FFMA.FTZ R36, R36, R39, R34 ;  /* 0x0000002724247223 */ /* 0x000fe20000010022 */
[----:B------:R-:W-:Y:S01]  /*4a30*/  FADD.FTZ R32, R32, R37 ;  /* 0x0000002520207221 */ /* 0x000fe20000010000 */
[----:B------:R-:W-:Y:S01]  /*4a40*/  FADD.FTZ R33, R33, R30 ;  /* 0x0000001e21217221 */ /* 0x000fe20000010000 */
[----:B------:R-:W-:Y:S01]  /*4a50*/  FFMA.FTZ R28, R31, R30, R28 ;  /* 0x0000001e1f1c7223 */ /* 0x000fe2000001001c */
[----:B------:R-:W-:Y:S01]  /*4a60*/  FMUL.FTZ R34, R30, R0 ;  /* 0x000000001e227220 */ /* 0x000fe20000410000 */
[----:B------:R-:W-:Y:S01]  /*4a70*/  SHF.L.U32 R30, R63, 0x10, RZ ;  /* 0x000000103f1e7819 */ /* 0x000fe200000006ff */
[----:B------:R-:W-:Y:S01]  /*4a80*/  FADD.FTZ R39, R38, R39 ;  /* 0x0000002726277221 */ /* 0x000fe20000010000 */
[----:B------:R-:W-:Y:S01]  /*4a90*/  SHF.L.U32 R37, R35, 0x10, RZ ;  /* 0x0000001023257819 */ /* 0x000fe200000006ff */
[----:B------:R-:W-:Y:S01]  /*4aa0*/  FFMA.FTZ R35, R31, R34, R36 ;  /* 0x000000221f237223 */ /* 0x000fe20000010024 */
[----:B------:R-:W-:Y:S01]  /*4ab0*/  PRMT R31, R115, 0x7632, R31 ;  /* 0x00007632731f7816 */ /* 0x000fe2000000001f */
[----:B------:R-:W-:-:S02]  /*4ac0*/  FADD.FTZ R36, R30, -UR23 ;  /* 0x800000171e247e21 */ /* 0x000fc40008010000 */
        /* <DEDUP_REMOVED lines=24> */
.L_x_551:
[----:B------:R-:W-:Y:S01]  /*4c50*/  FMUL.FTZ R38, R37, R5 ;  /* 0x0000000525267220 */ /* 0x000fe20000410000 */
[----:B------:R-:W-:Y:S01]  /*4c60*/  FFMA.FTZ R29, R36, R37, R29 ;  /* 0x00000025241d7223 */ /* 0x000fe2000001001d */
[----:B------:R-:W-:Y:S01]  /*4c70*/  FADD.FTZ R39, R34, R39 ;  /* 0x0000002722277221 */ /* 0x000fe20000010000 */
[----:B------:R-:W-:Y:S01]  /*4c80*/  FADD.FTZ R32, R32, R37 ;  /* 0x0000002520207221 */ /* 0x000fe20000010000 */
[--C-:B------:R-:W-:Y:S01]  /*4c90*/  FFMA.FTZ R36, R36, R38, R35.reuse ;  /* 0x0000002624247223 */ /* 0x100fe20000010023 */
[----:B------:R-:W-:Y:S01]  /*4ca0*/  PRMT R35, R62, 0x7632, R35 ;  /* 0x000076323e237816 */ /* 0x000fe20000000023 */
        /* <DEDUP_REMOVED lines=33> */
.L_x_552:
        /* <DEDUP_REMOVED lines=39> */
.L_x_553:
        /* <DEDUP_REMOVED lines=39> */
.L_x_554:
        /* <DEDUP_REMOVED lines=39> */
.L_x_555:
        /* <DEDUP_REMOVED lines=39> */
.L_x_556:
        /* <DEDUP_REMOVED lines=39> */
.L_x_557:
        /* <DEDUP_REMOVED lines=39> */
.L_x_558:
        /* <DEDUP_REMOVED lines=39> */
.L_x_559:
        /* <DEDUP_REMOVED lines=39> */
.L_x_560:
[----:B------:R-:W-:Y:S01]  /*6240*/  FMUL.FTZ R38, R119, R5 ;  /* 0x0000000577267220 */ /* 0x000fe20000410000 */
[----:B------:R-:W-:Y:S01]  /*6250*/  FADD.FTZ R120, R32, R119 ;  /* 0x0000007720787221 */ /* 0x000fe20000010000 */
[--C-:B------:R-:W-:Y:S01]  /*6260*/  FFMA.FTZ R119, R36, R119, R29.reuse ;  /* 0x0000007724777223 */ /* 0x100fe2000001001d */
[----:B------:R-:W-:Y:S01]  /*6270*/  PRMT R29, R40, 0x7632, R29 ;  /* 0x00007632281d7816 */ /* 0x000fe2000000001d */
[----:B------:R-:W-:Y:S01]  /*6280*/  FADD.FTZ R33, R33, R30 ;  /* 0x0000001e21217221 */ /* 0x000fe20000010000 */
[----:B------:R-:W-:Y:S01]  /*6290*/  FFMA.FTZ R32, R31, R30, R28 ;  /* 0x0000001e1f207223 */ /* 0x000fe2000001001c */
[----:B------:R-:W-:Y:S01]  /*62a0*/  FMUL.FTZ R28, R30, R0 ;  /* 0x000000001e1c7220 */ /* 0x000fe20000410000 */
[----:B------:R-:W-:Y:S01]  /*62b0*/  SHF.L.U32 R29, R29, 0x10, RZ ;  /* 0x000000101d1d7819 */ /* 0x000fe200000006ff */
[----:B------:R-:W-:Y:S01]  /*62c0*/  FFMA.FTZ R36, R36, R38, R35 ;  /* 0x0000002624247223 */ /* 0x000fe20000010023 */
[----:B------:R0:W-:Y:S01]  /*62d0*/  STL [R1+0x7c], R33 ;  /* 0x00007c2101007387 */ /* 0x0001e20000100800 */
[----:B------:R-:W-:Y:S01]  /*62e0*/  SHF.L.U32 R30, R40, 0x10, RZ ;  /* 0x00000010281e7819 */ /* 0x000fe200000006ff */
[----:B------:R-:W-:Y:S01]  /*62f0*/  FADD.FTZ R39, R34, R39 ;  /* 0x0000002722277221 */ /* 0x000fe20000010000 */
[----:B------:R-:W-:Y:S01]  /*6300*/  FADD.FTZ R29, R29, -UR23 ;  /* 0x800000171d1d7e21 */ /* 0x000fe20008010000 */
[----:B------:R0:W-:Y:S01]  /*6310*/  STL [R1+0x78], R32 ;  /* 0x0000782001007387 */ /* 0x0001e20000100800 */
[----:B------:R-:W-:Y:S01]  /*6320*/  FFMA.FTZ R36, R31, R28, R36 ;  /* 0x0000001c1f247223 */ /* 0x000fe20000010024 */
[----:B------:R-:W-:Y:S01]  /*6330*/  PRMT R34, R27, 0x7632, R34 ;  /* 0x000076321b227816 */ /* 0x000fe20000000022 */
[----:B------:R-:W-:Y:S01]  /*6340*/  FMUL.FTZ R61, R29, UR24 ;  /* 0x000000181d3d7c20 */ /* 0x000fe20008410000 */
[----:B------:R-:W-:Y:S01]  /*6350*/  FADD.FTZ R31, R30, -UR23 ;  /* 0x800000171e1f7e21 */ /* 0x000fe20008010000 */
[----:B------:R-:W-:Y:S01]  /*6360*/  FADD.FTZ R39, R39, R38 ;  /* 0x0000002627277221 */ /* 0x000fe20000010000 */
[----:B------:R-:W-:-:S02]  /*6370*/  SHF.L.U32 R30, R27, 0x10, RZ ;  /* 0x000000101b1e7819 */ /* 0x000fc400000006ff */
[----:B------:R0:W-:Y:S01]  /*6380*/  STL [R1+0x10], R61 ;  /* 0x0000103d01007387 */ /* 0x0001e20000100800 */
[----:B------:R-:W-:Y:S01]  /*6390*/  SHF.L.U32 R34, R34, 0x10, RZ ;  /* 0x0000001022227819 */ /* 0x000fe200000006ff */
[----:B------:R-:W-:Y:S01]  /*63a0*/  FMUL.FTZ R31, R31, UR24 ;  /* 0x000000181f1f7c20 */ /* 0x000fe20008410000 */
[----:B------:R-:W-:Y:S06]  /*63b0*/  @!P1 BRA `(.L_x_561) ;  /* 0x0000000000489947 */ /* 0x000fec0003800000 */
[----:B------:R-:W-:Y:S01]  /*63c0*/  FFMA.FTZ R29, R31, R5, R2 ;  /* 0x000000051f1d7223 */ /* 0x000fe20000010002 */
[----:B0-----:R-:W-:-:S03]  /*63d0*/  FFMA.FTZ R32, R61, R0, R3 ;  /* 0x000000003d207223 */ /* 0x001fc60000010003 */
        /* <DEDUP_REMOVED lines=16> */
.L_x_561:
[----:B0-----:R-:W-:Y:S01]  /*64e0*/  PRMT R32, R26, 0x7632, R32 ;  /* 0x000076321a207816 */ /* 0x001fe20000000020 */
[----:B------:R-:W-:Y:S01]  /*64f0*/  FMUL.FTZ R29, R30, R5 ;  /* 0x000000051e1d7220 */ /* 0x000fe20000410000 */
[----:B------:R-:W-:Y:S01]  /*6500*/  SHF.L.U32 R35, R26, 0x10, RZ ;  /* 0x000000101a237819 */ /* 0x000fe200000006ff */
[----:B------:R-:W-:Y:S01]  /*6510*/  FADD.FTZ R28, R28, R39 ;  /* 0x000000271c1c7221 */ /* 0x000fe20000010000 */
[----:B------:R-:W-:Y:S01]  /*6520*/  SHF.L.U32 R32, R32, 0x10, RZ ;  /* 0x0000001020207819 */ /* 0x000fe200000006ff */
[----:B------:R-:W-:Y:S01]  /*6530*/  FFMA.FTZ R36, R31, R29, R36 ;  /* 0x0000001d1f247223 */ /* 0x000fe20000010024 */
[----:B------:R-:W-:Y:S01]  /*6540*/  SHF.L.U32 R33, R25, 0x10, RZ ;  /* 0x0000001019217819 */ /* 0x000fe200000006ff */
[----:B------:R-:W-:Y:S01]  /*6550*/  FADD.FTZ R35, R35, -UR23 ;  /* 0x8000001723237e21 */ /* 0x000fe20008010000 */
[--C-:B------:R-:W-:Y:S01]  /*6560*/  FADD.FTZ R28, R28, R29.reuse ;  /* 0x0000001d1c1c7221 */ /* 0x100fe20000010000 */
[----:B------:R-:W-:Y:S01]  /*6570*/  FADD.FTZ R38, R32, -UR23 ;  /* 0x8000001720267e21 */ /* 0x000fe20008010000 */
[----:B------:R-:W-:Y:S01]  /*6580*/  PRMT R29, R25, 0x7632, R29 ;  /* 0x00007632191d7816 */ /* 0x000fe2000000001d */
        /* <DEDUP_REMOVED lines=22> */
[----:B-1----:R-:W-:Y:S01]  /*66f0*/  FADD.FTZ R38, -R49, 1 ;  /* 0x3f80000031267421 */ /* 0x002fe20000010100 */
[----:B------:R-:W-:-:S03]  /*6700*/  FMUL.FTZ R32, R32, R49 ;  /* 0x0000003120207220 */ /* 0x000fc60000410000 */
[----:B------:R-:W-:-:S04]  /*6710*/  FFMA.FTZ R35, R35, R38, 1 ;  /* 0x3f80000023237423 */ /* 0x000fc80000010026 */
[----:B------:R-:W-:-:S07]  /*6720*/  FMUL.FTZ R32, R32, R35 ;  /* 0x0000002320207220 */ /* 0x000fce0000410000 */
.L_x_562:
[----:B------:R-:W-:Y:S01]  /*6730*/  FFMA.FTZ R38, R61, R29, R36 ;  /* 0x0000001d3d267223 */ /* 0x000fe20000010024 */
        /* <DEDUP_REMOVED lines=35> */
.L_x_563:
        /* <DEDUP_REMOVED lines=13> */
[----:B0-----:R-:W-:Y:S01]  /*6a40*/  PRMT R60, R20, 0x7632, R60 ;  /* 0x00007632143c7816 */ /* 0x001fe2000000003c */
        /* <DEDUP_REMOVED lines=22> */
.L_x_564:
        /* <DEDUP_REMOVED lines=35> */
.L_x_565:
[----:B------:R-:W-:Y:S01]  /*6de0*/  SHF.L.U32 R77, R18, 0x10, RZ ;  /* 0x00000010124d7819 */ /* 0x000fe200000006ff */
[----:B------:R-:W-:Y:S01]  /*6df0*/  FFMA.FTZ R61, R38, R75, R61 ;  /* 0x0000004b263d7223 */ /* 0x000fe2000001003d */
[----:B------:R-:W-:Y:S01]  /*6e00*/  PRMT R76, R18, 0x7632, R76 ;  /* 0x00007632124c7816 */ /* 0x000fe2000000004c */
[----:B------:R-:W-:Y:S01]  /*6e10*/  FMUL.FTZ R60, R39, R5 ;  /* 0x00000005273c7220 */ /* 0x000fe20000410000 */
[----:B------:R-:W-:Y:S01]  /*6e20*/  FADD.FTZ R74, R75, R74 ;  /* 0x0000004a4b4a7221 */ /* 0x000fe20000010000 */
[----:B------:R-:W-:Y:S01]  /*6e30*/  FADD.FTZ R77, R77, -UR23 ;  /* 0x800000174d4d7e21 */ /* 0x000fe20008010000 */
[----:B------:R-:W-:Y:S01]  /*6e40*/  SHF.L.U32 R76, R76, 0x10, RZ ;  /* 0x000000104c4c7819 */ /* 0x000fe200000006ff */
[----:B------:R-:W-:Y:S01]  /*6e50*/  FFMA.FTZ R61, R49, R60, R61 ;  /* 0x0000003c313d7223 */ /* 0x000fe2000001003d */
[----:B------:R-:W-:Y:S01]  /*6e60*/  PRMT R75, R17, 0x7632, R75 ;  /* 0x00007632114b7816 */ /* 0x000fe2000000004b */
[----:B------:R-:W-:Y:S01]  /*6e70*/  FMUL.FTZ R82, R77, UR24 ;  /* 0x000000184d527c20 */ /* 0x000fe20008410000 */
[----:B------:R-:W-:Y:S01]  /*6e80*/  FADD.FTZ R60, R74, R60 ;  /* 0x0000003c4a3c7221 */ /* 0x000fe20000010000 */
[----:B------:R-:W-:Y:S01]  /*6e90*/  FADD.FTZ R76, R76, -UR23 ;  /* 0x800000174c4c7e21 */ /* 0x000fe20008010000 */
[----:B------:R-:W-:Y:S01]  /*6ea0*/  SHF.L.U32 R74, R17, 0x10, RZ ;  /* 0x00000010114a7819 */ /* 0x000fe200000006ff */
[----:B------:R-:W-:Y:S01]  /*6eb0*/  FMUL.FTZ R77, R48, R0 ;  /* 0x00000000304d7220 */ /* 0x000fe20000410000 */
[----:B------:R1:W-:Y:S01]  /*6ec0*/  STL [R1+0x30], R82 ;  /* 0x0000305201007387 */ /* 0x0003e20000100800 */
[----:B------:R-:W-:Y:S01]  /*6ed0*/  PRMT R80, R16, 0x7632, R80 ;  /* 0x0000763210507816 */ /* 0x000fe20000000050 */
        /* <DEDUP_REMOVED lines=21> */
.L_x_566:
[----:B------:R-:W-:Y:S01]  /*7030*/  SHF.L.U32 R79, R16, 0x10, RZ ;  /* 0x00000010104f7819 */ /* 0x000fe200000006ff */
[----:B------:R-:W-:Y:S01]  /*7040*/  FFMA.FTZ R61, R81, R77, R61 ;  /* 0x0000004d513d7223 */ /* 0x000fe2000001003d */
[----:B------:R-:W-:Y:S01]  /*7050*/  SHF.L.U32 R80, R80, 0x10, RZ ;  /* 0x0000001050507819 */ /* 0x000fe200000006ff */
[----:B0-----:R-:W-:Y:S01]  /*7060*/  FMUL.FTZ R81, R74, R5 ;  /* 0x000000054a517220 */ /* 0x001fe20000410000 */
        /* <DEDUP_REMOVED lines=9> */
[----:B-1----:R-:W-:Y:S01]  /*7100*/  FMUL.FTZ R82, R75, R0 ;  /* 0x000000004b527220 */ /* 0x002fe20000410000 */
        /* <DEDUP_REMOVED lines=20> */
.L_x_567:
        /* <DEDUP_REMOVED lines=36> */
.L_x_568:
        /* <DEDUP_REMOVED lines=34> */
.L_x_569:
        /* <DEDUP_REMOVED lines=36> */
.L_x_570:
        /* <DEDUP_REMOVED lines=34> */
.L_x_571:
        /* <DEDUP_REMOVED lines=37> */
.L_x_572:
        /* <DEDUP_REMOVED lines=35> */
.L_x_573:
        /* <DEDUP_REMOVED lines=37> */
.L_x_574:
        /* <DEDUP_REMOVED lines=34> */
.L_x_575:
        /* <DEDUP_REMOVED lines=37> */
.L_x_576:
        /* <DEDUP_REMOVED lines=39> */
.L_x_577:
        /* <DEDUP_REMOVED lines=35> */
.L_x_578:
        /* <DEDUP_REMOVED lines=44> */
.L_x_579:
        /* <DEDUP_REMOVED lines=8> */
[----:B-----5:R-:W-:Y:S04]  /*8e30*/  STL [R1+0x90], R6 ;  /* 0x0000900601007387 */ /* 0x020fe80000100800 */
[----:B------:R-:W-:Y:S04]  /*8e40*/  STL [R1+0x8c], R4 ;  /* 0x00008c0401007387 */ /* 0x000fe80000100800 */
[----:B------:R-:W-:Y:S04]  /*8e50*/  STL [R1+0x88], R3 ;  /* 0x0000880301007387 */ /* 0x000fe80000100800 */
        /* <DEDUP_REMOVED lines=60> */
[----:B--2---:R-:W-:Y:S01]  /*9220*/  FFMA.FTZ R29, R29, R28, R34 ;  /* 0x0000001c1d1d7223 */ /* 0x004fe20000010022 */
[----:B------:R-:W-:Y:S01]  /*9230*/  FADD.FTZ R28, R3, R28 ;  /* 0x0000001c031c7221 */ /* 0x000fe20000010000 */
[----:B------:R-:W2:Y:S04]  /*9240*/  LDL.LU R34, [R1+0x30] ;  /* 0x0000300001227983 */ /* 0x000ea80000300800 */
[----:B------:R3:W5:Y:S04]  /*9250*/  LDL.LU R3, [R1+0x88] ;  /* 0x0000880001037983 */ /* 0x0007680000300800 */
[----:B------:R-:W4:Y:S01]  /*9260*/  LDL.LU R32, [R1+0x34] ;  /* 0x0000340001207983 */ /* 0x000f220000300800 */
[----:B------:R-:W-:Y:S01]  /*9270*/  FFMA.FTZ R38, R38, R36, R29 ;  /* 0x0000002426267223 */ /* 0x000fe2000001001d */
[----:B------:R-:W-:Y:S01]  /*9280*/  FADD.FTZ R35, R33, R35 ;  /* 0x0000002321237221 */ /* 0x000fe20000010000 */
[----:B------:R-:W-:Y:S01]  /*9290*/  FADD.FTZ R36, R28, R36 ;  /* 0x000000241c247221 */ /* 0x000fe20000010000 */
[----:B------:R-:W-:-:S02]  /*92a0*/  FFMA.FTZ R37, R49, R39, R37 ;  /* 0x0000002731257223 */ /* 0x000fc40000010025 */
[----:B------:R-:W-:Y:S01]  /*92b0*/  FADD.FTZ R35, R35, R39 ;  /* 0x0000002723237221 */ /* 0x000fe20000010000 */
[----:B------:R-:W-:-:S03]  /*92c0*/  FADD.FTZ R36, R36, R48 ;  /* 0x0000003024247221 */ /* 0x000fc60000010000 */
[----:B------:R-:W-:Y:S01]  /*92d0*/  FADD.FTZ R35, R35, R74 ;  /* 0x0000004a23237221 */ /* 0x000fe20000010000 */
[----:B------:R-:W-:-:S03]  /*92e0*/  FADD.FTZ R36, R36, R75 ;  /* 0x0000004b24247221 */ /* 0x000fc60000010000 */
[----:B------:R-:W-:Y:S01]  /*92f0*/  FADD.FTZ R35, R35, R77 ;  /* 0x0000004d23237221 */ /* 0x000fe20000010000 */
[----:B------:R-:W-:Y:S01]  /*9300*/  FADD.FTZ R36, R36, R78 ;  /* 0x0000004e24247221 */ /* 0x000fe20000010000 */
[----:B----4-:R-:W-:Y:S02]  /*9310*/  FFMA.FTZ R38, R32, R48, R38 ;  /* 0x0000003020267223 */ /* 0x010fe40000010026 */
[----:B------:R-:W4:Y:S01]  /*9320*/  LDL R32, [R1+0x80] ;  /* 0x0000800001207983 */ /* 0x000f220000100800 */
[----:B--2---:R-:W-:Y:S01]  /*9330*/  FFMA.FTZ R37, R34, R74, R37 ;  /* 0x0000004a22257223 */ /* 0x004fe20000010025 */
[----:B------:R-:W-:Y:S01]  /*9340*/  FFMA.FTZ R38, R76, R75, R38 ;  /* 0x0000004b4c267223 */ /* 0x000fe20000010026 */
[----:B------:R-:W-:Y:S01]  /*9350*/  FADD.FTZ R35, R35, R81 ;  /* 0x0000005123237221 */ /* 0x000fe20000010000 */
[----:B------:R-:W-:Y:S01]  /*9360*/  FADD.FTZ R36, R36, R82 ;  /* 0x0000005224247221 */ /* 0x000fe20000010000 */
[----:B------:R-:W1:Y:S01]  /*9370*/  S2UR UR7, SR_CgaCtaId ;  /* 0x00000000000779c3 */ /* 0x000e620000008800 */
[----:B------:R-:W-:-:S04]  /*9380*/  FFMA.FTZ R38, R80, R78, R38 ;  /* 0x0000004e50267223 */ /* 0x000fc80000010026 */
[----:B------:R-:W-:Y:S01]  /*9390*/  FFMA.FTZ R38, R84, R82, R38 ;  /* 0x0000005254267223 */ /* 0x000fe20000010026 */
[----:B------:R-:W-:Y:S02]  /*93a0*/  UMOV UR6, 0x400 ;  /* 0x0000040000067882 */ /* 0x000fe40000000000 */
[----:B------:R-:W2:Y:S01]  /*93b0*/  LDC.64 R48, c[0x0][0x268] ;  /* 0x00009a00ff307b82 */ /* 0x000ea20000000a00 */
        /* <DEDUP_REMOVED lines=55> */
[----:B----4-:R0:W-:Y:S01]  /*9730*/  @!P0 STS.64 [R32+0x10], R60 ;  /* 0x0000103c20008388 */ /* 0x0101e20000000a00 */
[----:B------:R-:W-:Y:S01]  /*9740*/  BAR.SYNC.DEFER_BLOCKING 0x0 ;  /* 0x0000000000007b1d */ /* 0x000fe20000010000 */
[----:B------:R-:W-:Y:S02]  /*9750*/  ISETP.NE.AND P0, PT, R73, RZ, PT ;  /* 0x000000ff4900720c */ /* 0x000fe40003f05270 */
[----:B0-----:R-:W-:-:S05]  /*9760*/  MOV R32, UR14 ;  /* 0x0000000e00207c02 */ /* 0x001fca0008000f00 */
[----:B------:R-:W-:-:S04]  /*9770*/  IMAD R33, R32, 0x3c, R73 ;  /* 0x0000003c20217824 */ /* 0x000fc800078e0249 */
[----:B--2---:R-:W-:Y:S02]  /*9780*/  IMAD.WIDE R48, R33, 0x4, R48 ;  /* 0x0000000421307825 */ /* 0x004fe400078e0230 */
[----:B---3--:R-:W-:Y:S05]  /*9790*/  @P0 BRA `(.L_x_581) ;  /* 0x0000000000940947 */ /* 0x008fea0003800000 */
        /* <DEDUP_REMOVED lines=37> */
.L_x_581:
[----:B------:R-:W-:Y:S05]  /*99f0*/  BSYNC B0 ;  /* 0x0000000000007941 */ /* 0x000fea0003800000 */
.L_x_580:
        /* <DEDUP_REMOVED lines=41> */
.L_x_583:
[----:B------:R-:W-:Y:S05]  /*9c90*/  BSYNC B0 ;  /* 0x0000000000007941 */ /* 0x000fea0003800000 */
.L_x_582:
        /* <DEDUP_REMOVED lines=16> */
.L_x_585:
[----:B------:R-:W-:Y:S05]  /*9da0*/  BSYNC B0 ;  /* 0x0000000000007941 */ /* 0x000fea0003800000 */
.L_x_584:
[----:B-1----:R-:W2:Y:S04]  /*9db0*/  LDL R30, [R1+0x20] ;  /* 0x00002000011e7983 */ /* 0x002ea80000100800 */
[----:B------:R-:W3:Y:S04]  /*9dc0*/  LDL R29, [R1+0x1c] ;  /* 0x00001c00011d7983 */ /* 0x000ee80000100800 */
[----:B------:R-:W4:Y:S04]  /*9dd0*/  LDL R28, [R1+0x18] ;  /* 0x00001800011c7983 */ /* 0x000f280000100800 */
[----:B------:R-:W-:Y:S04]  /*9de0*/  STL [R1+0xa0], R47 ;  /* 0x0000a02f01007387 */ /* 0x000fe80000100800 */
[----:B------:R0:W-:Y:S04]  /*9df0*/  STL [R1+0x9c], R46 ;  /* 0x00009c2e01007387 */ /* 0x0001e80000100800 */
[----:B0-----:R-:W4:Y:S04]  /*9e00*/  LDL R46, [R1+0x24] ;  /* 0x00002400012e7983 */ /* 0x001f280000100800 */
[----:B------:R0:W-:Y:S04]  /*9e10*/  STL [R1+0x98], R45 ;  /* 0x0000982d01007387 */ /* 0x0001e80000100800 */
[----:B0-----:R-:W4:Y:S04]  /*9e20*/  LDL R45, [R1+0x28] ;  /* 0x00002800012d7983 */ /* 0x001f280000100800 */
[----:B------:R0:W-:Y:S04]  /*9e30*/  STL [R1+0x94], R44 ;  /* 0x0000942c01007387 */ /* 0x0001e80000100800 */
[----:B0-----:R-:W4:Y:S04]  /*9e40*/  LDL R44, [R1+0x3c] ;  /* 0x00003c00012c7983 */ /* 0x001f280000100800 */
[----:B------:R0:W-:Y:S04]  /*9e50*/  STL [R1+0x90], R5 ;  /* 0x0000900501007387 */ /* 0x0001e80000100800 */
[----:B0-----:R-:W4:Y:S04]  /*9e60*/  LDL R5, [R1+0x44] ;  /* 0x0000440001057983 */ /* 0x001f280000100800 */
[----:B-----5:R0:W-:Y:S04]  /*9e70*/  STL [R1+0x8c], R3 ;  /* 0x00008c0301007387 */ /* 0x0201e80000100800 */
[----:B0-----:R-:W4:Y:S01]  /*9e80*/  LDL R3, [R1+0x40] ;  /* 0x0000400001037983 */ /* 0x001f220000100800 */
[----:B------:R-:W-:-:S02]  /*9e90*/  PRMT R34, R65, 0x7632, R34 ;  /* 0x0000763241227816 */ /* 0x000fc40000000022 */
[----:B------:R-:W-:Y:S01]  /*9ea0*/  PRMT R38, R64, 0x7632, R38 ;  /* 0x0000763240267816 */ /* 0x000fe20000000026 */
[----:B------:R0:W-:Y:S01]  /*9eb0*/  STL [R1+0x88], R2 ;  /* 0x0000880201007387 */ /* 0x0001e20000100800 */
[----:B------:R-:W-:Y:S02]  /*9ec0*/  PRMT R49, R63, 0x7632, R49 ;  /* 0x000076323f317816 */ /* 0x000fe40000000031 */
[----:B------:R-:W-:Y:S01]  /*9ed0*/  PRMT R78, R62, 0x7632, R78 ;  /* 0x000076323e4e7816 */ /* 0x000fe2000000004e */
[----:B------:R1:W-:Y:S01]  /*9ee0*/  STL [R1+0x84], R0 ;  /* 0x0000840001007387 */ /* 0x0003e20000100800 */
[----:B------:R-:W-:Y:S02]  /*9ef0*/  PRMT R76, R59, 0x7632, R76 ;  /* 0x000076323b4c7816 */ /* 0x000fe4000000004c */
[----:B------:R-:W-:Y:S02]  /*9f00*/  PRMT R79, R58, 0x7632, R79 ;  /* 0x000076323a4f7816 */ /* 0x000fe4000000004f */
[----:B------:R-:W-:Y:S01]  /*9f10*/  PRMT R83, R57, 0x7632, R83 ;  /* 0x0000763239537816 */ /* 0x000fe20000000053 */
[----:B0-----:R-:W4:Y:S04]  /*9f20*/  LDL R2, [R1+0x64] ;  /* 0x0000640001027983 */ /* 0x001f280000100800 */
[----:B-1----:R-:W4:Y:S01]  /*9f30*/  LDL R0, [R1+0x60] ;  /* 0x0000600001007983 */ /* 0x002f220000100800 */
[----:B--2---:R-:W-:-:S02]  /*9f40*/  PRMT R80, R30, 0x7632, R80 ;  /* 0x000076321e507816 */ /* 0x004fc40000000050 */
[----:B------:R-:W-:Y:S01]  /*9f50*/  PRMT R47, R17, 0x7632, R47 ;  /* 0x00007632112f7816 */ /* 0x000fe2000000002f */
[----:B------:R-:W2:Y:S01]  /*9f60*/  LDL R30, [R1+0x5c] ;  /* 0x00005c00011e7983 */ /* 0x000ea20000100800 */
[----:B---3--:R-:W-:-:S03]  /*9f70*/  PRMT R84, R29, 0x7632, R84 ;  /* 0x000076321d547816 */ /* 0x008fc60000000054 */
[----:B------:R-:W3:Y:S01]  /*9f80*/  LDL R29, [R1+0x58] ;  /* 0x00005800011d7983 */ /* 0x000ee20000100800 */
[----:B----4-:R-:W-:-:S03]  /*9f90*/  PRMT R86, R28, 0x7632, R86 ;  /* 0x000076321c567816 */ /* 0x010fc60000000056 */
[----:B------:R-:W4:Y:S01]  /*9fa0*/  LDL R28, [R1+0x4c] ;  /* 0x00004c00011c7983 */ /* 0x000f220000100800 */
[----:B------:R-:W-:-:S03]  /*9fb0*/  PRMT R77, R46, 0x7632, R77 ;  /* 0x000076322e4d7816 */ /* 0x000fc6000000004d */
[----:B------:R-:W2:Y:S01]  /*9fc0*/  LDL R46, [R1+0x74] ;  /* 0x00007400012e7983 */ /* 0x000ea20000100800 */
[----:B------:R-:W-:-:S03]  /*9fd0*/  PRMT R48, R45, 0x7632, R48 ;  /* 0x000076322d307816 */ /* 0x000fc60000000030 */
[----:B------:R-:W3:Y:S01]  /*9fe0*/  LDL R45, [R1+0x70] ;  /* 0x00007000012d7983 */ /* 0x000ee20000100800 */
[----:B------:R-:W-:-:S03]  /*9ff0*/  PRMT R37, R44, 0x7632, R37 ;  /* 0x000076322c257816 */ /* 0x000fc60000000025 */
[----:B------:R-:W4:Y:S01]  /*a000*/  LDL R44, [R1+0x48] ;  /* 0x00004800012c7983 */ /* 0x000f220000100800 */
[----:B------:R-:W-:-:S03]  /*a010*/  PRMT R33, R5, 0x7632, R33 ;  /* 0x0000763205217816 */ /* 0x000fc60000000021 */
[----:B------:R-:W4:Y:S01]  /*a020*/  LDL R5, [R1+0x68] ;  /* 0x0000680001057983 */ /* 0x000f220000100800 */
[----:B------:R-:W-:-:S03]  /*a030*/  PRMT R31, R3, 0x7632, R31 ;  /* 0x00007632031f7816 */ /* 0x000fc6000000001f */
[----:B------:R-:W4:Y:S04]  /*a040*/  LDL R3, [R1+0x6c] ;  /* 0x00006c0001037983 */ /* 0x000f280000100800 */
[----:B------:R0:W-:Y:S04]  /*a050*/  STL.S16 [R1], R47 ;  /* 0x0000002f01007387 */ /* 0x0001e80000100600 */
[----:B0-----:R0:W5:Y:S01]  /*a060*/  LDL.LU R47, [R1+0xa0] ;  /* 0x0000a000012f7983 */ /* 0x0011620000300800 */
[----:B------:R-:W-:Y:S02]  /*a070*/  PRMT R87, R2, 0x7632, R87 ;  /* 0x0000763202577816 */ /* 0x000fe40000000057 */
[----:B------:R-:W-:-:S02]  /*a080*/  PRMT R81, R0, 0x7632, R81 ;  /* 0x0000763200517816 */ /* 0x000fc40000000051 */
[----:B--2---:R-:W-:Y:S02]  /*a090*/  PRMT R103, R46, 0x7632, R103 ;  /* 0x000076322e677816 */ /* 0x004fe40000000067 */
[----:B------:R0:W5:Y:S01]  /*a0a0*/  LDL.LU R46, [R1+0x9c] ;  /* 0x00009c00012e7983 */ /* 0x0001620000300800 */
[----:B---3--:R-:W-:-:S03]  /*a0b0*/  PRMT R100, R45, 0x7632, R100 ;  /* 0x000076322d647816 */ /* 0x008fc60000000064 */
[----:B------:R0:W5:Y:S01]  /*a0c0*/  LDL.LU R45, [R1+0x98] ;  /* 0x00009800012d7983 */ /* 0x0001620000300800 */
[----:B----4-:R-:W-:-:S03]  /*a0d0*/  PRMT R99, R44, 0x7632, R99 ;  /* 0x000076322c637816 */ /* 0x010fc60000000063 */
[----:B------:R0:W5:Y:S01]  /*a0e0*/  LDL.LU R44, [R1+0x94] ;  /* 0x00009400012c7983 */ /* 0x0001620000300800 */
[----:B------:R-:W-:-:S03]  /*a0f0*/  PRMT R95, R5, 0x7632, R95 ;  /* 0x00007632055f7816 */ /* 0x000fc6000000005f */
[----:B------:R0:W5:Y:S01]  /*a100*/  LDL.LU R5, [R1+0x90] ;  /* 0x0000900001057983 */ /* 0x0001620000300800 */
[----:B------:R-:W-:-:S03]  /*a110*/  PRMT R90, R3, 0x7632, R90 ;  /* 0x00007632035a7816 */ /* 0x000fc6000000005a */
        /* <DEDUP_REMOVED lines=58> */
[----:B-----5:R0:W-:Y:S01]  /*a4c0*/  STL [R1+0x84], R0 ;  /* 0x0000840001007387 */ /* 0x0201e20000100800 */
[----:B------:R-:W-:Y:S02]  /*a4d0*/  UIMAD UR16, UR22, UR14, UR13 ;  /* 0x0000000e161072a4 */ /* 0x000fe4000f8e020d */
[----:B------:R-:W-:Y:S02]  /*a4e0*/  ULOP3.LUT UP0, URZ, UR4, 0x2, URZ, 0xc0, !UPT ;  /* 0x00000002043f7892 */ /* 0x000fe4000f80c03f */
[----:B------:R-:W-:Y:S01]  /*a4f0*/  UIMAD.WIDE.U32 UR16, UR16, 0x8, UR6 ;  /* 0x00000008101078a5 */ /* 0x000fe2000f8e0006 */
[----:B------:R-:W-:Y:S02]  /*a500*/  UMOV UR5, 0x1 ;  /* 0x0000000100057882 */ /* 0x000fe40000000000 */
[----:B------:R-:W-:Y:S01]  /*a510*/  USEL UR5, UR5, 0xffffffff, !UP0 ;  /* 0xffffffff05057887 */ /* 0x000fe2000c000000 */
[----:B0-----:R-:W0:Y:S02]  /*a520*/  S2R R0, SR_LANEID ;  /* 0x0000000000007919 */ /* 0x001e240000000000 */
[----:B------:R-:W-:Y:S01]  /*a530*/  MOV R28, UR16 ;  /* 0x00000010001c7c02 */ /* 0x000fe20008000f00 */
[----:B------:R-:W-:Y:S01]  /*a540*/  VOTEU.ANY UR16, UPT, PT ;  /* 0x0000000000107886 */ /* 0x000fe200038e0100 */
[----:B------:R-:W-:Y:S01]  /*a550*/  MOV R29, UR17 ;  /* 0x00000011001d7c02 */ /* 0x000fe20008000f00 */
[----:B------:R-:W-:-:S02]  /*a560*/  UPOPC UR17, UR16 ;  /* 0x00000010001172bf */ /* 0x000fc40008000000 */
[----:B------:R-:W-:Y:S02]  /*a570*/  UFLO.U32 UR16, UR16 ;  /* 0x00000010001072bd */ /* 0x000fe400080e0000 */
[----:B------:R-:W-:Y:S01]  /*a580*/  UIMAD UR5, UR5, UR17, URZ ;  /* 0x00000011050572a4 */ /* 0x000fe2000f8e023f */
[----:B------:R1:W-:Y:S05]  /*a590*/  STG.E.64 desc[UR20][R28.64], R60 ;  /* 0x0000003c1c007986 */ /* 0x0003ea000c101b14 */
[----:B------:R-:W-:Y:S02]  /*a5a0*/  MOV R30, UR5 ;  /* 0x00000005001e7c02 */ /* 0x000fe40008000f00 */
[----:B-1----:R-:W-:-:S02]  /*a5b0*/  MOV R28, UR18 ;  /* 0x00000012001c7c02 */ /* 0x002fc40008000f00 */
[----:B------:R-:W-:Y:S02]  /*a5c0*/  MOV R29, UR19 ;  /* 0x00000013001d7c02 */ /* 0x000fe40008000f00 */
[----:B0-----:R-:W-:Y:S02]  /*a5d0*/  ISETP.EQ.U32.AND P6, PT, R0, UR16, PT ;  /* 0x0000001000007c0c */ /* 0x001fe4000bfc2070 */
[----:B------:R0:W5:Y:S11]  /*a5e0*/  LDL.LU R0, [R1+0x84] ;  /* 0x0000840001007983 */ /* 0x0001760000300800 */
[----:B------:R-:W-:Y:S06]  /*a5f0*/  @P6 MEMBAR.ALL.GPU ;  /* 0x0000000000006992 */ /* 0x000fec000000a000 */
[----:B------:R-:W-:-:S00]  /*a600*/  @P6 ERRBAR ;  /* 0x00000000000069ab */ /* 0x000fc00000000000 */
[----:B------:R-:W-:Y:S06]  /*a610*/  @P6 CGAERRBAR ;  /* 0x00000000000065ab */ /* 0x000fec0000000000 */
[----:B------:R1:W-:Y:S01]  /*a620*/  @P6 REDG.E.ADD.S32.STRONG.GPU desc[UR20][R28.64], R30 ;  /* 0x0000001e1c00698e */ /* 0x0003e2000c10e394 */
[----:B------:R-:W-:-:S04]  /*a630*/  PLOP3.LUT P6, PT, PT, PT, UP0, 0x40, 0x0 ;  /* 0x000000000000781c */ /* 0x000fc80003fce808 */
[----:B-1----:R-:W-:-:S04]  /*a640*/  SEL R30, RZ, UR15, !P6 ;  /* 0x0000000fff1e7c07 */ /* 0x002fc8000f000000 */
[----:B------:R-:W-:-:S13]  /*a650*/  ISETP.NE.AND P6, PT, R30, -0x1, PT ;  /* 0xffffffff1e00780c */ /* 0x000fda0003fc5270 */
[----:B0-----:R-:W-:Y:S05]  /*a660*/  @!P6 BRA `(.L_x_587) ;  /* 0x00000000001ce947 */ /* 0x001fea0003800000 */
.L_x_588:
[----:B------:R-:W-:Y:S02]  /*a670*/  MOV R28, UR18 ;  /* 0x00000012001c7c02 */ /* 0x000fe40008000f00 */
[----:B------:R-:W-:-:S05]  /*a680*/  MOV R29, UR19 ;  /* 0x00000013001d7c02 */ /* 0x000fca0008000f00 */
[----:B------:R-:W2:Y:S04]  /*a690*/  LDG.E.STRONG.GPU R28, desc[UR20][R28.64] ;  /* 0x000000141c1c7981 */ /* 0x000ea8000c1ef900 */
[----:B--2---:R-:W-:Y:S01]  /*a6a0*/  CCTL.IVALL ;  /* 0x00000000ff00798f */ /* 0x004fe20002000000 */
[----:B------:R-:W-:Y:S05]  /*a6b0*/  YIELD ;  /* 0x0000000000007946 */ /* 0x000fea0003800000 */
[----:B------:R-:W-:-:S13]  /*a6c0*/  ISETP.NE.AND P6, PT, R28, R30, PT ;  /* 0x0000001e1c00720c */ /* 0x000fda0003fc5270 */
[----:B------:R-:W-:Y:S05]  /*a6d0*/  @P6 BRA `(.L_x_588) ;  /* 0xfffffffc00e46947 */ /* 0x000fea000383ffff */
.L_x_587:
        /* <DEDUP_REMOVED lines=26> */
.L_x_592:
        /* <DEDUP_REMOVED lines=165> */
.L_x_591:
        /* <DEDUP_REMOVED lines=89> */
.L_x_593:
[----:B------:R-:W-:-:S04]  /*b860*/  LOP3.LUT P6, RZ, R71, 0x1, RZ, 0xc0, !PT ;  /* 0x0000000147ff7812 */ /* 0x000fc800078cc0ff */
[----:B------:R-:W-:-:S13]  /*b870*/  ISETP.NE.OR P6, PT, RZ, UR16, P6 ;  /* 0x00000010ff007c0c */ /* 0x000fda000b7c5670 */
[----:B------:R-:W-:Y:S05]  /*b880*/  @!P6 BRA `(.L_x_589) ;  /* 0x0000000000b4e947 */ /* 0x000fea0003800000 */
.L_x_590:
        /* <DEDUP_REMOVED lines=45> */
.L_x_589:
        /* <DEDUP_REMOVED lines=14> */
.L_x_595:
[----:B------:R-:W-:Y:S05]  /*bc40*/  BSYNC B0 ;  /* 0x0000000000007941 */ /* 0x000fea0003800000 */
.L_x_594:
        /* <DEDUP_REMOVED lines=25> */
.L_x_586:
[----:B------:R-:W0:Y:S01]  /*bde0*/  S2UR UR6, SR_CgaCtaId ;  /* 0x00000000000679c3 */ /* 0x000e220000008800 */
[----:B------:R-:W-:Y:S02]  /*bdf0*/  UMOV UR5, 0x400 ;  /* 0x0000040000057882 */ /* 0x000fe40000000000 */
[----:B0-----:R-:W-:-:S03]  /*be00*/  ULEA UR5, UR6, UR5, 0x18 ;  /* 0x0000000506057291 */ /* 0x001fc6000f8ec03f */
[----:B------:R-:W-:-:S06]  /*be10*/  ULDC UR6, c[0x0][0x2bc] ;  /* 0x0000af0000067ab9 */ /* 0x000fcc0000000800 */
[----:B------:R0:W-:Y:S01]  /*be20*/  @!P0 STS.64 [UR5+0x90], R60 ;  /* 0x0000903cff008988 */ /* 0x0001e20008000a05 */
[----:B------:R-:W-:Y:S06]  /*be30*/  BAR.SYNC.DEFER_BLOCKING 0x0 ;  /* 0x0000000000007b1d */ /* 0x000fec0000010000 */
[----:B0-----:R-:W2:Y:S01]  /*be40*/  LDL.LU R61, [R1+0x40] ;  /* 0x00004000013d7983 */ /* 0x001ea20000300800 */
[----:B------:R-:W-:Y:S02]  /*be50*/  SHF.L.U32 R30, R66, 0x10, RZ ;  /* 0x00000010421e7819 */ /* 0x000fe400000006ff */
[----:B------:R-:W-:-:S03]  /*be60*/  SHF.L.U32 R31, R31, 0x10, RZ ;  /* 0x000000101f1f7819 */ /* 0x000fc600000006ff */
[----:B------:R-:W-:-:S04]  /*be70*/  FADD.FTZ R30, R30, -UR23 ;  /* 0x800000171e1e7e21 */ /* 0x000fc80008010000 */
[----:B------:R-:W-:Y:S01]  /*be80*/  FMUL.FTZ R30, R30, UR24 ;  /* 0x000000181e1e7c20 */ /* 0x000fe20008410000 */
        /* <DEDUP_REMOVED lines=28> */
.L_x_596:
        /* <DEDUP_REMOVED lines=8> */
[----:B-----5:R-:W-:Y:S01]  /*c0d0*/  FFMA.FTZ R60, R28, R5, -R60 ;  /* 0x000000051c3c7223 */ /* 0x020fe2000001083c */
        /* <DEDUP_REMOVED lines=15> */
.L_x_598:
[----:B------:R-:W-:Y:S05]  /*c1d0*/  BSYNC B0 ;  /* 0x0000000000007941 */ /* 0x000fea0003800000 */
.L_x_597:
        /* <DEDUP_REMOVED lines=28> */
.L_x_599:
        /* <DEDUP_REMOVED lines=9> */
[----:B-----5:R-:W-:Y:S01]  /*c430*/  FFMA.FTZ R31, R28, R5, -R31 ;  /* 0x000000051c1f7223 */ /* 0x020fe2000001081f */
        /* <DEDUP_REMOVED lines=16> */
.L_x_601:
[----:B------:R-:W-:Y:S05]  /*c540*/  BSYNC B0 ;  /* 0x0000000000007941 */ /* 0x000fea0003800000 */
.L_x_600:
        /* <DEDUP_REMOVED lines=28> */
.L_x_602:
        /* <DEDUP_REMOVED lines=26> */
.L_x_604:
[----:B------:R-:W-:Y:S05]  /*c8b0*/  BSYNC B0 ;  /* 0x0000000000007941 */ /* 0x000fea0003800000 */
.L_x_603:
        /* <DEDUP_REMOVED lines=29> */
.L_x_605:
        /* <DEDUP_REMOVED lines=26> */
.L_x_607:
[----:B------:R-:W-:Y:S05]  /*cc30*/  BSYNC B0 ;  /* 0x0000000000007941 */ /* 0x000fea0003800000 */
.L_x_606:
        /* <DEDUP_REMOVED lines=32> */
.L_x_608:
        /* <DEDUP_REMOVED lines=26> */
.L_x_610:
[----:B------:R-:W-:Y:S05]  /*cfe0*/  BSYNC B0 ;  /* 0x0000000000007941 */ /* 0x000fea0003800000 */
.L_x_609:
        /* <DEDUP_REMOVED lines=10> */
[----:B-----5:R-:W-:-:S04]  /*d090*/  FFMA.FTZ R29, R59, R5, R2 ;  /* 0x000000053b1d7223 */ /* 0x020fc80000010002 */
        /* <DEDUP_REMOVED lines=17> */
.L_x_611:
        /* <DEDUP_REMOVED lines=26> */
.L_x_613:
[----:B------:R-:W-:Y:S05]  /*d350*/  BSYNC B0 ;  /* 0x0000000000007941 */ /* 0x000fea0003800000 */
.L_x_612:
        /* <DEDUP_REMOVED lines=11> */
[----:B01----:R-:W-:-:S06]  /*d410*/  FMUL.FTZ R30, R29, -1.4426950216293334961 ;  /* 0xbfb8aa3b1d1e7820 */ /* 0x003fcc0000410000 */
        /* <DEDUP_REMOVED lines=16> */
.L_x_614:
[----:B------:R-:W-:Y:S01]  /*d520*/  LOP3.LUT P0, RZ, R71, 0x20, RZ, 0xc0, !PT ;  /* 0x0000002047ff7812 */ /* 0x000fe2000780c0ff */
[----:B------:R-:W-:-:S12]  /*d530*/  BSSY B0, `(.L_x_615) ;  /* 0x0000019000007945 */ /* 0x000fd80003800000 */
[----:B------:R-:W-:Y:S05]  /*d540*/  @!P0 BRA `(.L_x_616) ;  /* 0x00000000005c8947 */ /* 0x000fea0003800000 */
[----:B------:R-:W-:Y:S01]  /*d550*/  MOV R29, UR5 ;  /* 0x00000005001d7c02 */ /* 0x000fe20008000f00 */
[----:B------:R-:W-:Y:S01]  /*d560*/  ULDC.64 UR14, c[0x0][0x288] ;  /* 0x0000a200000e7ab9 */ /* 0x000fe20000000a00 */
[C---:B01----:R-:W-:Y:S02]  /*d570*/  IADD3 R30, R72.reuse, 0x30, RZ ;  /* 0x00000030481e7810 */ /* 0x043fe40007ffe0ff */
        /* <DEDUP_REMOVED lines=20> */
.L_x_616:
[----:B------:R-:W-:Y:S05]  /*d6c0*/  BSYNC B0 ;  /* 0x0000000000007941 */ /* 0x000fea0003800000 */
.L_x_615:
[----:B------:R-:W3:Y:S01]  /*d6d0*/  LDL.LU R28, [R1+0x18] ;  /* 0x00001800011c7983 */ /* 0x000ee20000300800 */
[----:B------:R-:W-:Y:S01]  /*d6e0*/  FADD.FTZ R57, R57, -UR23 ;  /* 0x8000001739397e21 */ /* 0x000fe20008010000 */
[----:B------:R-:W-:Y:S01]  /*d6f0*/  FADD.FTZ R83, R83, -UR23 ;  /* 0x8000001753537e21 */ /* 0x000fe20008010000 */
[----:B------:R-:W-:Y:S02]  /*d700*/  SHF.L.U32 R86, R86, 0x10, RZ ;  /* 0x0000001056567819 */ /* 0x000fe400000006ff */
[----:B------:R-:W-:Y:S01]  /*d710*/  SHF.L.U32 R56, R56, 0x10, RZ ;  /* 0x0000001038387819 */ /* 0x000fe200000006ff */
[----:B------:R-:W-:Y:S01]  /*d720*/  FMUL.FTZ R57, R57, UR24 ;  /* 0x0000001839397c20 */ /* 0x000fe20008410000 */
[----:B------:R-:W-:Y:S01]  /*d730*/  SHF.L.U32 R85, R85, 0x10, RZ ;  /* 0x0000001055557819 */ /* 0x000fe200000006ff */
[----:B------:R-:W-:Y:S01]  /*d740*/  FMUL.FTZ R83, R83, UR24 ;  /* 0x0000001853537c20 */ /* 0x000fe20008410000 */
[----:B---3--:R-:W-:Y:S01]  /*d750*/  SHF.L.U32 R28, R28, 0x10, RZ ;  /* 0x000000101c1c7819 */ /* 0x008fe200000006ff */
[----:B------:R-:W-:Y:S06]  /*d760*/  @!P1 BRA `(.L_x_617) ;  /* 0x0000000000489947 */ /* 0x000fec0003800000 */
[----:B-----5:R-:W-:-:S04]  /*d770*/  FFMA.FTZ R29, R57, R5, R2 ;  /* 0x00000005391d7223 */ /* 0x020fc80000010002 */
[----:B012---:R-:W-:-:S06]  /*d780*/  FMUL.FTZ R30, R29, -1.4426950216293334961 ;  /* 0xbfb8aa3b1d1e7820 */ /* 0x007fcc0000410000 */
        /* <DEDUP_REMOVED lines=16> */
.L_x_617:
[----:B------:R-:W-:Y:S01]  /*d890*/  LOP3.LUT P0, RZ, R71, 0x10, RZ, 0xc0, !PT ;  /* 0x0000001047ff7812 */ /* 0x000fe2000780c0ff */
[----:B------:R-:W-:-:S12]  /*d8a0*/  BSSY B0, `(.L_x_618) ;  /* 0x0000019000007945 */ /* 0x000fd80003800000 */
[----:B------:R-:W-:Y:S05]  /*d8b0*/  @!P0 BRA `(.L_x_619) ;  /* 0x00000000005c8947 */ /* 0x000fea0003800000 */
[----:B------:R-:W-:Y:S01]  /*d8c0*/  MOV R29, UR5 ;  /* 0x00000005001d7c02 */ /* 0x000fe20008000f00 */
[----:B------:R-:W-:Y:S01]  /*d8d0*/  ULDC.64 UR14, c[0x0][0x288] ;  /* 0x0000a200000e7ab9 */ /* 0x000fe20000000a00 */
[C---:B012---:R-:W-:Y:S02]  /*d8e0*/  IADD3 R30, R72.reuse, 0x38, RZ ;  /* 0x00000038481e7810 */ /* 0x047fe40007ffe0ff */
        /* <DEDUP_REMOVED lines=20> */
.L_x_619:
[----:B------:R-:W-:Y:S05]  /*da30*/  BSYNC B0 ;  /* 0x0000000000007941 */ /* 0x000fea0003800000 */
.L_x_618:
        /* <DEDUP_REMOVED lines=9> */
[----:B-----5:R-:W-:-:S04]  /*dad0*/  FFMA.FTZ R28, R56, R5, R2 ;  /* 0x00000005381c7223 */ /* 0x020fc80000010002 */
        /* <DEDUP_REMOVED lines=17> */
.L_x_620:
        /* <DEDUP_REMOVED lines=11> */
[----:B-----5:R-:W-:Y:S02]  /*dca0*/  FFMA.FTZ R28, R55, R5, -R28 ;  /* 0x00000005371c7223 */ /* 0x020fe4000001081c */
        /* <DEDUP_REMOVED lines=14> */
.L_x_622:
[----:B------:R-:W-:Y:S05]  /*dd90*/  BSYNC B0 ;  /* 0x0000000000007941 */ /* 0x000fea0003800000 */
.L_x_621:
        /* <DEDUP_REMOVED lines=27> */
.L_x_623:
        /* <DEDUP_REMOVED lines=26> */
.L_x_625:
[----:B------:R-:W-:Y:S05]  /*e0f0*/  BSYNC B0 ;  /* 0x0000000000007941 */ /* 0x000fea0003800000 */
.L_x_624:
        /* <DEDUP_REMOVED lines=27> */
.L_x_626:
        /* <DEDUP_REMOVED lines=26> */
.L_x_628:
[----:B------:R-:W-:Y:S05]  /*e450*/  BSYNC B0 ;  /* 0x0000000000007941 */ /* 0x000fea0003800000 */
.L_x_627:
        /* <DEDUP_REMOVED lines=27> */
.L_x_629:
[----:B------:R-:W-:Y:S04]  /*e610*/  BSSY B0, `(.L_x_630) ;  /* 0x0000019000007945 */ /* 0x000fe80003800000 */
        /* <DEDUP_REMOVED lines=24> */
.L_x_631:
[----:B------:R-:W-:Y:S05]  /*e7a0*/  BSYNC B0 ;  /* 0x0000000000007941 */ /* 0x000fea0003800000 */
.L_x_630:
[----:B------:R-:W-:Y:S01]  /*e7b0*/  FADD.FTZ R42, R42, -UR23 ;  /* 0x800000172a2a7e21 */ /* 0x000fe20008010000 */
[----:B------:R-:W-:Y:S01]  /*e7c0*/  FADD.FTZ R96, R96, -UR23 ;  /* 0x8000001760607e21 */ /* 0x000fe20008010000 */
[----:B01234-:R-:W-:Y:S02]  /*e7d0*/  SHF.L.U32 R34, R41, 0x10, RZ ;  /* 0x0000001029227819 */ /* 0x01ffe400000006ff */
        /* <DEDUP_REMOVED lines=24> */
.L_x_632:
        /* <DEDUP_REMOVED lines=10> */
[----:B------:R-:W-:Y:S01]  /*ea00*/  IMAD R30, R28, UR14, RZ ;  /* 0x0000000e1c1e7c24 */ /* 0x000fe2000f8e02ff */
[----:B------:R-:W-:Y:S01]  /*ea10*/  MOV R28, R46 ;  /* 0x0000002e001c7202 */ /* 0x000fe20000000f00 */
[----:B------:R-:W-:Y:S02]  /*ea20*/  FMUL.FTZ R34, R34, UR24 ;  /* 0x0000001822227c20 */ /* 0x000fe40008410000 */
[----:B------:R-:W-:Y:S01]  /*ea30*/  FFMA.FTZ R96, R96, R29, UR6 ;  /* 0x0000000660607e23 */ /* 0x000fe2000801001d */
[----:B------:R-:W-:-:S03]  /*ea40*/  MOV R29, R45 ;  /* 0x0000002d001d7202 */ /* 0x000fc60000000f00 */
[----:B------:R-:W-:Y:S01]  /*ea50*/  FFMA.FTZ R37, R37, R0, -R96 ;  /* 0x0000000025257223 */ /* 0x000fe20000010860 */
[----:B------:R-:W-:-:S04]  /*ea60*/  IMAD.WIDE.U32 R28, R31, UR14, R28 ;  /* 0x0000000e1f1c7c25 */ /* 0x000fc8000f8e001c */
[----:B------:R-:W-:Y:S01]  /*ea70*/  FMUL.FTZ R37, R37, UR24 ;  /* 0x0000001825257c20 */ /* 0x000fe20008410000 */
[----:B------:R-:W-:Y:S01]  /*ea80*/  IMAD R31, R31, UR15, R30 ;  /* 0x0000000f1f1f7c24 */ /* 0x000fe2000f8e021e */
[----:B------:R-:W-:Y:S02]  /*ea90*/  ULDC.64 UR14, c[0x0][0x210] ;  /* 0x00008400000e7ab9 */ /* 0x000fe40000000a00 */
[C---:B------:R-:W-:Y:S02]  /*eaa0*/  LEA R30, P0, R28.reuse, UR14, 0x1 ;  /* 0x0000000e1c1e7c11 */ /* 0x040fe4000f8008ff */
[----:B------:R-:W-:Y:S02]  /*eab0*/  IADD3 R29, R29, R31, RZ ;  /* 0x0000001f1d1d7210 */ /* 0x000fe40007ffe0ff */
[----:B------:R-:W-:Y:S02]  /*eac0*/  F2FP.BF16.F32.PACK_AB R37, R37, R34 ;  /* 0x000000222525723e */ /* 0x000fe400000010ff */
[----:B------:R-:W-:-:S05]  /*ead0*/  LEA.HI.X R31, R28, UR15, R29, 0x1, P0 ;  /* 0x0000000f1c1f7c11 */ /* 0x000fca00080f0c1d */
[----:B------:R0:W-:Y:S02]  /*eae0*/  STG.E desc[UR20][R30.64], R37 ;  /* 0x000000251e007986 */ /* 0x0001e4000c101914 */
.L_x_634:
[----:B------:R-:W-:Y:S05]  /*eaf0*/  BSYNC B0 ;  /* 0x0000000000007941 */ /* 0x000fea0003800000 */
.L_x_633:
        /* <DEDUP_REMOVED lines=9> */
[----:B-----5:R-:W-:Y:S01]  /*eb90*/  FFMA.FTZ R27, R31, R5, R2 ;  /* 0x000000051f1b7223 */ /* 0x020fe20000010002 */
        /* <DEDUP_REMOVED lines=17> */
.L_x_635:
[----:B------:R-:W-:Y:S04]  /*ecb0*/  BSSY B0, `(.L_x_636) ;  /* 0x0000018000007945 */ /* 0x000fe80003800000 */
[----:B------:R-:W-:Y:S05]  /*ecc0*/  @!P3 BRA `(.L_x_637) ;  /* 0x000000000058b947 */ /* 0x000fea0003800000 */
[C---:B------:R-:W-:Y:S01]  /*ecd0*/  IADD3 R26, R72.reuse, 0x68, RZ ;  /* 0x00000068481a7810 */ /* 0x040fe20007ffe0ff */
[----:B------:R-:W-:Y:S01]  /*ece0*/  ULDC.64 UR14, c[0x0][0x288] ;  /* 0x0000a200000e7ab9 */ /* 0x000fe20000000a00 */
[----:B------:R-:W-:Y:S02]  /*ecf0*/  IADD3 R29, R72, 0x68, RZ ;  /* 0x00000068481d7810 */ /* 0x000fe40007ffe0ff */
[----:B------:R-:W-:Y:S02]  /*ed00*/  SHF.R.S32.HI R26, RZ, 0x1f, R26 ;  /* 0x0000001fff1a7819 */ /* 0x000fe4000001141a */
[----:B-----5:R-:W-:-:S03]  /*ed10*/  MOV R27, R45 ;  /* 0x0000002d001b7202 */ /* 0x020fc60000000f00 */
        /* <DEDUP_REMOVED lines=17> */
.L_x_637:
[----:B------:R-:W-:Y:S05]  /*ee30*/  BSYNC B0 ;  /* 0x0000000000007941 */ /* 0x000fea0003800000 */
.L_x_636:
        /* <DEDUP_REMOVED lines=27> */
.L_x_638:
        /* <DEDUP_REMOVED lines=25> */
.L_x_640:
[----:B------:R-:W-:Y:S05]  /*f180*/  BSYNC B0 ;  /* 0x0000000000007941 */ /* 0x000fea0003800000 */
.L_x_639:
        /* <DEDUP_REMOVED lines=27> */
.L_x_641:
[----:B------:R-:W-:Y:S01]  /*f340*/  LOP3.LUT P0, RZ, R71, 0x100000, RZ, 0xc0, !PT ;  /* 0x0010000047ff7812 */ /* 0x000fe2000780c0ff */
[----:B------:R-:W-:-:S12]  /*f350*/  BSSY B0, `(.L_x_642) ;  /* 0x0000018000007945 */ /* 0x000fd80003800000 */
[----:B------:R-:W-:Y:S05]  /*f360*/  @!P0 BRA `(.L_x_643) ;  /* 0x0000000000588947 */ /* 0x000fea0003800000 */
[----:B------:R-:W-:Y:S01]  /*f370*/  IADD3 R25, R72, 0x78, RZ ;  /* 0x0000007848197810 */ /* 0x000fe20007ffe0ff */
[----:B------:R-:W-:Y:S01]  /*f380*/  ULDC.64 UR14, c[0x0][0x288] ;  /* 0x0000a200000e7ab9 */ /* 0x000fe20000000a00 */
[----:B-----5:R-:W-:Y:S02]  /*f390*/  MOV R22, R46 ;  /* 0x0000002e00167202 */ /* 0x020fe40000000f00 */
        /* <DEDUP_REMOVED lines=19> */
.L_x_643:
[----:B------:R-:W-:Y:S05]  /*f4d0*/  BSYNC B0 ;  /* 0x0000000000007941 */ /* 0x000fea0003800000 */
.L_x_642:
        /* <DEDUP_REMOVED lines=27> */
.L_x_644:
        /* <DEDUP_REMOVED lines=25> */
.L_x_646:
[----:B------:R-:W-:Y:S05]  /*f820*/  BSYNC B0 ;  /* 0x0000000000007941 */ /* 0x000fea0003800000 */
.L_x_645:
        /* <DEDUP_REMOVED lines=27> */
.L_x_647:
        /* <DEDUP_REMOVED lines=25> */
.L_x_649:
[----:B------:R-:W-:Y:S05]  /*fb70*/  BSYNC B0 ;  /* 0x0000000000007941 */ /* 0x000fea0003800000 */
.L_x_648:
[----:B------:R-:W2:Y:S01]  /*fb80*/  LDL.LU R18, [R1] ;  /* 0x0000000001127983 */ /* 0x000ea20000300800 */
[----:B------:R-:W-:Y:S01]  /*fb90*/  FADD.FTZ R24, R24, -UR23 ;  /* 0x8000001718187e21 */ /* 0x000fe20008010000 */
[----:B------:R-:W-:Y:S01]  /*fba0*/  FADD.FTZ R22, R121, -UR23 ;  /* 0x8000001779167e21 */ /* 0x000fe20008010000 */
[----:B0-----:R-:W-:Y:S02]  /*fbb0*/  SHF.L.U32 R20, R17, 0x10, RZ ;  /* 0x0000001011147819 */ /* 0x001fe400000006ff */
[----:B------:R-:W-:Y:S01]  /*fbc0*/  SHF.L.U32 R21, R16, 0x10, RZ ;  /* 0x0000001010157819 */ /* 0x000fe200000006ff */
[----:B------:R-:W-:Y:S01]  /*fbd0*/  FMUL.FTZ R25, R24, UR24 ;  /* 0x0000001818197c20 */ /* 0x000fe20008410000 */
[----:B------:R-:W-:Y:S01]  /*fbe0*/  SHF.L.U32 R125, R125, 0x10, RZ ;  /* 0x000000107d7d7819 */ /* 0x000fe200000006ff */
[----:B------:R-:W-:Y:S01]  /*fbf0*/  FMUL.FTZ R22, R22, UR24 ;  /* 0x0000001816167c20 */ /* 0x000fe20008410000 */
[----:B--2---:R-:W-:Y:S01]  /*fc00*/  SHF.L.U32 R23, R18, 0x10, RZ ;  /* 0x0000001012177819 */ /* 0x004fe200000006ff */
        /* <DEDUP_REMOVED lines=19> */
.L_x_650:
        /* <DEDUP_REMOVED lines=25> */
.L_x_652:
[----:B------:R-:W-:Y:S05]  /*fed0*/  BSYNC B0 ;  /* 0x0000000000007941 */ /* 0x000fea0003800000 */
.L_x_651:
[----:B------:R-:W-:Y:S01]  /*fee0*/  FADD.FTZ R21, R21, -UR23 ;  /* 0x8000001715157e21 */ /* 0x000fe20008010000 */
[----:B------:R-:W-:Y:S01]  /*fef0*/  FADD.FTZ R22, R125, -UR23 ;  /* 0x800000177d167e21 */ /* 0x000fe20008010000 */
[----:B------:R-:W-:Y:S02]  /*ff00*/  SHF.L.U32 R20, R15, 0x10, RZ ;  /* 0x000000100f147819 */ /* 0x000fe400000006ff */
[----:B0-----:R-:W-:Y:S01]  /*ff10*/  SHF.L.U32 R19, R124, 0x10, RZ ;  /* 0x000000107c137819 */ /* 0x001fe200000006ff */
        /* <DEDUP_REMOVED lines=23> */
.L_x_653:
        /* <DEDUP_REMOVED lines=25> */
.L_x_655:
[----:B------:R-:W-:Y:S05]  /*10220*/  BSYNC B0 ;  /* 0x0000000000007941 */ /* 0x000fea0003800000 */
.L_x_654:
        /* <DEDUP_REMOVED lines=27> */
.L_x_656:
[----:B------:R-:W-:Y:S01]  /*103e0*/  LOP3.LUT P0, RZ, R71, 0x8000, RZ, 0xc0, !PT ;  /* 0x0000800047ff7812 */ /* 0x000fe2000780c0ff */
[----:B------:R-:W-:-:S12]  /*103f0*/  BSSY B0, `(.L_x_657) ;  /* 0x0000018000007945 */ /* 0x000fd80003800000 */
[----:B------:R-:W-:Y:S05]  /*10400*/  @!P0 BRA `(.L_x_658) ;  /* 0x0000000000588947 */ /* 0x000fea0003800000 */
[----:B------:R-:W-:Y:S01]  /*10410*/  IADD3 R15, R72, 0xa0, RZ ;  /* 0x000000a0480f7810 */ /* 0x000fe20007ffe0ff */
[----:B------:R-:W-:Y:S01]  /*10420*/  ULDC.64 UR14, c[0x0][0x288] ;  /* 0x0000a200000e7ab9 */ /* 0x000fe20000000a00 */
[----:B-----5:R-:W-:Y:S02]  /*10430*/  MOV R12, R46 ;  /* 0x0000002e000c7202 */ /* 0x020fe40000000f00 */
[----:B------:R-:W-:Y:S02]  /*10440*/  SHF.R.S32.HI R14, RZ, 0x1f, R15 ;  /* 0x0000001fff0e7819 */ /* 0x000fe4000001140f */
[----:B------:R-:W-:Y:S02]  /*10450*/  MOV R13, R45 ;  /* 0x0000002d000d7202 */ /* 0x000fe40000000f00 */
[----:B------:R-:W-:Y:S01]  /*10460*/  MOV R19, UR5 ;  /* 0x0000000500137c02 */ /* 0x000fe20008000f00 */
[----:B------:R-:W-:Y:S02]  /*10470*/  IMAD R14, R14, UR14, RZ ;  /* 0x0000000e0e0e7c24 */ /* 0x000fe4000f8e02ff */
[----:B------:R-:W-:-:S04]  /*10480*/  IMAD.WIDE.U32 R12, R15, UR14, R12 ;  /* 0x0000000e0f0c7c25 */ /* 0x000fc8000f8e000c */
[----:B------:R-:W-:Y:S01]  /*10490*/  IMAD R15, R15, UR15, R14 ;  /* 0x0000000f0f0f7c24 */ /* 0x000fe2000f8e020e */
[----:B------:R-:W-:Y:S02]  /*104a0*/  ULDC.64 UR14, c[0x0][0x210] ;  /* 0x00008400000e7ab9 */ /* 0x000fe40000000a00 */
[----:B------:R-:W-:Y:S02]  /*104b0*/  LEA R14, P0, R12, UR14, 0x1 ;  /* 0x0000000e0c0e7c11 */ /* 0x000fe4000f8008ff */
[----:B------:R-:W-:-:S04]  /*104c0*/  IADD3 R15, R13, R15, RZ ;  /* 0x0000000f0d0f7210 */ /* 0x000fc80007ffe0ff */
[----:B------:R-:W-:Y:S02]  /*104d0*/  LEA.HI.X R15, R12, UR15, R15, 0x1, P0 ;  /* 0x0000000f0c0f7c11 */ /* 0x000fe400080f0c0f */
[----:B------:R-:W-:-:S05]  /*104e0*/  MOV R12, UR5 ;  /* 0x00000005000c7c02 */ /* 0x000fca0008000f00 */
[----:B------:R-:W-:Y:S01]  /*104f0*/  FFMA.FTZ R13, R23, R12, UR6 ;  /* 0x00000006170d7e23 */ /* 0x000fe2000801000c */
[----:B------:R-:W-:-:S03]  /*10500*/  FFMA.FTZ R12, R26, R19, UR6 ;  /* 0x000000061a0c7e23 */ /* 0x000fc60008010013 */
[----:B------:R-:W-:Y:S01]  /*10510*/  FFMA.FTZ R13, R20, R5, -R13 ;  /* 0x00000005140d7223 */ /* 0x000fe2000001080d */
[----:B------:R-:W-:-:S03]  /*10520*/  FFMA.FTZ R12, R17, R0, -R12 ;  /* 0x00000000110c7223 */ /* 0x000fc6000001080c */
[----:B------:R-:W-:Y:S01]  /*10530*/  FMUL.FTZ R13, R13, UR24 ;  /* 0x000000180d0d7c20 */ /* 0x000fe20008410000 */
[----:B------:R-:W-:-:S05]  /*10540*/  FMUL.FTZ R12, R12, UR24 ;  /* 0x000000180c0c7c20 */ /* 0x000fca0008410000 */
[----:B------:R-:W-:-:S05]  /*10550*/  F2FP.BF16.F32.PACK_AB R13, R12, R13 ;  /* 0x0000000d0c0d723e */ /* 0x000fca00000010ff */
[----:B------:R0:W-:Y:S02]  /*10560*/  STG.E desc[UR20][R14.64], R13 ;  /* 0x0000000d0e007986 */ /* 0x0001e4000c101914 */
.L_x_658:
[----:B------:R-:W-:Y:S05]  /*10570*/  BSYNC B0 ;  /* 0x0000000000007941 */ /* 0x000fea0003800000 */
.L_x_657:
        /* <DEDUP_REMOVED lines=27> */
.L_x_659:
        /* <DEDUP_REMOVED lines=25> */
.L_x_661:
[----:B------:R-:W-:Y:S05]  /*108c0*/  BSYNC B0 ;  /* 0x0000000000007941 */ /* 0x000fea0003800000 */
.L_x_660:
        /* <DEDUP_REMOVED lines=27> */
.L_x_662:
        /* <DEDUP_REMOVED lines=25> */
.L_x_664:
[----:B------:R-:W-:Y:S05]  /*10c10*/  BSYNC B0 ;  /* 0x0000000000007941 */ /* 0x000fea0003800000 */
.L_x_663:
        /* <DEDUP_REMOVED lines=27> */
.L_x_665:
        /* <DEDUP_REMOVED lines=25> */
.L_x_667:
[----:B------:R-:W-:Y:S05]  /*10f60*/  BSYNC B0 ;  /* 0x0000000000007941 */ /* 0x000fea0003800000 */
.L_x_666:
[----:B------:R-:W2:Y:S01]  /*10f70*/  LDL.LU R6, [R1+0x74] ;  /* 0x0000740001067983 */ /* 0x000ea20000300800 */
[----:B------:R-:W-:Y:S01]  /*10f80*/  FADD.FTZ R17, R17, -UR23 ;  /* 0x8000001711117e21 */ /* 0x000fe20008010000 */
[----:B------:R-:W-:Y:S01]  /*10f90*/  FADD.FTZ R107, R107, -UR23 ;  /* 0x800000176b6b7e21 */ /* 0x000fe20008010000 */
[----:B------:R-:W-:Y:S01]  /*10fa0*/  IMAD R33, R38, UR22, R33 ;  /* 0x0000001626217c24 */ /* 0x000fe2000f8e0221 */
[----:B------:R-:W-:Y:S01]  /*10fb0*/  SHF.L.U32 R4, R4, 0x10, RZ ;  /* 0x0000001004047819 */ /* 0x000fe200000006ff */
[----:B------:R-:W-:Y:S01]  /*10fc0*/  FMUL.FTZ R17, R17, UR24 ;  /* 0x0000001811117c20 */ /* 0x000fe20008410000 */
[----:B------:R-:W-:Y:S01]  /*10fd0*/  SHF.L.U32 R11, R104, 0x10, RZ ;  /* 0x00000010680b7819 */ /* 0x000fe200000006ff */
[----:B------:R-:W-:Y:S01]  /*10fe0*/  FMUL.FTZ R16, R107, UR24 ;  /* 0x000000186b107c20 */ /* 0x000fe20008410000 */
[----:B--2---:R-:W-:Y:S01]  /*10ff0*/  SHF.L.U32 R15, R6, 0x10, RZ ;  /* 0x00000010060f7819 */ /* 0x004fe200000006ff */
[----:B------:R-:W-:Y:S06]  /*11000*/  @!P1 BRA `(.L_x_668) ;  /* 0x0000000000489947 */ /* 0x000fec0003800000 */
[----:B-----5:R-:W-:Y:S01]  /*11010*/  FFMA.FTZ R6, R17, R5, R2 ;  /* 0x0000000511067223 */ /* 0x020fe20000010002 */
        /* <DEDUP_REMOVED lines=17> */
.L_x_668:
[----:B------:R-:W-:Y:S01]  /*11130*/  LOP3.LUT P0, RZ, R71, 0x800, RZ, 0xc0, !PT ;  /* 0x0000080047ff7812 */ /* 0x000fe2000780c0ff */
[----:B------:R-:W-:-:S12]  /*11140*/  BSSY B0, `(.L_x_669) ;  /* 0x0000018000007945 */ /* 0x000fd80003800000 */
[----:B------:R-:W-:Y:S05]  /*11150*/  @!P0 BRA `(.L_x_670) ;  /* 0x0000000000588947 */ /* 0x000fea0003800000 */
[----:B0-----:R-:W-:Y:S01]  /*11160*/  IADD3 R9, R72, 0xc0, RZ ;  /* 0x000000c048097810 */ /* 0x001fe20007ffe0ff */
        /* <DEDUP_REMOVED lines=21> */
.L_x_670:
[----:B------:R-:W-:Y:S05]  /*112c0*/  BSYNC B0 ;  /* 0x0000000000007941 */ /* 0x000fea0003800000 */
.L_x_669:
        /* <DEDUP_REMOVED lines=12> */
[----:B-----5:R-:W-:Y:S01]  /*11390*/  FFMA.FTZ R6, R15, R5, R2 ;  /* 0x000000050f067223 */ /* 0x020fe20000010002 */
[----:B01----:R-:W-:-:S03]  /*113a0*/  FFMA.FTZ R7, R16, R0, R3 ;  /* 0x0000000010077223 */ /* 0x003fc60000010003 */
        /* <DEDUP_REMOVED lines=16> */
.L_x_671:
        /* <DEDUP_REMOVED lines=30> */
.L_x_673:
[----:B------:R-:W-:Y:S05]  /*11690*/  BSYNC B0 ;  /* 0x0000000000007941 */ /* 0x000fea0003800000 */
.L_x_672:
        /* <DEDUP_REMOVED lines=10> */
[----:B-----5:R-:W-:Y:S01]  /*11740*/  FFMA.FTZ R6, R15, R5, R2 ;  /* 0x000000050f067223 */ /* 0x020fe20000010002 */
[----:B012---:R-:W-:-:S03]  /*11750*/  FFMA.FTZ R7, R16, R0, R3 ;  /* 0x0000000010077223 */ /* 0x007fc60000010003 */
        /* <DEDUP_REMOVED lines=16> */
.L_x_674:
        /* <DEDUP_REMOVED lines=30> */
.L_x_676:
[----:B------:R-:W-:Y:S05]  /*11a40*/  BSYNC B0 ;  /* 0x0000000000007941 */ /* 0x000fea0003800000 */
.L_x_675:
        /* <DEDUP_REMOVED lines=10> */
[----:B-----5:R-:W-:Y:S01]  /*11af0*/  FFMA.FTZ R6, R15, R5, R2 ;  /* 0x000000050f067223 */ /* 0x020fe20000010002 */
[----:B0123--:R-:W-:-:S03]  /*11b00*/  FFMA.FTZ R7, R90, R0, R3 ;  /* 0x000000005a077223 */ /* 0x00ffc60000010003 */
        /* <DEDUP_REMOVED lines=16> */
.L_x_677:
        /* <DEDUP_REMOVED lines=29> */
.L_x_679:
[----:B------:R-:W-:Y:S05]  /*11de0*/  BSYNC B0 ;  /* 0x0000000000007941 */ /* 0x000fea0003800000 */
.L_x_678:
[----:B------:R-:W2:Y:S01]  /*11df0*/  LDL.LU R4, [R1+0x60] ;  /* 0x0000600001047983 */ /* 0x000ea20000300800 */
[----:B------:R-:W-:Y:S01]  /*11e00*/  FADD.FTZ R70, R70, -UR23 ;  /* 0x8000001746467e21 */ /* 0x000fe20008010000 */
[----:B------:R-:W-:Y:S01]  /*11e10*/  IADD3 R16, R33, 0xe0, RZ ;  /* 0x000000e021107810 */ /* 0x000fe20007ffe0ff */
[----:B------:R-:W-:Y:S01]  /*11e20*/  FADD.FTZ R82, R82, -UR23 ;  /* 0x8000001752527e21 */ /* 0x000fe20008010000 */
[----:B------:R-:W-:Y:S01]  /*11e30*/  SHF.L.U32 R81, R81, 0x10, RZ ;  /* 0x0000001051517819 */ /* 0x000fe200000006ff */
[----:B------:R-:W-:Y:S01]  /*11e40*/  FMUL.FTZ R15, R70, UR24 ;  /* 0x00000018460f7c20 */ /* 0x000fe20008410000 */
[----:B------:R-:W-:Y:S01]  /*11e50*/  SHF.R.S32.HI R17, RZ, 0x1f, R16 ;  /* 0x0000001fff117819 */ /* 0x000fe20000011410 */
[----:B------:R-:W-:Y:S01]  /*11e60*/  FMUL.FTZ R82, R82, UR24 ;  /* 0x0000001852527c20 */ /* 0x000fe20008410000 */
[----:B--2---:R-:W-:Y:S01]  /*11e70*/  SHF.L.U32 R4, R4, 0x10, RZ ;  /* 0x0000001004047819 */ /* 0x004fe200000006ff */
[----:B------:R-:W-:Y:S06]  /*11e80*/  @!P1 BRA `(.L_x_680) ;  /* 0x0000000000489947 */ /* 0x000fec0003800000 */
[----:B----45:R-:W-:Y:S01]  /*11e90*/  FFMA.FTZ R6, R15, R5, R2 ;  /* 0x000000050f067223 */ /* 0x030fe20000010002 */
[----:B01-3--:R-:W-:-:S03]  /*11ea0*/  FFMA.FTZ R7, R82, R0, R3 ;  /* 0x0000000052077223 */ /* 0x00bfc60000010003 */
        /* <DEDUP_REMOVED lines=16> */
.L_x_680:
[----:B------:R-:W-:Y:S01]  /*11fb0*/  ISETP.GE.U32.AND P0, PT, R16, UR14, PT ;  /* 0x0000000e10007c0c */ /* 0x000fe2000bf06070 */
[----:B------:R-:W-:Y:S01]  /*11fc0*/  BSSY B0, `(.L_x_681) ;  /* 0x000001c000007945 */ /* 0x000fe20003800000 */
[----:B------:R-:W-:Y:S02]  /*11fd0*/  SHF.L.U32 R69, R69, 0x10, RZ ;  /* 0x0000001045457819 */ /* 0x000fe400000006ff */
[----:B------:R-:W-:Y:S02]  /*11fe0*/  ISETP.GE.AND.EX P0, PT, R17, UR15, PT, P0 ;  /* 0x0000000f11007c0c */ /* 0x000fe4000bf06300 */
[----:B------:R-:W-:Y:S02]  /*11ff0*/  SHF.L.U32 R75, R75, 0x10, RZ ;  /* 0x000000104b4b7819 */ /* 0x000fe400000006ff */
[----:B------:R-:W-:-:S13]  /*12000*/  ISETP.LT.U32.AND P0, PT, R73, 0x1e0, !P0 ;  /* 0x000001e04900780c */ /* 0x000fda0004701070 */
[----:B------:R-:W-:Y:S05]  /*12010*/  @!P0 BRA `(.L_x_682) ;  /* 0x0000000000588947 */ /* 0x000fea0003800000 */
[----:B01-34-:R-:W-:Y:S01]  /*12020*/  IADD3 R7, R72, 0xe0, RZ ;  /* 0x000000e048077810 */ /* 0x01bfe20007ffe0ff */
        /* <DEDUP_REMOVED lines=21> */
.L_x_682:
[----:B------:R-:W-:Y:S05]  /*12180*/  BSYNC B0 ;  /* 0x0000000000007941 */ /* 0x000fea0003800000 */
.L_x_681:
        /* <DEDUP_REMOVED lines=10> */
[----:B--2-45:R-:W-:Y:S01]  /*12230*/  FFMA.FTZ R6, R69, R5, R2 ;  /* 0x0000000545067223 */ /* 0x034fe20000010002 */
        /* <DEDUP_REMOVED lines=17> */
.L_x_683:
        /* <DEDUP_REMOVED lines=9> */
[----:B--2-45:R-:W-:Y:S02]  /*123e0*/  MOV R6, R46 ;  /* 0x0000002e00067202 */ /* 0x034fe40000000f00 */
[----:B------:R-:W-:Y:S02]  /*123f0*/  SHF.R.S32.HI R10, RZ, 0x1f, R13 ;  /* 0x0000001fff0a7819 */ /* 0x000fe4000001140d */
[----:B01----:R-:W-:-:S03]  /*12400*/  MOV R7, R45 ;  /* 0x0000002d00077202 */ /* 0x003fc60000000f00 */
[----:B------:R-:W-:Y:S02]  /*12410*/  IMAD R10, R10, UR16, RZ ;  /* 0x000000100a0a7c24 */ /* 0x000fe4000f8e02ff */
[----:B------:R-:W-:-:S04]  /*12420*/  IMAD.WIDE.U32 R8, R13, UR16, R6 ;  /* 0x000000100d087c25 */ /* 0x000fc8000f8e0006 */
[----:B------:R-:W-:Y:S01]  /*12430*/  IMAD R7, R13, UR17, R10 ;  /* 0x000000110d077c24 */ /* 0x000fe2000f8e020a */
[----:B------:R-:W-:Y:S01]  /*12440*/  ULDC.64 UR16, c[0x0][0x210] ;  /* 0x0000840000107ab9 */ /* 0x000fe20000000a00 */
[----:B------:R-:W-:Y:S02]  /*12450*/  MOV R13, UR5 ;  /* 0x00000005000d7c02 */ /* 0x000fe40008000f00 */
        /* <DEDUP_REMOVED lines=12> */
.L_x_685:
[----:B------:R-:W-:Y:S05]  /*12520*/  BSYNC B0 ;  /* 0x0000000000007941 */ /* 0x000fea0003800000 */
.L_x_684:
        /* <DEDUP_REMOVED lines=10> */
[----:B---345:R-:W-:Y:S01]  /*125d0*/  FFMA.FTZ R6, R15, R5, R2 ;  /* 0x000000050f067223 */ /* 0x038fe20000010002 */
        /* <DEDUP_REMOVED lines=17> */
.L_x_686:
        /* <DEDUP_REMOVED lines=9> */
[----:B---345:R-:W-:Y:S02]  /*12780*/  MOV R6, R46 ;  /* 0x0000002e00067202 */ /* 0x038fe40000000f00 */
        /* <DEDUP_REMOVED lines=19> */
.L_x_688:
[----:B------:R-:W-:Y:S05]  /*128c0*/  BSYNC B0 ;  /* 0x0000000000007941 */ /* 0x000fea0003800000 */
.L_x_687:
[----:B------:R-:W2:Y:S01]  /*128d0*/  LDL.LU R4, [R1+0x4c] ;  /* 0x00004c0001047983 */ /* 0x000ea20000300800 */
[----:B------:R-:W-:Y:S01]  /*128e0*/  IADD3 R15, R72, 0xf8, RZ ;  /* 0x000000f8480f7810 */ /* 0x000fe20007ffe0ff */
[----:B------:R-:W-:Y:S01]  /*128f0*/  FADD.FTZ R67, R67, -UR23 ;  /* 0x8000001743437e21 */ /* 0x000fe20008010000 */
[----:B------:R-:W-:Y:S01]  /*12900*/  FADD.FTZ R35, R35, -UR23 ;  /* 0x8000001723237e21 */ /* 0x000fe20008010000 */
[----:B01234-:R-:W-:Y:S02]  /*12910*/  SHF.L.U32 R7, R32, 0x10, RZ ;  /* 0x0000001020077819 */ /* 0x01ffe400000006ff */
[----:B------:R-:W-:Y:S01]  /*12920*/  SHF.R.S32.HI R17, RZ, 0x1f, R15 ;  /* 0x0000001fff117819 */ /* 0x000fe2000001140f */
[----:B------:R-:W-:Y:S01]  /*12930*/  FMUL.FTZ R67, R67, UR24 ;  /* 0x0000001843437c20 */ /* 0x000fe20008410000 */
        /* <DEDUP_REMOVED lines=21> */
.L_x_689:
[----:B------:R-:W-:Y:S01]  /*12a90*/  ISETP.GE.U32.AND P0, PT, R15, UR14, PT ;  /* 0x0000000e0f007c0c */ /* 0x000fe2000bf06070 */
[----:B------:R-:W-:Y:S03]  /*12aa0*/  BSSY B0, `(.L_x_690) ;  /* 0x0000017000007945 */ /* 0x000fe60003800000 */
[----:B------:R-:W-:-:S04]  /*12ab0*/  ISETP.GE.AND.EX P0, PT, R17, UR15, PT, P0 ;  /* 0x0000000f11007c0c */ /* 0x000fc8000bf06300 */
[----:B------:R-:W-:-:S13]  /*12ac0*/  ISETP.GT.U32.OR P0, PT, R73, 0x1df, P0 ;  /* 0x000001df4900780c */ /* 0x000fda0000704470 */
[----:B------:R-:W-:Y:S05]  /*12ad0*/  @P0 BRA `(.L_x_691) ;  /* 0x00000000004c0947 */ /* 0x000fea0003800000 */
[----:B------:R-:W-:Y:S01]  /*12ae0*/  MOV R6, UR5 ;  /* 0x0000000500067c02 */ /* 0x000fe20008000f00 */
[----:B------:R-:W-:Y:S01]  /*12af0*/  ULDC.64 UR14, c[0x0][0x288] ;  /* 0x0000a200000e7ab9 */ /* 0x000fe20000000a00 */
[----:B------:R-:W-:Y:S01]  /*12b00*/  MOV R11, UR5 ;  /* 0x00000005000b7c02 */ /* 0x000fe20008000f00 */
[----:B-----5:R-:W-:Y:S01]  /*12b10*/  IMAD R2, R17, UR14, RZ ;  /* 0x0000000e11027c24 */ /* 0x020fe2000f8e02ff */
[----:B------:R-:W-:Y:S01]  /*12b20*/  MOV R44, R46 ;  /* 0x0000002e002c7202 */ /* 0x000fe20000000f00 */
[----:B------:R-:W-:Y:S02]  /*12b30*/  FFMA.FTZ R9, R67, R6, UR6 ;  /* 0x0000000643097e23 */ /* 0x000fe40008010006 */
[----:B------:R-:W-:Y:S01]  /*12b40*/  FFMA.FTZ R6, R16, R11, UR6 ;  /* 0x0000000610067e23 */ /* 0x000fe2000801000b */
[C---:B------:R-:W-:Y:S02]  /*12b50*/  IMAD R3, R15.reuse, UR15, R2 ;  /* 0x0000000f0f037c24 */ /* 0x040fe4000f8e0202 */
[----:B------:R-:W-:Y:S01]  /*12b60*/  FFMA.FTZ R9, R4, R5, -R9 ;  /* 0x0000000504097223 */ /* 0x000fe20000010809 */
[----:B------:R-:W-:-:S04]  /*12b70*/  IMAD.WIDE.U32 R44, R15, UR14, R44 ;  /* 0x0000000e0f2c7c25 */ /* 0x000fc8000f8e002c */
[----:B------:R-:W-:Y:S01]  /*12b80*/  FFMA.FTZ R6, R7, R0, -R6 ;  /* 0x0000000007067223 */ /* 0x000fe20000010806 */
[----:B------:R-:W-:Y:S01]  /*12b90*/  ULDC.64 UR14, c[0x0][0x210] ;  /* 0x00008400000e7ab9 */ /* 0x000fe20000000a00 */
[----:B------:R-:W-:Y:S02]  /*12ba0*/  FMUL.FTZ R5, R9, UR24 ;  /* 0x0000001809057c20 */ /* 0x000fe40008410000 */
[----:B------:R-:W-:Y:S01]  /*12bb0*/  FMUL.FTZ R6, R6, UR24 ;  /* 0x0000001806067c20 */ /* 0x000fe20008410000 */
[----:B------:R-:W-:Y:S02]  /*12bc0*/  IADD3 R3, R45, R3, RZ ;  /* 0x000000032d037210 */ /* 0x000fe40007ffe0ff */
[----:B------:R-:W-:Y:S02]  /*12bd0*/  LEA R2, P0, R44, UR14, 0x1 ;  /* 0x0000000e2c027c11 */ /* 0x000fe4000f8008ff */
[----:B------:R-:W-:Y:S02]  /*12be0*/  F2FP.BF16.F32.PACK_AB R5, R6, R5 ;  /* 0x000000050605723e */ /* 0x000fe400000010ff */
[----:B------:R-:W-:-:S05]  /*12bf0*/  LEA.HI.X R3, R44, UR15, R3, 0x1, P0 ;  /* 0x0000000f2c037c11 */ /* 0x000fca00080f0c03 */
[----:B------:R0:W-:Y:S04]  /*12c00*/  STG.E desc[UR20][R2.64], R5 ;  /* 0x0000000502007986 */ /* 0x0001e8000c101914 */
.L_x_691:
[----:B------:R-:W-:Y:S05]  /*12c10*/  BSYNC B0 ;  /* 0x0000000000007941 */ /* 0x000fea0003800000 */
.L_x_690:
        /* <DEDUP_REMOVED lines=9> */
.L_x_545:
[----:B------:R-:W1:Y:S01]  /*12cb0*/  LDC R4, c[0x0][0xc] ;  /* 0x00000300ff047b82 */ /* 0x000e620000000800 */
[----:B------:R-:W-:Y:S01]  /*12cc0*/  ISETP.NE.AND P1, PT, R73, RZ, PT ;  /* 0x000000ff4900720c */ /* 0x000fe20003f25270 */
[----:B------:R-:W-:Y:S06]  /*12cd0*/  BSSY B0, `(.L_x_693) ;  /* 0x0000011000007945 */ /* 0x000fec0003800000 */
[----:B------:R-:W2:Y:S08]  /*12ce0*/  LDC R7, c[0x0][0x10] ;  /* 0x00000400ff077b82 */ /* 0x000eb00000000800 */
[----:B0----5:R-:W0:Y:S01]  /*12cf0*/  LDC.64 R2, c[0x0][0x258] ;  /* 0x00009600ff027b82 */ /* 0x021e220000000a00 */
        /* <DEDUP_REMOVED lines=14> */
.L_x_694:
[----:B------:R-:W-:Y:S05]  /*12de0*/  BSYNC B0 ;  /* 0x0000000000007941 */ /* 0x000fea0003800000 */
.L_x_693:
        /* <DEDUP_REMOVED lines=11> */
.L_x_696:
[----:B------:R-:W2:Y:S04]  /*12ea0*/  LDG.E.STRONG.GPU R5, desc[UR20][R2.64] ;  /* 0x0000001402057981 */ /* 0x000ea8000c1ef900 */
[----:B--2---:R-:W-:Y:S01]  /*12eb0*/  CCTL.IVALL ;  /* 0x00000000ff00798f */ /* 0x004fe20002000000 */
[----:B------:R-:W-:Y:S05]  /*12ec0*/  YIELD ;  /* 0x0000000000007946 */ /* 0x000fea0003800000 */
[----:B------:R-:W-:-:S13]  /*12ed0*/  ISETP.NE.AND P0, PT, R5, R0, PT ;  /* 0x000000000500720c */ /* 0x000fda0003f05270 */
[----:B------:R-:W-:Y:S05]  /*12ee0*/  @P0 BRA `(.L_x_696) ;  /* 0xfffffffc00ec0947 */ /* 0x000fea000383ffff */
.L_x_695:
        /* <DEDUP_REMOVED lines=24> */
.L_x_697:
        /* <DEDUP_REMOVED lines=25> */
.L_x_698:
        /* <DEDUP_REMOVED lines=16> */
.L_x_5600:


//--------------------- .text._Z35group_norm_nhwc_bwd_one_pass_kernelI11Bf16IOBf16WLi512ELi120ELi480EEv26Group_norm_nhwc_bwd_params --------------------------
	.section	.text._Z35group_norm_nhwc_bwd_one_pass_kernelI11Bf16IOBf16WLi512ELi120ELi480EEv26Group_norm_nhwc_bwd_params,"ax",@progbits
	.align	128
        .global         _Z35group_norm_nhwc_bwd_one_pass_kernelI11Bf16IOBf16WLi512ELi120ELi480EEv26Group_norm_nhwc_bwd_params
        .type           _Z35group_norm_nhwc_bwd_one_pass_kernelI11Bf16IOBf16WLi512ELi120ELi480EEv26Group_norm_nhwc_bwd_params,@function
        .size           _Z35group_norm_nhwc_bwd_one_pass_kernelI11Bf16IOBf16WLi512ELi120ELi480EEv26Group_norm_nhwc_bwd_params,(.L_x_5601 - _Z35group_norm_nhwc_bwd_one_pass_kernelI11Bf16IOBf16WLi512ELi120ELi480EEv26Group_norm_nhwc_bwd_params)
        .other          _Z35group_norm_nhwc_bwd_one_pass_kernelI11Bf16IOBf16WLi512ELi120ELi480EEv26Group_norm_nhwc_bwd_params,@"STO_CUDA_ENTRY STV_DEFAULT"
_Z35group_norm_nhwc_bwd_one_pass_kernelI11Bf16IOBf16WLi512ELi120ELi480EEv26Group_norm_nhwc_bwd_params:
.text._Z35group_norm_nhwc_bwd_one_pass_kernelI11Bf16IOBf16WLi512ELi120ELi480EEv26Group_norm_nhwc_bwd_params:
        /* <DEDUP_REMOVED lines=32> */
.L_x_786:
[----:B------:R-:W2:Y:S01]  /*0200*/  LDL R5, [R1+0x610] ;  /* 0x0006100001057983 */ /* 0x000ea20000100800 */
[----:B------:R-:W-:-:S03]  /*0210*/  ULDC UR12, c[0x0][0x2a0] ;  /* 0x0000a800000c7ab9 */ /* 0x000fc60000000800 */
[----:B------:R-:W3:Y:S01]  /*0220*/  LDL R6, [R1+0x698] ;  /* 0x0006980001067983 */ /* 0x000ee20000100800 */
[----:B-1----:R-:W-:Y:S01]  /*0230*/  MOV R0, UR12 ;  /* 0x0000000c00007c02 */ /* 0x002fe20008000f00 */
[----:B------:R-:W-:Y:S01]  /*0240*/  UMOV UR6, URZ ;  /* 0x0000003f00067c82 */ /* 0x000fe20008000000 */
[----:B------:R-:W-:Y:S01]  /*0250*/  IABS R3, UR5 ;  /* 0x0000000500037c13 */ /* 0x000fe20008000000 */
[----:B------:R-:W-:Y:S01]  /*0260*/  ULDC.64 UR18, c[0x0][0x290] ;  /* 0x0000a40000127ab9 */ /* 0x000fe20000000a00 */
[----:B------:R-:W-:Y:S01]  /*0270*/  IABS R0, R0 ;  /* 0x0000000000007213 */ /* 0x000fe20000000000 */
[----:B------:R-:W-:Y:S01]  /*0280*/  UISETP.GE.AND UP4, UPT, UR5, URZ, UPT ;  /* 0x0000003f0500728c */ /* 0x000fe2000bf86270 */
        /* <DEDUP_REMOVED lines=57> */
[----:B------:R-:W-:Y:S02]  /*0620*/  UISETP.GE.U32.AND UP1, UPT, UR6, UR16, UPT ;  /* 0x000000100600728c */ /* 0x000fe4000bf26070 */
[----:B------:R-:W-:Y:S01]  /*0630*/  UIADD3 UR8, UR6, -UR16, URZ ;  /* 0x8000001006087290 */ /* 0x000fe2000fffe03f */
[----:B------:R-:W-:Y:S01]  /*0640*/  STL [R1+0x860], R58 ;  /* 0x0008603a01007387 */ /* 0x000fe20000100800 */
[----:B------:R-:W-:-:S03]  /*0650*/  UISETP.GT.U32.AND UP3, UPT, UR16, UR6, UPT ;  /* 0x000000061000728c */ /* 0x000fc6000bf64070 */
[----:B------:R-:W-:Y:S01]  /*0660*/  ULDC.64 UR16, c[0x0][0x298] ;  /* 0x0000a60000107ab9 */ /* 0x000fe20000000a00 */
[----:B------:R-:W-:Y:S01]  /*0670*/  USEL UR6, UR8, UR6, !UP3 ;  /* 0x0000000608067287 */ /* 0x000fe2000d800000 */
[----:B------:R-:W-:Y:S01]  /*0680*/  MOV R11, UR16 ;  /* 0x00000010000b7c02 */ /* 0x000fe20008000f00 */
[----:B------:R-:W-:Y:S01]  /*0690*/  ULOP3.LUT UR8, URZ, UR12, URZ, 0x33, !UPT ;  /* 0x0000000c3f087292 */ /* 0x000fe2000f8e333f */
[----:B------:R-:W-:Y:S01]  /*06a0*/  STL [R1+0x870], R58 ;  /* 0x0008703a01007387 */ /* 0x000fe20000100800 */
[----:B------:R-:W-:Y:S02]  /*06b0*/  @!UP4 UIADD3 UR6, -UR6, URZ, URZ ;  /* 0x0000003f0606c290 */ /* 0x000fe4000fffe13f */
[----:B------:R-:W-:Y:S01]  /*06c0*/  @UP1 UIADD3 UR7, UR7, 0x1, URZ ;  /* 0x0000000107071890 */ /* 0x000fe2000fffe03f */
[----:B------:R-:W-:Y:S01]  /*06d0*/  STL [R1+0x880], R58 ;  /* 0x0008803a01007387 */ /* 0x000fe20000100800 */
[----:B------:R-:W-:Y:S02]  /*06e0*/  USEL UR9, UR8, UR6, !UP0 ;  /* 0x0000000608097287 */ /* 0x000fe4000c000000 */
[----:B------:R-:W-:Y:S01]  /*06f0*/  @!UP5 UIADD3 UR7, -UR7, URZ, URZ ;  /* 0x0000003f0707d290 */ /* 0x000fe2000fffe13f */
[----:B------:R-:W-:Y:S01]  /*0700*/  STL [R1+0x890], R58 ;  /* 0x0008903a01007387 */ /* 0x000fe20000100800 */
[----:B------:R-:W-:-:S02]  /*0710*/  UIMAD UR12, UR9, 0x78, URZ ;  /* 0x00000078090c78a4 */ /* 0x000fc4000f8e023f */
[----:B------:R-:W-:Y:S01]  /*0720*/  USEL UR7, UR8, UR7, !UP0 ;  /* 0x0000000708077287 */ /* 0x000fe2000c000000 */
[----:B------:R-:W-:Y:S03]  /*0730*/  STL [R1+0x8a0], R58 ;  /* 0x0008a03a01007387 */ /* 0x000fe60000100800 */
[----:B------:R-:W-:Y:S01]  /*0740*/  USHF.R.S32.HI UR6, URZ, 0x1f, UR7 ;  /* 0x0000001f3f067899 */ /* 0x000fe20008011407 */
[----:B------:R-:W-:Y:S01]  /*0750*/  MOV R7, UR12 ;  /* 0x0000000c00077c02 */ /* 0x000fe20008000f00 */
[----:B------:R-:W-:Y:S02]  /*0760*/  STL [R1+0x8b8], R58 ;  /* 0x0008b83a01007387 */ /* 0x000fe40000100800 */
[----:B------:R-:W-:Y:S02]  /*0770*/  UIMAD UR6, UR6, UR16, URZ ;  /* 0x00000010060672a4 */ /* 0x000fe4000f8e023f */
[----:B------:R-:W-:Y:S02]  /*0780*/  STL [R1+0x8d0], R58 ;  /* 0x0008d03a01007387 */ /* 0x000fe40000100800 */
[----:B------:R-:W-:Y:S01]  /*0790*/  UIMAD UR6, UR7, UR17, UR6 ;  /* 0x00000011070672a4 */ /* 0x000fe2000f8e0206 */
[----:B--2---:R-:W-:-:S02]  /*07a0*/  ISETP.GT.U32.AND P0, PT, R5, 0x1df, PT ;  /* 0x000001df0500780c */ /* 0x004fc40003f04070 */
        /* <DEDUP_REMOVED lines=9> */
[----:B------:R-:W-:Y:S01]  /*0840*/  @P3 LOP3.LUT R59, R59, 0x2000000, RZ, 0xfc, !PT ;  /* 0x020000003b3b3812 */ /* 0x000fe200078efcff */
[----:B------:R-:W-:Y:S01]  /*0850*/  IMAD.WIDE.U32 R6, R11, UR7, R6 ;  /* 0x000000070b067c25 */ /* 0x000fe2000f8e0006 */
[----:B------:R-:W-:Y:S02]  /*0860*/  ISETP.GE.OR.EX P5, PT, R15, UR19, P0, P1 ;  /* 0x000000130f007c0c */ /* 0x000fe400087a6710 */
[----:B------:R-:W-:Y:S01]  /*0870*/  LOP3.LUT R59, R59, 0xfeffffff, RZ, 0xc0, !PT ;  /* 0xfeffffff3b3b7812 */ /* 0x000fe200078ec0ff */
[----:B------:R-:W1:Y:S01]  /*0880*/  @!P3 LDC.64 R18, c[0x0][0x230] ;  /* 0x00008c00ff12bb82 */ /* 0x000e620000000a00 */
[----:B------:R-:W-:-:S02]  /*0890*/  ISETP.GE.U32.AND P1, PT, R12, UR18, PT ;  /* 0x000000120c007c0c */ /* 0x000fc4000bf26070 */
[----:B------:R-:W-:Y:S02]  /*08a0*/  @P6 LOP3.LUT R59, R59, 0x1000000, RZ, 0xfc, !PT ;  /* 0x010000003b3b6812 */ /* 0x000fe400078efcff */
[----:B------:R-:W-:Y:S01]  /*08b0*/  IADD3 R41, R7, UR6, RZ ;  /* 0x0000000607297c10 */ /* 0x000fe2000fffe0ff */
[----:B------:R-:W-:Y:S01]  /*08c0*/  ULDC.64 UR6, c[0x0][0x290] ;  /* 0x0000a40000067ab9 */ /* 0x000fe20000000a00 */
[----:B------:R-:W-:Y:S01]  /*08d0*/  @!P3 MOV R40, R6 ;  /* 0x000000060028b202 */ /* 0x000fe20000000f00 */
[----:B------:R-:W2:Y:S01]  /*08e0*/  @!P6 LDC.64 R2, c[0x0][0x288] ;  /* 0x0000a200ff02eb82 */ /* 0x000ea20000000a00 */
[----:B------:R-:W-:Y:S02]  /*08f0*/  ISETP.GE.OR.EX P4, PT, R13, UR19, P0, P1 ;  /* 0x000000130d007c0c */ /* 0x000fe40008786710 */
[----:B------:R-:W-:Y:S02]  /*0900*/  LOP3.LUT R59, R59, 0xff7fffff, RZ, 0xc0, !PT ;  /* 0xff7fffff3b3b7812 */ /* 0x000fe400078ec0ff */
[----:B------:R-:W-:-:S02]  /*0910*/  IADD3 R0, R4, 0x20, RZ ;  /* 0x0000002004007810 */ /* 0x000fc40007ffe0ff */
[----:B------:R-:W-:Y:S01]  /*0920*/  @P5 LOP3.LUT R59, R59, 0x800000, RZ, 0xfc, !PT ;  /* 0x008000003b3b5812 */ /* 0x000fe200078efcff */
[-C--:B0-----:R-:W-:Y:S01]  /*0930*/  @!P3 IMAD R5, R5, R8.reuse, RZ ;  /* 0x000000080505b224 */ /* 0x081fe200078e02ff */
[----:B------:R-:W0:Y:S01]  /*0940*/  @!P3 LDC.64 R16, c[0x0][0x228] ;  /* 0x00008a00ff10bb82 */ /* 0x000e220000000a00 */
[----:B------:R-:W-:Y:S02]  /*0950*/  ISETP.GE.U32.AND P2, PT, R0, UR18, PT ;  /* 0x0000001200007c0c */ /* 0x000fe4000bf46070 */
[C---:B------:R-:W-:Y:S01]  /*0960*/  @!P3 IMAD R5, R4.reuse, R9, R5 ;  /* 0x000000090405b224 */ /* 0x040fe200078e0205 */
[----:B------:R-:W-:Y:S01]  /*0970*/  LOP3.LUT R59, R59, 0xffbfffff, RZ, 0xc0, !PT ;  /* 0xffbfffff3b3b7812 */ /* 0x000fe200078ec0ff */
[----:B------:R-:W-:Y:S01]  /*0980*/  @!P3 IMAD.WIDE.U32 R8, R4, R8, R40 ;  /* 0x000000080408b225 */ /* 0x000fe200078e0028 */
[----:B------:R-:W-:Y:S02]  /*0990*/  @!P5 MOV R28, R6 ;  /* 0x00000006001cd202 */ /* 0x000fe40000000f00 */
[----:B------:R-:W3:Y:S01]  /*09a0*/  @!P6 LDC.64 R22, c[0x0][0x230] ;  /* 0x00008c00ff16eb82 */ /* 0x000ee20000000a00 */
[----:B------:R-:W-:-:S02]  /*09b0*/  @P4 LOP3.LUT R59, R59, 0x400000, RZ, 0xfc, !PT ;  /* 0x004000003b3b4812 */ /* 0x000fc400078efcff */
[----:B------:R-:W-:Y:S02]  /*09c0*/  @!P3 IADD3 R5, R9, R5, RZ ;  /* 0x000000050905b210 */ /* 0x000fe40007ffe0ff */
[C---:B------:R-:W-:Y:S02]  /*09d0*/  @!P3 SHF.L.U32 R27, R8.reuse, 0x1, RZ ;  /* 0x00000001081bb819 */ /* 0x040fe400000006ff */
[----:B------:R-:W-:Y:S01]  /*09e0*/  @!P3 SHF.L.U64.HI R24, R8, 0x1, R5 ;  /* 0x000000010818b819 */ /* 0x000fe20000010205 */
[----:B--2---:R-:W-:Y:S01]  /*09f0*/  @!P6 IMAD R26, R21, R2, RZ ;  /* 0x00000002151ae224 */ /* 0x004fe200078e02ff */
[----:B------:R-:W-:Y:S01]  /*0a00*/  SHF.R.S32.HI R5, RZ, 0x1f, R0 ;  /* 0x0000001fff057819 */ /* 0x000fe20000011400 */
[----:B------:R-:W2:Y:S01]  /*0a10*/  @!P6 LDC.64 R20, c[0x0][0x228] ;  /* 0x00008a00ff14eb82 */ /* 0x000ea20000000a00 */
[----:B-1----:R-:W-:Y:S01]  /*0a20*/  @!P3 IADD3 R18, P1, R27, R18, RZ ;  /* 0x000000121b12b210 */ /* 0x002fe20007f3e0ff */
[----:B------:R-:W-:Y:S01]  /*0a30*/  @!P6 IMAD R29, R25, R3, R26 ;  /* 0x00000003191de224 */ /* 0x000fe200078e021a */
[----:B------:R-:W-:-:S02]  /*0a40*/  ISETP.GE.OR.EX P3, PT, R5, UR19, P0, P2 ;  /* 0x0000001305007c0c */ /* 0x000fc40008766720 */
[C---:B------:R-:W-:Y:S02]  /*0a50*/  LOP3.LUT P2, RZ, R59.reuse, 0x2000000, RZ, 0xc0, !PT ;  /* 0x020000003bff7812 */ /* 0x040fe4000784c0ff */
[----:B------:R-:W-:Y:S01]  /*0a60*/  @!P6 MOV R8, R6 ;  /* 0x000000060008e202 */ /* 0x000fe20000000f00 */
[----:B------:R-:W1:Y:S01]  /*0a70*/  @!P5 LDC.64 R10, c[0x0][0x288] ;  /* 0x0000a200ff0adb82 */ /* 0x000e620000000a00 */
[----:B------:R-:W-:Y:S02]  /*0a80*/  @!P6 MOV R9, R41 ;  /* 0x000000290009e202 */ /* 0x000fe40000000f00 */
[----:B------:R-:W-:Y:S01]  /*0a90*/  LOP3.LUT R59, R59, 0xffdfffff, RZ, 0xc0, !PT ;  /* 0xffdfffff3b3b7812 */ /* 0x000fe200078ec0ff */
[----:B------:R-:W-:-:S04]  /*0aa0*/  @!P6 IMAD.WIDE.U32 R2, R25, R2, R8 ;  /* 0x000000021902e225 */ /* 0x000fc800078e0008 */
[----:B------:R-:W4:Y:S01]  /*0ab0*/  @!P4 LDC.64 R8, c[0x0][0x288] ;  /* 0x0000a200ff08cb82 */ /* 0x000f220000000a00 */
[----:B------:R-:W-:Y:S02]  /*0ac0*/  @P3 LOP3.LUT R59, R59, 0x200000, RZ, 0xfc, !PT ;  /* 0x002000003b3b3812 */ /* 0x000fe400078efcff */
[----:B------:R-:W-:Y:S02]  /*0ad0*/  @!P2 IADD3.X R19, R24, R19, RZ, P1, !PT ;  /* 0x000000131813a210 */ /* 0x000fe40000ffe4ff */
[----:B0-----:R-:W-:Y:S02]  /*0ae0*/  @!P2 IADD3 R16, P1, R27, R16, RZ ;  /* 0x000000101b10a210 */ /* 0x001fe40007f3e0ff */
[----:B------:R-:W-:Y:S01]  /*0af0*/  @!P6 IADD3 R3, R3, R29, RZ ;  /* 0x0000001d0303e210 */ /* 0x000fe20007ffe0ff */
[----:B------:R-:W0:Y:S01]  /*0b00*/  @!P5 LDC.64 R26, c[0x0][0x230] ;  /* 0x00008c00ff1adb82 */ /* 0x000e220000000a00 */
[----:B------:R-:W-:Y:S01]  /*0b10*/  @!P6 SHF.L.U32 R29, R2, 0x1, RZ ;  /* 0x00000001021de819 */ /* 0x000fe200000006ff */
[----:B------:R0:W-:Y:S01]  /*0b20*/  STL.64 [R1+0x930], R18 ;  /* 0x0009301201007387 */ /* 0x0001e20000100a00 */
[----:B------:R-:W-:-:S02]  /*0b30*/  @!P2 IADD3.X R17, R24, R17, RZ, P1, !PT ;  /* 0x000000111811a210 */ /* 0x000fc40000ffe4ff */
[----:B------:R-:W-:Y:S02]  /*0b40*/  @!P6 SHF.L.U64.HI R32, R2, 0x1, R3 ;  /* 0x000000010220e819 */ /* 0x000fe40000010203 */
[----:B---3--:R-:W-:Y:S01]  /*0b50*/  @!P6 IADD3 R22, P1, R29, R22, RZ ;  /* 0x000000161d16e210 */ /* 0x008fe20007f3e0ff */
[----:B-1----:R-:W-:Y:S01]  /*0b60*/  @!P5 IMAD R15, R15, R10, RZ ;  /* 0x0000000a0f0fd224 */ /* 0x002fe200078e02ff */
[----:B------:R-:W1:Y:S01]  /*0b70*/  @!P3 LDC.64 R2, c[0x0][0x288] ;  /* 0x0000a200ff02bb82 */ /* 0x000e620000000a00 */
[----:B------:R-:W-:Y:S01]  /*0b80*/  LOP3.LUT R59, R59, 0xffefffff, RZ, 0xc0, !PT ;  /* 0xffefffff3b3b7812 */ /* 0x000fe200078ec0ff */
[----:B------:R3:W-:Y:S01]  /*0b90*/  STL.64 [R1+0x938], R16 ;  /* 0x0009381001007387 */ /* 0x0007e20000100a00 */
[----:B------:R-:W-:Y:S01]  /*0ba0*/  @!P6 IADD3.X R23, R32, R23, RZ, P1, !PT ;  /* 0x000000172017e210 */ /* 0x000fe20000ffe4ff */
[----:B------:R-:W-:Y:S01]  /*0bb0*/  @!P5 IMAD R15, R14, R11, R15 ;  /* 0x0000000b0e0fd224 */ /* 0x000fe200078e020f */
[----:B--2---:R-:W-:Y:S02]  /*0bc0*/  @!P6 IADD3 R20, P1, R29, R20, RZ ;  /* 0x000000141d14e210 */ /* 0x004fe40007f3e0ff */
[----:B------:R-:W-:Y:S01]  /*0bd0*/  @!P5 MOV R29, R41 ;  /* 0x00000029001dd202 */ /* 0x000fe20000000f00 */
[----:B------:R-:W2:Y:S01]  /*0be0*/  @!P5 LDC.64 R24, c[0x0][0x228] ;  /* 0x00008a00ff18db82 */ /* 0x000ea20000000a00 */
[----:B------:R-:W-:Y:S01]  /*0bf0*/  @!P6 IADD3.X R21, R32, R21, RZ, P1, !PT ;  /* 0x000000152015e210 */ /* 0x000fe20000ffe4ff */
[----:B------:R-:W-:Y:S01]  /*0c00*/  STL.64 [R1+0x940], R22 ;  /* 0x0009401601007387 */ /* 0x000fe20000100a00 */
[----:B------:R-:W-:-:S05]  /*0c10*/  @!P5 IMAD.WIDE.U32 R10, R14, R10, R28 ;  /* 0x0000000a0e0ad225 */ /* 0x000fca00078e001c */
[----:B------:R-:W3:Y:S01]  /*0c20*/  @!P4 LDC.64 R30, c[0x0][0x230] ;  /* 0x00008c00ff1ecb82 */ /* 0x000ee20000000a00 */
[----:B------:R-:W-:Y:S01]  /*0c30*/  @!P5 IADD3 R11, R11, R15, RZ ;  /* 0x0000000f0b0bd210 */ /* 0x000fe20007ffe0ff */
[----:B----4-:R-:W-:Y:S01]  /*0c40*/  @!P4 IMAD R15, R13, R8, RZ ;  /* 0x000000080d0fc224 */ /* 0x010fe200078e02ff */
[C---:B------:R-:W-:Y:S02]  /*0c50*/  @!P5 SHF.L.U32 R13, R10.reuse, 0x1, RZ ;  /* 0x000000010a0dd819 */ /* 0x040fe400000006ff */
[----:B------:R-:W-:Y:S01]  /*0c60*/  @!P5 SHF.L.U64.HI R14, R10, 0x1, R11 ;  /* 0x000000010a0ed819 */ /* 0x000fe2000001020b */
[C---:B------:R-:W-:Y:S01]  /*0c70*/  @!P4 IMAD R15, R12.reuse, R9, R15 ;  /* 0x000000090c0fc224 */ /* 0x040fe200078e020f */
[----:B------:R-:W-:Y:S01]  /*0c80*/  @!P4 MOV R10, R6 ;  /* 0x00000006000ac202 */ /* 0x000fe20000000f00 */
[----:B------:R-:W4:Y:S01]  /*0c90*/  @!P4 LDC.64 R28, c[0x0][0x228] ;  /* 0x00008a00ff1ccb82 */ /* 0x000f220000000a00 */
[----:B------:R-:W-:Y:S02]  /*0ca0*/  @!P4 MOV R11, R41 ;  /* 0x00000029000bc202 */ /* 0x000fe40000000f00 */
[----:B0-----:R-:W-:Y:S01]  /*0cb0*/  @!P5 IADD3 R26, P1, R13, R26, RZ ;  /* 0x0000001a0d1ad210 */ /* 0x001fe20007f3e0ff */
[----:B------:R-:W-:-:S03]  /*0cc0*/  @!P4 IMAD.WIDE.U32 R8, R12, R8, R10 ;  /* 0x000000080c08c225 */ /* 0x000fc600078e000a */
[----:B------:R-:W-:Y:S01]  /*0cd0*/  @!P5 IADD3.X R27, R14, R27, RZ, P1, !PT ;  /* 0x0000001b0e1bd210 */ /* 0x000fe20000ffe4ff */
[----:B------:R-:W0:Y:S01]  /*0ce0*/  @!P3 LDC.64 R36, c[0x0][0x230] ;  /* 0x00008c00ff24bb82 */ /* 0x000e220000000a00 */
[----:B--2---:R-:W-:Y:S01]  /*0cf0*/  @!P5 IADD3 R24, P1, R13, R24, RZ ;  /* 0x000000180d18d210 */ /* 0x004fe20007f3e0ff */
[----:B-1----:R-:W-:Y:S01]  /*0d00*/  @!P3 IMAD R11, R5, R2, RZ ;  /* 0x00000002050bb224 */ /* 0x002fe200078e02ff */
[----:B------:R-:W-:Y:S02]  /*0d10*/  @!P4 IADD3 R9, R9, R15, RZ ;  /* 0x0000000f0909c210 */ /* 0x000fe40007ffe0ff */
[----:B------:R-:W-:Y:S01]  /*0d20*/  @!P4 SHF.L.U32 R5, R8, 0x1, RZ ;  /* 0x000000010805c819 */ /* 0x000fe200000006ff */
[----:B------:R-:W-:Y:S01]  /*0d30*/  @!P3 IMAD R11, R0, R3, R11 ;  /* 0x00000003000bb224 */ /* 0x000fe200078e020b */
[----:B------:R-:W-:Y:S01]  /*0d40*/  @!P4 SHF.L.U64.HI R10, R8, 0x1, R9 ;  /* 0x00000001080ac819 */ /* 0x000fe20000010209 */
[----:B------:R-:W1:Y:S01]  /*0d50*/  @!P3 LDC.64 R34, c[0x0][0x228] ;  /* 0x00008a00ff22bb82 */ /* 0x000e620000000a00 */
[----:B------:R-:W-:-:S02]  /*0d60*/  @!P3 MOV R8, R6 ;  /* 0x000000060008b202 */ /* 0x000fc40000000f00 */
[----:B------:R-:W-:Y:S02]  /*0d70*/  @!P3 MOV R9, R41 ;  /* 0x000000290009b202 */ /* 0x000fe40000000f00 */
[----:B------:R-:W-:Y:S02]  /*0d80*/  @!P5 IADD3.X R25, R14, R25, RZ, P1, !PT ;  /* 0x000000190e19d210 */ /* 0x000fe40000ffe4ff */
[----:B---3--:R-:W-:Y:S01]  /*0d90*/  @!P4 IADD3 R30, P1, R5, R30, RZ ;  /* 0x0000001e051ec210 */ /* 0x008fe20007f3e0ff */
[----:B------:R-:W-:-:S03]  /*0da0*/  @!P3 IMAD.WIDE.U32 R2, R0, R2, R8 ;  /* 0x000000020002b225 */ /* 0x000fc600078e0008 */
[----:B------:R-:W-:Y:S02]  /*0db0*/  @!P4 IADD3.X R31, R10, R31, RZ, P1, !PT ;  /* 0x0000001f0a1fc210 */ /* 0x000fe40000ffe4ff */
[----:B----4-:R-:W-:Y:S02]  /*0dc0*/  @!P4 IADD3 R28, P1, R5, R28, RZ ;  /* 0x0000001c051cc210 */ /* 0x010fe40007f3e0ff */
[----:B------:R-:W-:Y:S02]  /*0dd0*/  @!P3 IADD3 R5, R3, R11, RZ ;  /* 0x0000000b0305b210 */ /* 0x000fe40007ffe0ff */
[----:B------:R-:W-:Y:S02]  /*0de0*/  @!P3 SHF.L.U32 R3, R2, 0x1, RZ ;  /* 0x000000010203b819 */ /* 0x000fe400000006ff */
[----:B------:R-:W-:Y:S02]  /*0df0*/  @!P4 IADD3.X R29, R10, R29, RZ, P1, !PT ;  /* 0x0000001d0a1dc210 */ /* 0x000fe40000ffe4ff */
[----:B------:R-:W-:-:S02]  /*0e00*/  @!P3 SHF.L.U64.HI R2, R2, 0x1, R5 ;  /* 0x000000010202b819 */ /* 0x000fc40000010205 */
[C---:B0-----:R-:W-:Y:S02]  /*0e10*/  @!P3 IADD3 R36, P1, R3.reuse, R36, RZ ;  /* 0x000000240324b210 */ /* 0x041fe40007f3e0ff */
        /* <DEDUP_REMOVED lines=15> */
[----:B------:R-:W-:-:S04]  /*0f10*/  @!P2 IMAD.WIDE.U32 R2, R5, R8, R2 ;  /* 0x000000080502a225 */ /* 0x000fc800078e0002 */
[----:B------:R-:W-:Y:S01]  /*0f20*/  VIADD R5, R4, 0x30 ;  /* 0x0000003004057836 */ /* 0x000fe20000000000 */
[----:B------:R-:W-:Y:S02]  /*0f30*/  @!P2 IADD3 R3, R3, R9, RZ ;  /* 0x000000090303a210 */ /* 0x000fe40007ffe0ff */
[----:B------:R-:W0:Y:S01]  /*0f40*/  @!P2 LDC.64 R8, c[0x0][0x228] ;  /* 0x00008a00ff08ab82 */ /* 0x000e220000000a00 */
[C---:B------:R-:W-:Y:S02]  /*0f50*/  @!P2 SHF.L.U32 R43, R2.reuse, 0x1, RZ ;  /* 0x00000001022ba819 */ /* 0x040fe400000006ff */
[----:B------:R-:W-:Y:S02]  /*0f60*/  @!P2 SHF.L.U64.HI R2, R2, 0x1, R3 ;  /* 0x000000010202a819 */ /* 0x000fe40000010203 */
[----:B-1----:R-:W-:Y:S02]  /*0f70*/  @!P2 IADD3 R44, P1, R43, R44, RZ ;  /* 0x0000002c2b2ca210 */ /* 0x002fe40007f3e0ff */
[----:B------:R-:W-:-:S02]  /*0f80*/  SHF.R.S32.HI R3, RZ, 0x1f, R5 ;  /* 0x0000001fff037819 */ /* 0x000fc40000011405 */
[----:B------:R-:W-:Y:S02]  /*0f90*/  @!P2 IADD3.X R45, R2, R45, RZ, P1, !PT ;  /* 0x0000002d022da210 */ /* 0x000fe40000ffe4ff */
[----:B0-----:R-:W-:-:S04]  /*0fa0*/  @!P2 IADD3 R42, P1, R43, R8, RZ ;  /* 0x000000082b2aa210 */ /* 0x001fc80007f3e0ff */
        /* <DEDUP_REMOVED lines=12> */
[----:B------:R-:W-:-:S04]  /*1070*/  IADD3 R5, R4, 0x38, RZ ;  /* 0x0000003804057810 */ /* 0x000fc80007ffe0ff */
[----:B------:R-:W-:Y:S02]  /*1080*/  @!P2 IADD3 R3, R3, R9, RZ ;  /* 0x000000090303a210 */ /* 0x000fe40007ffe0ff */
[----:B------:R-:W0:Y:S01]  /*1090*/  @!P2 LDC.64 R8, c[0x0][0x228] ;  /* 0x00008a00ff08ab82 */ /* 0x000e220000000a00 */
[C---:B------:R-:W-:Y:S02]  /*10a0*/  @!P2 SHF.L.U32 R47, R2.reuse, 0x1, RZ ;  /* 0x00000001022fa819 */ /* 0x040fe400000006ff */
[----:B------:R-:W-:Y:S02]  /*10b0*/  @!P2 SHF.L.U64.HI R2, R2, 0x1, R3 ;  /* 0x000000010202a819 */ /* 0x000fe40000010203 */
[----:B-1----:R-:W-:-:S04]  /*10c0*/  @!P2 IADD3 R48, P1, R47, R48, RZ ;  /* 0x000000302f30a210 */ /* 0x002fc80007f3e0ff */
        /* <DEDUP_REMOVED lines=36> */
[----:B------:R-:W-:-:S05]  /*1310*/  @!P2 IMAD.WIDE.U32 R8, R5, R2, R8 ;  /* 0x000000020508a225 */ /* 0x000fca00078e0008 */
[----:B------:R-:W-:Y:S02]  /*1320*/  @!P2 IADD3 R5, R9, R3, RZ ;  /* 0x000000030905a210 */ /* 0x000fe40007ffe0ff */
[C---:B------:R-:W-:Y:S02]  /*1330*/  @!P2 SHF.L.U32 R3, R8.reuse, 0x1, RZ ;  /* 0x000000010803a819 */ /* 0x040fe400000006ff */
[----:B------:R-:W-:Y:S02]  /*1340*/  @!P2 SHF.L.U64.HI R8, R8, 0x1, R5 ;  /* 0x000000010808a819 */ /* 0x000fe40000010205 */
[----:B-1----:R-:W-:Y:S02]  /*1350*/  @!P2 IADD3 R56, P1, R3, R56, RZ ;  /* 0x000000380338a210 */ /* 0x002fe40007f3e0ff */
[----:B------:R-:W-:Y:S02]  /*1360*/  IADD3 R5, R4, 0x48, RZ ;  /* 0x0000004804057810 */ /* 0x000fe40007ffe0ff */
[----:B------:R-:W-:-:S02]  /*1370*/  @!P2 IADD3.X R57, R8, R57, RZ, P1, !PT ;  /* 0x000000390839a210 */ /* 0x000fc40000ffe4ff */
[----:B--2---:R-:W-:Y:S02]  /*1380*/  @!P2 IADD3 R54, P1, R3, R54, RZ ;  /* 0x000000360336a210 */ /* 0x004fe40007f3e0ff */
[----:B------:R-:W-:Y:S02]  /*1390*/  SHF.R.S32.HI R11, RZ, 0x1f, R5 ;  /* 0x0000001fff0b7819 */ /* 0x000fe40000011405 */
        /* <DEDUP_REMOVED lines=59> */
[----:B------:R-:W0:Y:S03]  /*1750*/  @!P2 LDC.64 R2, c[0x0][0x228] ;  /* 0x00008a00ff02ab82 */ /* 0x000e260000000a00 */
[----:B------:R-:W-:Y:S01]  /*1760*/  @!P2 STL.64 [R1+0x228], R18 ;  /* 0x000228120100a387 */ /* 0x000fe20000100a00 */
[----:B0-----:R-:W-:-:S04]  /*1770*/  @!P2 IADD3 R16, P1, R5, R2, RZ ;  /* 0x000000020510a210 */ /* 0x001fc80007f3e0ff */
        /* <DEDUP_REMOVED lines=318> */
[----:B------:R-:W0:Y:S03]  /*2b60*/  @!P2 LDC.64 R2, c[0x0][0x228] ;  /* 0x00008a00ff02ab82 */ /* 0x000e260000000a00 */
[----:B------:R-:W-:-:S05]  /*2b70*/  @!P2 IMAD.X R17, R60, 0x1, R33, P1 ;  /* 0x000000013c11a824 */ /* 0x000fca00008e0621 */
        /* <DEDUP_REMOVED lines=818> */
[----:B------:R-:W2:Y:S01]  /*5ea0*/  @!P4 LDC.64 R32, c[0x0][0x230] ;  /* 0x00008c00ff20cb82 */ /* 0x000ea20000000a00 */
[-C--:B-1----:R-:W-:Y:S02]  /*5eb0*/  @!P4 IMAD R5, R5, R2.reuse, RZ ;  /* 0x000000020505c224 */ /* 0x082fe400078e02ff */
[----:B------:R-:W-:-:S04]  /*5ec0*/  @!P4 IMAD.WIDE.U32 R60, R0, R2, R60 ;  /* 0x00000002003cc225 */ /* 0x000fc800078e003c */
[----:B------:R-:W-:Y:S01]  /*5ed0*/  @!P4 IMAD R3, R0, R3, R5 ;  /* 0x000000030003c224 */ /* 0x000fe200078e0205 */
[----:B------:R-:W-:-:S04]  /*5ee0*/  @!P4 SHF.L.U32 R0, R60, 0x1, RZ ;  /* 0x000000013c00c819 */ /* 0x000fc800000006ff */
[----:B------:R-:W-:Y:S02]  /*5ef0*/  @!P4 IADD3 R3, R61, R3, RZ ;  /* 0x000000033d03c210 */ /* 0x000fe40007ffe0ff */
[----:B--2---:R-:W-:Y:S02]  /*5f00*/  @!P4 IADD3 R22, P5, R0, R32, RZ ;  /* 0x000000200016c210 */ /* 0x004fe40007fbe0ff */
[----:B------:R-:W-:Y:S02]  /*5f10*/  @!P4 SHF.L.U64.HI R60, R60, 0x1, R3 ;  /* 0x000000013c3cc819 */ /* 0x000fe40000010203 */
[----:B------:R-:W1:Y:S02]  /*5f20*/  @!P4 LDC.64 R2, c[0x0][0x228] ;  /* 0x00008a00ff02cb82 */ /* 0x000e640000000a00 */
[----:B------:R-:W-:Y:S02]  /*5f30*/  @!P4 IADD3.X R23, R60, R33, RZ, P5, !PT ;  /* 0x000000213c17c210 */ /* 0x000fe40002ffe4ff */
[----:B-1----:R-:W-:-:S02]  /*5f40*/  @!P4 IADD3 R18, P5, R0, R2, RZ ;  /* 0x000000020012c210 */ /* 0x002fc40007fbe0ff */
[----:B------:R-:W-:Y:S02]  /*5f50*/  IADD3 R0, R4, 0x1f0, RZ ;  /* 0x000001f004007810 */ /* 0x000fe40007ffe0ff */
[----:B------:R-:W-:Y:S02]  /*5f60*/  @!P4 IADD3.X R19, R60, R3, RZ, P5, !PT ;  /* 0x000000033c13c210 */ /* 0x000fe40002ffe4ff */
[----:B------:R-:W-:Y:S02]  /*5f70*/  SHF.R.S32.HI R5, RZ, 0x1f, R0 ;  /* 0x0000001fff057819 */ /* 0x000fe40000011400 */
[----:B------:R-:W-:-:S04]  /*5f80*/  ISETP.GE.U32.AND P5, PT, R0, UR6, PT ;  /* 0x0000000600007c0c */ /* 0x000fc8000bfa6070 */
[----:B------:R-:W-:-:S13]  /*5f90*/  ISETP.GE.OR.EX P5, PT, R5, UR7, P0, P5 ;  /* 0x0000000705007c0c */ /* 0x000fda00087a6750 */
[----:B------:R-:W1:Y:S01]  /*5fa0*/  @!P5 LDC.64 R32, c[0x0][0x288] ;  /* 0x0000a200ff20db82 */ /* 0x000e620000000a00 */
[----:B------:R-:W-:Y:S02]  /*5fb0*/  @!P5 MOV R60, R6 ;  /* 0x00000006003cd202 */ /* 0x000fe40000000f00 */
[----:B------:R-:W-:-:S05]  /*5fc0*/  @!P5 MOV R61, R41 ;  /* 0x00000029003dd202 */ /* 0x000fca0000000f00 */
[----:B------:R-:W0:Y:S01]  /*5fd0*/  @!P5 LDC.64 R2, c[0x0][0x230] ;  /* 0x00008c00ff02db82 */ /* 0x000e220000000a00 */
[-C--:B-1----:R-:W-:Y:S02]  /*5fe0*/  @!P5 IMAD R5, R5, R32.reuse, RZ ;  /* 0x000000200505d224 */ /* 0x082fe400078e02ff */
[C---:B------:R-:W-:Y:S02]  /*5ff0*/  @!P5 IMAD.WIDE.U32 R60, R0.reuse, R32, R60 ;  /* 0x00000020003cd225 */ /* 0x040fe400078e003c */
[----:B------:R-:W2:Y:S02]  /*6000*/  LDL.LU R32, [R1+0x608] ;  /* 0x0006080001207983 */ /* 0x000ea40000300800 */
[----:B------:R-:W-:Y:S01]  /*6010*/  @!P5 IMAD R33, R0, R33, R5 ;  /* 0x000000210021d224 */ /* 0x000fe200078e0205 */
[----:B------:R-:W-:-:S04]  /*6020*/  @!P5 SHF.L.U32 R5, R60, 0x1, RZ ;  /* 0x000000013c05d819 */ /* 0x000fc800000006ff */
[----:B------:R-:W-:Y:S02]  /*6030*/  @!P5 IADD3 R0, R61, R33, RZ ;  /* 0x000000213d00d210 */ /* 0x000fe40007ffe0ff */
[----:B0-----:R-:W-:Y:S02]  /*6040*/  @!P5 IADD3 R16, P6, R5, R2, RZ ;  /* 0x000000020510d210 */ /* 0x001fe40007fde0ff */
        /* <DEDUP_REMOVED lines=10> */
[----:B------:R-:W-:Y:S01]  /*60f0*/  STL.64 [R1+0x6a0], R40 ;  /* 0x0006a02801007387 */ /* 0x000fe20000100a00 */
[----:B------:R-:W-:Y:S01]  /*6100*/  LOP3.LUT R59, R59, 0xf7ffffff, RZ, 0xc0, !PT ;  /* 0xf7ffffff3b3b7812 */ /* 0x000fe200078ec0ff */
[----:B------:R-:W-:-:S10]  /*6110*/  ULDC.64 UR6, c[0x0][0x248] ;  /* 0x0000920000067ab9 */ /* 0x000fd40000000a00 */
[----:B------:R-:W-:Y:S01]  /*6120*/  @!P6 MOV R60, R6 ;  /* 0x00000006003ce202 */ /* 0x000fe20000000f00 */
[----:B------:R-:W0:Y:S01]  /*6130*/  @!P6 LDC.64 R2, c[0x0][0x230] ;  /* 0x00008c00ff02eb82 */ /* 0x000e220000000a00 */
[----:B------:R-:W-:Y:S02]  /*6140*/  @!P6 MOV R61, R41 ;  /* 0x00000029003de202 */ /* 0x000fe40000000f00 */
[----:B--2---:R-:W-:-:S04]  /*6150*/  LOP3.LUT R32, R32, 0xfffffffe, RZ, 0xc0, !PT ;  /* 0xfffffffe20207812 */ /* 0x004fc800078ec0ff */
[----:B------:R-:W-:-:S05]  /*6160*/  @P5 LOP3.LUT R32, R32, 0x1, RZ, 0xfc, !PT ;  /* 0x0000000120205812 */ /* 0x000fca00078efcff */
[----:B------:R1:W-:Y:S02]  /*6170*/  STL [R1+0x608], R32 ;  /* 0x0006082001007387 */ /* 0x0003e40000100800 */
[----:B-1----:R-:W1:Y:S02]  /*6180*/  @!P6 LDC.64 R32, c[0x0][0x288] ;  /* 0x0000a200ff20eb82 */ /* 0x002e640000000a00 */
        /* <DEDUP_REMOVED lines=12> */
[----:B0-----:R-:W-:Y:S02]  /*6250*/  MOV R2, R32 ;  /* 0x0000002000027202 */ /* 0x001fe40000000f00 */
        /* <DEDUP_REMOVED lines=8> */
[----:B------:R-:W-:-:S06]  /*62e0*/  IMAD.MOV.U32 R0, RZ, RZ, RZ ;  /* 0x000000ffff007224 */ /* 0x000fcc00078e00ff */
[----:B--2---:R-:W2:Y:S01]  /*62f0*/  @!P2 LDG.E R0, desc[UR10][R18.64] ;  /* 0x0000000a1200a981 */ /* 0x004ea2000c1e1900 */
[----:B------:R-:W-:Y:S01]  /*6300*/  HFMA2.MMA R5, -RZ, RZ, 0, 0 ;  /* 0x00000000ff057435 */ /* 0x000fe200000001ff */
[----:B------:R-:W-:Y:S02]  /*6310*/  PRMT R39, RZ, 0x7610, R39 ;  /* 0x00007610ff277816 */ /* 0x000fe40000000027 */
[----:B------:R-:W-:Y:S04]  /*6320*/  STL.64 [R1+0x6b0], R6 ;  /* 0x0006b00601007387 */ /* 0x000fe80000100a00 */
[----:B------:R-:W-:Y:S04]  /*6330*/  STL.64 [R1+0x6f8], R6 ;  /* 0x0006f80601007387 */ /* 0x000fe80000100a00 */
[----:B------:R0:W-:Y:S04]  /*6340*/  STL [R1+0x710], R6 ;  /* 0x0007100601007387 */ /* 0x0001e80000100800 */
[----:B---3--:R2:W3:Y:S01]  /*6350*/  @!P2 LDG.E R5, desc[UR10][R16.64] ;  /* 0x0000000a1005a981 */ /* 0x0084e2000c1e1900 */
[----:B0-----:R-:W-:-:S02]  /*6360*/  MOV R6, R22 ;  /* 0x0000001600067202 */ /* 0x001fc40000000f00 */
[----:B------:R-:W-:Y:S02]  /*6370*/  MOV R7, R23 ;  /* 0x0000001700077202 */ /* 0x000fe40000000f00 */
[----:B------:R-:W4:Y:S01]  /*6380*/  LDL.LU.64 R22, [R1+0x940] ;  /* 0x0009400001167983 */ /* 0x000f220000300a00 */
[----:B--2---:R-:W-:-:S04]  /*6390*/  @!P2 SHF.R.U32.HI R16, RZ, 0x10, R0 ;  /* 0x00000010ff10a819 */ /* 0x004fc80000011600 */
[----:B------:R-:W-:-:S05]  /*63a0*/  @!P2 PRMT R39, R16, 0x7610, R39 ;  /* 0x000076101027a816 */ /* 0x000fca0000000027 */
[----:B------:R0:W-:Y:S04]  /*63b0*/  STL.S16 [R1+0x2f0], R39 ;  /* 0x0002f02701007387 */ /* 0x0001e80000100600 */
[----:B0-----:R-:W2:Y:S01]  /*63c0*/  LDL.LU R39, [R1+0x92c] ;  /* 0x00092c0001277983 */ /* 0x001ea20000300800 */
[----:B---3--:R-:W-:Y:S02]  /*63d0*/  @!P2 SHF.R.U32.HI R16, RZ, 0x10, R5 ;  /* 0x00000010ff10a819 */ /* 0x008fe40000011605 */
[----:B--2---:R-:W-:-:S04]  /*63e0*/  PRMT R39, RZ, 0x7610, R39 ;  /* 0x00007610ff277816 */ /* 0x004fc80000000027 */
[----:B------:R-:W-:Y:S02]  /*63f0*/  @!P2 PRMT R39, R16, 0x7610, R39 ;  /* 0x000076101027a816 */ /* 0x000fe40000000027 */
[----:B------:R-:W-:-:S03]  /*6400*/  MOV R16, RZ ;  /* 0x000000ff00107202 */ /* 0x000fc60000000f00 */
[----:B------:R0:W-:Y:S04]  /*6410*/  STL.S16 [R1+0x2dc], R39 ;  /* 0x0002dc2701007387 */ /* 0x0001e80000100600 */
[----:B----4-:R-:W2:Y:S04]  /*6420*/  @!P1 LDG.E R16, desc[UR10][R22.64] ;  /* 0x0000000a16109981 */ /* 0x010ea8000c1e1900 */
[----:B0-----:R-:W3:Y:S01]  /*6430*/  LDL.LU R39, [R1+0x928] ;  /* 0x0009280001277983 */ /* 0x001ee20000300800 */
[----:B------:R-:W-:Y:S02]  /*6440*/  PRMT R18, RZ, 0x7610, R18 ;  /* 0x00007610ff127816 */ /* 0x000fe40000000012 */
[----:B------:R-:W-:-:S02]  /*6450*/  PRMT R17, RZ, 0x7610, R17 ;  /* 0x00007610ff117816 */ /* 0x000fc40000000011 */
[----:B------:R-:W-:Y:S02]  /*6460*/  @!P2 PRMT R18, R0, 0x7610, R18 ;  /* 0x000076100012a816 */ /* 0x000fe40000000012 */
[----:B------:R-:W-:-:S03]  /*6470*/  @!P2 PRMT R17, R5, 0x7610, R17 ;  /* 0x000076100511a816 */ /* 0x000fc60000000011 */
[----:B------:R-:W-:Y:S04]  /*6480*/  STL.S16 [R1+0x2c4], R18 ;  /* 0x0002c41201007387 */ /* 0x000fe80000100600 */
[----:B------:R0:W-:Y:S02]  /*6490*/  STL.S16 [R1+0x2d8], R17 ;  /* 0x0002d81101007387 */ /* 0x0001e40000100600 */
[----:B0-----:R-:W-:-:S10]  /*64a0*/  HFMA2.MMA R17, -RZ, RZ, 0, 0 ;  /* 0x00000000ff117435 */ /* 0x001fd400000001ff */
        /* <DEDUP_REMOVED lines=9> */
[----:B------:R-:W-:Y:S02]  /*6540*/  @!P1 PRMT R39, R18, 0x7610, R39 ;  /* 0x0000761012279816 */ /* 0x000fe40000000027 */
[----:B------:R-:W-:-:S03]  /*6550*/  MOV R18, RZ ;  /* 0x000000ff00127202 */ /* 0x000fc60000000f00 */
[----:B------:R0:W-:Y:S04]  /*6560*/  STL.S16 [R1+0x2b4], R39 ;  /* 0x0002b42701007387 */ /* 0x0001e80000100600 */
[----:B------:R-:W2:Y:S04]  /*6570*/  @!P3 LDG.E R18, desc[UR10][R26.64] ;  /* 0x0000000a1a12b981 */ /* 0x000ea8000c1e1900 */
[----:B0-----:R-:W3:Y:S01]  /*6580*/  LDL.LU R39, [R1+0x920] ;  /* 0x0009200001277983 */ /* 0x001ee20000300800 */
[----:B------:R-:W-:Y:S02]  /*6590*/  PRMT R20, RZ, 0x7610, R20 ;  /* 0x00007610ff147816 */ /* 0x000fe40000000014 */
[----:B------:R-:W-:-:S02]  /*65a0*/  PRMT R19, RZ, 0x7610, R19 ;  /* 0x00007610ff137816 */ /* 0x000fc40000000013 */
[----:B------:R-:W-:Y:S02]  /*65b0*/  @!P1 PRMT R20, R16, 0x7610, R20 ;  /* 0x0000761010149816 */ /* 0x000fe40000000014 */
[----:B------:R-:W-:-:S03]  /*65c0*/  @!P1 PRMT R19, R17, 0x7610, R19 ;  /* 0x0000761011139816 */ /* 0x000fc60000000013 */
[----:B------:R0:W-:Y:S04]  /*65d0*/  STL.S16 [R1+0x294], R20 ;  /* 0x0002941401007387 */ /* 0x0001e80000100600 */
[----:B------:R2:W-:Y:S01]  /*65e0*/  STL.S16 [R1+0x2b0], R19 ;  /* 0x0002b01301007387 */ /* 0x0005e20000100600 */
        /* <DEDUP_REMOVED lines=77> */
[----:B0-----:R-:W-:-:S03]  /*6ac0*/  CS2R R26, SRZ ;  /* 0x00000000001a7805 */ /* 0x001fc6000001ff00 */
[----:B------:R0:W-:Y:S04]  /*6ad0*/  STL.S16 [R1+0x438], R39 ;  /* 0x0004382701007387 */ /* 0x0001e80000100600 */
[----:B------:R-:W2:Y:S01]  /*6ae0*/  @!P2 LDG.E R26, desc[UR10][R48.64] ;  /* 0x0000000a301aa981 */ /* 0x000ea2000c1e1900 */
[----:B------:R-:W-:-:S03]  /*6af0*/  PRMT R28, RZ, 0x7610, R28 ;  /* 0x00007610ff1c7816 */ /* 0x000fc6000000001c */
[----:B------:R-:W-:Y:S04]  /*6b00*/  STL [R1+0x6a8], R4 ;  /* 0x0006a80401007387 */ /* 0x000fe80000100800 */
[----:B0-----:R-:W3:Y:S01]  /*6b10*/  LDL.LU R39, [R1+0x900] ;  /* 0x0009000001277983 */ /* 0x001ee20000300800 */
[----:B------:R-:W-:-:S03]  /*6b20*/  @!P3 PRMT R28, R23, 0x7610, R28 ;  /* 0x00007610171cb816 */ /* 0x000fc6000000001c */
[----:B------:R-:W-:Y:S04]  /*6b30*/  STL [R1+0x6b8], R4 ;  /* 0x0006b80401007387 */ /* 0x000fe80000100800 */
[----:B------:R2:W-:Y:S04]  /*6b40*/  STL.S16 [R1+0x25c], R28 ;  /* 0x00025c1c01007387 */ /* 0x0005e80000100600 */
[----:B------:R-:W-:Y:S04]  /*6b50*/  STL [R1+0x6d0], R4 ;  /* 0x0006d00401007387 */ /* 0x000fe80000100800 */
[----:B------:R-:W-:Y:S04]  /*6b60*/  STL [R1+0x6e0], R4 ;  /* 0x0006e00401007387 */ /* 0x000fe80000100800 */
[----:B------:R-:W-:Y:S04]  /*6b70*/  STL [R1+0x72c], R4 ;  /* 0x00072c0401007387 */ /* 0x000fe80000100800 */
[----:B------:R-:W-:Y:S04]  /*6b80*/  STL [R1+0x738], R4 ;  /* 0x0007380401007387 */ /* 0x000fe80000100800 */
        /* <DEDUP_REMOVED lines=19> */
[----:B------:R-:W-:Y:S04]  /*6cc0*/  STL.64 [R1+0x8f0], R32 ;  /* 0x0008f02001007387 */ /* 0x000fe80000100a00 */
[----:B------:R-:W-:Y:S04]  /*6cd0*/  STL.64 [R1+0x778], R48 ;  /* 0x0007783001007387 */ /* 0x000fe80000100a00 */
[----:B------:R-:W-:Y:S04]  /*6ce0*/  STL.64 [R1+0x798], R48 ;  /* 0x0007983001007387 */ /* 0x000fe80000100a00 */
[----:B------:R-:W-:Y:S04]  /*6cf0*/  STL.64 [R1+0x7b8], R48 ;  /* 0x0007b83001007387 */ /* 0x000fe80000100a00 */
[----:B------:R-:W-:Y:S04]  /*6d00*/  STL.64 [R1+0x7d8], R48 ;  /* 0x0007d83001007387 */ /* 0x000fe80000100a00 */
[----:B------:R-:W-:Y:S04]  /*6d10*/  STL.64 [R1+0x7f8], R48 ;  /* 0x0007f83001007387 */ /* 0x000fe80000100a00 */
[----:B------:R-:W4:Y:S01]  /*6d20*/  @!P2 LDG.E R27, desc[UR10][R46.64] ;  /* 0x0000000a2e1ba981 */ /* 0x000f22000c1e1900 */
[----:B--2---:R-:W-:-:S02]  /*6d30*/  @!P2 SHF.R.U32.HI R28, RZ, 0x10, R26 ;  /* 0x00000010ff1ca819 */ /* 0x004fc4000001161a */
[----:B---3--:R-:W-:-:S04]  /*6d40*/  PRMT R39, RZ, 0x7610, R39 ;  /* 0x00007610ff277816 */ /* 0x008fc80000000027 */
[----:B------:R-:W-:-:S05]  /*6d50*/  @!P2 PRMT R39, R28, 0x7610, R39 ;  /* 0x000076101c27a816 */ /* 0x000fca0000000027 */
[----:B------:R0:W-:Y:S04]  /*6d60*/  STL.S16 [R1+0x43c], R39 ;  /* 0x00043c2701007387 */ /* 0x0001e80000100600 */
[----:B0-----:R-:W2:Y:S01]  /*6d70*/  LDL.LU R39, [R1+0x8fc] ;  /* 0x0008fc0001277983 */ /* 0x001ea20000300800 */
[----:B------:R-:W-:-:S03]  /*6d80*/  LOP3.LUT P1, RZ, R59, 0x40000, RZ, 0xc0, !PT ;  /* 0x000400003bff7812 */ /* 0x000fc6000782c0ff */
[----:B------:R0:W-:Y:S02]  /*6d90*/  STL [R1+0x10], R0 ;  /* 0x0000100001007387 */ /* 0x0001e40000100800 */
[----:B0-----:R-:W-:-:S08]  /*6da0*/  MOV R0, RZ ;  /* 0x000000ff00007202 */ /* 0x001fd00000000f00 */
[----:B------:R-:W3:Y:S01]  /*6db0*/  @!P1 LDG.E R0, desc[UR10][R52.64] ;  /* 0x0000000a34009981 */ /* 0x000ee2000c1e1900 */
[----:B----4-:R-:W-:Y:S02]  /*6dc0*/  @!P2 SHF.R.U32.HI R28, RZ, 0x10, R27 ;  /* 0x00000010ff1ca819 */ /* 0x010fe4000001161b */
[----:B--2---:R-:W-:-:S04]  /*6dd0*/  PRMT R39, RZ, 0x7610, R39 ;  /* 0x00007610ff277816 */ /* 0x004fc80000000027 */
[----:B------:R-:W-:Y:S01]  /*6de0*/  @!P2 PRMT R39, R28, 0x7610, R39 ;  /* 0x000076101c27a816 */ /* 0x000fe20000000027 */
[----:B------:R-:W-:-:S10]  /*6df0*/  HFMA2.MMA R28, -RZ, RZ, 0, 0 ;  /* 0x00000000ff1c7435 */ /* 0x000fd400000001ff */
[----:B------:R-:W2:Y:S01]  /*6e00*/  @!P1 LDG.E R28, desc[UR10][R50.64] ;  /* 0x0000000a321c9981 */ /* 0x000ea2000c1e1900 */
[----:B------:R-:W-:-:S03]  /*6e10*/  PRMT R46, RZ, 0x7610, R46 ;  /* 0x00007610ff2e7816 */ /* 0x000fc6000000002e */
[----:B------:R3:W-:Y:S01]  /*6e20*/  STL [R1+0x110], R5 ;  /* 0x0001100501007387 */ /* 0x0007e20000100800 */
[----:B------:R-:W-:Y:S02]  /*6e30*/  PRMT R29, RZ, 0x7610, R29 ;  /* 0x00007610ff1d7816 */ /* 0x000fe4000000001d */
[----:B------:R-:W-:Y:S02]  /*6e40*/  PRMT R45, RZ, 0x7610, R45 ;  /* 0x00007610ff2d7816 */ /* 0x000fe4000000002d */
[----:B---3--:R-:W-:-:S04]  /*6e50*/  @!P1 SHF.R.U32.HI R5, RZ, 0x10, R0 ;  /* 0x00000010ff059819 */ /* 0x008fc80000011600 */
[----:B------:R-:W-:Y:S02]  /*6e60*/  @!P1 PRMT R46, R5, 0x7610, R46 ;  /* 0x00007610052e9816 */ /* 0x000fe4000000002e */
[----:B------:R-:W-:Y:S01]  /*6e70*/  LOP3.LUT P3, RZ, R59, 0x20000, RZ, 0xc0, !PT ;  /* 0x000200003bff7812 */ /* 0x000fe2000786c0ff */
[----:B------:R0:W-:Y:S04]  /*6e80*/  STL.S16 [R1+0x4d4], R39 ;  /* 0x0004d42701007387 */ /* 0x0001e80000100600 */
[----:B0-----:R-:W3:Y:S01]  /*6e90*/  LDL.LU R39, [R1+0x8f8] ;  /* 0x0008f80001277983 */ /* 0x001ee20000300800 */
[----:B--2---:R-:W-:Y:S02]  /*6ea0*/  @!P1 SHF.R.U32.HI R5, RZ, 0x10, R28 ;  /* 0x00000010ff059819 */ /* 0x004fe4000001161c */
[----:B------:R-:W-:-:S02]  /*6eb0*/  @!P1 PRMT R29, R28, 0x7610, R29 ;  /* 0x000076101c1d9816 */ /* 0x000fc4000000001d */
[----:B------:R-:W-:Y:S01]  /*6ec0*/  @!P1 PRMT R45, R5, 0x7610, R45 ;  /* 0x00007610052d9816 */ /* 0x000fe2000000002d */
[----:B------:R-:W-:Y:S02]  /*6ed0*/  HFMA2.MMA R5, -RZ, RZ, 0, 0 ;  /* 0x00000000ff057435 */ /* 0x000fe400000001ff */
[----:B------:R0:W-:Y:S08]  /*6ee0*/  STL.S16 [R1+0x240], R29 ;  /* 0x0002401d01007387 */ /* 0x0001f00000100600 */
[----:B------:R-:W2:Y:S01]  /*6ef0*/  @!P3 LDG.E R5, desc[UR10][R54.64] ;  /* 0x0000000a3605b981 */ /* 0x000ea2000c1e1900 */
[----:B0-----:R-:W-:-:S06]  /*6f00*/  MOV R29, RZ ;  /* 0x000000ff001d7202 */ /* 0x001fcc0000000f00 */
[----:B------:R-:W4:Y:S01]  /*6f10*/  @!P3 LDG.E R29, desc[UR10][R56.64] ;  /* 0x0000000a381db981 */ /* 0x000f22000c1e1900 */
[----:B------:R-:W-:-:S03]  /*6f20*/  PRMT R31, RZ, 0x7610, R31 ;  /* 0x00007610ff1f7816 */ /* 0x000fc6000000001f */
[----:B------:R-:W-:Y:S01]  /*6f30*/  STL.64 [R1+0x818], R48 ;  /* 0x0008183001007387 */ /* 0x000fe20000100a00 */
[----:B------:R-:W-:-:S03]  /*6f40*/  PRMT R30, RZ, 0x7610, R30 ;  /* 0x00007610ff1e7816 */ /* 0x000fc6000000001e */
[----:B------:R-:W-:Y:S04]  /*6f50*/  STL.64 [R1+0x838], R48 ;  /* 0x0008383001007387 */ /* 0x000fe80000100a00 */
[----:B------:R-:W-:Y:S04]  /*6f60*/  STL.64 [R1+0x858], R48 ;  /* 0x0008583001007387 */ /* 0x000fe80000100a00 */
[----:B------:R-:W-:Y:S04]  /*6f70*/  STL.64 [R1+0x878], R48 ;  /* 0x0008783001007387 */ /* 0x000fe80000100a00 */
[----:B------:R-:W-:Y:S04]  /*6f80*/  STL.64 [R1+0x898], R48 ;  /* 0x0008983001007387 */ /* 0x000fe80000100a00 */
[----:B------:R-:W-:Y:S04]  /*6f90*/  STL.64 [R1+0x8b0], R48 ;  /* 0x0008b03001007387 */ /* 0x000fe80000100a00 */
[----:B------:R-:W-:Y:S04]  /*6fa0*/  STL.64 [R1+0x8c8], R48 ;  /* 0x0008c83001007387 */ /* 0x000fe80000100a00 */
[----:B------:R0:W-:Y:S02]  /*6fb0*/  STL.64 [R1+0x8e0], R48 ;  /* 0x0008e03001007387 */ /* 0x0001e40000100a00 */
[----:B0-----:R-:W-:-:S02]  /*6fc0*/  PRMT R49, RZ, 0x7610, R49 ;  /* 0x00007610ff317816 */ /* 0x001fc40000000031 */
[----:B------:R-:W-:Y:S02]  /*6fd0*/  PRMT R48, RZ, 0x7610, R48 ;  /* 0x00007610ff307816 */ /* 0x000fe40000000030 */
[----:B------:R-:W-:Y:S02]  /*6fe0*/  @!P2 PRMT R49, R26, 0x7610, R49 ;  /* 0x000076101a31a816 */ /* 0x000fe40000000031 */
[----:B------:R-:W-:Y:S02]  /*6ff0*/  @!P2 PRMT R48, R27, 0x7610, R48 ;  /* 0x000076101b30a816 */ /* 0x000fe40000000030 */
[----:B------:R-:W-:Y:S01]  /*7000*/  LOP3.LUT P2, RZ, R59, 0x10000, RZ, 0xc0, !PT ;  /* 0x000100003bff7812 */ /* 0x000fe2000784c0ff */
[----:B------:R0:W-:Y:S01]  /*7010*/  STL [R1+0x14], R16 ;  /* 0x0000141001007387 */ /* 0x0001e20000100800 */
[----:B------:R-:W-:Y:S02]  /*7020*/  PRMT R43, RZ, 0x7610, R43 ;  /* 0x00007610ff2b7816 */ /* 0x000fe4000000002b */
[----:B------:R-:W-:-:S02]  /*7030*/  PRMT R44, RZ, 0x7610, R44 ;  /* 0x00007610ff2c7816 */ /* 0x000fc4000000002c */
[----:B---3--:R-:W-:Y:S02]  /*7040*/  PRMT R39, RZ, 0x7610, R39 ;  /* 0x00007610ff277816 */ /* 0x008fe40000000027 */
[----:B------:R-:W-:Y:S02]  /*7050*/  @!P1 PRMT R44, R0, 0x7610, R44 ;  /* 0x00007610002c9816 */ /* 0x000fe4000000002c */
[----:B------:R-:W-:Y:S02]  /*7060*/  LOP3.LUT P1, RZ, R59, 0x8000, RZ, 0xc0, !PT ;  /* 0x000080003bff7812 */ /* 0x000fe4000782c0ff */
[----:B--2---:R-:W-:Y:S02]  /*7070*/  @!P3 PRMT R30, R5, 0x7610, R30 ;  /* 0x00007610051eb816 */ /* 0x004fe4000000001e */
[----:B----4-:R-:W-:-:S03]  /*7080*/  @!P3 PRMT R31, R29, 0x7610, R31 ;  /* 0x000076101d1fb816 */ /* 0x010fc6000000001f */
[----:B------:R-:W-:Y:S01]  /*7090*/  STL.S16 [R1+0x218], R30 ;  /* 0x0002181e01007387 */ /* 0x000fe20000100600 */
[----:B0-----:R-:W-:-:S03]  /*70a0*/  @!P3 SHF.R.U32.HI R16, RZ, 0x10, R29 ;  /* 0x00000010ff10b819 */ /* 0x001fc6000001161d */
[----:B------:R0:W-:Y:S01]  /*70b0*/  STL.S16 [R1+0x214], R31 ;  /* 0x0002141f01007387 */ /* 0x0001e20000100600 */
[----:B------:R-:W-:Y:S02]  /*70c0*/  @!P3 PRMT R43, R16, 0x7610, R43 ;  /* 0x00007610102bb816 */ /* 0x000fe4000000002b */
[----:B------:R-:W-:Y:S02]  /*70d0*/  @!P3 SHF.R.U32.HI R16, RZ, 0x10, R5 ;  /* 0x00000010ff10b819 */ /* 0x000fe40000011605 */
[----:B0-----:R-:W-:Y:S02]  /*70e0*/  CS2R R30, SRZ ;  /* 0x00000000001e7805 */ /* 0x001fe4000001ff00 */
[----:B------:R-:W-:-:S04]  /*70f0*/  @!P3 PRMT R39, R16, 0x7610, R39 ;  /* 0x000076101027b816 */ /* 0x000fc80000000027 */
[----:B------:R0:W2:Y:S04]  /*7100*/  @!P2 LDG.E R31, desc[UR10][R8.64] ;  /* 0x0000000a081fa981 */ /* 0x0000a8000c1e1900 */
[----:B------:R1:W-:Y:S04]  /*7110*/  STL.S16 [R1+0x4f4], R43 ;  /* 0x0004f42b01007387 */ /* 0x0003e80000100600 */
[----:B------:R3:W-:Y:S04]  /*7120*/  STL.S16 [R1+0x588], R39 ;  /* 0x0005882701007387 */ /* 0x0007e80000100600 */
[----:B------:R-:W4:Y:S01]  /*7130*/  @!P2 LDG.E R30, desc[UR10][R14.64] ;  /* 0x0000000a0e1ea981 */ /* 0x000f22000c1e1900 */
[----:B-1----:R-:W-:Y:S01]  /*7140*/  MOV R43, RZ ;  /* 0x000000ff002b7202 */ /* 0x002fe20000000f00 */
[----:B---3--:R-:W-:-:S05]  /*7150*/  HFMA2.MMA R39, -RZ, RZ, 0, 0 ;  /* 0x00000000ff277435 */ /* 0x008fca00000001ff */
[----:B------:R-:W3:Y:S05]  /*7160*/  @!P1 LDG.E R43, desc[UR10][R10.64] ;  /* 0x0000000a0a2b9981 */ /* 0x000eea000c1e1900 */
[----:B------:R-:W3:Y:S01]  /*7170*/  @!P1 LDG.E R39, desc[UR10][R12.64] ;  /* 0x0000000a0c279981 */ /* 0x000ee2000c1e1900 */
[----:B------:R-:W-:Y:S02]  /*7180*/  PRMT R60, RZ, 0x7610, R60 ;  /* 0x00007610ff3c7816 */ /* 0x000fe4000000003c */
[----:B0-----:R-:W-:Y:S01]  /*7190*/  PRMT R9, RZ, 0x7610, R9 ;  /* 0x00007610ff097816 */ /* 0x001fe20000000009 */
[----:B------:R-:W-:Y:S01]  /*71a0*/  STL.S16 [R1+0x248], R49 ;  /* 0x0002483101007387 */ /* 0x000fe20000100600 */
[----:B------:R-:W-:-:S03]  /*71b0*/  PRMT R35, RZ, 0x7610, R35 ;  /* 0x00007610ff237816 */ /* 0x000fc60000000023 */
[----:B------:R0:W-:Y:S01]  /*71c0*/  STL.S16 [R1+0x4d0], R48 ;  /* 0x0004d03001007387 */ /* 0x0001e20000100600 */
[----:B------:R-:W-:-:S03]  /*71d0*/  PRMT R34, RZ, 0x7610, R34 ;  /* 0x00007610ff227816 */ /* 0x000fc60000000022 */
[----:B0-----:R-:W3:Y:S04]  /*71e0*/  LDL.LU.64 R48, [R1+0x5f0] ;  /* 0x0005f00001307983 */ /* 0x001ee80000300a00 */
[----:B------:R-:W-:Y:S04]  /*71f0*/  STL.64 [R1+0x708], R50 ;  /* 0x0007083201007387 */ /* 0x000fe80000100a00 */
[----:B------:R0:W-:Y:S04]  /*7200*/  STL.64 [R1+0x720], R50 ;  /* 0x0007203201007387 */ /* 0x0001e80000100a00 */
[----:B0-----:R-:W3:Y:S01]  /*7210*/  LDL.LU.64 R50, [R1+0x5f8] ;  /* 0x0005f80001327983 */ /* 0x001ee20000300a00 */
[----:B--2---:R-:W-:-:S04]  /*7220*/  @!P2 SHF.R.U32.HI R8, RZ, 0x10, R31 ;  /* 0x00000010ff08a819 */ /* 0x004fc8000001161f */
[----:B------:R-:W-:-:S05]  /*7230*/  @!P2 PRMT R60, R8, 0x7610, R60 ;  /* 0x00007610083ca816 */ /* 0x000fca000000003c */
[----:B------:R-:W-:Y:S01]  /*7240*/  STL.64 [R1+0x6e8], R60 ;  /* 0x0006e83c01007387 */ /* 0x000fe20000100a00 */
[----:B----4-:R-:W-:-:S03]  /*7250*/  @!P2 PRMT R9, R30, 0x7610, R9 ;  /* 0x000076101e09a816 */ /* 0x010fc60000000009 */
[----:B------:R-:W-:Y:S04]  /*7260*/  STL.64 [R1+0x718], R60 ;  /* 0x0007183c01007387 */ /* 0x000fe80000100a00 */
[----:B------:R-:W-:Y:S04]  /*7270*/  STL [R1+0x728], R60 ;  /* 0x0007283c01007387 */ /* 0x000fe80000100800 */
[----:B------:R0:W-:Y:S04]  /*7280*/  STL.64 [R1+0x750], R60 ;  /* 0x0007503c01007387 */ /* 0x0001e80000100a00 */
[----:B------:R3:W-:Y:S04]  /*7290*/  STL.S16 [R1+0x210], R9 ;  /* 0x0002100901007387 */ /* 0x0007e80000100600 */
[----:B0-----:R-:W2:Y:S01]  /*72a0*/  LDL.LU.64 R60, [R1+0x228] ;  /* 0x00022800013c7983 */ /* 0x001ea20000300a00 */
[----:B---3--:R-:W-:-:S04]  /*72b0*/  @!P1 SHF.R.U32.HI R9, RZ, 0x10, R43 ;  /* 0x00000010ff099819 */ /* 0x008fc8000001162b */
[----:B------:R-:W-:Y:S02]  /*72c0*/  @!P1 PRMT R35, R9, 0x7610, R35 ;  /* 0x0000761009239816 */ /* 0x000fe40000000023 */
[----:B------:R-:W-:-:S04]  /*72d0*/  @!P1 SHF.R.U32.HI R9, RZ, 0x10, R39 ;  /* 0x00000010ff099819 */ /* 0x000fc80000011627 */
[----:B------:R-:W-:Y:S01]  /*72e0*/  @!P1 PRMT R34, R9, 0x7610, R34 ;  /* 0x0000761009229816 */ /* 0x000fe20000000022 */
[----:B------:R-:W-:Y:S04]  /*72f0*/  STL.S16 [R1+0x600], R35 ;  /* 0x0006002301007387 */ /* 0x000fe80000100600 */
[----:B------:R0:W-:Y:S04]  /*7300*/  STL.S16 [R1+0x60c], R34 ;  /* 0x00060c2201007387 */ /* 0x0001e80000100600 */
[----:B0-----:R-:W3:Y:S01]  /*7310*/  LDL.LU.64 R34, [R1+0x5e8] ;  /* 0x0005e80001227983 */ /* 0x001ee20000300a00 */
[----:B------:R-:W-:-:S02]  /*7320*/  LOP3.LUT P3, RZ, R59, 0x4000, RZ, 0xc0, !PT ;  /* 0x000040003bff7812 */ /* 0x000fc4000786c0ff */
[----:B------:R-:W-:Y:S01]  /*7330*/  PRMT R37, RZ, 0x7610, R37 ;  /* 0x00007610ff257816 */ /* 0x000fe20000000025 */
[----:B------:R-:W-:Y:S01]  /*7340*/  STL.S16 [R1+0x4f0], R45 ;  /* 0x0004f02d01007387 */ /* 0x000fe20000100600 */
[----:B------:R-:W-:-:S03]  /*7350*/  @!P2 SHF.R.U32.HI R8, RZ, 0x10, R30 ;  /* 0x00000010ff08a819 */ /* 0x000fc6000001161e */
[----:B------:R0:W-:Y:S01]  /*7360*/  STL.S16 [R1+0x238], R44 ;  /* 0x0002382c01007387 */ /* 0x0001e20000100600 */
[----:B------:R-:W-:Y:S02]  /*7370*/  @!P2 PRMT R37, R8, 0x7610, R37 ;  /* 0x000076100825a816 */ /* 0x000fe40000000025 */
[----:B------:R-:W-:Y:S02]  /*7380*/  PRMT R8, RZ, 0x7610, R8 ;  /* 0x00007610ff087816 */ /* 0x000fe40000000008 */
[----:B0-----:R-:W-:Y:S02]  /*7390*/  CS2R R44, SRZ ;  /* 0x00000000002c7805 */ /* 0x001fe4000001ff00 */
[----:B------:R-:W-:Y:S02]  /*73a0*/  @!P2 PRMT R8, R31, 0x7610, R8 ;  /* 0x000076101f08a816 */ /* 0x000fe40000000008 */
[----:B------:R-:W-:Y:S02]  /*73b0*/  LOP3.LUT P2, RZ, R59, 0x2000, RZ, 0xc0, !PT ;  /* 0x000020003bff7812 */ /* 0x000fe4000784c0ff */
[----:B------:R-:W4:Y:S04]  /*73c0*/  @!P3 LDG.E R44, desc[UR10][R48.64] ;  /* 0x0000000a302cb981 */ /* 0x000f28000c1e1900 */
[----:B------:R0:W-:Y:S04]  /*73d0*/  STL.S16 [R1+0x23c], R46 ;  /* 0x00023c2e01007387 */ /* 0x0001e80000100600 */
[----:B------:R1:W-:Y:S01]  /*73e0*/  STL [R1+0x120], R24 ;  /* 0x0001201801007387 */ /* 0x0003e20000100800 */
[----:B------:R-:W-:-:S02]  /*73f0*/  PRMT R11, RZ, 0x7610, R11 ;  /* 0x00007610ff0b7816 */ /* 0x000fc4000000000b */
[----:B------:R-:W-:Y:S01]  /*7400*/  PRMT R10, RZ, 0x7610, R10 ;  /* 0x00007610ff0a7816 */ /* 0x000fe2000000000a */
[----:B------:R-:W4:Y:S01]  /*7410*/  LDL.LU.64 R48, [R1+0x5d0] ;  /* 0x0005d00001307983 */ /* 0x000f220000300a00 */
[----:B0-----:R-:W-:Y:S01]  /*7420*/  MOV R46, RZ ;  /* 0x000000ff002e7202 */ /* 0x001fe20000000f00 */
[----:B-1----:R-:W-:-:S05]  /*7430*/  HFMA2.MMA R24, -RZ, RZ, 0, 0 ;  /* 0x00000000ff187435 */ /* 0x002fca00000001ff */
[----:B------:R-:W4:Y:S04]  /*7440*/  @!P2 LDG.E R46, desc[UR10][R50.64] ;  /* 0x0000000a322ea981 */ /* 0x000f28000c1e1900 */
[----:B--2---:R-:W2:Y:S01]  /*7450*/  @!P3 LDG.E R45, desc[UR10][R60.64] ;  /* 0x0000000a3c2db981 */ /* 0x004ea2000c1e1900 */
[----:B------:R-:W-:Y:S02]  /*7460*/  @!P1 PRMT R11, R39, 0x7610, R11 ;  /* 0x00007610270b9816 */ /* 0x000fe4000000000b */
[----:B------:R-:W-:Y:S01]  /*7470*/  PRMT R13, RZ, 0x7610, R13 ;  /* 0x00007610ff0d7816 */ /* 0x000fe2000000000d */
[----:B------:R-:W4:Y:S04]  /*7480*/  LDL.LU.64 R50, [R1+0x5c8] ;  /* 0x0005c80001327983 */ /* 0x000f280000300a00 */
[----:B---3--:R-:W3:Y:S04]  /*7490*/  @!P2 LDG.E R24, desc[UR10][R34.64] ;  /* 0x0000000a2218a981 */ /* 0x008ee8000c1e1900 */
[----:B------:R2:W-:Y:S01]  /*74a0*/  STL.S16 [R1+0x604], R11 ;  /* 0x0006040b01007387 */ /* 0x0005e20000100600 */
[----:B------:R-:W-:-:S03]  /*74b0*/  PRMT R33, RZ, 0x7610, R33 ;  /* 0x00007610ff217816 */ /* 0x000fc60000000021 */
[----:B------:R-:W3:Y:S01]  /*74c0*/  LDL.LU.64 R60, [R1+0x5e0] ;  /* 0x0005e000013c7983 */ /* 0x000ee20000300a00 */
[----:B------:R-:W-:Y:S02]  /*74d0*/  PRMT R32, RZ, 0x7610, R32 ;  /* 0x00007610ff207816 */ /* 0x000fe40000000020 */
[----:B--2---:R-:W-:-:S04]  /*74e0*/  @!P3 SHF.R.U32.HI R11, RZ, 0x10, R45 ;  /* 0x00000010ff0bb819 */ /* 0x004fc8000001162d */
[----:B------:R-:W-:Y:S02]  /*74f0*/  @!P3 PRMT R10, R11, 0x7610, R10 ;  /* 0x000076100b0ab816 */ /* 0x000fe4000000000a */
[----:B----4-:R-:W-:-:S04]  /*7500*/  @!P3 SHF.R.U32.HI R11, RZ, 0x10, R44 ;  /* 0x00000010ff0bb819 */ /* 0x010fc8000001162c */
[----:B------:R-:W-:-:S05]  /*7510*/  @!P3 PRMT R13, R11, 0x7610, R13 ;  /* 0x000076100b0db816 */ /* 0x000fca000000000d */
[----:B------:R0:W-:Y:S02]  /*7520*/  STL.S16 [R1+0x5f0], R13 ;  /* 0x0005f00d01007387 */ /* 0x0001e40000100600 */
[----:B0-----:R-:W-:-:S04]  /*7530*/  @!P2 SHF.R.U32.HI R13, RZ, 0x10, R46 ;  /* 0x00000010ff0da819 */ /* 0x001fc8000001162e */
[----:B------:R-:W-:Y:S02]  /*7540*/  @!P2 PRMT R33, R13, 0x7610, R33 ;  /* 0x000076100d21a816 */ /* 0x000fe40000000021 */
[----:B---3--:R-:W-:-:S04]  /*7550*/  @!P2 SHF.R.U32.HI R13, RZ, 0x10, R24 ;  /* 0x00000010ff0da819 */ /* 0x008fc80000011618 */
[----:B------:R-:W-:Y:S01]  /*7560*/  @!P2 PRMT R32, R13, 0x7610, R32 ;  /* 0x000076100d20a816 */ /* 0x000fe20000000020 */
[----:B------:R-:W-:Y:S04]  /*7570*/  STL.S16 [R1+0x5e8], R33 ;  /* 0x0005e82101007387 */ /* 0x000fe80000100600 */
[----:B------:R0:W-:Y:S04]  /*7580*/  STL.S16 [R1+0x5f4], R32 ;  /* 0x0005f42001007387 */ /* 0x0001e80000100600 */
[----:B0-----:R-:W2:Y:S01]  /*7590*/  LDL.LU.64 R32, [R1+0x5d8] ;  /* 0x0005d80001207983 */ /* 0x001ea20000300a00 */
[----:B------:R-:W-:-:S02]  /*75a0*/  PRMT R11, RZ, 0x7610, R11 ;  /* 0x00007610ff0b7816 */ /* 0x000fc4000000000b */
[----:B------:R-:W-:Y:S02]  /*75b0*/  PRMT R12, RZ, 0x7610, R12 ;  /* 0x00007610ff0c7816 */ /* 0x000fe4000000000c */
[----:B------:R-:W-:Y:S02]  /*75c0*/  PRMT R9, RZ, 0x7610, R9 ;  /* 0x00007610ff097816 */ /* 0x000fe40000000009 */
[----:B------:R-:W-:Y:S02]  /*75d0*/  @!P3 PRMT R11, R45, 0x7610, R11 ;  /* 0x000076102d0bb816 */ /* 0x000fe4000000000b */
[----:B------:R-:W-:Y:S02]  /*75e0*/  @!P3 PRMT R12, R44, 0x7610, R12 ;  /* 0x000076102c0cb816 */ /* 0x000fe4000000000c */
[----:B------:R-:W-:Y:S02]  /*75f0*/  @!P1 PRMT R9, R43, 0x7610, R9 ;  /* 0x000076102b099816 */ /* 0x000fe40000000009 */
[C---:B------:R-:W-:Y:S01]  /*7600*/  LOP3.LUT P3, RZ, R59.reuse, 0x800, RZ, 0xc0, !PT ;  /* 0x000008003bff7812 */ /* 0x040fe2000786c0ff */
[----:B------:R0:W-:Y:S01]  /*7610*/  STL [R1+0x2c], R0 ;  /* 0x00002c0001007387 */ /* 0x0001e20000100800 */
[----:B------:R-:W-:-:S02]  /*7620*/  LOP3.LUT P1, RZ, R59, 0x1000, RZ, 0xc0, !PT ;  /* 0x000010003bff7812 */ /* 0x000fc4000782c0ff */
[----:B------:R-:W-:Y:S01]  /*7630*/  CS2R R34, SRZ ;  /* 0x0000000000227805 */ /* 0x000fe2000001ff00 */
[----:B0-----:R-:W-:-:S10]  /*7640*/  HFMA2.MMA R0, -RZ, RZ, 0, 0 ;  /* 0x00000000ff007435 */ /* 0x001fd400000001ff */
[----:B------:R-:W3:Y:S04]  /*7650*/  @!P1 LDG.E R35, desc[UR10][R60.64] ;  /* 0x0000000a3c239981 */ /* 0x000ee8000c1e1900 */
[----:B------:R-:W4:Y:S04]  /*7660*/  @!P1 LDG.E R34, desc[UR10][R48.64] ;  /* 0x0000000a30229981 */ /* 0x000f28000c1e1900 */
[----:B------:R-:W4:Y:S04]  /*7670*/  @!P3 LDG.E R0, desc[UR10][R50.64] ;  /* 0x0000000a3200b981 */ /* 0x000f28000c1e1900 */
[----:B------:R0:W-:Y:S04]  /*7680*/  STL.S16 [R1+0x21c], R37 ;  /* 0x00021c2501007387 */ /* 0x0001e80000100600 */
[----:B------:R-:W4:Y:S04]  /*7690*/  LDL.LU.64 R60, [R1+0x5c0] ;  /* 0x0005c000013c7983 */ /* 0x000f280000300a00 */
[----:B------:R-:W4:Y:S01]  /*76a0*/  LDL.LU.64 R48, [R1+0x5b0] ;  /* 0x0005b00001307983 */ /* 0x000f220000300a00 */
[----:B0-----:R-:W-:-:S02]  /*76b0*/  MOV R37, RZ ;  /* 0x000000ff00257202 */ /* 0x001fc40000000f00 */
[----:B------:R-:W-:Y:S02]  /*76c0*/  PRMT R15, RZ, 0x7610, R15 ;  /* 0x00007610ff0f7816 */ /* 0x000fe4000000000f */
[----:B------:R-:W-:Y:S01]  /*76d0*/  PRMT R36, RZ, 0x7610, R36 ;  /* 0x00007610ff247816 */ /* 0x000fe20000000024 */
[----:B------:R0:W-:Y:S01]  /*76e0*/  STL [R1+0x30], R29 ;  /* 0x0000301d01007387 */ /* 0x0001e20000100800 */
[----:B------:R-:W-:Y:S02]  /*76f0*/  PRMT R13, RZ, 0x7610, R13 ;  /* 0x00007610ff0d7816 */ /* 0x000fe4000000000d */
[----:B------:R-:W-:Y:S01]  /*7700*/  PRMT R14, RZ, 0x7610, R14 ;  /* 0x00007610ff0e7816 */ /* 0x000fe2000000000e */
[----:B------:R1:W-:Y:S04]  /*7710*/  STL [R1+0x114], R17 ;  /* 0x0001141101007387 */ /* 0x0003e80000100800 */
[----:B------:R-:W4:Y:S04]  /*7720*/  LDL.LU.64 R50, [R1+0x5b8] ;  /* 0x0005b80001327983 */ /* 0x000f280000300a00 */
[----:B--2---:R2:W2:Y:S04]  /*7730*/  @!P3 LDG.E R37, desc[UR10][R32.64] ;  /* 0x0000000a2025b981 */ /* 0x0044a8000c1e1900 */
[----:B------:R-:W2:Y:S01]  /*7740*/  LDL.LU.64 R32, [R1+0x8f0] ;  /* 0x0008f00001207983 */ /* 0x000ea20000300a00 */
[----:B------:R-:W-:-:S02]  /*7750*/  @!P2 PRMT R15, R24, 0x7610, R15 ;  /* 0x00007610180fa816 */ /* 0x000fc4000000000f */
[----:B------:R-:W-:Y:S02]  /*7760*/  @!P2 PRMT R13, R46, 0x7610, R13 ;  /* 0x000076102e0da816 */ /* 0x000fe4000000000d */
[----:B------:R-:W-:Y:S01]  /*7770*/  LOP3.LUT P2, RZ, R59, 0x400, RZ, 0xc0, !PT ;  /* 0x000004003bff7812 */ /* 0x000fe2000784c0ff */
[----:B------:R3:W-:Y:S01]  /*7780*/  STL.S16 [R1+0x5ec], R15 ;  /* 0x0005ec0f01007387 */ /* 0x0007e20000100600 */
[----:B0-----:R-:W-:Y:S02]  /*7790*/  MOV R29, RZ ;  /* 0x000000ff001d7202 */ /* 0x001fe40000000f00 */
[----:B-1----:R-:W-:Y:S02]  /*77a0*/  PRMT R17, RZ, 0x7610, R17 ;  /* 0x00007610ff117816 */ /* 0x002fe40000000011 */
[----:B---3--:R-:W-:Y:S02]  /*77b0*/  @!P1 SHF.R.U32.HI R15, RZ, 0x10, R35 ;  /* 0x00000010ff0f9819 */ /* 0x008fe40000011623 */
[----:B----4-:R-:W-:-:S02]  /*77c0*/  @!P3 PRMT R36, R0, 0x7610, R36 ;  /* 0x000076100024b816 */ /* 0x010fc40000000024 */
[----:B------:R-:W-:Y:S02]  /*77d0*/  @!P1 PRMT R14, R15, 0x7610, R14 ;  /* 0x000076100f0e9816 */ /* 0x000fe4000000000e */
[----:B------:R-:W-:Y:S01]  /*77e0*/  @!P1 SHF.R.U32.HI R15, RZ, 0x10, R34 ;  /* 0x00000010ff0f9819 */ /* 0x000fe20000011622 */
[----:B------:R0:W-:Y:S03]  /*77f0*/  STL.S16 [R1+0x5cc], R36 ;  /* 0x0005cc2401007387 */ /* 0x0001e60000100600 */
[----:B------:R-:W-:Y:S01]  /*7800*/  @!P1 PRMT R17, R15, 0x7610, R17 ;  /* 0x000076100f119816 */ /* 0x000fe20000000011 */
[----:B------:R-:W3:Y:S01]  /*7810*/  @!P2 LDG.E R29, desc[UR10][R60.64] ;  /* 0x0000000a3c1da981 */ /* 0x000ee2000c1e1900 */
[----:B0-----:R-:W-:-:S03]  /*7820*/  HFMA2.MMA R36, -RZ, RZ, 0, 0 ;  /* 0x00000000ff247435 */ /* 0x001fc600000001ff */
[----:B------:R0:W-:Y:S04]  /*7830*/  STL.S16 [R1+0x5d0], R17 ;  /* 0x0005d01101007387 */ /* 0x0001e80000100600 */
[----:B------:R-:W4:Y:S04]  /*7840*/  LDL.LU.64 R60, [R1+0x5a0] ;  /* 0x0005a000013c7983 */ /* 0x000f280000300a00 */
[----:B------:R-:W4:Y:S01]  /*7850*/  @!P2 LDG.E R36, desc[UR10][R48.64] ;  /* 0x0000000a3024a981 */ /* 0x000f22000c1e1900 */
[----:B--2---:R-:W-:-:S03]  /*7860*/  PRMT R33, RZ, 0x7610, R33 ;  /* 0x00007610ff217816 */ /* 0x004fc60000000021 */
[----:B------:R-:W-:Y:S01]  /*7870*/  STL [R1+0x130], R5 ;  /* 0x0001300501007387 */ /* 0x000fe20000100800 */
[----:B0-----:R-:W-:Y:S02]  /*7880*/  @!P3 SHF.R.U32.HI R17, RZ, 0x10, R37 ;  /* 0x00000010ff11b819 */ /* 0x001fe40000011625 */
[----:B------:R-:W-:Y:S02]  /*7890*/  PRMT R32, RZ, 0x7610, R32 ;  /* 0x00007610ff207816 */ /* 0x000fe40000000020 */
[----:B------:R-:W-:Y:S02]  /*78a0*/  PRMT R16, RZ, 0x7610, R16 ;  /* 0x00007610ff107816 */ /* 0x000fe40000000010 */
[----:B------:R-:W-:Y:S01]  /*78b0*/  PRMT R42, RZ, 0x7610, R42 ;  /* 0x00007610ff2a7816 */ /* 0x000fe2000000002a */
[----:B------:R-:W-:Y:S01]  /*78c0*/  STL [R1+0x118], R20 ;  /* 0x0001181401007387 */ /* 0x000fe20000100800 */
[----:B------:R-:W-:Y:S02]  /*78d0*/  @!P3 PRMT R33, R17, 0x7610, R33 ;  /* 0x000076101121b816 */ /* 0x000fe40000000021 */
[----:B------:R-:W-:Y:S01]  /*78e0*/  @!P3 SHF.R.U32.HI R17, RZ, 0x10, R0 ;  /* 0x00000010ff11b819 */ /* 0x000fe20000011600 */
[----:B------:R-:W-:Y:S03]  /*78f0*/  STL [R1+0x38], R43 ;  /* 0x0000382b01007387 */ /* 0x000fe60000100800 */
[----:B------:R-:W-:Y:S01]  /*7900*/  @!P3 PRMT R32, R17, 0x7610, R32 ;  /* 0x000076101120b816 */ /* 0x000fe20000000020 */
[----:B------:R-:W-:Y:S04]  /*7910*/  STL.S16 [R1+0x5c8], R33 ;  /* 0x0005c82101007387 */ /* 0x000fe80000100600 */
[----:B------:R0:W-:Y:S01]  /*7920*/  STL.S16 [R1+0x5d4], R32 ;  /* 0x0005d42001007387 */ /* 0x0001e20000100600 */
[----:B------:R-:W-:-:S03]  /*7930*/  PRMT R15, RZ, 0x7610, R15 ;  /* 0x00007610ff0f7816 */ /* 0x000fc6000000000f */
[----:B------:R-:W2:Y:S04]  /*7940*/  LDL.LU.64 R48, [R1+0x598] ;  /* 0x0005980001307983 */ /* 0x000ea80000300a00 */
[----:B0-----:R-:W2:Y:S01]  /*7950*/  LDL.LU.64 R32, [R1+0x5a8] ;  /* 0x0005a80001207983 */ /* 0x001ea20000300a00 */
[----:B------:R-:W-:Y:S02]  /*7960*/  @!P1 PRMT R15, R35, 0x7610, R15 ;  /* 0x00007610230f9816 */ /* 0x000fe4000000000f */
[----:B---3--:R-:W-:Y:S02]  /*7970*/  @!P2 SHF.R.U32.HI R5, RZ, 0x10, R29 ;  /* 0x00000010ff05a819 */ /* 0x008fe4000001161d */
[----:B------:R-:W-:Y:S02]  /*7980*/  @!P1 PRMT R16, R34, 0x7610, R16 ;  /* 0x0000761022109816 */ /* 0x000fe40000000010 */
[----:B------:R-:W-:-:S02]  /*7990*/  LOP3.LUT P1, RZ, R59, 0x200, RZ, 0xc0, !PT ;  /* 0x000002003bff7812 */ /* 0x000fc4000782c0ff */
[----:B------:R-:W-:Y:S02]  /*79a0*/  @!P2 PRMT R42, R5, 0x7610, R42 ;  /* 0x00007610052aa816 */ /* 0x000fe4000000002a */
[----:B------:R-:W-:-:S03]  /*79b0*/  PRMT R20, RZ, 0x7610, R20 ;  /* 0x00007610ff147816 */ /* 0x000fc60000000014 */
[----:B------:R0:W-:Y:S01]  /*79c0*/  STL.S16 [R1+0x5b0], R42 ;  /* 0x0005b02a01007387 */ /* 0x0001e20000100600 */
[----:B----4-:R-:W-:-:S04]  /*79d0*/  @!P2 SHF.R.U32.HI R5, RZ, 0x10, R36 ;  /* 0x00000010ff05a819 */ /* 0x010fc80000011624 */
[----:B------:R-:W-:Y:S01]  /*79e0*/  @!P2 PRMT R20, R5, 0x7610, R20 ;  /* 0x000076100514a816 */ /* 0x000fe20000000014 */
[----:B------:R-:W-:Y:S01]  /*79f0*/  HFMA2.MMA R5, -RZ, RZ, 0, 0 ;  /* 0x00000000ff057435 */ /* 0x000fe200000001ff */
[----:B0-----:R-:W-:Y:S02]  /*7a00*/  MOV R42, RZ ;  /* 0x000000ff002a7202 */ /* 0x001fe40000000f00 */
[----:B------:R-:W-:-:S04]  /*7a10*/  PRMT R17, RZ, 0x7610, R17 ;  /* 0x00007610ff117816 */ /* 0x000fc80000000011 */
[----:B------:R-:W3:Y:S01]  /*7a20*/  @!P1 LDG.E R42, desc[UR10][R50.64] ;  /* 0x0000000a322a9981 */ /* 0x000ee2000c1e1900 */
[----:B------:R-:W-:Y:S02]  /*7a30*/  @!P3 PRMT R17, R37, 0x7610, R17 ;  /* 0x000076102511b816 */ /* 0x000fe40000000011 */
[----:B------:R-:W-:Y:S02]  /*7a40*/  LOP3.LUT P3, RZ, R59, 0x100, RZ, 0xc0, !PT ;  /* 0x000001003bff7812 */ /* 0x000fe4000786c0ff */
[----:B------:R-:W-:Y:S01]  /*7a50*/  MOV R43, RZ ;  /* 0x000000ff002b7202 */ /* 0x000fe20000000f00 */
[----:B------:R-:W4:Y:S10]  /*7a60*/  LDL.LU.64 R50, [R1+0x580] ;  /* 0x0005800001327983 */ /* 0x000f340000300a00 */
[----:B------:R-:W4:Y:S04]  /*7a70*/  @!P3 LDG.E R43, desc[UR10][R60.64] ;  /* 0x0000000a3c2bb981 */ /* 0x000f28000c1e1900 */
[----:B------:R-:W-:Y:S04]  /*7a80*/  STL.S16 [R1+0x5b4], R20 ;  /* 0x0005b41401007387 */ /* 0x000fe80000100600 */
[----:B------:R0:W-:Y:S04]  /*7a90*/  STL [R1+0x34], R31 ;  /* 0x0000341f01007387 */ /* 0x0001e80000100800 */
[----:B------:R1:W-:Y:S04]  /*7aa0*/  STL [R1+0x124], R25 ;  /* 0x0001241901007387 */ /* 0x0003e80000100800 */
[----:B------:R1:W-:Y:S04]  /*7ab0*/  STL [R1+0x11c], R21 ;  /* 0x00011c1501007387 */ /* 0x0003e80000100800 */
[----:B--2---:R-:W2:Y:S04]  /*7ac0*/  @!P1 LDG.E R5, desc[UR10][R32.64] ;  /* 0x0000000a20059981 */ /* 0x004ea8000c1e1900 */
[----:B------:R3:W-:Y:S04]  /*7ad0*/  STL [R1+0x18], R18 ;  /* 0x0000181201007387 */ /* 0x0007e80000100800 */
[----:B------:R3:W-:Y:S04]  /*7ae0*/  STL [R1+0x1c], R19 ;  /* 0x00001c1301007387 */ /* 0x0007e80000100800 */
[----:B------:R-:W4:Y:S01]  /*7af0*/  LDL.LU.64 R32, [R1+0x590] ;  /* 0x0005900001207983 */ /* 0x000f220000300a00 */
[----:B0-----:R-:W-:-:S02]  /*7b00*/  PRMT R31, RZ, 0x7610, R31 ;  /* 0x00007610ff1f7816 */ /* 0x001fc4000000001f */
[----:B-1----:R-:W-:Y:S01]  /*7b10*/  PRMT R25, RZ, 0x7610, R25 ;  /* 0x00007610ff197816 */ /* 0x002fe20000000019 */
[----:B------:R0:W-:Y:S01]  /*7b20*/  STL [R1+0x28], R26 ;  /* 0x0000281a01007387 */ /* 0x0001e20000100800 */
[----:B------:R-:W-:-:S03]  /*7b30*/  PRMT R21, RZ, 0x7610, R21 ;  /* 0x00007610ff157816 */ /* 0x000fc60000000015 */
[----:B------:R-:W4:Y:S01]  /*7b40*/  LDL.LU.64 R60, [R1+0x568] ;  /* 0x00056800013c7983 */ /* 0x000f220000300a00 */
[----:B---3--:R-:W-:-:S04]  /*7b50*/  @!P1 SHF.R.U32.HI R20, RZ, 0x10, R42 ;  /* 0x00000010ff149819 */ /* 0x008fc8000001162a */
[----:B------:R-:W-:Y:S02]  /*7b60*/  @!P1 PRMT R31, R20, 0x7610, R31 ;  /* 0x00007610141f9816 */ /* 0x000fe4000000001f */
[----:B------:R-:W-:Y:S02]  /*7b70*/  PRMT R18, RZ, 0x7610, R18 ;  /* 0x00007610ff127816 */ /* 0x000fe40000000012 */
[----:B------:R-:W-:Y:S02]  /*7b80*/  PRMT R19, RZ, 0x7610, R19 ;  /* 0x00007610ff137816 */ /* 0x000fe40000000013 */
[----:B------:R-:W-:Y:S02]  /*7b90*/  @!P2 PRMT R18, R29, 0x7610, R18 ;  /* 0x000076101d12a816 */ /* 0x000fe40000000012 */
[----:B------:R-:W-:Y:S02]  /*7ba0*/  @!P2 PRMT R19, R36, 0x7610, R19 ;  /* 0x000076102413a816 */ /* 0x000fe40000000013 */
[----:B0-----:R-:W-:-:S02]  /*7bb0*/  PRMT R26, RZ, 0x7610, R26 ;  /* 0x00007610ff1a7816 */ /* 0x001fc4000000001a */
[----:B------:R-:W-:Y:S01]  /*7bc0*/  LOP3.LUT P2, RZ, R59, 0x80, RZ, 0xc0, !PT ;  /* 0x000000803bff7812 */ /* 0x000fe2000784c0ff */
[----:B------:R0:W-:Y:S02]  /*7bd0*/  STL.S16 [R1+0x5a8], R31 ;  /* 0x0005a81f01007387 */ /* 0x0001e40000100600 */
[----:B0-----:R-:W-:Y:S02]  /*7be0*/  MOV R31, RZ ;  /* 0x000000ff001f7202 */ /* 0x001fe40000000f00 */
[----:B--2---:R-:W-:-:S04]  /*7bf0*/  @!P1 SHF.R.U32.HI R20, RZ, 0x10, R5 ;  /* 0x00000010ff149819 */ /* 0x004fc80000011605 */
[----:B------:R-:W-:Y:S02]  /*7c00*/  @!P1 PRMT R25, R20, 0x7610, R25 ;  /* 0x0000761014199816 */ /* 0x000fe40000000019 */
[----:B------:R-:W-:-:S03]  /*7c10*/  @!P1 PRMT R21, R5, 0x7610, R21 ;  /* 0x0000761005159816 */ /* 0x000fc60000000015 */
[----:B------:R0:W-:Y:S04]  /*7c20*/  STL.S16 [R1+0x5b8], R25 ;  /* 0x0005b81901007387 */ /* 0x0001e80000100600 */
[----:B------:R1:W-:Y:S04]  /*7c30*/  STL.S16 [R1+0x5ac], R21 ;  /* 0x0005ac1501007387 */ /* 0x0003e80000100600 */
[----:B----4-:R2:W3:Y:S01]  /*7c40*/  @!P2 LDG.E R31, desc[UR10][R32.64] ;  /* 0x0000000a201fa981 */ /* 0x0104e2000c1e1900 */
[----:B0-----:R-:W-:Y:S01]  /*7c50*/  HFMA2.MMA R25, -RZ, RZ, 0, 0 ;  /* 0x00000000ff197435 */ /* 0x001fe200000001ff */
[----:B-1----:R-:W-:-:S04]  /*7c60*/  @!P3 SHF.R.U32.HI R21, RZ, 0x10, R43 ;  /* 0x00000010ff15b819 */ /* 0x002fc8000001162b */
[----:B------:R-:W-:Y:S01]  /*7c70*/  @!P3 PRMT R26, R21, 0x7610, R26 ;  /* 0x00007610151ab816 */ /* 0x000fe2000000001a */
[----:B------:R-:W2:Y:S04]  /*7c80*/  LDL.LU R32, [R1+0x8e8] ;  /* 0x0008e80001207983 */ /* 0x000ea80000300800 */
[----:B------:R-:W4:Y:S04]  /*7c90*/  @!P3 LDG.E R25, desc[UR10][R48.64] ;  /* 0x0000000a3019b981 */ /* 0x000f28000c1e1900 */
[----:B------:R0:W-:Y:S04]  /*7ca0*/  STL.S16 [R1+0x58c], R26 ;  /* 0x00058c1a01007387 */ /* 0x0001e80000100600 */
[----:B------:R-:W3:Y:S01]  /*7cb0*/  LDL.LU.64 R48, [R1+0x578] ;  /* 0x0005780001307983 */ /* 0x000ee20000300a00 */
[----:B0-----:R-:W-:-:S10]  /*7cc0*/  HFMA2.MMA R26, -RZ, RZ, 0, 0 ;  /* 0x00000000ff1a7435 */ /* 0x001fd400000001ff */
[----:B------:R-:W3:Y:S04]  /*7cd0*/  @!P2 LDG.E R26, desc[UR10][R50.64] ;  /* 0x0000000a321aa981 */ /* 0x000ee8000c1e1900 */
[----:B------:R0:W-:Y:S01]  /*7ce0*/  STL [R1+0x24], R23 ;  /* 0x0000241701007387 */ /* 0x0001e20000100800 */
[----:B------:R-:W-:-:S03]  /*7cf0*/  PRMT R20, RZ, 0x7610, R20 ;  /* 0x00007610ff147816 */ /* 0x000fc60000000014 */
[----:B------:R1:W-:Y:S04]  /*7d00*/  STL [R1+0x12c], R28 ;  /* 0x00012c1c01007387 */ /* 0x0003e80000100800 */
[----:B------:R-:W3:Y:S01]  /*7d10*/  LDL.LU.64 R50, [R1+0x560] ;  /* 0x0005600001327983 */ /* 0x000ee20000300a00 */
[----:B0-----:R-:W-:Y:S02]  /*7d20*/  PRMT R23, RZ, 0x7610, R23 ;  /* 0x00007610ff177816 */ /* 0x001fe40000000017 */
[----:B-1----:R-:W-:Y:S02]  /*7d30*/  PRMT R28, RZ, 0x7610, R28 ;  /* 0x00007610ff1c7816 */ /* 0x002fe4000000001c */
[----:B------:R-:W-:Y:S02]  /*7d40*/  @!P1 PRMT R20, R42, 0x7610, R20 ;  /* 0x000076102a149816 */ /* 0x000fe40000000014 */
[----:B------:R-:W-:Y:S01]  /*7d50*/  LOP3.LUT P1, RZ, R59, 0x40, RZ, 0xc0, !PT ;  /* 0x000000403bff7812 */ /* 0x000fe2000782c0ff */
[----:B------:R0:W-:Y:S02]  /*7d60*/  STL [R1+0x128], R27 ;  /* 0x0001281b01007387 */ /* 0x0001e40000100800 */
[----:B0-----:R-:W-:-:S02]  /*7d70*/  PRMT R27, RZ, 0x7610, R27 ;  /* 0x00007610ff1b7816 */ /* 0x001fc4000000001b */
[----:B----4-:R-:W-:-:S04]  /*7d80*/  @!P3 SHF.R.U32.HI R21, RZ, 0x10, R25 ;  /* 0x00000010ff15b819 */ /* 0x010fc80000011619 */
[----:B------:R-:W-:Y:S02]  /*7d90*/  @!P3 PRMT R23, R21, 0x7610, R23 ;  /* 0x000076101517b816 */ /* 0x000fe40000000017 */
[----:B--2---:R-:W-:-:S03]  /*7da0*/  PRMT R32, RZ, 0x7610, R32 ;  /* 0x00007610ff207816 */ /* 0x004fc60000000020 */
[----:B------:R3:W-:Y:S02]  /*7db0*/  STL.S16 [R1+0x598], R23 ;  /* 0x0005981701007387 */ /* 0x0007e40000100600 */
[----:B---3--:R-:W-:-:S04]  /*7dc0*/  @!P2 SHF.R.U32.HI R23, RZ, 0x10, R31 ;  /* 0x00000010ff17a819 */ /* 0x008fc8000001161f */
[----:B------:R-:W-:Y:S02]  /*7dd0*/  @!P2 PRMT R32, R23, 0x7610, R32 ;  /* 0x000076101720a816 */ /* 0x000fe40000000020 */
[----:B------:R-:W-:-:S04]  /*7de0*/  @!P2 SHF.R.U32.HI R23, RZ, 0x10, R26 ;  /* 0x00000010ff17a819 */ /* 0x000fc8000001161a */
[----:B------:R-:W-:-:S05]  /*7df0*/  @!P2 PRMT R28, R23, 0x7610, R28 ;  /* 0x00007610171ca816 */ /* 0x000fca000000001c */
[----:B------:R0:W-:Y:S02]  /*7e00*/  STL.S16 [R1+0x590], R28 ;  /* 0x0005901c01007387 */ /* 0x0001e40000100600 */
[----:B0-----:R-:W-:-:S10]  /*7e10*/  HFMA2.MMA R28, -RZ, RZ, 0, 0 ;  /* 0x00000000ff1c7435 */ /* 0x001fd400000001ff */
[----:B------:R-:W2:Y:S04]  /*7e20*/  @!P1 LDG.E R28, desc[UR10][R60.64] ;  /* 0x0000000a3c1c9981 */ /* 0x000ea8000c1e1900 */
[----:B------:R0:W-:Y:S01]  /*7e30*/  STL.S16 [R1+0x580], R32 ;  /* 0x0005802001007387 */ /* 0x0001e20000100600 */
[----:B------:R-:W-:Y:S02]  /*7e40*/  @!P2 PRMT R27, R26, 0x7610, R27 ;  /* 0x000076101a1ba816 */ /* 0x000fe4000000001b */
[----:B------:R-:W-:Y:S01]  /*7e50*/  PRMT R21, RZ, 0x7610, R21 ;  /* 0x00007610ff157816 */ /* 0x000fe20000000015 */
[----:B------:R-:W-:Y:S04]  /*7e60*/  STL [R1+0x20], R22 ;  /* 0x0000201601007387 */ /* 0x000fe80000100800 */
[----:B------:R-:W-:Y:S04]  /*7e70*/  STL [R1+0x134], R30 ;  /* 0x0001341e01007387 */ /* 0x000fe80000100800 */
[----:B0-----:R-:W3:Y:S04]  /*7e80*/  LDL.LU.64 R32, [R1+0x570] ;  /* 0x0005700001207983 */ /* 0x001ee80000300a00 */
[----:B------:R0:W-:Y:S04]  /*7e90*/  STL.S16 [R1+0x584], R27 ;  /* 0x0005841b01007387 */ /* 0x0001e80000100600 */
[----:B------:R1:W-:Y:S04]  /*7ea0*/  STL [R1+0x44], R35 ;  /* 0x0000442301007387 */ /* 0x0003e80000100800 */
[----:B------:R-:W4:Y:S01]  /*7eb0*/  LDL.LU.64 R60, [R1+0x548] ;  /* 0x00054800013c7983 */ /* 0x000f220000300a00 */
[----:B0-----:R-:W-:-:S06]  /*7ec0*/  MOV R27, RZ ;  /* 0x000000ff001b7202 */ /* 0x001fcc0000000f00 */
[----:B------:R-:W4:Y:S04]  /*7ed0*/  @!P1 LDG.E R27, desc[UR10][R48.64] ;  /* 0x0000000a301b9981 */ /* 0x000f28000c1e1900 */
[----:B------:R-:W4:Y:S01]  /*7ee0*/  LDL.LU.64 R48, [R1+0x8e0] ;  /* 0x0008e00001307983 */ /* 0x000f220000300a00 */
[----:B------:R-:W-:Y:S02]  /*7ef0*/  PRMT R22, RZ, 0x7610, R22 ;  /* 0x00007610ff167816 */ /* 0x000fe40000000016 */
[----:B------:R-:W-:Y:S02]  /*7f00*/  PRMT R30, RZ, 0x7610, R30 ;  /* 0x00007610ff1e7816 */ /* 0x000fe4000000001e */
[----:B------:R-:W-:Y:S02]  /*7f10*/  @!P3 PRMT R21, R43, 0x7610, R21 ;  /* 0x000076102b15b816 */ /* 0x000fe40000000015 */
[----:B------:R-:W-:-:S02]  /*7f20*/  @!P3 PRMT R22, R25, 0x7610, R22 ;  /* 0x000076101916b816 */ /* 0x000fc40000000016 */
[----:B------:R-:W-:Y:S01]  /*7f30*/  LOP3.LUT P3, RZ, R59, 0x20, RZ, 0xc0, !PT ;  /* 0x000000203bff7812 */ /* 0x000fe2000786c0ff */
[----:B-1----:R-:W-:-:S12]  /*7f40*/  HFMA2.MMA R35, -RZ, RZ, 0, 0 ;  /* 0x00000000ff237435 */ /* 0x002fd800000001ff */
[----:B------:R-:W4:Y:S04]  /*7f50*/  @!P3 LDG.E R35, desc[UR10][R50.64] ;  /* 0x0000000a3223b981 */ /* 0x000f28000c1e1900 */
[----:B------:R-:W-:Y:S04]  /*7f60*/  STL [R1+0x140], R24 ;  /* 0x0001401801007387 */ /* 0x000fe80000100800 */
[----:B------:R-:W-:Y:S01]  /*7f70*/  STL [R1+0x144], R34 ;  /* 0x0001442201007387 */ /* 0x000fe20000100800 */
[----:B------:R-:W-:-:S03]  /*7f80*/  PRMT R23, RZ, 0x7610, R23 ;  /* 0x00007610ff177816 */ /* 0x000fc60000000017 */
[----:B------:R-:W-:Y:S04]  /*7f90*/  STL [R1+0x48], R37 ;  /* 0x0000482501007387 */ /* 0x000fe80000100800 */
[----:B------:R-:W4:Y:S01]  /*7fa0*/  LDL.LU.64 R50, [R1+0x540] ;  /* 0x0005400001327983 */ /* 0x000f220000300a00 */
[----:B--2---:R-:W-:-:S05]  /*7fb0*/  @!P1 PRMT R30, R28, 0x7610, R30 ;  /* 0x000076101c1e9816 */ /* 0x004fca000000001e */
[----:B------:R0:W-:Y:S02]  /*7fc0*/  STL.S16 [R1+0x22c], R30 ;  /* 0x00022c1e01007387 */ /* 0x0001e40000100600 */
[----:B0-----:R-:W-:-:S06]  /*7fd0*/  MOV R30, RZ ;  /* 0x000000ff001e7202 */ /* 0x001fcc0000000f00 */
[----:B---3--:R-:W2:Y:S04]  /*7fe0*/  @!P3 LDG.E R30, desc[UR10][R32.64] ;  /* 0x0000000a201eb981 */ /* 0x008ea8000c1e1900 */
[----:B------:R-:W3:Y:S01]  /*7ff0*/  LDL.LU.64 R32, [R1+0x8d8] ;  /* 0x0008d80001207983 */ /* 0x000ee20000300a00 */
[----:B----4-:R-:W-:Y:S02]  /*8000*/  @!P1 SHF.R.U32.HI R24, RZ, 0x10, R27 ;  /* 0x00000010ff189819 */ /* 0x010fe4000001161b */
[----:B------:R-:W-:Y:S02]  /*8010*/  PRMT R49, RZ, 0x7610, R49 ;  /* 0x00007610ff317816 */ /* 0x000fe40000000031 */
[----:B------:R-:W-:Y:S02]  /*8020*/  PRMT R48, RZ, 0x7610, R48 ;  /* 0x00007610ff307816 */ /* 0x000fe40000000030 */
[----:B------:R-:W-:-:S02]  /*8030*/  @!P1 PRMT R49, R24, 0x7610, R49 ;  /* 0x0000761018319816 */ /* 0x000fc40000000031 */
[----:B------:R-:W-:-:S04]  /*8040*/  @!P1 SHF.R.U32.HI R24, RZ, 0x10, R28 ;  /* 0x00000010ff189819 */ /* 0x000fc8000001161c */
[----:B------:R-:W-:Y:S01]  /*8050*/  @!P1 PRMT R48, R24, 0x7610, R48 ;  /* 0x0000761018309816 */ /* 0x000fe20000000030 */
[----:B------:R-:W-:Y:S04]  /*8060*/  STL.S16 [R1+0x228], R49 ;  /* 0x0002283101007387 */ /* 0x000fe80000100600 */
[----:B------:R0:W-:Y:S04]  /*8070*/  STL.S16 [R1+0x568], R48 ;  /* 0x0005683001007387 */ /* 0x0001e80000100600 */
[----:B0-----:R-:W4:Y:S01]  /*8080*/  LDL.LU.64 R48, [R1+0x558] ;  /* 0x0005580001307983 */ /* 0x001f220000300a00 */
[----:B------:R-:W-:-:S02]  /*8090*/  @!P2 PRMT R23, R31, 0x7610, R23 ;  /* 0x000076101f17a816 */ /* 0x000fc40000000017 */
[----:B------:R-:W-:Y:S02]  /*80a0*/  LOP3.LUT P2, RZ, R59, 0x10, RZ, 0xc0, !PT ;  /* 0x000000103bff7812 */ /* 0x000fe4000784c0ff */
[----:B------:R-:W-:Y:S02]  /*80b0*/  MOV R37, RZ ;  /* 0x000000ff00257202 */ /* 0x000fe40000000f00 */
[----:B--2---:R-:W-:Y:S02]  /*80c0*/  @!P3 SHF.R.U32.HI R34, RZ, 0x10, R30 ;  /* 0x00000010ff22b819 */ /* 0x004fe4000001161e */
[----:B---3--:R-:W-:Y:S02]  /*80d0*/  PRMT R33, RZ, 0x7610, R33 ;  /* 0x00007610ff217816 */ /* 0x008fe40000000021 */
[----:B------:R-:W-:Y:S02]  /*80e0*/  PRMT R32, RZ, 0x7610, R32 ;  /* 0x00007610ff207816 */ /* 0x000fe40000000020 */
[----:B------:R-:W-:-:S02]  /*80f0*/  @!P3 PRMT R33, R34, 0x7610, R33 ;  /* 0x000076102221b816 */ /* 0x000fc40000000021 */
[----:B------:R-:W-:-:S04]  /*8100*/  @!P3 SHF.R.U32.HI R34, RZ, 0x10, R35 ;  /* 0x00000010ff22b819 */ /* 0x000fc80000011623 */
[----:B------:R-:W-:Y:S02]  /*8110*/  @!P3 PRMT R32, R34, 0x7610, R32 ;  /* 0x000076102220b816 */ /* 0x000fe40000000020 */
[----:B------:R-:W-:-:S04]  /*8120*/  PRMT R34, RZ, 0x7610, R34 ;  /* 0x00007610ff227816 */ /* 0x000fc80000000022 */
[----:B------:R-:W-:-:S05]  /*8130*/  @!P3 PRMT R34, R35, 0x7610, R34 ;  /* 0x000076102322b816 */ /* 0x000fca0000000022 */
[----:B------:R0:W-:Y:S02]  /*8140*/  STL.S16 [R1+0x564], R34 ;  /* 0x0005642201007387 */ /* 0x0001e40000100600 */
[----:B0-----:R-:W-:Y:S02]  /*8150*/  HFMA2.MMA R34, -RZ, RZ, 0, 0 ;  /* 0x00000000ff227435 */ /* 0x001fe400000001ff */
[----:B----4-:R-:W2:Y:S08]  /*8160*/  @!P2 LDG.E R37, desc[UR10][R48.64] ;  /* 0x0000000a3025a981 */ /* 0x010eb0000c1e1900 */
[----:B------:R-:W3:Y:S04]  /*8170*/  @!P2 LDG.E R34, desc[UR10][R60.64] ;  /* 0x0000000a3c22a981 */ /* 0x000ee8000c1e1900 */
[----:B------:R-:W-:Y:S04]  /*8180*/  STL.S16 [R1+0x560], R33 ;  /* 0x0005602101007387 */ /* 0x000fe80000100600 */
[----:B------:R0:W-:Y:S04]  /*8190*/  STL.S16 [R1+0x56c], R32 ;  /* 0x00056c2001007387 */ /* 0x0001e80000100600 */
[----:B------:R-:W4:Y:S01]  /*81a0*/  LDL.LU.64 R48, [R1+0x8c8] ;  /* 0x0008c80001307983 */ /* 0x000f220000300a00 */
[----:B------:R-:W-:-:S03]  /*81b0*/  PRMT R24, RZ, 0x7610, R24 ;  /* 0x00007610ff187816 */ /* 0x000fc60000000018 */
[----:B------:R1:W-:Y:S04]  /*81c0*/  STL [R1+0x138], R39 ;  /* 0x0001382701007387 */ /* 0x0003e80000100800 */
[----:B0-----:R-:W4:Y:S01]  /*81d0*/  LDL.LU.64 R32, [R1+0x550] ;  /* 0x0005500001207983 */ /* 0x001f220000300a00 */
[----:B------:R-:W-:Y:S02]  /*81e0*/  @!P1 PRMT R24, R27, 0x7610, R24 ;  /* 0x000076101b189816 */ /* 0x000fe40000000018 */
[----:B------:R-:W-:Y:S01]  /*81f0*/  LOP3.LUT P1, RZ, R59, 0x8, RZ, 0xc0, !PT ;  /* 0x000000083bff7812 */ /* 0x000fe2000782c0ff */
[----:B------:R0:W-:Y:S01]  /*8200*/  STL [R1+0x4c], R29 ;  /* 0x00004c1d01007387 */ /* 0x0001e20000100800 */
[----:B-1----:R-:W-:-:S03]  /*8210*/  PRMT R39, RZ, 0x7610, R39 ;  /* 0x00007610ff277816 */ /* 0x002fc60000000027 */
[----:B------:R2:W-:Y:S04]  /*8220*/  STL [R1+0x148], R0 ;  /* 0x0001480001007387 */ /* 0x0005e80000100800 */
[----:B------:R-:W4:Y:S01]  /*8230*/  LDL.LU.64 R60, [R1+0x530] ;  /* 0x00053000013c7983 */ /* 0x000f220000300a00 */
[----:B0-----:R-:W-:-:S10]  /*8240*/  HFMA2.MMA R29, -RZ, RZ, 0, 0 ;  /* 0x00000000ff1d7435 */ /* 0x001fd400000001ff */
[----:B------:R-:W4:Y:S01]  /*8250*/  @!P1 LDG.E R29, desc[UR10][R50.64] ;  /* 0x0000000a321d9981 */ /* 0x000f22000c1e1900 */
[----:B------:R-:W-:Y:S02]  /*8260*/  PRMT R58, RZ, 0x7610, R58 ;  /* 0x00007610ff3a7816 */ /* 0x000fe4000000003a */
[----:B---3--:R-:W-:Y:S01]  /*8270*/  @!P2 PRMT R39, R34, 0x7610, R39 ;  /* 0x000076102227a816 */ /* 0x008fe20000000027 */
[----:B------:R-:W-:Y:S04]  /*8280*/  STL [R1+0x50], R42 ;  /* 0x0000502a01007387 */ /* 0x000fe80000100800 */
[----:B------:R0:W-:Y:S01]  /*8290*/  STL.S16 [R1+0x258], R39 ;  /* 0x0002582701007387 */ /* 0x0001e20000100600 */
[----:B--2---:R-:W-:-:S03]  /*82a0*/  @!P2 SHF.R.U32.HI R0, RZ, 0x10, R37 ;  /* 0x00000010ff00a819 */ /* 0x004fc60000011625 */
[----:B------:R-:W2:Y:S01]  /*82b0*/  LDL.LU.64 R50, [R1+0x520] ;  /* 0x0005200001327983 */ /* 0x000ea20000300a00 */
[----:B0-----:R-:W-:-:S06]  /*82c0*/  MOV R39, RZ ;  /* 0x000000ff00277202 */ /* 0x001fcc0000000f00 */
[----:B----4-:R-:W3:Y:S01]  /*82d0*/  @!P1 LDG.E R39, desc[UR10][R32.64] ;  /* 0x0000000a20279981 */ /* 0x010ee2000c1e1900 */
[----:B------:R-:W-:-:S03]  /*82e0*/  PRMT R49, RZ, 0x7610, R49 ;  /* 0x00007610ff317816 */ /* 0x000fc60000000031 */
[----:B------:R-:W4:Y:S01]  /*82f0*/  LDL.LU.64 R32, [R1+0x8c0] ;  /* 0x0008c00001207983 */ /* 0x000f220000300a00 */
[----:B------:R-:W-:Y:S02]  /*8300*/  @!P2 PRMT R49, R0, 0x7610, R49 ;  /* 0x000076100031a816 */ /* 0x000fe40000000031 */
[----:B------:R-:W-:Y:S02]  /*8310*/  PRMT R48, RZ, 0x7610, R48 ;  /* 0x00007610ff307816 */ /* 0x000fe40000000030 */
[----:B------:R-:W-:-:S04]  /*8320*/  @!P2 SHF.R.U32.HI R0, RZ, 0x10, R34 ;  /* 0x00000010ff00a819 */ /* 0x000fc80000011622 */
[----:B------:R-:W-:Y:S01]  /*8330*/  @!P2 PRMT R48, R0, 0x7610, R48 ;  /* 0x000076100030a816 */ /* 0x000fe20000000030 */
[----:B------:R-:W-:Y:S04]  /*8340*/  STL.S16 [R1+0x280], R49 ;  /* 0x0002803101007387 */ /* 0x000fe80000100600 */
[----:B------:R0:W-:Y:S04]  /*8350*/  STL.S16 [R1+0x548], R48 ;  /* 0x0005483001007387 */ /* 0x0001e80000100600 */
[----:B0-----:R-:W2:Y:S01]  /*8360*/  LDL.LU.64 R48, [R1+0x538] ;  /* 0x0005380001307983 */ /* 0x001ea20000300a00 */
[----:B------:R-:W-:-:S04]  /*8370*/  PRMT R0, RZ, 0x7610, R0 ;  /* 0x00007610ff007816 */ /* 0x000fc80000000000 */
[----:B------:R-:W-:-:S05]  /*8380*/  @!P2 PRMT R0, R37, 0x7610, R0 ;  /* 0x000076102500a816 */ /* 0x000fca0000000000 */
[----:B------:R3:W-:Y:S01]  /*8390*/  STL.S16 [R1+0x24c], R0 ;  /* 0x00024c0001007387 */ /* 0x0007e20000100600 */
[----:B------:R-:W-:Y:S02]  /*83a0*/  @!P3 PRMT R58, R30, 0x7610, R58 ;  /* 0x000076101e3ab816 */ /* 0x000fe4000000003a */
[----:B------:R-:W-:Y:S02]  /*83b0*/  LOP3.LUT P3, RZ, R59, 0x4, RZ, 0xc0, !PT ;  /* 0x000000043bff7812 */ /* 0x000fe4000786c0ff */
[----:B------:R-:W-:Y:S02]  /*83c0*/  MOV R42, RZ ;  /* 0x000000ff002a7202 */ /* 0x000fe40000000f00 */
[----:B---3--:R-:W-:Y:S02]  /*83d0*/  @!P1 SHF.R.U32.HI R0, RZ, 0x10, R39 ;  /* 0x00000010ff009819 */ /* 0x008fe40000011627 */
[----:B----4-:R-:W-:Y:S02]  /*83e0*/  PRMT R33, RZ, 0x7610, R33 ;  /* 0x00007610ff217816 */ /* 0x010fe40000000021 */
[----:B------:R-:W-:-:S02]  /*83f0*/  PRMT R32, RZ, 0x7610, R32 ;  /* 0x00007610ff207816 */ /* 0x000fc40000000020 */
[----:B------:R-:W-:Y:S02]  /*8400*/  @!P1 PRMT R33, R0, 0x7610, R33 ;  /* 0x0000761000219816 */ /* 0x000fe40000000021 */
[----:B------:R-:W-:-:S04]  /*8410*/  @!P1 SHF.R.U32.HI R0, RZ, 0x10, R29 ;  /* 0x00000010ff009819 */ /* 0x000fc8000001161d */
[----:B------:R-:W-:Y:S02]  /*8420*/  @!P1 PRMT R32, R0, 0x7610, R32 ;  /* 0x0000761000209816 */ /* 0x000fe40000000020 */
[----:B------:R-:W-:-:S04]  /*8430*/  PRMT R0, RZ, 0x7610, R0 ;  /* 0x00007610ff007816 */ /* 0x000fc80000000000 */
[----:B------:R-:W-:-:S05]  /*8440*/  @!P1 PRMT R0, R29, 0x7610, R0 ;  /* 0x000076101d009816 */ /* 0x000fca0000000000 */
[----:B------:R0:W-:Y:S04]  /*8450*/  STL.S16 [R1+0x544], R0 ;  /* 0x0005440001007387 */ /* 0x0001e80000100600 */
[----:B--2---:R-:W2:Y:S01]  /*8460*/  @!P3 LDG.E R42, desc[UR10][R48.64] ;  /* 0x0000000a302ab981 */ /* 0x004ea2000c1e1900 */
[----:B0-----:R-:W-:-:S03]  /*8470*/  HFMA2.MMA R0, -RZ, RZ, 0, 0 ;  /* 0x00000000ff007435 */ /* 0x001fc600000001ff */
[----:B------:R-:W3:Y:S07]  /*8480*/  LDL.LU.64 R48, [R1+0x8b0] ;  /* 0x0008b00001307983 */ /* 0x000eee0000300a00 */
[----:B------:R-:W4:Y:S04]  /*8490*/  @!P3 LDG.E R0, desc[UR10][R60.64] ;  /* 0x0000000a3c00b981 */ /* 0x000f28000c1e1900 */
[----:B------:R-:W-:Y:S04]  /*84a0*/  STL.S16 [R1+0x540], R33 ;  /* 0x0005402101007387 */ /* 0x000fe80000100600 */
[----:B------:R0:W-:Y:S04]  /*84b0*/  STL.S16 [R1+0x54c], R32 ;  /* 0x00054c2001007387 */ /* 0x0001e80000100600 */
[----:B------:R-:W-:Y:S04]  /*84c0*/  STL [R1+0x150], R5 ;  /* 0x0001500501007387 */ /* 0x000fe80000100800 */
[----:B------:R1:W-:Y:S04]  /*84d0*/  STL [R1+0x14c], R36 ;  /* 0x00014c2401007387 */ /* 0x0003e80000100800 */
[----:B0-----:R-:W4:Y:S01]  /*84e0*/  LDL.LU.64 R32, [R1+0x528] ;  /* 0x0005280001207983 */ /* 0x001f220000300a00 */
[----:B------:R-:W-:-:S03]  /*84f0*/  LOP3.LUT P2, RZ, R59, 0x2, RZ, 0xc0, !PT ;  /* 0x000000023bff7812 */ /* 0x000fc6000784c0ff */
[----:B------:R0:W-:Y:S01]  /*8500*/  STL.S16 [R1+0x244], R58 ;  /* 0x0002443a01007387 */ /* 0x0001e20000100600 */
[----:B-1----:R-:W-:-:S03]  /*8510*/  PRMT R36, RZ, 0x7610, R36 ;  /* 0x00007610ff247816 */ /* 0x002fc60000000024 */
[----:B------:R-:W4:Y:S04]  /*8520*/  LDL.LU.64 R60, [R1+0x510] ;  /* 0x00051000013c7983 */ /* 0x000f280000300a00 */
[----:B0-----:R-:W4:Y:S01]  /*8530*/  LDL.LU R58, [R1+0x8d0] ;  /* 0x0008d000013a7983 */ /* 0x001f220000300800 */
[----:B--2---:R-:W-:Y:S02]  /*8540*/  @!P3 SHF.R.U32.HI R5, RZ, 0x10, R42 ;  /* 0x00000010ff05b819 */ /* 0x004fe4000001162a */
[----:B---3--:R-:W-:Y:S02]  /*8550*/  PRMT R49, RZ, 0x7610, R49 ;  /* 0x00007610ff317816 */ /* 0x008fe40000000031 */
[----:B------:R-:W-:Y:S02]  /*8560*/  PRMT R48, RZ, 0x7610, R48 ;  /* 0x00007610ff307816 */ /* 0x000fe40000000030 */
[----:B------:R-:W-:-:S02]  /*8570*/  @!P3 PRMT R49, R5, 0x7610, R49 ;  /* 0x000076100531b816 */ /* 0x000fc40000000031 */
[----:B----4-:R-:W-:-:S04]  /*8580*/  @!P3 SHF.R.U32.HI R5, RZ, 0x10, R0 ;  /* 0x00000010ff05b819 */ /* 0x010fc80000011600 */
[----:B------:R-:W-:Y:S02]  /*8590*/  @!P3 PRMT R48, R5, 0x7610, R48 ;  /* 0x000076100530b816 */ /* 0x000fe40000000030 */
[----:B------:R-:W-:Y:S02]  /*85a0*/  PRMT R5, RZ, 0x7610, R5 ;  /* 0x00007610ff057816 */ /* 0x000fe40000000005 */
[----:B------:R-:W-:Y:S02]  /*85b0*/  @!P3 PRMT R36, R0, 0x7610, R36 ;  /* 0x000076100024b816 */ /* 0x000fe40000000024 */
[----:B------:R-:W-:-:S03]  /*85c0*/  @!P3 PRMT R5, R42, 0x7610, R5 ;  /* 0x000076102a05b816 */ /* 0x000fc60000000005 */
[----:B------:R0:W-:Y:S04]  /*85d0*/  STL.S16 [R1+0x538], R36 ;  /* 0x0005382401007387 */ /* 0x0001e80000100600 */
[----:B------:R1:W-:Y:S01]  /*85e0*/  STL.S16 [R1+0x530], R5 ;  /* 0x0005300501007387 */ /* 0x0003e20000100600 */
[----:B0-----:R-:W-:Y:S01]  /*85f0*/  MOV R36, RZ ;  /* 0x000000ff00247202 */ /* 0x001fe20000000f00 */
[----:B-1----:R-:W-:-:S05]  /*8600*/  HFMA2.MMA R5, -RZ, RZ, 0, 0 ;  /* 0x00000000ff057435 */ /* 0x002fca00000001ff */
[----:B------:R-:W2:Y:S05]  /*8610*/  @!P2 LDG.E R36, desc[UR10][R32.64] ;  /* 0x0000000a2024a981 */ /* 0x000eaa000c1e1900 */
[----:B------:R-:W3:Y:S04]  /*8620*/  @!P2 LDG.E R5, desc[UR10][R50.64] ;  /* 0x0000000a3205a981 */ /* 0x000ee8000c1e1900 */
[----:B------:R-:W4:Y:S04]  /*8630*/  LDL.LU.64 R32, [R1+0x8a8] ;  /* 0x0008a80001207983 */ /* 0x000f280000300a00 */
[----:B------:R-:W-:Y:S04]  /*8640*/  STL.S16 [R1+0x534], R49 ;  /* 0x0005343101007387 */ /* 0x000fe80000100600 */
[----:B------:R0:W-:Y:S04]  /*8650*/  STL.S16 [R1+0x53c], R48 ;  /* 0x00053c3001007387 */ /* 0x0001e80000100600 */
[----:B------:R-:W-:Y:S01]  /*8660*/  STL [R1+0x154], R25 ;  /* 0x0001541901007387 */ /* 0x000fe20000100800 */
[----:B------:R-:W-:-:S03]  /*8670*/  PRMT R58, RZ, 0x7610, R58 ;  /* 0x00007610ff3a7816 */ /* 0x000fc6000000003a */
[----:B------:R1:W-:Y:S04]  /*8680*/  STL [R1+0x58], R31 ;  /* 0x0000581f01007387 */ /* 0x0003e80000100800 */
[----:B0-----:R-:W3:Y:S01]  /*8690*/  LDL.LU.64 R48, [R1+0x518] ;  /* 0x0005180001307983 */ /* 0x001ee20000300a00 */
[----:B------:R-:W-:Y:S02]  /*86a0*/  @!P1 PRMT R58, R39, 0x7610, R58 ;  /* 0x00007610273a9816 */ /* 0x000fe4000000003a */
[----:B------:R-:W-:Y:S01]  /*86b0*/  LOP3.LUT P1, RZ, R59, 0x1, RZ, 0xc0, !PT ;  /* 0x000000013bff7812 */ /* 0x000fe2000782c0ff */
[----:B------:R-:W3:Y:S01]  /*86c0*/  LDL.LU.64 R50, [R1+0x500] ;  /* 0x0005000001327983 */ /* 0x000ee20000300a00 */
[----:B-1----:R-:W-:-:S03]  /*86d0*/  MOV R31, RZ ;  /* 0x000000ff001f7202 */ /* 0x002fc60000000f00 */
[----:B------:R0:W-:Y:S04]  /*86e0*/  STL.S16 [R1+0x260], R58 ;  /* 0x0002603a01007387 */ /* 0x0001e80000100600 */
[----:B0-----:R-:W3:Y:S01]  /*86f0*/  LDL.LU R58, [R1+0x8b8] ;  /* 0x0008b800013a7983 */ /* 0x001ee20000300800 */
[----:B--2---:R-:W-:Y:S02]  /*8700*/  @!P2 SHF.R.U32.HI R25, RZ, 0x10, R36 ;  /* 0x00000010ff19a819 */ /* 0x004fe40000011624 */
[----:B----4-:R-:W-:Y:S02]  /*8710*/  PRMT R33, RZ, 0x7610, R33 ;  /* 0x00007610ff217816 */ /* 0x010fe40000000021 */
[----:B------:R-:W-:Y:S02]  /*8720*/  PRMT R32, RZ, 0x7610, R32 ;  /* 0x00007610ff207816 */ /* 0x000fe40000000020 */
[----:B------:R-:W-:-:S02]  /*8730*/  @!P2 PRMT R33, R25, 0x7610, R33 ;  /* 0x000076101921a816 */ /* 0x000fc40000000021 */
[----:B---3--:R-:W-:-:S04]  /*8740*/  @!P2 SHF.R.U32.HI R25, RZ, 0x10, R5 ;  /* 0x00000010ff19a819 */ /* 0x008fc80000011605 */
[----:B------:R-:W-:Y:S02]  /*8750*/  @!P2 PRMT R32, R25, 0x7610, R32 ;  /* 0x000076101920a816 */ /* 0x000fe40000000020 */
[----:B------:R-:W-:-:S04]  /*8760*/  PRMT R25, RZ, 0x7610, R25 ;  /* 0x00007610ff197816 */ /* 0x000fc80000000019 */
[----:B------:R-:W-:Y:S01]  /*8770*/  @!P2 PRMT R25, R5, 0x7610, R25 ;  /* 0x000076100519a816 */ /* 0x000fe20000000019 */
[----:B------:R-:W2:Y:S04]  /*8780*/  @!P1 LDG.E R31, desc[UR10][R48.64] ;  /* 0x0000000a301f9981 */ /* 0x000ea8000c1e1900 */
[----:B------:R0:W-:Y:S04]  /*8790*/  STL.S16 [R1+0x528], R25 ;  /* 0x0005281901007387 */ /* 0x0001e80000100600 */
[----:B------:R-:W3:Y:S01]  /*87a0*/  LDL.LU.64 R48, [R1+0x898] ;  /* 0x0008980001307983 */ /* 0x000ee20000300a00 */
[----:B0-----:R-:W-:-:S10]  /*87b0*/  HFMA2.MMA R25, -RZ, RZ, 0, 0 ;  /* 0x00000000ff197435 */ /* 0x001fd400000001ff */
[----:B------:R-:W4:Y:S04]  /*87c0*/  @!P1 LDG.E R25, desc[UR10][R60.64] ;  /* 0x0000000a3c199981 */ /* 0x000f28000c1e1900 */
[----:B------:R-:W-:Y:S04]  /*87d0*/  STL.S16 [R1+0x524], R33 ;  /* 0x0005242101007387 */ /* 0x000fe80000100600 */
[----:B------:R0:W-:Y:S04]  /*87e0*/  STL.S16 [R1+0x52c], R32 ;  /* 0x00052c2001007387 */ /* 0x0001e80000100600 */
[----:B------:R-:W-:Y:S01]  /*87f0*/  STL [R1+0x158], R26 ;  /* 0x0001581a01007387 */ /* 0x000fe20000100800 */
[----:B------:R-:W-:-:S03]  /*8800*/  LOP3.LUT P3, RZ, R38, 0x80000000, RZ, 0xc0, !PT ;  /* 0x8000000026ff7812 */ /* 0x000fc6000786c0ff */
[----:B------:R-:W-:Y:S04]  /*8810*/  STL [R1+0x5c], R27 ;  /* 0x00005c1b01007387 */ /* 0x000fe80000100800 */
[----:B0-----:R-:W4:Y:S04]  /*8820*/  LDL.LU.64 R32, [R1+0x508] ;  /* 0x0005080001207983 */ /* 0x001f280000300a00 */
[----:B------:R-:W4:Y:S01]  /*8830*/  LDL.LU.64 R60, [R1+0x4e8] ;  /* 0x0004e800013c7983 */ /* 0x000f220000300a00 */
        /* <DEDUP_REMOVED lines=18> */
[----:B------:R0:W-:Y:S04]  /*8960*/  STL.S16 [R1+0x51c], R48 ;  /* 0x00051c3001007387 */ /* 0x0001e80000100600 */
[----:B------:R-:W-:Y:S01]  /*8970*/  STL [R1+0x15c], R28 ;  /* 0x00015c1c01007387 */ /* 0x000fe20000100800 */
[----:B------:R-:W-:-:S03]  /*8980*/  LOP3.LUT P2, RZ, R38, 0x40000000, RZ, 0xc0, !PT ;  /* 0x4000000026ff7812 */ /* 0x000fc6000784c0ff */
[----:B------:R1:W-:Y:S04]  /*8990*/  STL [R1+0x60], R30 ;  /* 0x0000601e01007387 */ /* 0x0003e80000100800 */
[----:B0-----:R-:W3:Y:S04]  /*89a0*/  LDL.LU.64 R48, [R1+0x4f8] ;  /* 0x0004f80001307983 */ /* 0x001ee80000300a00 */
[----:B------:R-:W3:Y:S01]  /*89b0*/  LDL.LU.64 R50, [R1+0x4d8] ;  /* 0x0004d80001327983 */ /* 0x000ee20000300a00 */
[----:B-1----:R-:W-:-:S10]  /*89c0*/  HFMA2.MMA R30, -RZ, RZ, 0, 0 ;  /* 0x00000000ff1e7435 */ /* 0x002fd400000001ff */
[----:B------:R-:W3:Y:S01]  /*89d0*/  @!P2 LDG.E R30, desc[UR10][R60.64] ;  /* 0x0000000a3c1ea981 */ /* 0x000ee2000c1e1900 */
[----:B------:R-:W-:-:S04]  /*89e0*/  PRMT R58, RZ, 0x7610, R58 ;  /* 0x00007610ff3a7816 */ /* 0x000fc8000000003a */
        /* <DEDUP_REMOVED lines=22> */
[----:B------:R-:W-:-:S11]  /*8b50*/  MOV R37, RZ ;  /* 0x000000ff00257202 */ /* 0x000fd60000000f00 */
[----:B------:R-:W2:Y:S01]  /*8b60*/  @!P1 LDG.E R37, desc[UR10][R50.64] ;  /* 0x0000000a32259981 */ /* 0x000ea2000c1e1900 */
[----:B------:R-:W-:-:S04]  /*8b70*/  PRMT R58, RZ, 0x7610, R58 ;  /* 0x00007610ff3a7816 */ /* 0x000fc8000000003a */
[----:B------:R-:W-:-:S05]  /*8b80*/  @!P3 PRMT R58, R26, 0x7610, R58 ;  /* 0x000076101a3ab816 */ /* 0x000fca000000003a */
[----:B------:R0:W-:Y:S04]  /*8b90*/  STL.S16 [R1+0x500], R58 ;  /* 0x0005003a01007387 */ /* 0x0001e80000100600 */
[----:B------:R-:W-:Y:S04]  /*8ba0*/  STL [R1+0x164], R34 ;  /* 0x0001642201007387 */ /* 0x000fe80000100800 */
[----:B------:R-:W-:Y:S04]  /*8bb0*/  STL [R1+0x68], R39 ;  /* 0x0000682701007387 */ /* 0x000fe80000100800 */
[----:B0-----:R-:W2:Y:S01]  /*8bc0*/  LDL.LU R58, [R1+0x880] ;  /* 0x00088000013a7983 */ /* 0x001ea20000300800 */
[----:B---3--:R-:W-:-:S03]  /*8bd0*/  @!P2 SHF.R.U32.HI R35, RZ, 0x10, R28 ;  /* 0x00000010ff23a819 */ /* 0x008fc6000001161c */
        /* <DEDUP_REMOVED lines=9> */
[----:B0-----:R-:W-:-:S06]  /*8c70*/  IMAD.MOV.U32 R35, RZ, RZ, RZ ;  /* 0x000000ffff237224 */ /* 0x001fcc00078e00ff */
[----:B--2---:R-:W2:Y:S04]  /*8c80*/  @!P1 LDG.E R35, desc[UR10][R32.64] ;  /* 0x0000000a20239981 */ /* 0x004ea8000c1e1900 */
[----:B------:R-:W4:Y:S04]  /*8c90*/  LDL.LU.64 R32, [R1+0x868] ;  /* 0x0008680001207983 */ /* 0x000f280000300a00 */
[----:B------:R-:W-:Y:S04]  /*8ca0*/  STL.S16 [R1+0x4ec], R49 ;  /* 0x0004ec3101007387 */ /* 0x000fe80000100600 */
[----:B------:R0:W-:Y:S04]  /*8cb0*/  STL.S16 [R1+0x4fc], R48 ;  /* 0x0004fc3001007387 */ /* 0x0001e80000100600 */
[----:B0-----:R-:W3:Y:S01]  /*8cc0*/  LDL.LU.64 R48, [R1+0x4c8] ;  /* 0x0004c80001307983 */ /* 0x001ee20000300a00 */
[----:B------:R-:W-:Y:S01]  /*8cd0*/  LOP3.LUT P3, RZ, R38, 0x10000000, RZ, 0xc0, !PT ;  /* 0x1000000026ff7812 */ /* 0x000fe2000786c0ff */
[----:B------:R-:W-:Y:S01]  /*8ce0*/  HFMA2.MMA R39, -RZ, RZ, 0, 0 ;  /* 0x00000000ff277435 */ /* 0x000fe200000001ff */
[----:B------:R-:W-:-:S04]  /*8cf0*/  PRMT R58, RZ, 0x7610, R58 ;  /* 0x00007610ff3a7816 */ /* 0x000fc8000000003a */
[----:B------:R-:W-:-:S05]  /*8d00*/  @!P2 PRMT R58, R28, 0x7610, R58 ;  /* 0x000076101c3aa816 */ /* 0x000fca000000003a */
[----:B------:R0:W-:Y:S04]  /*8d10*/  STL.S16 [R1+0x4e8], R58 ;  /* 0x0004e83a01007387 */ /* 0x0001e80000100600 */
[----:B0-----:R-:W3:Y:S01]  /*8d20*/  LDL.LU R58, [R1+0x870] ;  /* 0x00087000013a7983 */ /* 0x001ee20000300800 */
[----:B--2---:R-:W-:Y:S02]  /*8d30*/  @!P1 SHF.R.U32.HI R34, RZ, 0x10, R35 ;  /* 0x00000010ff229819 */ /* 0x004fe40000011623 */
[----:B----4-:R-:W-:Y:S02]  /*8d40*/  PRMT R33, RZ, 0x7610, R33 ;  /* 0x00007610ff217816 */ /* 0x010fe40000000021 */
[----:B------:R-:W-:Y:S02]  /*8d50*/  PRMT R32, RZ, 0x7610, R32 ;  /* 0x00007610ff207816 */ /* 0x000fe40000000020 */
[----:B------:R-:W-:-:S02]  /*8d60*/  @!P1 PRMT R33, R34, 0x7610, R33 ;  /* 0x0000761022219816 */ /* 0x000fc40000000021 */
        /* <DEDUP_REMOVED lines=16> */
[----:B-1----:R-:W-:Y:S01]  /*8e70*/  HFMA2.MMA R42, -RZ, RZ, 0, 0 ;  /* 0x00000000ff2a7435 */ /* 0x002fe200000001ff */
        /* <DEDUP_REMOVED lines=72> */
[----:B0-----:R-:W4:Y:S01]  /*9300*/  LDL.LU.64 R48, [R1+0x488] ;  /* 0x0004880001307983 */ /* 0x001f220000300a00 */
[----:B------:R-:W-:-:S03]  /*9310*/  PRMT R58, RZ, 0x7610, R58 ;  /* 0x00007610ff3a7816 */ /* 0x000fc6000000003a */
[----:B------:R-:W4:Y:S01]  /*9320*/  LDL.LU.64 R50, [R1+0x470] ;  /* 0x0004700001327983 */ /* 0x000f220000300a00 */
[----:B-1----:R-:W-:-:S06]  /*9330*/  MOV R26, RZ ;  /* 0x000000ff001a7202 */ /* 0x002fcc0000000f00 */
[----:B------:R-:W4:Y:S01]  /*9340*/  @!P2 LDG.E R26, desc[UR10][R60.64] ;  /* 0x0000000a3c1aa981 */ /* 0x000f22000c1e1900 */
        /* <DEDUP_REMOVED lines=46> */
[----:B------:R-:W-:-:S02]  /*9630*/  LOP3.LUT P3, RZ, R38, 0x400000, RZ, 0xc0, !PT ;  /* 0x0040000026ff7812 */ /* 0x000fc4000786c0ff */
[----:B------:R-:W-:Y:S02]  /*9640*/  PRMT R58, RZ, 0x7610, R58 ;  /* 0x00007610ff3a7816 */ /* 0x000fe4000000003a */
[----:B------:R-:W-:Y:S02]  /*9650*/  MOV R35, RZ ;  /* 0x000000ff00237202 */ /* 0x000fe40000000f00 */
[----:B------:R-:W-:-:S05]  /*9660*/  @!P2 PRMT R58, R25, 0x7610, R58 ;  /* 0x00007610193aa816 */ /* 0x000fca000000003a */
[----:B------:R0:W-:Y:S04]  /*9670*/  STL.S16 [R1+0x480], R58 ;  /* 0x0004803a01007387 */ /* 0x0001e80000100600 */
[----:B------:R-:W3:Y:S04]  /*9680*/  @!P3 LDG.E R35, desc[UR10][R60.64] ;  /* 0x0000000a3c23b981 */ /* 0x000ee8000c1e1900 */
[----:B0-----:R-:W3:Y:S01]  /*9690*/  LDL.LU R58, [R1+0x810] ;  /* 0x00081000013a7983 */ /* 0x001ee20000300800 */
[----:B--2---:R-:W-:Y:S02]  /*96a0*/  @!P1 SHF.R.U32.HI R30, RZ, 0x10, R27 ;  /* 0x00000010ff1e9819 */ /* 0x004fe4000001161b */
[----:B----4-:R-:W-:-:S02]  /*96b0*/  PRMT R33, RZ, 0x7610, R33 ;  /* 0x00007610ff217816 */ /* 0x010fc40000000021 */
        /* <DEDUP_REMOVED lines=8> */
[----:B---3--:R-:W2:Y:S04]  /*9740*/  @!P3 LDG.E R30, desc[UR10][R48.64] ;  /* 0x0000000a301eb981 */ /* 0x008ea8000c1e1900 */
[----:B------:R-:W3:Y:S04]  /*9750*/  LDL.LU.64 R48, [R1+0x7f8] ;  /* 0x0007f80001307983 */ /* 0x000ee80000300a00 */
[----:B------:R-:W-:Y:S04]  /*9760*/  STL.S16 [R1+0x474], R33 ;  /* 0x0004742101007387 */ /* 0x000fe80000100600 */
[----:B------:R0:W-:Y:S04]  /*9770*/  STL.S16 [R1+0x47c], R32 ;  /* 0x00047c2001007387 */ /* 0x0001e80000100600 */
[----:B0-----:R-:W4:Y:S04]  /*9780*/  LDL.LU.64 R32, [R1+0x458] ;  /* 0x0004580001207983 */ /* 0x001f280000300a00 */
[----:B------:R-:W-:Y:S01]  /*9790*/  STL [R1+0x180], R37 ;  /* 0x0001802501007387 */ /* 0x000fe20000100800 */
[----:B------:R-:W-:-:S02]  /*97a0*/  LOP3.LUT P2, RZ, R38, 0x200000, RZ, 0xc0, !PT ;  /* 0x0020000026ff7812 */ /* 0x000fc4000784c0ff */
[----:B------:R-:W-:Y:S01]  /*97b0*/  PRMT R58, RZ, 0x7610, R58 ;  /* 0x00007610ff3a7816 */ /* 0x000fe2000000003a */
[----:B------:R0:W-:Y:S03]  /*97c0*/  STL [R1+0x84], R39 ;  /* 0x0000842701007387 */ /* 0x0001e60000100800 */
[----:B------:R-:W-:Y:S01]  /*97d0*/  @!P1 PRMT R58, R27, 0x7610, R58 ;  /* 0x000076101b3a9816 */ /* 0x000fe2000000003a */
[----:B0-----:R-:W-:-:S04]  /*97e0*/  HFMA2.MMA R39, -RZ, RZ, 0, 0 ;  /* 0x00000000ff277435 */ /* 0x001fc800000001ff */
[----:B------:R0:W-:Y:S04]  /*97f0*/  STL.S16 [R1+0x470], R58 ;  /* 0x0004703a01007387 */ /* 0x0001e80000100600 */
[----:B------:R-:W-:Y:S04]  /*9800*/  STL [R1+0x768], R53 ;  /* 0x0007683501007387 */ /* 0x000fe80000100800 */
[----:B------:R-:W-:Y:S04]  /*9810*/  STL.64 [R1+0x6d8], R56 ;  /* 0x0006d83801007387 */ /* 0x000fe80000100a00 */
[----:B------:R-:W-:Y:S04]  /*9820*/  STL [R1+0x748], R56 ;  /* 0x0007483801007387 */ /* 0x000fe80000100800 */
[----:B------:R-:W-:Y:S04]  /*9830*/  STL.64 [R1+0x6f0], R8 ;  /* 0x0006f00801007387 */ /* 0x000fe80000100a00 */
[----:B------:R-:W-:Y:S04]  /*9840*/  STL.64 [R1+0x730], R8 ;  /* 0x0007300801007387 */ /* 0x000fe80000100a00 */
[----:B------:R-:W-:Y:S04]  /*9850*/  STL.64 [R1+0x700], R10 ;  /* 0x0007000a01007387 */ /* 0x000fe80000100a00 */
[----:B0-----:R-:W4:Y:S01]  /*9860*/  LDL.LU R58, [R1+0x800] ;  /* 0x00080000013a7983 */ /* 0x001f220000300800 */
[----:B--2---:R-:W-:-:S02]  /*9870*/  @!P3 SHF.R.U32.HI R37, RZ, 0x10, R30 ;  /* 0x00000010ff25b819 */ /* 0x004fc4000001161e */
[----:B---3--:R-:W-:Y:S02]  /*9880*/  PRMT R49, RZ, 0x7610, R49 ;  /* 0x00007610ff317816 */ /* 0x008fe40000000031 */
[----:B------:R-:W-:Y:S02]  /*9890*/  PRMT R48, RZ, 0x7610, R48 ;  /* 0x00007610ff307816 */ /* 0x000fe40000000030 */
[----:B------:R-:W-:Y:S02]  /*98a0*/  @!P3 PRMT R49, R37, 0x7610, R49 ;  /* 0x000076102531b816 */ /* 0x000fe40000000031 */
[----:B------:R-:W-:-:S04]  /*98b0*/  @!P3 SHF.R.U32.HI R37, RZ, 0x10, R35 ;  /* 0x00000010ff25b819 */ /* 0x000fc80000011623 */
[----:B------:R-:W-:Y:S02]  /*98c0*/  @!P3 PRMT R48, R37, 0x7610, R48 ;  /* 0x000076102530b816 */ /* 0x000fe40000000030 */
[----:B------:R-:W-:Y:S01]  /*98d0*/  PRMT R37, RZ, 0x7610, R37 ;  /* 0x00007610ff257816 */ /* 0x000fe20000000025 */
[----:B------:R-:W-:Y:S03]  /*98e0*/  STL.S16 [R1+0x464], R49 ;  /* 0x0004643101007387 */ /* 0x000fe60000100600 */
[----:B------:R-:W-:Y:S01]  /*98f0*/  @!P3 PRMT R37, R35, 0x7610, R37 ;  /* 0x000076102325b816 */ /* 0x000fe20000000025 */
[----:B------:R0:W-:Y:S04]  /*9900*/  STL.S16 [R1+0x46c], R48 ;  /* 0x00046c3001007387 */ /* 0x0001e80000100600 */
[----:B----4-:R-:W2:Y:S04]  /*9910*/  @!P2 LDG.E R39, desc[UR10][R32.64] ;  /* 0x0000000a2027a981 */ /* 0x010ea8000c1e1900 */
[----:B0-----:R-:W3:Y:S04]  /*9920*/  LDL.LU.64 R48, [R1+0x448] ;  /* 0x0004480001307983 */ /* 0x001ee80000300a00 */
[----:B------:R-:W4:Y:S04]  /*9930*/  LDL.LU.64 R60, [R1+0x440] ;  /* 0x00044000013c7983 */ /* 0x000f280000300a00 */
[----:B------:R0:W-:Y:S04]  /*9940*/  STL.S16 [R1+0x468], R37 ;  /* 0x0004682501007387 */ /* 0x0001e80000100600 */
[----:B------:R-:W4:Y:S01]  /*9950*/  LDL.LU.64 R32, [R1+0x7e8] ;  /* 0x0007e80001207983 */ /* 0x000f220000300a00 */
[----:B0-----:R-:W-:-:S06]  /*9960*/  MOV R37, RZ ;  /* 0x000000ff00257202 */ /* 0x001fcc0000000f00 */
[----:B------:R-:W4:Y:S04]  /*9970*/  @!P2 LDG.E R37, desc[UR10][R50.64] ;  /* 0x0000000a3225a981 */ /* 0x000f28000c1e1900 */
[----:B------:R-:W-:Y:S01]  /*9980*/  STL [R1+0x184], R34 ;  /* 0x0001842201007387 */ /* 0x000fe20000100800 */
[----:B------:R-:W-:-:S03]  /*9990*/  LOP3.LUT P1, RZ, R38, 0x100000, RZ, 0xc0, !PT ;  /* 0x0010000026ff7812 */ /* 0x000fc6000782c0ff */
[----:B------:R0:W-:Y:S04]  /*99a0*/  STL [R1+0x88], R42 ;  /* 0x0000882a01007387 */ /* 0x0001e80000100800 */
[----:B------:R-:W4:Y:S01]  /*99b0*/  LDL.LU.64 R50, [R1+0x428] ;  /* 0x0004280001327983 */ /* 0x000f220000300a00 */
[----:B0-----:R-:W-:Y:S01]  /*99c0*/  HFMA2.MMA R42, -RZ, RZ, 0, 0 ;  /* 0x00000000ff2a7435 */ /* 0x001fe200000001ff */
[----:B------:R-:W-:-:S04]  /*99d0*/  PRMT R58, RZ, 0x7610, R58 ;  /* 0x00007610ff3a7816 */ /* 0x000fc8000000003a */
[----:B------:R-:W-:-:S05]  /*99e0*/  @!P3 PRMT R58, R30, 0x7610, R58 ;  /* 0x000076101e3ab816 */ /* 0x000fca000000003a */
[----:B------:R0:W-:Y:S04]  /*99f0*/  STL.S16 [R1+0x460], R58 ;  /* 0x0004603a01007387 */ /* 0x0001e80000100600 */
[----:B0-----:R-:W4:Y:S01]  /*9a00*/  LDL.LU R58, [R1+0x7f0] ;  /* 0x0007f000013a7983 */ /* 0x001f220000300800 */
[----:B--2---:R-:W-:-:S03]  /*9a10*/  @!P2 SHF.R.U32.HI R34, RZ, 0x10, R39 ;  /* 0x00000010ff22a819 */ /* 0x004fc60000011627 */
        /* <DEDUP_REMOVED lines=56> */
[----:B------:R-:W-:Y:S01]  /*9da0*/  @!P3 PRMT R0, R29, 0x7610, R0 ;  /* 0x000076101d00b816 */ /* 0x000fe20000000000 */
[----:B------:R-:W2:Y:S04]  /*9db0*/  @!P2 LDG.E R31, desc[UR10][R48.64] ;  /* 0x0000000a301fa981 */ /* 0x000ea8000c1e1900 */
        /* <DEDUP_REMOVED lines=11> */
[----:B-1----:R-:W-:-:S06]  /*9e70*/  MOV R25, RZ ;  /* 0x000000ff00197202 */ /* 0x002fcc0000000f00 */
        /* <DEDUP_REMOVED lines=49> */
[----:B-1----:R-:W-:-:S06]  /*a190*/  MOV R30, RZ ;  /* 0x000000ff001e7202 */ /* 0x002fcc0000000f00 */
        /* <DEDUP_REMOVED lines=23> */
[----:B------:R-:W-:Y:S02]  /*a310*/  PRMT R58, RZ, 0x7610, R58 ;  /* 0x00007610ff3a7816 */ /* 0x000fe4000000003a */
[----:B------:R-:W-:Y:S02]  /*a320*/  MOV R39, RZ ;  /* 0x000000ff00277202 */ /* 0x000fe40000000f00 */
[----:B------:R-:W-:-:S05]  /*a330*/  @!P3 PRMT R58, R26, 0x7610, R58 ;  /* 0x000076101a3ab816 */ /* 0x000fca000000003a */
[----:B------:R0:W-:Y:S04]  /*a340*/  STL.S16 [R1+0x3f0], R58 ;  /* 0x0003f03a01007387 */ /* 0x0001e80000100600 */
[----:B------:R-:W2:Y:S04]  /*a350*/  @!P1 LDG.E R39, desc[UR10][R60.64] ;  /* 0x0000000a3c279981 */ /* 0x000ea8000c1e1900 */
[----:B0-----:R-:W2:Y:S01]  /*a360*/  LDL.LU R58, [R1+0x790] ;  /* 0x00079000013a7983 */ /* 0x001ea20000300800 */
[----:B---3--:R-:W-:-:S03]  /*a370*/  @!P2 SHF.R.U32.HI R35, RZ, 0x10, R28 ;  /* 0x00000010ff23a819 */ /* 0x008fc6000001161c */
[----:B------:R-:W-:Y:S01]  /*a380*/  STL [R1+0x40], R46 ;  /* 0x0000402e01007387 */ /* 0x000fe20000100800 */
[----:B----4-:R-:W-:-:S03]  /*a390*/  PRMT R33, RZ, 0x7610, R33 ;  /* 0x00007610ff217816 */ /* 0x010fc60000000021 */
[----:B------:R-:W-:Y:S01]  /*a3a0*/  STL [R1+0x1a0], R37 ;  /* 0x0001a02501007387 */ /* 0x000fe20000100800 */
[----:B------:R-:W-:Y:S02]  /*a3b0*/  PRMT R32, RZ, 0x7610, R32 ;  /* 0x00007610ff207816 */ /* 0x000fe40000000020 */
[----:B------:R-:W-:Y:S01]  /*a3c0*/  @!P2 PRMT R33, R35, 0x7610, R33 ;  /* 0x000076102321a816 */ /* 0x000fe20000000021 */
[----:B------:R-:W-:Y:S01]  /*a3d0*/  STL [R1+0x54], R43 ;  /* 0x0000542b01007387 */ /* 0x000fe20000100800 */
[----:B------:R-:W-:Y:S02]  /*a3e0*/  @!P2 SHF.R.U32.HI R35, RZ, 0x10, R30 ;  /* 0x00000010ff23a819 */ /* 0x000fe4000001161e */
[----:B------:R-:W-:Y:S01]  /*a3f0*/  LOP3.LUT P3, RZ, R38, 0x2000, RZ, 0xc0, !PT ;  /* 0x0000200026ff7812 */ /* 0x000fe2000786c0ff */
[----:B------:R-:W3:Y:S01]  /*a400*/  LDL.LU.64 R60, [R1+0x3a8] ;  /* 0x0003a800013c7983 */ /* 0x000ee20000300a00 */
[----:B------:R-:W-:Y:S02]  /*a410*/  @!P2 PRMT R32, R35, 0x7610, R32 ;  /* 0x000076102320a816 */ /* 0x000fe40000000020 */
[----:B------:R-:W-:-:S04]  /*a420*/  PRMT R35, RZ, 0x7610, R35 ;  /* 0x00007610ff237816 */ /* 0x000fc80000000023 */
[----:B------:R-:W-:-:S05]  /*a430*/  @!P2 PRMT R35, R30, 0x7610, R35 ;  /* 0x000076101e23a816 */ /* 0x000fca0000000023 */
[----:B------:R0:W-:Y:S02]  /*a440*/  STL.S16 [R1+0x3e8], R35 ;  /* 0x0003e82301007387 */ /* 0x0001e40000100600 */
[----:B0-----:R-:W-:-:S10]  /*a450*/  HFMA2.MMA R35, -RZ, RZ, 0, 0 ;  /* 0x00000000ff237435 */ /* 0x001fd400000001ff */
[----:B--2---:R-:W2:Y:S04]  /*a460*/  @!P1 LDG.E R35, desc[UR10][R48.64] ;  /* 0x0000000a30239981 */ /* 0x004ea8000c1e1900 */
[----:B------:R-:W-:Y:S04]  /*a470*/  STL.S16 [R1+0x3dc], R33 ;  /* 0x0003dc2101007387 */ /* 0x000fe80000100600 */
[----:B------:R0:W-:Y:S01]  /*a480*/  STL.S16 [R1+0x3ec], R32 ;  /* 0x0003ec2001007387 */ /* 0x0001e20000100600 */
[----:B------:R-:W-:-:S03]  /*a490*/  PRMT R46, RZ, 0x7610, R46 ;  /* 0x00007610ff2e7816 */ /* 0x000fc6000000002e */
[----:B------:R-:W4:Y:S04]  /*a4a0*/  LDL.LU.64 R48, [R1+0x778] ;  /* 0x0007780001307983 */ /* 0x000f280000300a00 */
[----:B0-----:R-:W3:Y:S01]  /*a4b0*/  LDL.LU.64 R32, [R1+0x3c0] ;  /* 0x0003c00001207983 */ /* 0x001ee20000300a00 */
[----:B------:R-:W-:Y:S02]  /*a4c0*/  PRMT R53, RZ, 0x7610, R53 ;  /* 0x00007610ff357816 */ /* 0x000fe40000000035 */
[----:B------:R-:W-:Y:S02]  /*a4d0*/  PRMT R43, RZ, 0x7610, R43 ;  /* 0x00007610ff2b7816 */ /* 0x000fe4000000002b */
[----:B------:R-:W-:Y:S02]  /*a4e0*/  PRMT R52, RZ, 0x7610, R52 ;  /* 0x00007610ff347816 */ /* 0x000fe40000000034 */
[----:B------:R-:W-:-:S02]  /*a4f0*/  @!P1 PRMT R43, R39, 0x7610, R43 ;  /* 0x00007610272b9816 */ /* 0x000fc4000000002b */
[----:B------:R-:W-:-:S03]  /*a500*/  PRMT R58, RZ, 0x7610, R58 ;  /* 0x00007610ff3a7816 */ /* 0x000fc6000000003a */
[----:B------:R0:W-:Y:S01]  /*a510*/  STL.S16 [R1+0x3d0], R43 ;  /* 0x0003d02b01007387 */ /* 0x0001e20000100600 */
[----:B------:R-:W-:Y:S01]  /*a520*/  @!P2 PRMT R58, R28, 0x7610, R58 ;  /* 0x000076101c3aa816 */ /* 0x000fe2000000003a */
[----:B0-----:R-:W-:-:S04]  /*a530*/  HFMA2.MMA R43, -RZ, RZ, 0, 0 ;  /* 0x00000000ff2b7435 */ /* 0x001fc800000001ff */
[----:B------:R0:W-:Y:S04]  /*a540*/  STL.S16 [R1+0x3d8], R58 ;  /* 0x0003d83a01007387 */ /* 0x0001e80000100600 */
[----:B0-----:R-:W4:Y:S01]  /*a550*/  LDL.LU R58, [R1+0x780] ;  /* 0x00078000013a7983 */ /* 0x001f220000300800 */
[----:B--2---:R-:W-:-:S05]  /*a560*/  @!P1 PRMT R46, R35, 0x7610, R46 ;  /* 0x00007610232e9816 */ /* 0x004fca000000002e */
[----:B------:R0:W-:Y:S01]  /*a570*/  STL.S16 [R1+0x3c8], R46 ;  /* 0x0003c82e01007387 */ /* 0x0001e20000100600 */
[----:B------:R-:W-:Y:S02]  /*a580*/  @!P1 SHF.R.U32.HI R37, RZ, 0x10, R35 ;  /* 0x00000010ff259819 */ /* 0x000fe40000011623 */
[----:B0-----:R-:W-:Y:S01]  /*a590*/  MOV R46, RZ ;  /* 0x000000ff002e7202 */ /* 0x001fe20000000f00 */
[----:B---3--:R-:W2:Y:S05]  /*a5a0*/  @!P3 LDG.E R43, desc[UR10][R32.64] ;  /* 0x0000000a202bb981 */ /* 0x008eaa000c1e1900 */
[----:B------:R-:W3:Y:S01]  /*a5b0*/  @!P3 LDG.E R46, desc[UR10][R50.64] ;  /* 0x0000000a322eb981 */ /* 0x000ee2000c1e1900 */
[----:B------:R-:W-:-:S02]  /*a5c0*/  @!P1 PRMT R53, R37, 0x7610, R53 ;  /* 0x0000761025359816 */ /* 0x000fc40000000035 */
[----:B------:R-:W-:Y:S01]  /*a5d0*/  @!P1 SHF.R.U32.HI R37, RZ, 0x10, R39 ;  /* 0x00000010ff259819 */ /* 0x000fe20000011627 */
[----:B------:R-:W2:Y:S03]  /*a5e0*/  LDL.LU.64 R32, [R1+0x770] ;  /* 0x0007700001207983 */ /* 0x000ea60000300a00 */
[----:B------:R-:W-:Y:S01]  /*a5f0*/  @!P1 PRMT R52, R37, 0x7610, R52 ;  /* 0x0000761025349816 */ /* 0x000fe20000000034 */
[----:B------:R-:W-:Y:S04]  /*a600*/  STL.S16 [R1+0x3cc], R53 ;  /* 0x0003cc3501007387 */ /* 0x000fe80000100600 */
[----:B------:R0:W-:Y:S01]  /*a610*/  STL.S16 [R1+0x3d4], R52 ;  /* 0x0003d43401007387 */ /* 0x0001e20000100600 */
[----:B----4-:R-:W-:-:S02]  /*a620*/  PRMT R49, RZ, 0x7610, R49 ;  /* 0x00007610ff317816 */ /* 0x010fc40000000031 */
[----:B------:R-:W-:Y:S01]  /*a630*/  LOP3.LUT P2, RZ, R38, 0x1000, RZ, 0xc0, !PT ;  /* 0x0000100026ff7812 */ /* 0x000fe2000784c0ff */
[----:B------:R-:W-:Y:S04]  /*a640*/  STL [R1+0x1a4], R34 ;  /* 0x0001a42201007387 */ /* 0x000fe80000100800 */
[----:B------:R-:W4:Y:S04]  /*a650*/  LDL.LU.64 R50, [R1+0x398] ;  /* 0x0003980001327983 */ /* 0x000f280000300a00 */
[----:B0-----:R-:W4:Y:S01]  /*a660*/  LDL.LU.64 R52, [R1+0x3b0] ;  /* 0x0003b00001347983 */ /* 0x001f220000300a00 */
[----:B------:R-:W-:-:S02]  /*a670*/  PRMT R58, RZ, 0x7610, R58 ;  /* 0x00007610ff3a7816 */ /* 0x000fc4000000003a */
[----:B---3--:R-:W-:-:S05]  /*a680*/  @!P3 PRMT R49, R46, 0x7610, R49 ;  /* 0x000076102e31b816 */ /* 0x008fca0000000031 */
[----:B------:R0:W-:Y:S02]  /*a690*/  STL.S16 [R1+0x3c0], R49 ;  /* 0x0003c03101007387 */ /* 0x0001e40000100600 */
[----:B0-----:R-:W-:Y:S01]  /*a6a0*/  HFMA2.MMA R49, -RZ, RZ, 0, 0 ;  /* 0x00000000ff317435 */ /* 0x001fe200000001ff */
[----:B--2---:R-:W-:Y:S02]  /*a6b0*/  @!P3 PRMT R58, R43, 0x7610, R58 ;  /* 0x000076102b3ab816 */ /* 0x004fe4000000003a */
[----:B------:R-:W-:-:S07]  /*a6c0*/  PRMT R33, RZ, 0x7610, R33 ;  /* 0x00007610ff217816 */ /* 0x000fce0000000021 */
[----:B----4-:R0:W2:Y:S01]  /*a6d0*/  @!P2 LDG.E R49, desc[UR10][R52.64] ;  /* 0x0000000a3431a981 */ /* 0x0100a2000c1e1900 */
[----:B------:R-:W-:Y:S02]  /*a6e0*/  @!P3 SHF.R.U32.HI R34, RZ, 0x10, R43 ;  /* 0x00000010ff22b819 */ /* 0x000fe4000001162b */
[----:B0-----:R-:W-:Y:S01]  /*a6f0*/  MOV R52, RZ ;  /* 0x000000ff00347202 */ /* 0x001fe20000000f00 */
[----:B------:R0:W-:Y:S01]  /*a700*/  STL.S16 [R1+0x3b8], R58 ;  /* 0x0003b83a01007387 */ /* 0x0001e20000100600 */
[----:B------:R-:W-:Y:S02]  /*a710*/  PRMT R32, RZ, 0x7610, R32 ;  /* 0x00007610ff207816 */ /* 0x000fe40000000020 */
[----:B------:R-:W-:Y:S01]  /*a720*/  PRMT R55, RZ, 0x7610, R55 ;  /* 0x00007610ff377816 */ /* 0x000fe20000000037 */
[----:B------:R-:W-:Y:S04]  /*a730*/  STL [R1+0x1a8], R29 ;  /* 0x0001a81d01007387 */ /* 0x000fe80000100800 */
[----:B------:R-:W3:Y:S01]  /*a740*/  @!P2 LDG.E R52, desc[UR10][R60.64] ;  /* 0x0000000a3c34a981 */ /* 0x000ee2000c1e1900 */
[----:B------:R-:W-:-:S02]  /*a750*/  @!P3 PRMT R33, R34, 0x7610, R33 ;  /* 0x000076102221b816 */ /* 0x000fc40000000021 */
[----:B------:R-:W-:Y:S01]  /*a760*/  @!P3 SHF.R.U32.HI R34, RZ, 0x10, R46 ;  /* 0x00000010ff22b819 */ /* 0x000fe2000001162e */
[----:B0-----:R-:W4:Y:S03]  /*a770*/  LDL.LU R58, [R1+0x76c] ;  /* 0x00076c00013a7983 */ /* 0x001f260000300800 */
[----:B------:R-:W-:Y:S01]  /*a780*/  @!P3 PRMT R32, R34, 0x7610, R32 ;  /* 0x000076102220b816 */ /* 0x000fe20000000020 */
[----:B------:R-:W-:Y:S04]  /*a790*/  STL.S16 [R1+0x3bc], R33 ;  /* 0x0003bc2101007387 */ /* 0x000fe80000100600 */
[----:B------:R0:W-:Y:S01]  /*a7a0*/  STL.S16 [R1+0x3c4], R32 ;  /* 0x0003c42001007387 */ /* 0x0001e20000100600 */
[----:B------:R-:W-:-:S02]  /*a7b0*/  LOP3.LUT P1, RZ, R38, 0x800, RZ, 0xc0, !PT ;  /* 0x0000080026ff7812 */ /* 0x000fc4000782c0ff */
[----:B------:R-:W-:Y:S01]  /*a7c0*/  PRMT R57, RZ, 0x7610, R57 ;  /* 0x00007610ff397816 */ /* 0x000fe20000000039 */
[----:B------:R-:W2:Y:S01]  /*a7d0*/  LDL.LU.64 R60, [R1+0x390] ;  /* 0x00039000013c7983 */ /* 0x000ea20000300a00 */
[----:B------:R-:W-:-:S03]  /*a7e0*/  PRMT R56, RZ, 0x7610, R56 ;  /* 0x00007610ff387816 */ /* 0x000fc60000000038 */
[----:B------:R-:W-:Y:S04]  /*a7f0*/  STL [R1+0x1ac], R0 ;  /* 0x0001ac0001007387 */ /* 0x000fe80000100800 */
[----:B0-----:R-:W2:Y:S04]  /*a800*/  LDL.LU.64 R32, [R1+0x3a0] ;  /* 0x0003a00001207983 */ /* 0x001ea80000300a00 */
[----:B------:R-:W-:Y:S01]  /*a810*/  STL [R1+0xb0], R5 ;  /* 0x0000b00501007387 */ /* 0x000fe20000100800 */
[----:B------:R-:W-:-:S03]  /*a820*/  PRMT R9, RZ, 0x7610, R9 ;  /* 0x00007610ff097816 */ /* 0x000fc60000000009 */
[----:B------:R-:W-:Y:S01]  /*a830*/  STL [R1+0x1b0], R25 ;  /* 0x0001b01901007387 */ /* 0x000fe20000100800 */
[----:B------:R-:W-:Y:S02]  /*a840*/  PRMT R8, RZ, 0x7610, R8 ;  /* 0x00007610ff087816 */ /* 0x000fe40000000008 */
[----:B------:R-:W-:Y:S01]  /*a850*/  PRMT R4, RZ, 0x7610, R4 ;  /* 0x00007610ff047816 */ /* 0x000fe20000000004 */
[----:B------:R-:W-:Y:S04]  /*a860*/  STL [R1+0xb4], R26 ;  /* 0x0000b41a01007387 */ /* 0x000fe80000100800 */
[----:B------:R-:W-:Y:S04]  /*a870*/  STL [R1+0x1b4], R27 ;  /* 0x0001b41b01007387 */ /* 0x000fe80000100800 */
[----:B------:R-:W-:Y:S04]  /*a880*/  STL [R1+0xb8], R28 ;  /* 0x0000b81c01007387 */ /* 0x000fe80000100800 */
[----:B------:R-:W-:Y:S04]  /*a890*/  STL [R1+0xac], R31 ;  /* 0x0000ac1f01007387 */ /* 0x000fe80000100800 */
[----:B------:R-:W-:Y:S01]  /*a8a0*/  STL [R1+0x1b8], R30 ;  /* 0x0001b81e01007387 */ /* 0x000fe20000100800 */
[----:B------:R-:W-:-:S02]  /*a8b0*/  LOP3.LUT P4, RZ, R38, 0x40, RZ, 0xc0, !PT ;  /* 0x0000004026ff7812 */ /* 0x000fc4000788c0ff */
[----:B------:R-:W-:Y:S01]  /*a8c0*/  LOP3.LUT P5, RZ, R38, 0x20, RZ, 0xc0, !PT ;  /* 0x0000002026ff7812 */ /* 0x000fe200078ac0ff */
[----:B------:R-:W-:Y:S04]  /*a8d0*/  STL [R1+0xbc], R35 ;  /* 0x0000bc2301007387 */ /* 0x000fe80000100800 */
[----:B------:R-:W-:Y:S01]  /*a8e0*/  STL [R1+0xa8], R36 ;  /* 0x0000a82401007387 */ /* 0x000fe20000100800 */
[----:B------:R-:W-:-:S03]  /*a8f0*/  PRMT R37, RZ, 0x7610, R37 ;  /* 0x00007610ff257816 */ /* 0x000fc60000000025 */
[----:B------:R-:W-:Y:S04]  /*a900*/  STL [R1+0xa4], R42 ;  /* 0x0000a42a01007387 */ /* 0x000fe80000100800 */
[----:B------:R-:W-:Y:S04]  /*a910*/  STL [R1+0x1bc], R39 ;  /* 0x0001bc2701007387 */ /* 0x000fe80000100800 */
[----:B------:R-:W-:Y:S01]  /*a920*/  STL [R1+0x3c], R45 ;  /* 0x00003c2d01007387 */ /* 0x000fe20000100800 */
[----:B------:R-:W-:-:S03]  /*a930*/  PRMT R48, RZ, 0x7610, R48 ;  /* 0x00007610ff307816 */ /* 0x000fc60000000030 */
[----:B------:R-:W-:Y:S01]  /*a940*/  STL [R1+0x13c], R44 ;  /* 0x00013c2c01007387 */ /* 0x000fe20000100800 */
[----:B------:R-:W-:-:S03]  /*a950*/  LOP3.LUT P0, RZ, R38, 0x1, RZ, 0xc0, !PT ;  /* 0x0000000126ff7812 */ /* 0x000fc6000780c0ff */
[----:B------:R-:W-:Y:S04]  /*a960*/  STL [R1+0x1c0], R46 ;  /* 0x0001c02e01007387 */ /* 0x000fe80000100800 */
[----:B------:R-:W-:Y:S01]  /*a970*/  STL [R1+0xc0], R43 ;  /* 0x0000c02b01007387 */ /* 0x000fe20000100800 */
[----:B------:R-:W-:-:S03]  /*a980*/  PRMT R47, RZ, 0x7610, R47 ;  /* 0x00007610ff2f7816 */ /* 0x000fc6000000002f */
[----:B------:R-:W2:Y:S01]  /*a990*/  LDL.LU R53, [R1+0x768] ;  /* 0x0007680001357983 */ /* 0x000ea20000300800 */
[----:B---3--:R-:W-:Y:S02]  /*a9a0*/  @!P2 PRMT R55, R52, 0x7610, R55 ;  /* 0x000076103437a816 */ /* 0x008fe40000000037 */
[----:B----4-:R-:W-:-:S03]  /*a9b0*/  PRMT R58, RZ, 0x7610, R58 ;  /* 0x00007610ff3a7816 */ /* 0x010fc6000000003a */
[----:B------:R0:W-:Y:S01]  /*a9c0*/  STL.S16 [R1+0x3b0], R55 ;  /* 0x0003b03701007387 */ /* 0x0001e20000100600 */
[----:B--2---:R-:W-:Y:S01]  /*a9d0*/  @!P2 PRMT R58, R49, 0x7610, R58 ;  /* 0x00007610313aa816 */ /* 0x004fe2000000003a */
[----:B0-----:R-:W-:-:S04]  /*a9e0*/  HFMA2.MMA R55, -RZ, RZ, 0, 0 ;  /* 0x00000000ff377435 */ /* 0x001fc800000001ff */
[----:B------:R0:W-:Y:S06]  /*a9f0*/  STL.S16 [R1+0x3a8], R58 ;  /* 0x0003a83a01007387 */ /* 0x0001ec0000100600 */
[----:B------:R-:W2:Y:S01]  /*aa00*/  @!P1 LDG.E R55, desc[UR10][R32.64] ;  /* 0x0000000a20379981 */ /* 0x000ea2000c1e1900 */
[----:B0-----:R-:W-:-:S06]  /*aa10*/  MOV R58, RZ ;  /* 0x000000ff003a7202 */ /* 0x001fcc0000000f00 */
[----:B------:R-:W3:Y:S04]  /*aa20*/  @!P1 LDG.E R58, desc[UR10][R50.64] ;  /* 0x0000000a323a9981 */ /* 0x000ee8000c1e1900 */
[----:B------:R-:W4:Y:S01]  /*aa30*/  LDL.LU.64 R32, [R1+0x760] ;  /* 0x0007600001207983 */ /* 0x000f220000300a00 */
[----:B------:R-:W-:-:S04]  /*aa40*/  @!P2 SHF.R.U32.HI R29, RZ, 0x10, R49 ;  /* 0x00000010ff1da819 */ /* 0x000fc80000011631 */
[----:B------:R-:W-:Y:S01]  /*aa50*/  @!P2 PRMT R57, R29, 0x7610, R57 ;  /* 0x000076101d39a816 */ /* 0x000fe20000000039 */
[----:B------:R-:W3:Y:S01]  /*aa60*/  LDL.LU.64 R50, [R1+0x370] ;  /* 0x0003700001327983 */ /* 0x000ee20000300a00 */
[----:B------:R-:W-:-:S04]  /*aa70*/  @!P2 SHF.R.U32.HI R29, RZ, 0x10, R52 ;  /* 0x00000010ff1da819 */ /* 0x000fc80000011634 */
[----:B------:R-:W-:Y:S01]  /*aa80*/  @!P2 PRMT R56, R29, 0x7610, R56 ;  /* 0x000076101d38a816 */ /* 0x000fe20000000038 */
[----:B------:R-:W-:Y:S04]  /*aa90*/  STL.S16 [R1+0x3ac], R57 ;  /* 0x0003ac3901007387 */ /* 0x000fe80000100600 */
[----:B------:R0:W-:Y:S04]  /*aaa0*/  STL.S16 [R1+0x3b4], R56 ;  /* 0x0003b43801007387 */ /* 0x0001e80000100600 */
[----:B0-----:R-:W3:Y:S01]  /*aab0*/  LDL.LU.64 R56, [R1+0x380] ;  /* 0x0003800001387983 */ /* 0x001ee20000300a00 */
[----:B------:R-:W-:-:S02]  /*aac0*/  LOP3.LUT P3, RZ, R38, 0x400, RZ, 0xc0, !PT ;  /* 0x0000040026ff7812 */ /* 0x000fc4000786c0ff */
[----:B------:R-:W-:Y:S02]  /*aad0*/  MOV R5, RZ ;  /* 0x000000ff00057202 */ /* 0x000fe40000000f00 */
[----:B--2---:R-:W-:Y:S02]  /*aae0*/  @!P1 SHF.R.U32.HI R0, RZ, 0x10, R55 ;  /* 0x00000010ff009819 */ /* 0x004fe40000011637 */
[----:B----4-:R-:W-:Y:S02]  /*aaf0*/  PRMT R33, RZ, 0x7610, R33 ;  /* 0x00007610ff217816 */ /* 0x010fe40000000021 */
[----:B------:R-:W-:Y:S02]  /*ab00*/  PRMT R32, RZ, 0x7610, R32 ;  /* 0x00007610ff207816 */ /* 0x000fe40000000020 */
[----:B------:R-:W-:Y:S02]  /*ab10*/  @!P1 PRMT R33, R0, 0x7610, R33 ;  /* 0x0000761000219816 */ /* 0x000fe40000000021 */
[----:B---3--:R-:W-:-:S04]  /*ab20*/  @!P1 SHF.R.U32.HI R0, RZ, 0x10, R58 ;  /* 0x00000010ff009819 */ /* 0x008fc8000001163a */
[----:B------:R-:W-:Y:S02]  /*ab30*/  @!P1 PRMT R32, R0, 0x7610, R32 ;  /* 0x0000761000209816 */ /* 0x000fe40000000020 */
[----:B------:R-:W-:-:S04]  /*ab40*/  PRMT R0, RZ, 0x7610, R0 ;  /* 0x00007610ff007816 */ /* 0x000fc80000000000 */
[----:B------:R-:W-:-:S05]  /*ab50*/  @!P1 PRMT R0, R58, 0x7610, R0 ;  /* 0x000076103a009816 */ /* 0x000fca0000000000 */
[----:B------:R0:W-:Y:S04]  /*ab60*/  STL.S16 [R1+0x3a0], R0 ;  /* 0x0003a00001007387 */ /* 0x0001e80000100600 */
[----:B------:R-:W2:Y:S01]  /*ab70*/  @!P3 LDG.E R5, desc[UR10][R56.64] ;  /* 0x0000000a3805b981 */ /* 0x000ea2000c1e1900 */
[----:B0-----:R-:W-:-:S03]  /*ab80*/  HFMA2.MMA R0, -RZ, RZ, 0, 0 ;  /* 0x00000000ff007435 */ /* 0x001fc600000001ff */
[----:B------:R-:W-:Y:S04]  /*ab90*/  STL.S16 [R1+0x39c], R33 ;  /* 0x00039c2101007387 */ /* 0x000fe80000100600 */
[----:B------:R0:W-:Y:S04]  /*aba0*/  STL.S16 [R1+0x3a4], R32 ;  /* 0x0003a42001007387 */ /* 0x0001e80000100600 */
[----:B------:R-:W3:Y:S04]  /*abb0*/  LDL.LU R56, [R1+0x748] ;  /* 0x0007480001387983 */ /* 0x000ee80000300800 */
[----:B------:R-:W4:Y:S04]  /*abc0*/  @!P3 LDG.E R0, desc[UR10][R60.64] ;  /* 0x0000000a3c00b981 */ /* 0x000f28000c1e1900 */
[----:B0-----:R-:W3:Y:S01]  /*abd0*/  LDL.LU.64 R32, [R1+0x378] ;  /* 0x0003780001207983 */ /* 0x001ee20000300a00 */
[----:B------:R-:W-:-:S02]  /*abe0*/  LOP3.LUT P2, RZ, R38, 0x200, RZ, 0xc0, !PT ;  /* 0x0000020026ff7812 */ /* 0x000fc4000784c0ff */
[----:B------:R-:W-:Y:S02]  /*abf0*/  @!P1 PRMT R4, R55, 0x7610, R4 ;  /* 0x0000761037049816 */ /* 0x000fe40000000004 */
[----:B------:R-:W-:Y:S01]  /*ac00*/  MOV R26, RZ ;  /* 0x000000ff001a7202 */ /* 0x000fe20000000f00 */
[----:B------:R-:W3:Y:S04]  /*ac10*/  LDL.LU.64 R60, [R1+0x750] ;  /* 0x00075000013c7983 */ /* 0x000ee80000300a00 */
[----:B------:R0:W-:Y:S04]  /*ac20*/  STL.S16 [R1+0x398], R4 ;  /* 0x0003980401007387 */ /* 0x0001e80000100600 */
[----:B------:R-:W3:Y:S04]  /*ac30*/  @!P2 LDG.E R26, desc[UR10][R50.64] ;  /* 0x0000000a321aa981 */ /* 0x000ee8000c1e1900 */
[----:B0-----:R-:W3:Y:S01]  /*ac40*/  LDL.LU R4, [R1+0x758] ;  /* 0x0007580001047983 */ /* 0x001ee20000300800 */
[----:B----4-:R-:W-:-:S03]  /*ac50*/  @!P3 SHF.R.U32.HI R25, RZ, 0x10, R0 ;  /* 0x00000010ff19b819 */ /* 0x010fc60000011600 */
[----:B------:R-:W4:Y:S01]  /*ac60*/  LDL.LU.64 R50, [R1+0x358] ;  /* 0x0003580001327983 */ /* 0x000f220000300a00 */
[----:B------:R-:W-:Y:S02]  /*ac70*/  @!P3 PRMT R9, R25, 0x7610, R9 ;  /* 0x000076101909b816 */ /* 0x000fe40000000009 */
[----:B--2---:R-:W-:-:S04]  /*ac80*/  @!P3 SHF.R.U32.HI R25, RZ, 0x10, R5 ;  /* 0x00000010ff19b819 */ /* 0x004fc80000011605 */
[----:B------:R-:W-:Y:S02]  /*ac90*/  @!P3 PRMT R8, R25, 0x7610, R8 ;  /* 0x000076101908b816 */ /* 0x000fe40000000008 */
[----:B------:R-:W-:-:S04]  /*aca0*/  PRMT R25, RZ, 0x7610, R25 ;  /* 0x00007610ff197816 */ /* 0x000fc80000000019 */
[----:B------:R-:W-:-:S05]  /*acb0*/  @!P3 PRMT R25, R5, 0x7610, R25 ;  /* 0x000076100519b816 */ /* 0x000fca0000000019 */
[----:B------:R0:W-:Y:S02]  /*acc0*/  STL.S16 [R1+0x390], R25 ;  /* 0x0003901901007387 */ /* 0x0001e40000100600 */
[----:B0-----:R-:W-:-:S10]  /*acd0*/  HFMA2.MMA R25, -RZ, RZ, 0, 0 ;  /* 0x00000000ff197435 */ /* 0x001fd400000001ff */
[----:B---3--:R-:W2:Y:S01]  /*ace0*/  @!P2 LDG.E R25, desc[UR10][R32.64] ;  /* 0x0000000a2019a981 */ /* 0x008ea2000c1e1900 */
[----:B------:R-:W-:-:S03]  /*acf0*/  PRMT R56, RZ, 0x7610, R56 ;  /* 0x00007610ff387816 */ /* 0x000fc60000000038 */
[----:B------:R-:W-:Y:S01]  /*ad00*/  STL.S16 [R1+0x384], R9 ;  /* 0x0003840901007387 */ /* 0x000fe20000100600 */
[----:B------:R-:W-:-:S03]  /*ad10*/  @!P3 PRMT R56, R0, 0x7610, R56 ;  /* 0x000076100038b816 */ /* 0x000fc60000000038 */
[----:B------:R0:W-:Y:S04]  /*ad20*/  STL.S16 [R1+0x394], R8 ;  /* 0x0003940801007387 */ /* 0x0001e80000100600 */
[----:B------:R1:W-:Y:S01]  /*ad30*/  STL.S16 [R1+0x380], R56 ;  /* 0x0003803801007387 */ /* 0x0003e20000100600 */
[----:B------:R-:W-:Y:S02]  /*ad40*/  PRMT R4, RZ, 0x7610, R4 ;  /* 0x00007610ff047816 */ /* 0x000fe40000000004 */
[----:B------:R-:W-:Y:S01]  /*ad50*/  PRMT R61, RZ, 0x7610, R61 ;  /* 0x00007610ff3d7816 */ /* 0x000fe2000000003d */
[----:B------:R-:W3:Y:S04]  /*ad60*/  LDL.LU.64 R32, [R1+0x740] ;  /* 0x0007400001207983 */ /* 0x000ee80000300a00 */
[----:B0-----:R-:W4:Y:S04]  /*ad70*/  LDL.LU.64 R8, [R1+0x368] ;  /* 0x0003680001087983 */ /* 0x001f280000300a00 */
[----:B-1----:R-:W3:Y:S01]  /*ad80*/  LDL.LU.64 R56, [R1+0x360] ;  /* 0x0003600001387983 */ /* 0x002ee20000300a00 */
[----:B------:R-:W-:-:S02]  /*ad90*/  LOP3.LUT P1, RZ, R38, 0x100, RZ, 0xc0, !PT ;  /* 0x0000010026ff7812 */ /* 0x000fc4000782c0ff */
[----:B------:R-:W-:Y:S02]  /*ada0*/  MOV R28, RZ ;  /* 0x000000ff001c7202 */ /* 0x000fe40000000f00 */
[----:B--2---:R-:W-:-:S04]  /*adb0*/  @!P2 SHF.R.U32.HI R27, RZ, 0x10, R25 ;  /* 0x00000010ff1ba819 */ /* 0x004fc80000011619 */
[----:B------:R-:W-:Y:S02]  /*adc0*/  @!P2 PRMT R4, R27, 0x7610, R4 ;  /* 0x000076101b04a816 */ /* 0x000fe40000000004 */
[----:B------:R-:W-:-:S04]  /*add0*/  @!P2 SHF.R.U32.HI R27, RZ, 0x10, R26 ;  /* 0x00000010ff1ba819 */ /* 0x000fc8000001161a */
[----:B------:R-:W-:Y:S01]  /*ade0*/  @!P2 PRMT R61, R27, 0x7610, R61 ;  /* 0x000076101b3da816 */ /* 0x000fe2000000003d */
[----:B------:R-:W-:Y:S01]  /*adf0*/  HFMA2.MMA R27, -RZ, RZ, 0, 0 ;  /* 0x00000000ff1b7435 */ /* 0x000fe200000001ff */
[----:B------:R0:W-:Y:S09]  /*ae00*/  STL.S16 [R1+0x374], R4 ;  /* 0x0003740401007387 */ /* 0x0001f20000100600 */
[----:B----4-:R-:W2:Y:S04]  /*ae10*/  @!P1 LDG.E R27, desc[UR10][R8.64] ;  /* 0x0000000a081b9981 */ /* 0x010ea8000c1e1900 */
[----:B0-----:R-:W4:Y:S04]  /*ae20*/  LDL.LU R4, [R1+0x73c] ;  /* 0x00073c0001047983 */ /* 0x001f280000300800 */
[----:B---3--:R-:W3:Y:S01]  /*ae30*/  @!P1 LDG.E R28, desc[UR10][R56.64] ;  /* 0x0000000a381c9981 */ /* 0x008ee2000c1e1900 */
[----:B------:R-:W-:-:S02]  /*ae40*/  PRMT R29, RZ, 0x7610, R29 ;  /* 0x00007610ff1d7816 */ /* 0x000fc4000000001d */
[----:B------:R-:W-:Y:S02]  /*ae50*/  PRMT R33, RZ, 0x7610, R33 ;  /* 0x00007610ff217816 */ /* 0x000fe40000000021 */
[----:B------:R-:W-:Y:S02]  /*ae60*/  LOP3.LUT P3, RZ, R38, 0x80, RZ, 0xc0, !PT ;  /* 0x0000008026ff7812 */ /* 0x000fe4000786c0ff */
[----:B------:R-:W-:Y:S01]  /*ae70*/  PRMT R60, RZ, 0x7610, R60 ;  /* 0x00007610ff3c7816 */ /* 0x000fe2000000003c */
[----:B------:R-:W-:Y:S01]  /*ae80*/  STL.S16 [R1+0x37c], R61 ;  /* 0x00037c3d01007387 */ /* 0x000fe20000100600 */
[----:B------:R-:W-:-:S03]  /*ae90*/  @!P2 PRMT R29, R26, 0x7610, R29 ;  /* 0x000076101a1da816 */ /* 0x000fc6000000001d */
[----:B------:R-:W3:Y:S04]  /*aea0*/  LDL.LU.64 R8, [R1+0x348] ;  /* 0x0003480001087983 */ /* 0x000ee80000300a00 */
[----:B------:R-:W-:Y:S01]  /*aeb0*/  STL.S16 [R1+0x378], R29 ;  /* 0x0003781d01007387 */ /* 0x000fe20000100600 */
[----:B------:R-:W-:Y:S02]  /*aec0*/  @!P2 PRMT R60, R25, 0x7610, R60 ;  /* 0x00007610193ca816 */ /* 0x000fe4000000003c */
[----:B------:R-:W-:Y:S01]  /*aed0*/  PRMT R31, RZ, 0x7610, R31 ;  /* 0x00007610ff1f7816 */ /* 0x000fe2000000001f */
[----:B------:R-:W3:Y:S04]  /*aee0*/  LDL.LU.64 R56, [R1+0x340] ;  /* 0x0003400001387983 */ /* 0x000ee80000300a00 */
[----:B------:R0:W-:Y:S04]  /*aef0*/  STL.S16 [R1+0x370], R60 ;  /* 0x0003703c01007387 */ /* 0x0001e80000100600 */
[----:B0-----:R-:W3:Y:S01]  /*af00*/  LDL.LU.64 R60, [R1+0x350] ;  /* 0x00035000013c7983 */ /* 0x001ee20000300a00 */
[----:B--2---:R-:W-:-:S02]  /*af10*/  @!P1 SHF.R.U32.HI R29, RZ, 0x10, R27 ;  /* 0x00000010ff1d9819 */ /* 0x004fc4000001161b */
[----:B----4-:R-:W-:-:S04]  /*af20*/  PRMT R4, RZ, 0x7610, R4 ;  /* 0x00007610ff047816 */ /* 0x010fc80000000004 */
[----:B------:R-:W-:Y:S02]  /*af30*/  @!P1 PRMT R4, R29, 0x7610, R4 ;  /* 0x000076101d049816 */ /* 0x000fe40000000004 */
[----:B---3--:R-:W-:-:S04]  /*af40*/  @!P1 SHF.R.U32.HI R29, RZ, 0x10, R28 ;  /* 0x00000010ff1d9819 */ /* 0x008fc8000001161c */
[----:B------:R-:W-:Y:S01]  /*af50*/  @!P1 PRMT R33, R29, 0x7610, R33 ;  /* 0x000076101d219816 */ /* 0x000fe20000000021 */
[----:B------:R-:W-:-:S10]  /*af60*/  HFMA2.MMA R29, -RZ, RZ, 0, 0 ;  /* 0x00000000ff1d7435 */ /* 0x000fd400000001ff */
[----:B------:R-:W2:Y:S04]  /*af70*/  @!P3 LDG.E R29, desc[UR10][R50.64] ;  /* 0x0000000a321db981 */ /* 0x000ea8000c1e1900 */
[----:B------:R-:W3:Y:S01]  /*af80*/  LDL.LU.64 R50, [R1+0x338] ;  /* 0x0003380001327983 */ /* 0x000ee20000300a00 */
[----:B------:R-:W-:Y:S02]  /*af90*/  MOV R30, RZ ;  /* 0x000000ff001e7202 */ /* 0x000fe40000000f00 */
[----:B------:R-:W-:Y:S01]  /*afa0*/  @!P1 PRMT R31, R28, 0x7610, R31 ;  /* 0x000076101c1f9816 */ /* 0x000fe2000000001f */
[----:B------:R0:W-:Y:S01]  /*afb0*/  STL.S16 [R1+0x36c], R4 ;  /* 0x00036c0401007387 */ /* 0x0001e20000100600 */
[----:B------:R-:W-:-:S03]  /*afc0*/  PRMT R34, RZ, 0x7610, R34 ;  /* 0x00007610ff227816 */ /* 0x000fc60000000022 */
[----:B------:R-:W-:Y:S04]  /*afd0*/  STL.S16 [R1+0x550], R31 ;  /* 0x0005501f01007387 */ /* 0x000fe80000100600 */
[----:B------:R-:W4:Y:S04]  /*afe0*/  @!P3 LDG.E R30, desc[UR10][R60.64] ;  /* 0x0000000a3c1eb981 */ /* 0x000f28000c1e1900 */
[----:B0-----:R-:W4:Y:S01]  /*aff0*/  LDL.LU R4, [R1+0x738] ;  /* 0x0007380001047983 */ /* 0x001f220000300800 */
[----:B------:R-:W-:Y:S01]  /*b000*/  IMAD.MOV.U32 R35, RZ, RZ, RZ ;  /* 0x000000ffff237224 */ /* 0x000fe200078e00ff */
[----:B------:R-:W-:-:S04]  /*b010*/  PRMT R32, RZ, 0x7610, R32 ;  /* 0x00007610ff207816 */ /* 0x000fc80000000020 */
[----:B------:R-:W-:Y:S01]  /*b020*/  @!P1 PRMT R32, R27, 0x7610, R32 ;  /* 0x000076101b209816 */ /* 0x000fe20000000020 */
[----:B------:R-:W-:Y:S04]  /*b030*/  STL.S16 [R1+0x554], R33 ;  /* 0x0005542101007387 */ /* 0x000fe80000100600 */
[----:B------:R0:W-:Y:S01]  /*b040*/  STL.S16 [R1+0x368], R32 ;  /* 0x0003682001007387 */ /* 0x0001e20000100600 */
[----:B------:R-:W-:Y:S02]  /*b050*/  PRMT R36, RZ, 0x7610, R36 ;  /* 0x00007610ff247816 */ /* 0x000fe40000000024 */
[----:B------:R-:W-:Y:S01]  /*b060*/  PRMT R42, RZ, 0x7610, R42 ;  /* 0x00007610ff2a7816 */ /* 0x000fe2000000002a */
[----:B------:R-:W4:Y:S04]  /*b070*/  LDL.LU.64 R60, [R1+0x328] ;  /* 0x00032800013c7983 */ /* 0x000f280000300a00 */
[----:B0-----:R-:W4:Y:S01]  /*b080*/  LDL.LU.64 R32, [R1+0x330] ;  /* 0x0003300001207983 */ /* 0x001f220000300a00 */
[----:B--2---:R-:W-:-:S04]  /*b090*/  @!P3 SHF.R.U32.HI R31, RZ, 0x10, R29 ;  /* 0x00000010ff1fb819 */ /* 0x004fc8000001161d */
[----:B------:R-:W-:Y:S01]  /*b0a0*/  @!P3 PRMT R34, R31, 0x7610, R34 ;  /* 0x000076101f22b816 */ /* 0x000fe20000000022 */
[----:B------:R-:W-:Y:S01]  /*b0b0*/  HFMA2.MMA R31, -RZ, RZ, 0, 0 ;  /* 0x00000000ff1f7435 */ /* 0x000fe200000001ff */
[----:B---3--:R-:W2:Y:S09]  /*b0c0*/  @!P5 LDG.E R35, desc[UR10][R50.64] ;  /* 0x0000000a3223d981 */ /* 0x008eb2000c1e1900 */
[----:B------:R-:W3:Y:S04]  /*b0d0*/  @!P4 LDG.E R31, desc[UR10][R8.64] ;  /* 0x0000000a081fc981 */ /* 0x000ee8000c1e1900 */
[----:B------:R-:W3:Y:S04]  /*b0e0*/  LDL.LU.64 R50, [R1+0x318] ;  /* 0x0003180001327983 */ /* 0x000ee80000300a00 */
[----:B------:R0:W-:Y:S01]  /*b0f0*/  STL.S16 [R1+0x55c], R34 ;  /* 0x00055c2201007387 */ /* 0x0001e20000100600 */
[----:B----4-:R-:W-:-:S02]  /*b100*/  PRMT R4, RZ, 0x7610, R4 ;  /* 0x00007610ff047816 */ /* 0x010fc40000000004 */
[----:B------:R-:W-:Y:S01]  /*b110*/  @!P3 PRMT R36, R30, 0x7610, R36 ;  /* 0x000076101e24b816 */ /* 0x000fe20000000024 */
[----:B------:R-:W4:Y:S01]  /*b120*/  LDL.LU.64 R8, [R1+0x730] ;  /* 0x0007300001087983 */ /* 0x000f220000300a00 */
[----:B0-----:R-:W-:-:S04]  /*b130*/  @!P3 SHF.R.U32.HI R34, RZ, 0x10, R30 ;  /* 0x00000010ff22b819 */ /* 0x001fc8000001161e */
[----:B------:R-:W-:Y:S02]  /*b140*/  @!P3 PRMT R4, R34, 0x7610, R4 ;  /* 0x000076102204b816 */ /* 0x000fe40000000004 */
[----:B------:R-:W-:Y:S01]  /*b150*/  MOV R34, RZ ;  /* 0x000000ff00227202 */ /* 0x000fe20000000f00 */
[----:B------:R3:W-:Y:S05]  /*b160*/  STL.S16 [R1+0x570], R36 ;  /* 0x0005702401007387 */ /* 0x0007ea0000100600 */
[----:B------:R-:W4:Y:S01]  /*b170*/  @!P4 LDG.E R34, desc[UR10][R56.64] ;  /* 0x0000000a3822c981 */ /* 0x000f22000c1e1900 */
[C---:B------:R-:W-:Y:S02]  /*b180*/  LOP3.LUT P1, RZ, R38.reuse, 0x8, RZ, 0xc0, !PT ;  /* 0x0000000826ff7812 */ /* 0x040fe4000782c0ff */
[----:B------:R-:W-:-:S02]  /*b190*/  LOP3.LUT P2, RZ, R38, 0x10, RZ, 0xc0, !PT ;  /* 0x0000001026ff7812 */ /* 0x000fc4000784c0ff */
[----:B------:R-:W-:Y:S01]  /*b1a0*/  PRMT R45, RZ, 0x7610, R45 ;  /* 0x00007610ff2d7816 */ /* 0x000fe2000000002d */
[----:B------:R-:W4:Y:S01]  /*b1b0*/  LDL.LU.64 R56, [R1+0x320] ;  /* 0x0003200001387983 */ /* 0x000f220000300a00 */
[----:B--2---:R-:W-:Y:S02]  /*b1c0*/  @!P5 SHF.R.U32.HI R39, RZ, 0x10, R35 ;  /* 0x00000010ff27d819 */ /* 0x004fe40000011623 */
[----:B---3--:R-:W-:-:S04]  /*b1d0*/  @!P4 SHF.R.U32.HI R36, RZ, 0x10, R31 ;  /* 0x00000010ff24c819 */ /* 0x008fc8000001161f */
[----:B------:R-:W-:Y:S01]  /*b1e0*/  @!P4 PRMT R37, R36, 0x7610, R37 ;  /* 0x000076102425c816 */ /* 0x000fe20000000025 */
[----:B------:R-:W-:Y:S01]  /*b1f0*/  HFMA2.MMA R36, -RZ, RZ, 0, 0 ;  /* 0x00000000ff247435 */ /* 0x000fe200000001ff */
[----:B------:R-:W-:Y:S02]  /*b200*/  @!P5 PRMT R42, R39, 0x7610, R42 ;  /* 0x00007610272ad816 */ /* 0x000fe4000000002a */
[----:B------:R-:W-:-:S06]  /*b210*/  MOV R39, RZ ;  /* 0x000000ff00277202 */ /* 0x000fcc0000000f00 */
[----:B------:R0:W2:Y:S04]  /*b220*/  @!P1 LDG.E R39, desc[UR10][R50.64] ;  /* 0x0000000a32279981 */ /* 0x0000a8000c1e1900 */
[----:B------:R-:W3:Y:S04]  /*b230*/  @!P5 LDG.E R36, desc[UR10][R32.64] ;  /* 0x0000000a2024d981 */ /* 0x000ee8000c1e1900 */
[----:B------:R-:W0:Y:S04]  /*b240*/  LDL.LU.64 R50, [R1+0x720] ;  /* 0x0007200001327983 */ /* 0x000e280000300a00 */
[----:B------:R-:W2:Y:S04]  /*b250*/  LDL.LU.64 R32, [R1+0x310] ;  /* 0x0003100001207983 */ /* 0x000ea80000300a00 */
[----:B------:R4:W-:Y:S02]  /*b260*/  STL.S16 [R1+0x594], R37 ;  /* 0x0005942501007387 */ /* 0x0009e40000100600 */
[----:B----4-:R-:W-:-:S04]  /*b270*/  @!P4 SHF.R.U32.HI R37, RZ, 0x10, R34 ;  /* 0x00000010ff25c819 */ /* 0x010fc80000011622 */
[----:B------:R-:W-:Y:S02]  /*b280*/  @!P4 PRMT R45, R37, 0x7610, R45 ;  /* 0x00007610252dc816 */ /* 0x000fe4000000002d */
[----:B------:R-:W-:-:S06]  /*b290*/  MOV R37, RZ ;  /* 0x000000ff00257202 */ /* 0x000fcc0000000f00 */
[----:B------:R-:W4:Y:S04]  /*b2a0*/  @!P2 LDG.E R37, desc[UR10][R60.64] ;  /* 0x0000000a3c25a981 */ /* 0x000f28000c1e1900 */
[----:B------:R-:W4:Y:S04]  /*b2b0*/  LDL.LU R60, [R1+0x728] ;  /* 0x00072800013c7983 */ /* 0x000f280000300800 */
[----:B------:R3:W-:Y:S02]  /*b2c0*/  STL.S16 [R1+0x5a4], R42 ;  /* 0x0005a42a01007387 */ /* 0x0007e40000100600 */
[----:B---3--:R-:W-:-:S02]  /*b2d0*/  @!P5 SHF.R.U32.HI R42, RZ, 0x10, R36 ;  /* 0x00000010ff2ad819 */ /* 0x008fc40000011624 */
[----:B0-----:R-:W-:-:S04]  /*b2e0*/  PRMT R51, RZ, 0x7610, R51 ;  /* 0x00007610ff337816 */ /* 0x001fc80000000033 */
[----:B------:R-:W-:Y:S01]  /*b2f0*/  @!P5 PRMT R51, R42, 0x7610, R51 ;  /* 0x000076102a33d816 */ /* 0x000fe20000000033 */
[----:B------:R-:W-:-:S10]  /*b300*/  HFMA2.MMA R42, -RZ, RZ, 0, 0 ;  /* 0x00000000ff2a7435 */ /* 0x000fd400000001ff */
[----:B--2---:R0:W2:Y:S02]  /*b310*/  @!P1 LDG.E R42, desc[UR10][R32.64] ;  /* 0x0000000a202a9981 */ /* 0x0040a4000c1e1900 */
[----:B0-----:R-:W-:Y:S02]  /*b320*/  MOV R32, R6 ;  /* 0x0000000600207202 */ /* 0x001fe40000000f00 */
[----:B------:R-:W-:Y:S02]  /*b330*/  MOV R33, R7 ;  /* 0x0000000700217202 */ /* 0x000fe40000000f00 */
[----:B------:R-:W3:Y:S01]  /*b340*/  LDL.LU.64 R6, [R1+0x2e8] ;  /* 0x0002e80001067983 */ /* 0x000ee20000300a00 */
[----:B------:R-:W-:Y:S02]  /*b350*/  PRMT R44, RZ, 0x7610, R44 ;  /* 0x00007610ff2c7816 */ /* 0x000fe4000000002c */
[----:B------:R-:W-:Y:S02]  /*b360*/  @!P3 PRMT R48, R29, 0x7610, R48 ;  /* 0x000076101d30b816 */ /* 0x000fe40000000030 */
[----:B------:R-:W-:-:S02]  /*b370*/  @!P4 PRMT R44, R31, 0x7610, R44 ;  /* 0x000076101f2cc816 */ /* 0x000fc4000000002c */
[----:B----4-:R-:W-:Y:S02]  /*b380*/  PRMT R60, RZ, 0x7610, R60 ;  /* 0x00007610ff3c7816 */ /* 0x010fe4000000003c */
[----:B------:R-:W-:Y:S02]  /*b390*/  LOP3.LUT P3, RZ, R38, 0x4, RZ, 0xc0, !PT ;  /* 0x0000000426ff7812 */ /* 0x000fe4000786c0ff */
[----:B------:R-:W-:Y:S02]  /*b3a0*/  @!P4 PRMT R60, R34, 0x7610, R60 ;  /* 0x00007610223cc816 */ /* 0x000fe4000000003c */
[----:B------:R-:W-:Y:S01]  /*b3b0*/  LOP3.LUT P4, RZ, R38, 0x2, RZ, 0xc0, !PT ;  /* 0x0000000226ff7812 */ /* 0x000fe2000788c0ff */
[----:B------:R-:W-:Y:S01]  /*b3c0*/  HFMA2.MMA R38, -RZ, RZ, 0, 0 ;  /* 0x00000000ff267435 */ /* 0x000fe200000001ff */
[----:B------:R-:W-:Y:S04]  /*b3d0*/  STL.S16 [R1+0x59c], R45 ;  /* 0x00059c2d01007387 */ /* 0x000fe80000100600 */
[----:B------:R0:W-:Y:S01]  /*b3e0*/  STL.S16 [R1+0x578], R44 ;  /* 0x0005782c01007387 */ /* 0x0001e20000100600 */
[----:B------:R-:W-:-:S04]  /*b3f0*/  MOV R46, RZ ;  /* 0x000000ff002e7202 */ /* 0x000fc80000000f00 */
[----:B------:R-:W4:Y:S04]  /*b400*/  @!P2 LDG.E R38, desc[UR10][R56.64] ;  /* 0x0000000a3826a981 */ /* 0x000f28000c1e1900 */
[----:B0-----:R-:W2:Y:S01]  /*b410*/  LDL.LU.64 R44, [R1+0x308] ;  /* 0x00030800012c7983 */ /* 0x001ea20000300a00 */
[----:B------:R-:W-:-:S04]  /*b420*/  PRMT R50, RZ, 0x7610, R50 ;  /* 0x00007610ff327816 */ /* 0x000fc80000000032 */
[----:B------:R-:W-:Y:S01]  /*b430*/  @!P5 PRMT R50, R35, 0x7610, R50 ;  /* 0x000076102332d816 */ /* 0x000fe20000000032 */
[----:B------:R-:W-:Y:S04]  /*b440*/  STL.S16 [R1+0x5c0], R51 ;  /* 0x0005c03301007387 */ /* 0x000fe80000100600 */
[----:B------:R0:W-:Y:S04]  /*b450*/  STL.S16 [R1+0x5a0], R50 ;  /* 0x0005a03201007387 */ /* 0x0001e80000100600 */
[----:B------:R1:W-:Y:S04]  /*b460*/  STL.S16 [R1+0x57c], R60 ;  /* 0x00057c3c01007387 */ /* 0x0003e80000100600 */
[----:B------:R-:W4:Y:S04]  /*b470*/  LDL.LU.64 R56, [R1+0x2f8] ;  /* 0x0002f80001387983 */ /* 0x000f280000300a00 */
[----:B0-----:R-:W4:Y:S04]  /*b480*/  LDL.LU.64 R50, [R1+0x2e0] ;  /* 0x0002e00001327983 */ /* 0x001f280000300a00 */
[----:B-1----:R-:W4:Y:S04]  /*b490*/  LDL.LU.64 R60, [R1+0x300] ;  /* 0x00030000013c7983 */ /* 0x002f280000300a00 */
[----:B---3--:R-:W3:Y:S04]  /*b4a0*/  @!P4 LDG.E R46, desc[UR10][R6.64] ;  /* 0x0000000a062ec981 */ /* 0x008ee8000c1e1900 */
[----:B------:R-:W3:Y:S01]  /*b4b0*/  LDL.LU R6, [R1+0x710] ;  /* 0x0007100001067983 */ /* 0x000ee20000300800 */
[----:B------:R-:W-:-:S10]  /*b4c0*/  HFMA2.MMA R43, -RZ, RZ, 0, 0 ;  /* 0x00000000ff2b7435 */ /* 0x000fd400000001ff */
[----:B--2---:R4:W2:Y:S02]  /*b4d0*/  @!P3 LDG.E R43, desc[UR10][R44.64] ;  /* 0x0000000a2c2bb981 */ /* 0x0048a4000c1e1900 */
[----:B----4-:R-:W-:-:S04]  /*b4e0*/  @!P2 SHF.R.U32.HI R45, RZ, 0x10, R38 ;  /* 0x00000010ff2da819 */ /* 0x010fc80000011626 */
[----:B------:R-:W-:-:S05]  /*b4f0*/  @!P2 PRMT R47, R45, 0x7610, R47 ;  /* 0x000076102d2fa816 */ /* 0x000fca000000002f */
[----:B------:R0:W-:Y:S02]  /*b500*/  STL.S16 [R1+0x5e0], R47 ;  /* 0x0005e02f01007387 */ /* 0x0001e40000100600 */
[----:B0-----:R-:W-:Y:S02]  /*b510*/  @!P1 SHF.R.U32.HI R47, RZ, 0x10, R39 ;  /* 0x00000010ff2f9819 */ /* 0x001fe40000011627 */
[----:B------:R-:W-:Y:S02]  /*b520*/  PRMT R8, RZ, 0x7610, R8 ;  /* 0x00007610ff087816 */ /* 0x000fe40000000008 */
[----:B------:R-:W-:-:S04]  /*b530*/  @!P2 SHF.R.U32.HI R44, RZ, 0x10, R37 ;  /* 0x00000010ff2ca819 */ /* 0x000fc80000011625 */
[----:B------:R-:W-:Y:S02]  /*b540*/  @!P2 PRMT R8, R44, 0x7610, R8 ;  /* 0x000076102c08a816 */ /* 0x000fe40000000008 */
[----:B------:R-:W-:-:S06]  /*b550*/  MOV R44, RZ ;  /* 0x000000ff002c7202 */ /* 0x000fcc0000000f00 */
[----:B------:R0:W4:Y:S01]  /*b560*/  @!P3 LDG.E R44, desc[UR10][R60.64] ;  /* 0x0000000a3c2cb981 */ /* 0x000122000c1e1900 */
[----:B------:R-:W-:-:S03]  /*b570*/  HFMA2.MMA R45, -RZ, RZ, 0, 0 ;  /* 0x00000000ff2d7435 */ /* 0x000fc600000001ff */
[----:B------:R1:W-:Y:S04]  /*b580*/  STL.S16 [R1+0x558], R48 ;  /* 0x0005583001007387 */ /* 0x0003e80000100600 */
[----:B------:R-:W0:Y:S04]  /*b590*/  LDL.LU.64 R60, [R1+0x718] ;  /* 0x00071800013c7983 */ /* 0x000e280000300a00 */
[----:B-1----:R-:W2:Y:S04]  /*b5a0*/  LDL.LU R48, [R1+0x608] ;  /* 0x0006080001307983 */ /* 0x002ea80000300800 */
[----:B------:R-:W4:Y:S04]  /*b5b0*/  @!P4 LDG.E R45, desc[UR10][R56.64] ;  /* 0x0000000a382dc981 */ /* 0x000f28000c1e1900 */
[----:B------:R1:W-:Y:S04]  /*b5c0*/  STL.S16 [R1+0x574], R4 ;  /* 0x0005740401007387 */ /* 0x0003e80000100600 */
[----:B------:R-:W4:Y:S04]  /*b5d0*/  LDL.LU.64 R56, [R1+0x2c8] ;  /* 0x0002c80001387983 */ /* 0x000f280000300a00 */
[----:B-1----:R-:W4:Y:S01]  /*b5e0*/  LDL.LU R4, [R1+0x72c] ;  /* 0x00072c0001047983 */ /* 0x002f220000300800 */
[----:B---3--:R-:W-:-:S04]  /*b5f0*/  PRMT R6, RZ, 0x7610, R6 ;  /* 0x00007610ff067816 */ /* 0x008fc80000000006 */
[----:B------:R-:W-:Y:S01]  /*b600*/  @!P1 PRMT R6, R47, 0x7610, R6 ;  /* 0x000076102f069816 */ /* 0x000fe20000000006 */
[----:B------:R-:W-:-:S10]  /*b610*/  HFMA2.MMA R47, -RZ, RZ, 0, 0 ;  /* 0x00000000ff2f7435 */ /* 0x000fd400000001ff */
[----:B------:R1:W3:Y:S04]  /*b620*/  @!P0 LDG.E R47, desc[UR10][R50.64] ;  /* 0x0000000a322f8981 */ /* 0x0002e8000c1e1900 */
[----:B------:R-:W1:Y:S04]  /*b630*/  LDL.LU.64 R50, [R1+0x708] ;  /* 0x0007080001327983 */ /* 0x000e680000300a00 */
[----:B------:R0:W-:Y:S04]  /*b640*/  STL.S16 [R1+0x5f8], R6 ;  /* 0x0005f80601007387 */ /* 0x0001e80000100600 */
[----:B0-----:R-:W3:Y:S01]  /*b650*/  LDL.LU.64 R6, [R1+0x2a8] ;  /* 0x0002a80001067983 */ /* 0x001ee20000300a00 */
[----:B------:R-:W-:-:S02]  /*b660*/  PRMT R11, RZ, 0x7610, R11 ;  /* 0x00007610ff0b7816 */ /* 0x000fc4000000000b */
[----:B------:R-:W-:Y:S02]  /*b670*/  PRMT R10, RZ, 0x7610, R10 ;  /* 0x00007610ff0a7816 */ /* 0x000fe4000000000a */
[----:B------:R-:W-:Y:S02]  /*b680*/  PRMT R53, RZ, 0x7610, R53 ;  /* 0x00007610ff357816 */ /* 0x000fe40000000035 */
[----:B------:R-:W-:Y:S02]  /*b690*/  @!P2 PRMT R11, R37, 0x7610, R11 ;  /* 0x00007610250ba816 */ /* 0x000fe4000000000b */
[----:B------:R-:W-:Y:S02]  /*b6a0*/  @!P2 PRMT R10, R38, 0x7610, R10 ;  /* 0x00007610260aa816 */ /* 0x000fe4000000000a */
[----:B------:R-:W-:Y:S02]  /*b6b0*/  LOP3.LUT P2, RZ, R59, 0x80000000, RZ, 0xc0, !PT ;  /* 0x800000003bff7812 */ /* 0x000fe4000784c0ff */
[----:B------:R-:W-:-:S04]  /*b6c0*/  PRMT R9, RZ, 0x7610, R9 ;  /* 0x00007610ff097816 */ /* 0x000fc80000000009 */
[----:B------:R-:W-:Y:S01]  /*b6d0*/  @!P5 PRMT R9, R36, 0x7610, R9 ;  /* 0x000076102409d816 */ /* 0x000fe20000000009 */
[----:B------:R0:W-:Y:S01]  /*b6e0*/  STL [R1+0xc4], R49 ;  /* 0x0000c43101007387 */ /* 0x0001e20000100800 */
[----:B------:R-:W-:Y:S01]  /*b6f0*/  PRMT R54, RZ, 0x7610, R54 ;  /* 0x00007610ff367816 */ /* 0x000fe20000000036 */
[----:B0-----:R-:W-:Y:S01]  /*b700*/  HFMA2.MMA R49, -RZ, RZ, 0, 0 ;  /* 0x00000000ff317435 */ /* 0x001fe200000001ff */
[----:B------:R-:W-:Y:S02]  /*b710*/  PRMT R61, RZ, 0x7610, R61 ;  /* 0x00007610ff3d7816 */ /* 0x000fe4000000003d */
[----:B------:R-:W-:Y:S02]  /*b720*/  PRMT R60, RZ, 0x7610, R60 ;  /* 0x00007610ff3c7816 */ /* 0x000fe4000000003c */
[----:B--2---:R-:W-:Y:S02]  /*b730*/  LOP3.LUT P5, RZ, R48, 0x1, RZ, 0xc0, !PT ;  /* 0x0000000130ff7812 */ /* 0x004fe400078ac0ff */
[----:B------:R-:W-:-:S02]  /*b740*/  @!P1 SHF.R.U32.HI R48, RZ, 0x10, R42 ;  /* 0x00000010ff309819 */ /* 0x000fc4000001162a */
[----:B------:R-:W-:Y:S02]  /*b750*/  @!P1 PRMT R60, R39, 0x7610, R60 ;  /* 0x00007610273c9816 */ /* 0x000fe4000000003c */
[----:B------:R-:W-:Y:S02]  /*b760*/  @!P1 PRMT R61, R48, 0x7610, R61 ;  /* 0x00007610303d9816 */ /* 0x000fe4000000003d */
[----:B----4-:R-:W-:Y:S01]  /*b770*/  PRMT R4, RZ, 0x7610, R4 ;  /* 0x00007610ff047816 */ /* 0x010fe20000000004 */
[----:B------:R-:W-:Y:S04]  /*b780*/  STL.S16 [R1+0x5bc], R9 ;  /* 0x0005bc0901007387 */ /* 0x000fe80000100600 */
[----:B------:R0:W-:Y:S04]  /*b790*/  STL.S16 [R1+0x5dc], R8 ;  /* 0x0005dc0801007387 */ /* 0x0001e80000100600 */
[----:B0-----:R-:W2:Y:S01]  /*b7a0*/  LDL.LU.64 R8, [R1+0x2d0] ;  /* 0x0002d00001087983 */ /* 0x001ea20000300a00 */
[----:B-1----:R-:W-:-:S04]  /*b7b0*/  PRMT R50, RZ, 0x7610, R50 ;  /* 0x00007610ff327816 */ /* 0x002fc80000000032 */
        /* <DEDUP_REMOVED lines=10> */
[----:B---3--:R0:W3:Y:S04]  /*b860*/  @!P2 LDG.E R51, desc[UR10][R6.64] ;  /* 0x0000000a0633a981 */ /* 0x0080e8000c1e1900 */
[----:B------:R1:W-:Y:S04]  /*b870*/  STL.S16 [R1+0x620], R53 ;  /* 0x0006203501007387 */ /* 0x0003e80000100600 */
[----:B------:R-:W4:Y:S04]  /*b880*/  @!P1 LDG.E R49, desc[UR10][R56.64] ;  /* 0x0000000a38319981 */ /* 0x000f28000c1e1900 */
[----:B------:R-:W0:Y:S01]  /*b890*/  LDL.LU.64 R6, [R1+0x6f8] ;  /* 0x0006f80001067983 */ /* 0x000e220000300a00 */
[----:B-1----:R-:W-:-:S04]  /*b8a0*/  @!P4 SHF.R.U32.HI R53, RZ, 0x10, R45 ;  /* 0x00000010ff35c819 */ /* 0x002fc8000001162d */
[----:B------:R-:W-:Y:S01]  /*b8b0*/  @!P4 PRMT R54, R53, 0x7610, R54 ;  /* 0x000076103536c816 */ /* 0x000fe20000000036 */
[----:B------:R-:W3:Y:S04]  /*b8c0*/  LDL.LU.64 R56, [R1+0x288] ;  /* 0x0002880001387983 */ /* 0x000ee80000300a00 */
[----:B------:R1:W-:Y:S02]  /*b8d0*/  STL.S16 [R1+0x624], R54 ;  /* 0x0006243601007387 */ /* 0x0003e40000100600 */
[----:B-1----:R-:W-:-:S04]  /*b8e0*/  @!P4 SHF.R.U32.HI R54, RZ, 0x10, R46 ;  /* 0x00000010ff36c819 */ /* 0x002fc8000001162e */
[----:B------:R-:W-:-:S05]  /*b8f0*/  @!P4 PRMT R4, R54, 0x7610, R4 ;  /* 0x000076103604c816 */ /* 0x000fca0000000004 */
[----:B------:R1:W-:Y:S04]  /*b900*/  STL.S16 [R1+0x62c], R4 ;  /* 0x00062c0401007387 */ /* 0x0003e80000100600 */
[----:B-1----:R-:W4:Y:S01]  /*b910*/  LDL.LU R4, [R1+0x6e0] ;  /* 0x0006e00001047983 */ /* 0x002f220000300800 */
[----:B------:R-:W-:Y:S02]  /*b920*/  MOV R54, RZ ;  /* 0x000000ff00367202 */ /* 0x000fe40000000f00 */
[----:B------:R-:W-:-:S06]  /*b930*/  MOV R48, RZ ;  /* 0x000000ff00307202 */ /* 0x000fcc0000000f00 */
[----:B--2---:R-:W2:Y:S04]  /*b940*/  @!P0 LDG.E R48, desc[UR10][R8.64] ;  /* 0x0000000a08308981 */ /* 0x004ea8000c1e1900 */
[----:B------:R-:W-:Y:S04]  /*b950*/  STL.S16 [R1+0x608], R61 ;  /* 0x0006083d01007387 */ /* 0x000fe80000100600 */
[----:B------:R1:W-:Y:S01]  /*b960*/  STL.S16 [R1+0x5e4], R60 ;  /* 0x0005e43c01007387 */ /* 0x0003e20000100600 */
[----:B0-----:R-:W-:-:S03]  /*b970*/  PRMT R7, RZ, 0x7610, R7 ;  /* 0x00007610ff077816 */ /* 0x001fc60000000007 */
[----:B-1----:R-:W2:Y:S01]  /*b980*/  LDL.LU.64 R60, [R1+0x298] ;  /* 0x00029800013c7983 */ /* 0x002ea20000300a00 */
[----:B------:R-:W-:Y:S02]  /*b990*/  PRMT R6, RZ, 0x7610, R6 ;  /* 0x00007610ff067816 */ /* 0x000fe40000000006 */
[----:B------:R-:W-:Y:S01]  /*b9a0*/  @!P3 PRMT R7, R43, 0x7610, R7 ;  /* 0x000076102b07b816 */ /* 0x000fe20000000007 */
[----:B------:R-:W-:Y:S01]  /*b9b0*/  HFMA2.MMA R53, -RZ, RZ, 0, 0 ;  /* 0x00000000ff357435 */ /* 0x000fe200000001ff */
[----:B------:R-:W-:Y:S01]  /*b9c0*/  @!P3 PRMT R6, R44, 0x7610, R6 ;  /* 0x000076102c06b816 */ /* 0x000fe20000000006 */
[----:B------:R-:W2:Y:S01]  /*b9d0*/  LDL.LU.64 R8, [R1+0x2a0] ;  /* 0x0002a00001087983 */ /* 0x000ea20000300a00 */
[----:B------:R-:W-:-:S13]  /*b9e0*/  LOP3.LUT P3, RZ, R59, 0x20000000, RZ, 0xc0, !PT ;  /* 0x200000003bff7812 */ /* 0x000fda000786c0ff */
[----:B---3--:R0:W3:Y:S04]  /*b9f0*/  @!P3 LDG.E R54, desc[UR10][R56.64] ;  /* 0x0000000a3836b981 */ /* 0x0080e8000c1e1900 */
[----:B------:R-:W0:Y:S01]  /*ba00*/  LDL.LU.64 R56, [R1+0x6d8] ;  /* 0x0006d80001387983 */ /* 0x000e220000300a00 */
[----:B----4-:R-:W-:-:S04]  /*ba10*/  PRMT R4, RZ, 0x7610, R4 ;  /* 0x00007610ff047816 */ /* 0x010fc80000000004 */
[----:B------:R-:W-:-:S05]  /*ba20*/  @!P4 PRMT R4, R45, 0x7610, R4 ;  /* 0x000076102d04c816 */ /* 0x000fca0000000004 */
[----:B------:R1:W-:Y:S04]  /*ba30*/  STL.S16 [R1+0x288], R4 ;  /* 0x0002880401007387 */ /* 0x0003e80000100600 */
[----:B-1----:R-:W4:Y:S04]  /*ba40*/  LDL.LU R4, [R1+0x6d0] ;  /* 0x0006d00001047983 */ /* 0x002f280000300800 */
[----:B------:R-:W-:Y:S04]  /*ba50*/  STL.S16 [R1+0x5d8], R10 ;  /* 0x0005d80a01007387 */ /* 0x000fe80000100600 */
[----:B------:R1:W-:Y:S04]  /*ba60*/  STL.S16 [R1+0x5c4], R11 ;  /* 0x0005c40b01007387 */ /* 0x0003e80000100600 */
[----:B-1----:R-:W3:Y:S04]  /*ba70*/  LDL.LU.64 R10, [R1+0x2b8] ;  /* 0x0002b800010a7983 */ /* 0x002ee80000300a00 */
[----:B------:R-:W-:Y:S04]  /*ba80*/  STL.S16 [R1+0x618], R6 ;  /* 0x0006180601007387 */ /* 0x000fe80000100600 */
[----:B------:R1:W-:Y:S04]  /*ba90*/  STL.S16 [R1+0x614], R7 ;  /* 0x0006140701007387 */ /* 0x0003e80000100600 */
[----:B------:R1:W-:Y:S04]  /*baa0*/  STL [R1+0xc8], R55 ;  /* 0x0000c83701007387 */ /* 0x0003e80000100800 */
[----:B-1----:R-:W3:Y:S01]  /*bab0*/  LDL.LU.64 R6, [R1+0x220] ;  /* 0x0002200001067983 */ /* 0x002ee20000300a00 */
[----:B------:R-:W-:-:S03]  /*bac0*/  HFMA2.MMA R55, -RZ, RZ, 0, 0 ;  /* 0x00000000ff377435 */ /* 0x000fc600000001ff */
[----:B--2---:R1:W2:Y:S04]  /*bad0*/  @!P3 LDG.E R53, desc[UR10][R60.64] ;  /* 0x0000000a3c35b981 */ /* 0x0042a8000c1e1900 */
[----:B------:R-:W1:Y:S01]  /*bae0*/  LDL.LU.64 R60, [R1+0x6e8] ;  /* 0x0006e800013c7983 */ /* 0x000e620000300a00 */
[----:B0-----:R-:W-:-:S04]  /*baf0*/  PRMT R56, RZ, 0x7610, R56 ;  /* 0x00007610ff387816 */ /* 0x001fc80000000038 */
        /* <DEDUP_REMOVED lines=13> */
[----:B------:R-:W2:Y:S04]  /*bbd0*/  @!P4 LDG.E R56, desc[UR10][R2.64] ;  /* 0x0000000a0238c981 */ /* 0x000ea8000c1e1900 */
[----:B------:R-:W2:Y:S04]  /*bbe0*/  @!P4 LDG.E R55, desc[UR10][R32.64] ;  /* 0x0000000a2037c981 */ /* 0x000ea8000c1e1900 */
[----:B------:R-:W2:Y:S04]  /*bbf0*/  LDL.LU.64 R2, [R1+0x6c0] ;  /* 0x0006c00001027983 */ /* 0x000ea80000300a00 */
[----:B------:R-:W2:Y:S01]  /*bc00*/  LDL.LU.64 R32, [R1+0x6c8] ;  /* 0x0006c80001207983 */ /* 0x000ea20000300a00 */
[----:B------:R-:W-:-:S03]  /*bc10*/  UIMAD.WIDE UR6, UR5, 0x8, UR6 ;  /* 0x00000008050678a5 */ /* 0x000fc6000f8e0206 */
[----:B------:R-:W-:Y:S04]  /*bc20*/  STL [R1+0x1c8], R58 ;  /* 0x0001c83a01007387 */ /* 0x000fe80000100800 */
[----:B------:R0:W-:Y:S02]  /*bc30*/  STL [R1+0x1c4], R52 ;  /* 0x0001c43401007387 */ /* 0x0001e40000100800 */
[----:B0-----:R-:W-:-:S06]  /*bc40*/  MOV R52, RZ ;  /* 0x000000ff00347202 */ /* 0x001fcc0000000f00 */
[----:B------:R-:W2:Y:S01]  /*bc50*/  @!P2 LDG.E R52, desc[UR10][R8.64] ;  /* 0x0000000a0834a981 */ /* 0x000ea2000c1e1900 */
[----:B------:R-:W-:-:S06]  /*bc60*/  MOV R50, RZ ;  /* 0x000000ff00327202 */ /* 0x000fcc0000000f00 */
[----:B---3--:R-:W3:Y:S01]  /*bc70*/  @!P1 LDG.E R50, desc[UR10][R10.64] ;  /* 0x0000000a0a329981 */ /* 0x008ee2000c1e1900 */
[----:B------:R-:W-:-:S03]  /*bc80*/  HFMA2.MMA R57, -RZ, RZ, 0, 0 ;  /* 0x00000000ff397435 */ /* 0x000fc600000001ff */
[----:B------:R-:W-:Y:S04]  /*bc90*/  STL [R1+0xcc], R0 ;  /* 0x0000cc0001007387 */ /* 0x000fe80000100800 */
[----:B------:R0:W-:Y:S04]  /*bca0*/  STL [R1+0xf0], R45 ;  /* 0x0000f02d01007387 */ /* 0x0001e80000100800 */
[----:B------:R-:W3:Y:S01]  /*bcb0*/  @!P5 LDG.E R57, desc[UR10][R6.64] ;  /* 0x0000000a0639d981 */ /* 0x000ee2000c1e1900 */
[----:B-1----:R-:W-:-:S03]  /*bcc0*/  PRMT R61, RZ, 0x7610, R61 ;  /* 0x00007610ff3d7816 */ /* 0x002fc6000000003d */
[----:B------:R1:W-:Y:S01]  /*bcd0*/  STL [R1+0xe8], R39 ;  /* 0x0000e82701007387 */ /* 0x0003e20000100800 */
[----:B------:R-:W-:-:S03]  /*bce0*/  @!P0 PRMT R61, R48, 0x7610, R61 ;  /* 0x00007610303d8816 */ /* 0x000fc6000000003d */
[----:B------:R1:W-:Y:S01]  /*bcf0*/  STL [R1+0xe4], R37 ;  /* 0x0000e42501007387 */ /* 0x0003e20000100800 */
[----:B----4-:R-:W-:-:S03]  /*bd00*/  PRMT R4, RZ, 0x7610, R4 ;  /* 0x00007610ff047816 */ /* 0x010fc60000000004 */
[----:B------:R4:W-:Y:S01]  /*bd10*/  STL [R1+0xe0], R35 ;  /* 0x0000e02301007387 */ /* 0x0009e20000100800 */
[----:B------:R-:W-:-:S03]  /*bd20*/  @!P0 PRMT R4, R47, 0x7610, R4 ;  /* 0x000076102f048816 */ /* 0x000fc60000000004 */
[----:B------:R-:W-:Y:S01]  /*bd30*/  STL [R1+0x1ec], R44 ;  /* 0x0001ec2c01007387 */ /* 0x000fe20000100800 */
[----:B------:R-:W-:Y:S02]  /*bd40*/  LOP3.LUT P0, RZ, R59, 0x8000000, RZ, 0xc0, !PT ;  /* 0x080000003bff7812 */ /* 0x000fe4000780c0ff */
[----:B------:R-:W-:Y:S02]  /*bd50*/  CS2R R58, SRZ ;  /* 0x00000000003a7805 */ /* 0x000fe4000001ff00 */
[----:B0-----:R-:W-:Y:S01]  /*bd60*/  PRMT R45, RZ, 0x7610, R45 ;  /* 0x00007610ff2d7816 */ /* 0x001fe2000000002d */
[----:B------:R-:W-:Y:S04]  /*bd70*/  STL [R1+0xec], R43 ;  /* 0x0000ec2b01007387 */ /* 0x000fe80000100800 */
[----:B------:R-:W3:Y:S04]  /*bd80*/  @!P5 LDG.E R58, desc[UR10][R40.64] ;  /* 0x0000000a283ad981 */ /* 0x000ee8000c1e1900 */
[----:B--2---:R0:W2:Y:S04]  /*bd90*/  @!P6 LDG.E R59, desc[UR10][R2.64] ;  /* 0x0000000a023be981 */ /* 0x0040a8000c1e1900 */
[----:B------:R4:W-:Y:S01]  /*bda0*/  STL.S16 [R1+0x274], R61 ;  /* 0x0002743d01007387 */ /* 0x0009e20000100600 */
[----:B------:R-:W-:-:S02]  /*bdb0*/  @!P1 SHF.R.U32.HI R0, RZ, 0x10, R49 ;  /* 0x00000010ff009819 */ /* 0x000fc40000011631 */
[----:B-1----:R-:W-:Y:S01]  /*bdc0*/  PRMT R39, RZ, 0x7610, R39 ;  /* 0x00007610ff277816 */ /* 0x002fe20000000027 */
[----:B------:R1:W-:Y:S01]  /*bdd0*/  STL [R1+0x1f0], R46 ;  /* 0x0001f02e01007387 */ /* 0x0003e20000100800 */
[----:B0-----:R-:W-:Y:S02]  /*bde0*/  MOV R2, UR6 ;  /* 0x0000000600027c02 */ /* 0x001fe40008000f00 */
[----:B------:R-:W-:Y:S01]  /*bdf0*/  MOV R3, UR7 ;  /* 0x0000000700037c02 */ /* 0x000fe20008000f00 */
[----:B------:R-:W-:Y:S01]  /*be00*/  STL [R1+0x1d8], R30 ;  /* 0x0001d81e01007387 */ /* 0x000fe20000100800 */
[----:B------:R-:W-:Y:S02]  /*be10*/  PRMT R37, RZ, 0x7610, R37 ;  /* 0x00007610ff257816 */ /* 0x000fe40000000025 */
[----:B----4-:R-:W-:Y:S01]  /*be20*/  PRMT R35, RZ, 0x7610, R35 ;  /* 0x00007610ff237816 */ /* 0x010fe20000000023 */
[----:B------:R-:W-:Y:S04]  /*be30*/  STL [R1+0x1d0], R26 ;  /* 0x0001d01a01007387 */ /* 0x000fe80000100800 */
[----:B------:R-:W4:Y:S01]  /*be40*/  LDG.E.64 R2, desc[UR10][R2.64] ;  /* 0x0000000a02027981 */ /* 0x000f22000c1e1b00 */
[----:B------:R-:W-:-:S02]  /*be50*/  MOV R61, RZ ;  /* 0x000000ff003d7202 */ /* 0x000fc40000000f00 */
[----:B------:R-:W-:Y:S01]  /*be60*/  PRMT R44, RZ, 0x7610, R44 ;  /* 0x00007610ff2c7816 */ /* 0x000fe2000000002c */
[----:B------:R-:W-:Y:S04]  /*be70*/  STL [R1+0x1d4], R28 ;  /* 0x0001d41c01007387 */ /* 0x000fe80000100800 */
[----:B------:R0:W2:Y:S01]  /*be80*/  @!P6 LDG.E R61, desc[UR10][R32.64] ;  /* 0x0000000a203de981 */ /* 0x0000a2000c1e1900 */
[----:B------:R-:W-:Y:S02]  /*be90*/  @!P1 PRMT R45, R0, 0x7610, R45 ;  /* 0x00007610002d9816 */ /* 0x000fe4000000002d */
[----:B------:R-:W-:Y:S01]  /*bea0*/  @!P2 SHF.R.U32.HI R0, RZ, 0x10, R51 ;  /* 0x00000010ff00a819 */ /* 0x000fe20000011633 */
[----:B---3--:R3:W-:Y:S03]  /*beb0*/  STL [R1+0x1f8], R50 ;  /* 0x0001f83201007387 */ /* 0x0087e60000100800 */
[----:B------:R-:W-:Y:S01]  /*bec0*/  @!P2 PRMT R39, R0, 0x7610, R39 ;  /* 0x000076100027a816 */ /* 0x000fe20000000027 */
[----:B------:R-:W-:Y:S01]  /*bed0*/  STL [R1+0xdc], R31 ;  /* 0x0000dc1f01007387 */ /* 0x000fe20000100800 */
[----:B------:R-:W-:-:S02]  /*bee0*/  @!P2 SHF.R.U32.HI R0, RZ, 0x10, R52 ;  /* 0x00000010ff00a819 */ /* 0x000fc40000011634 */
[----:B------:R-:W-:Y:S01]  /*bef0*/  PRMT R43, RZ, 0x7610, R43 ;  /* 0x00007610ff2b7816 */ /* 0x000fe2000000002b */
[----:B------:R-:W-:Y:S01]  /*bf00*/  STL [R1+0x1dc], R34 ;  /* 0x0001dc2201007387 */ /* 0x000fe20000100800 */
[----:B------:R-:W-:Y:S02]  /*bf10*/  @!P2 PRMT R37, R0, 0x7610, R37 ;  /* 0x000076100025a816 */ /* 0x000fe40000000025 */
[----:B------:R-:W-:Y:S01]  /*bf20*/  @!P3 SHF.R.U32.HI R0, RZ, 0x10, R53 ;  /* 0x00000010ff00b819 */ /* 0x000fe20000011635 */
[----:B------:R-:W-:Y:S01]  /*bf30*/  STL [R1+0x1e0], R36 ;  /* 0x0001e02401007387 */ /* 0x000fe20000100800 */
[----:B0-----:R-:W-:Y:S02]  /*bf40*/  PRMT R33, RZ, 0x7610, R33 ;  /* 0x00007610ff217816 */ /* 0x001fe40000000021 */
[----:B------:R-:W-:Y:S01]  /*bf50*/  @!P3 PRMT R35, R0, 0x7610, R35 ;  /* 0x000076100023b816 */ /* 0x000fe20000000023 */
[----:B------:R-:W-:Y:S01]  /*bf60*/  STL [R1+0x1e4], R38 ;  /* 0x0001e42601007387 */ /* 0x000fe20000100800 */
[----:B------:R-:W-:-:S03]  /*bf70*/  @!P3 SHF.R.U32.HI R0, RZ, 0x10, R54 ;  /* 0x00000010ff00b819 */ /* 0x000fc60000011636 */
[----:B------:R0:W-:Y:S01]  /*bf80*/  STL [R1+0x1e8], R42 ;  /* 0x0001e82a01007387 */ /* 0x0001e20000100800 */
[----:B------:R-:W-:Y:S02]  /*bf90*/  @!P3 PRMT R33, R0, 0x7610, R33 ;  /* 0x000076100021b816 */ /* 0x000fe40000000021 */
[----:B------:R-:W-:Y:S01]  /*bfa0*/  @!P1 PRMT R44, R50, 0x7610, R44 ;  /* 0x00007610322c9816 */ /* 0x000fe2000000002c */
[----:B------:R0:W-:Y:S01]  /*bfb0*/  STL [R1+0x104], R55 ;  /* 0x0001043701007387 */ /* 0x0001e20000100800 */
[----:B-1----:R-:W-:Y:S02]  /*bfc0*/  PRMT R46, RZ, 0x7610, R46 ;  /* 0x00007610ff2e7816 */ /* 0x002fe4000000002e */
[----:B---3--:R-:W-:Y:S01]  /*bfd0*/  @!P1 SHF.R.U32.HI R50, RZ, 0x10, R50 ;  /* 0x00000010ff329819 */ /* 0x008fe20000011632 */
[----:B------:R-:W-:Y:S01]  /*bfe0*/  STL [R1+0xd8], R29 ;  /* 0x0000d81d01007387 */ /* 0x000fe20000100800 */
[----:B------:R-:W-:Y:S02]  /*bff0*/  @!P1 PRMT R46, R49, 0x7610, R46 ;  /* 0x00007610312e9816 */ /* 0x000fe4000000002e */
[----:B------:R-:W-:Y:S01]  /*c000*/  @!P1 PRMT R43, R50, 0x7610, R43 ;  /* 0x00007610322b9816 */ /* 0x000fe2000000002b */
[----:B------:R1:W-:Y:S01]  /*c010*/  STL [R1+0x204], R56 ;  /* 0x0002043801007387 */ /* 0x0003e20000100800 */
[----:B------:R-:W-:-:S02]  /*c020*/  PRMT R32, RZ, 0x7610, R32 ;  /* 0x00007610ff207816 */ /* 0x000fc40000000020 */
[----:B------:R-:W-:Y:S01]  /*c030*/  PRMT R30, RZ, 0x7610, R30 ;  /* 0x00007610ff1e7816 */ /* 0x000fe2000000001e */
[----:B------:R-:W-:Y:S01]  /*c040*/  STL [R1+0xd0], R25 ;  /* 0x0000d01901007387 */ /* 0x000fe20000100800 */
[----:B------:R-:W-:Y:S02]  /*c050*/  PRMT R28, RZ, 0x7610, R28 ;  /* 0x00007610ff1c7816 */ /* 0x000fe4000000001c */
[----:B------:R-:W-:Y:S01]  /*c060*/  PRMT R26, RZ, 0x7610, R26 ;  /* 0x00007610ff1a7816 */ /* 0x000fe2000000001a */
[----:B------:R-:W-:Y:S01]  /*c070*/  STL [R1+0xd4], R27 ;  /* 0x0000d41b01007387 */ /* 0x000fe20000100800 */
[----:B------:R-:W-:Y:S02]  /*c080*/  @!P4 PRMT R32, R55, 0x7610, R32 ;  /* 0x000076103720c816 */ /* 0x000fe40000000020 */
[----:B0-----:R-:W-:Y:S01]  /*c090*/  PRMT R42, RZ, 0x7610, R42 ;  /* 0x00007610ff2a7816 */ /* 0x001fe2000000002a */
[----:B------:R0:W-:Y:S01]  /*c0a0*/  STL [R1+0x108], R57 ;  /* 0x0001083901007387 */ /* 0x0001e20000100800 */
[----:B------:R-:W-:-:S02]  /*c0b0*/  PRMT R38, RZ, 0x7610, R38 ;  /* 0x00007610ff267816 */ /* 0x000fc40000000026 */
[----:B------:R-:W-:Y:S01]  /*c0c0*/  PRMT R36, RZ, 0x7610, R36 ;  /* 0x00007610ff247816 */ /* 0x000fe20000000024 */
[----:B------:R3:W-:Y:S01]  /*c0d0*/  STL.S16 [R1+0x254], R4 ;  /* 0x0002540401007387 */ /* 0x0007e20000100600 */
[----:B------:R-:W-:Y:S02]  /*c0e0*/  PRMT R34, RZ, 0x7610, R34 ;  /* 0x00007610ff227816 */ /* 0x000fe40000000022 */
[----:B------:R-:W-:Y:S01]  /*c0f0*/  @!P4 SHF.R.U32.HI R55, RZ, 0x10, R55 ;  /* 0x00000010ff37c819 */ /* 0x000fe20000011637 */
[----:B------:R0:W5:Y:S01]  /*c100*/  LDL.LU.64 R10, [R1+0x700] ;  /* 0x00070000010a7983 */ /* 0x0001620000300a00 */
[----:B------:R-:W-:Y:S02]  /*c110*/  PRMT R31, RZ, 0x7610, R31 ;  /* 0x00007610ff1f7816 */ /* 0x000fe4000000001f */
[----:B------:R-:W-:Y:S01]  /*c120*/  @!P4 PRMT R30, R56, 0x7610, R30 ;  /* 0x00007610381ec816 */ /* 0x000fe2000000001e */
[----:B------:R2:W5:Y:S01]  /*c130*/  LDL.LU.64 R8, [R1+0x6f0] ;  /* 0x0006f00001087983 */ /* 0x0005620000300a00 */
[----:B-1----:R-:W-:-:S02]  /*c140*/  @!P4 SHF.R.U32.HI R56, RZ, 0x10, R56 ;  /* 0x00000010ff38c819 */ /* 0x002fc40000011638 */
[----:B------:R-:W-:Y:S01]  /*c150*/  PRMT R29, RZ, 0x7610, R29 ;  /* 0x00007610ff1d7816 */ /* 0x000fe2000000001d */
[----:B------:R1:W5:Y:S01]  /*c160*/  LDL.LU.64 R6, [R1+0x6b0] ;  /* 0x0006b00001067983 */ /* 0x0003620000300a00 */
[----:B------:R-:W-:Y:S02]  /*c170*/  @!P5 PRMT R28, R57, 0x7610, R28 ;  /* 0x00007610391cd816 */ /* 0x000fe4000000001c */
[----:B0-----:R-:W-:Y:S01]  /*c180*/  @!P5 SHF.R.U32.HI R57, RZ, 0x10, R57 ;  /* 0x00000010ff39d819 */ /* 0x001fe20000011639 */
[----:B---3--:R1:W5:Y:S01]  /*c190*/  LDL.LU R4, [R1+0x6a8] ;  /* 0x0006a80001047983 */ /* 0x0083620000300800 */
[----:B------:R-:W-:Y:S02]  /*c1a0*/  PRMT R27, RZ, 0x7610, R27 ;  /* 0x00007610ff1b7816 */ /* 0x000fe4000000001b */
[----:B------:R-:W-:Y:S01]  /*c1b0*/  PRMT R25, RZ, 0x7610, R25 ;  /* 0x00007610ff197816 */ /* 0x000fe20000000019 */
[----:B------:R1:W5:Y:S01]  /*c1c0*/  LDL.LU.64 R40, [R1+0x6a0] ;  /* 0x0006a00001287983 */ /* 0x0003620000300a00 */
[----:B------:R-:W-:-:S02]  /*c1d0*/  @!P2 PRMT R42, R51, 0x7610, R42 ;  /* 0x00007610332aa816 */ /* 0x000fc4000000002a */
[----:B------:R-:W-:Y:S02]  /*c1e0*/  @!P2 PRMT R38, R52, 0x7610, R38 ;  /* 0x000076103426a816 */ /* 0x000fe40000000026 */
[----:B------:R-:W-:Y:S02]  /*c1f0*/  @!P3 PRMT R36, R53, 0x7610, R36 ;  /* 0x000076103524b816 */ /* 0x000fe40000000024 */
[----:B------:R-:W-:Y:S02]  /*c200*/  @!P3 PRMT R34, R54, 0x7610, R34 ;  /* 0x000076103622b816 */ /* 0x000fe40000000022 */
[----:B------:R-:W-:Y:S02]  /*c210*/  @!P4 PRMT R31, R55, 0x7610, R31 ;  /* 0x00007610371fc816 */ /* 0x000fe4000000001f */
        /* <DEDUP_REMOVED lines=18> */
[----:B------:R-:W-:Y:S04]  /*c340*/  STL [R1+0xf4], R47 ;  /* 0x0000f42f01007387 */ /* 0x000fe80000100800 */
[----:B------:R-:W-:Y:S04]  /*c350*/  STL [R1+0x1f4], R48 ;  /* 0x0001f43001007387 */ /* 0x000fe80000100800 */
[----:B------:R-:W-:Y:S04]  /*c360*/  STL [R1+0xf8], R49 ;  /* 0x0000f83101007387 */ /* 0x000fe80000100800 */
[----:B------:R-:W-:Y:S04]  /*c370*/  STL [R1+0xfc], R51 ;  /* 0x0000fc3301007387 */ /* 0x000fe80000100800 */
[----:B------:R-:W-:Y:S04]  /*c380*/  STL [R1+0x1fc], R52 ;  /* 0x0001fc3401007387 */ /* 0x000fe80000100800 */
[----:B------:R-:W-:Y:S04]  /*c390*/  STL [R1+0x100], R53 ;  /* 0x0001003501007387 */ /* 0x000fe80000100800 */
[----:B------:R-:W-:Y:S04]  /*c3a0*/  STL [R1+0x200], R54 ;  /* 0x0002003601007387 */ /* 0x000fe80000100800 */
[----:B------:R-:W-:Y:S04]  /*c3b0*/  STL.S16 [R1+0x678], R28 ;  /* 0x0006781c01007387 */ /* 0x000fe80000100600 */
[----:B------:R-:W-:Y:S04]  /*c3c0*/  STL.S16 [R1+0x67c], R27 ;  /* 0x00067c1b01007387 */ /* 0x000fe80000100600 */
[----:B------:R0:W-:Y:S02]  /*c3d0*/  STL [R1+0x1cc], R5 ;  /* 0x0001cc0501007387 */ /* 0x0001e40000100800 */
[----:B0-----:R-:W-:Y:S01]  /*c3e0*/  PRMT R5, RZ, 0x7610, R5 ;  /* 0x00007610ff057816 */ /* 0x001fe20000000005 */
[----:B------:R-:W-:Y:S01]  /*c3f0*/  UMOV UR12, 0x3f800000 ;  /* 0x3f800000000c7882 */ /* 0x000fe20000000000 */
[----:B------:R-:W-:Y:S01]  /*c400*/  BSSY B0, `(.L_x_700) ;  /* 0x0000037000007945 */ /* 0x000fe20003800000 */
[----:B----4-:R-:W-:-:S13]  /*c410*/  R2UR UR16, R2 ;  /* 0x00000000021072ca */ /* 0x010fda00000e0000 */
[----:B------:R-:W-:-:S05]  /*c420*/  MOV R0, UR16 ;  /* 0x0000001000007c02 */ /* 0x000fca0008000f00 */
[----:B------:R-:W-:-:S05]  /*c430*/  FFMA.FTZ R0, -R0, UR16, R3 ;  /* 0x0000001000007c23 */ /* 0x000fca0008010103 */
[----:B------:R-:W-:-:S13]  /*c440*/  FSETP.GTU.FTZ.AND P1, PT, R0, RZ, PT ;  /* 0x000000ff0000720b */ /* 0x000fda0003f3c000 */
[----:B------:R-:W-:Y:S01]  /*c450*/  VOTEU.ANY UP0, P1 ;  /* 0x00000000003f7886 */ /* 0x000fe20000800100 */
[----:B------:R-:W-:-:S04]  /*c460*/  PLOP3.LUT P1, PT, PT, PT, UP0, 0x80, 0x0 ;  /* 0x000000000000781c */ /* 0x000fc80003f2f008 */
[----:B------:R-:W-:-:S09]  /*c470*/  @UP0 ULDC UR6, c[0x0][0x250] ;  /* 0x0000940000060ab9 */ /* 0x000fd20000000800 */
[----:B------:R-:W-:Y:S01]  /*c480*/  @P1 FADD.FTZ R0, R0, UR6 ;  /* 0x0000000600001e21 */ /* 0x000fe20008010000 */
[----:B------:R-:W-:Y:S01]  /*c490*/  @!P5 PRMT R26, R58, 0x7610, R26 ;  /* 0x000076103a1ad816 */ /* 0x000fe2000000001a */
[----:B------:R0:W-:Y:S04]  /*c4a0*/  STL [R1+0x208], R58 ;  /* 0x0002083a01007387 */ /* 0x0001e80000100800 */
[----:B------:R-:W3:Y:S01]  /*c4b0*/  @P1 MUFU.RSQ R0, R0 ;  /* 0x0000000000001308 */ /* 0x000ee20000001400 */
[----:B0-----:R-:W-:-:S04]  /*c4c0*/  @!P5 SHF.R.U32.HI R58, RZ, 0x10, R58 ;  /* 0x00000010ff3ad819 */ /* 0x001fc8000001163a */
[----:B------:R-:W-:Y:S01]  /*c4d0*/  @!P5 PRMT R25, R58, 0x7610, R25 ;  /* 0x000076103a19d816 */ /* 0x000fe20000000019 */
[----:B------:R-:W-:Y:S01]  /*c4e0*/  STL.S16 [R1+0x684], R26 ;  /* 0x0006841a01007387 */ /* 0x000fe20000100600 */
[----:B------:R-:W-:-:S03]  /*c4f0*/  PRMT R2, RZ, 0x7610, R2 ;  /* 0x00007610ff027816 */ /* 0x000fc60000000002 */
[----:B------:R-:W-:Y:S01]  /*c500*/  STL.S16 [R1+0x680], R25 ;  /* 0x0006801901007387 */ /* 0x000fe20000100600 */
[----:B---3--:R-:W-:-:S03]  /*c510*/  @P1 R2UR UR6, R0 ;  /* 0x00000000000612ca */ /* 0x008fc600000e0000 */
[----:B--2---:R0:W-:Y:S01]  /*c520*/  STL [R1+0x20c], R61 ;  /* 0x00020c3d01007387 */ /* 0x0041e20000100800 */
[----:B------:R-:W-:Y:S02]  /*c530*/  @!P6 PRMT R2, R61, 0x7610, R2 ;  /* 0x000076103d02e816 */ /* 0x000fe40000000002 */
[----:B------:R-:W-:Y:S01]  /*c540*/  PRMT R0, RZ, 0x7610, R0 ;  /* 0x00007610ff007816 */ /* 0x000fe20000000000 */
[----:B------:R2:W-:Y:S01]  /*c550*/  STL [R1+0x10c], R59 ;  /* 0x00010c3b01007387 */ /* 0x0005e20000100800 */
[----:B------:R-:W-:Y:S02]  /*c560*/  @!P6 PRMT R5, R59, 0x7610, R5 ;  /* 0x000076103b05e816 */ /* 0x000fe40000000005 */
[----:B------:R-:W-:Y:S02]  /*c570*/  PRMT R3, RZ, 0x7610, R3 ;  /* 0x00007610ff037816 */ /* 0x000fe40000000003 */
[----:B0-----:R-:W-:Y:S02]  /*c580*/  @!P6 SHF.R.U32.HI R61, RZ, 0x10, R61 ;  /* 0x00000010ff3de819 */ /* 0x001fe4000001163d */
[----:B--2---:R-:W-:-:S02]  /*c590*/  @!P6 SHF.R.U32.HI R59, RZ, 0x10, R59 ;  /* 0x00000010ff3be819 */ /* 0x004fc4000001163b */
[----:B------:R-:W-:Y:S02]  /*c5a0*/  @!P6 PRMT R0, R61, 0x7610, R0 ;  /* 0x000076103d00e816 */ /* 0x000fe40000000000 */
[----:B------:R-:W-:Y:S01]  /*c5b0*/  @!P6 PRMT R3, R59, 0x7610, R3 ;  /* 0x000076103b03e816 */ /* 0x000fe20000000003 */
[----:B------:R-:W-:Y:S02]  /*c5c0*/  @UP0 UMOV UR12, UR6 ;  /* 0x00000006000c0c82 */ /* 0x000fe40008000000 */
[----:B------:R0:W-:Y:S04]  /*c5d0*/  STL.S16 [R1+0x694], R0 ;  /* 0x0006940001007387 */ /* 0x0001e80000100600 */
[----:B------:R2:W-:Y:S04]  /*c5e0*/  STL.S16 [R1+0x688], R5 ;  /* 0x0006880501007387 */ /* 0x0005e80000100600 */
[----:B------:R-:W-:Y:S01]  /*c5f0*/  STL.S16 [R1+0x68c], R3 ;  /* 0x00068c0301007387 */ /* 0x000fe20000100600 */
[----:B0-----:R-:W-:-:S03]  /*c600*/  HFMA2.MMA R0, -RZ, RZ, 0, 0 ;  /* 0x00000000ff007435 */ /* 0x001fc600000001ff */
[----:B------:R0:W-:Y:S01]  /*c610*/  STL.S16 [R1+0x690], R2 ;  /* 0x0006900201007387 */ /* 0x0001e20000100600 */
[----:B--2---:R-:W-:Y:S02]  /*c620*/  MOV R5, RZ ;  /* 0x000000ff00057202 */ /* 0x004fe40000000f00 */
[----:B0-----:R-:W-:Y:S01]  /*c630*/  CS2R R2, SRZ ;  /* 0x0000000000027805 */ /* 0x001fe2000001ff00 */
[----:B-1----:R-:W-:Y:S06]  /*c640*/  @P0 BRA `(.L_x_701) ;  /* 0x0000000000480947 */ /* 0x002fec0003800000 */
[----:B------:R-:W2:Y:S01]  /*c650*/  LDL R33, [R1+0x698] ;  /* 0x0006980001217983 */ /* 0x000ea20000100800 */
[----:B------:R-:W-:Y:S02]  /*c660*/  ISETP.NE.AND P1, PT, RZ, UR15, PT ;  /* 0x0000000fff007c0c */ /* 0x000fe4000bf25270 */
[----:B------:R-:W-:-:S11]  /*c670*/  MOV R0, UR9 ;  /* 0x0000000900007c02 */ /* 0x000fd60008000f00 */
[----:B------:R-:W0:Y:S01]  /*c680*/  @P1 LDC.64 R26, c[0x0][0x240] ;  /* 0x00009000ff1a1b82 */ /* 0x000e220000000a00 */
[----:B--2---:R-:W-:-:S05]  /*c690*/  IMAD R0, R0, 0x78, R33 ;  /* 0x0000007800007824 */ /* 0x004fca00078e0221 */
[----:B0-----:R-:W-:Y:S02]  /*c6a0*/  @P1 LEA R26, P2, R0, R26, 0x1 ;  /* 0x0000001a001a1211 */ /* 0x001fe400078408ff */
[----:B------:R-:W-:-:S04]  /*c6b0*/  @P1 SHF.R.S32.HI R5, RZ, 0x1f, R0 ;  /* 0x0000001fff051819 */ /* 0x000fc80000011400 */
[----:B------:R-:W-:-:S05]  /*c6c0*/  @P1 LEA.HI.X R27, R0, R27, R5, 0x1, P2 ;  /* 0x0000001b001b1211 */ /* 0x000fca00010f0c05 */
[----:B------:R-:W2:Y:S04]  /*c6d0*/  @P1 LDG.E.U16 R5, desc[UR10][R26.64] ;  /* 0x0000000a1a051981 */ /* 0x000ea8000c1e1500 */
[----:B------:R0:W3:Y:S02]  /*c6e0*/  @P1 LDG.E.U16 R25, desc[UR10][R26.64+0x2] ;  /* 0x0000020a1a191981 */ /* 0x0000e4000c1e1500 */
[----:B0-----:R-:W0:Y:S02]  /*c6f0*/  LDC.64 R26, c[0x0][0x238] ;  /* 0x00008e00ff1a7b82 */ /* 0x001e240000000a00 */
[----:B0-----:R-:W-:-:S05]  /*c700*/  IMAD.WIDE R26, R0, 0x2, R26 ;  /* 0x00000002001a7825 */ /* 0x001fca00078e021a */
[----:B------:R-:W4:Y:S04]  /*c710*/  LDG.E.U16 R0, desc[UR10][R26.64] ;  /* 0x0000000a1a007981 */ /* 0x000f28000c1e1500 */
[----:B------:R-:W4:Y:S01]  /*c720*/  LDG.E.U16 R26, desc[UR10][R26.64+0x2] ;  /* 0x0000020a1a1a7981 */ /* 0x000f22000c1e1500 */
[----:B--2---:R-:W-:Y:S02]  /*c730*/  @P1 SHF.L.U32 R3, R5, 0x10, RZ ;  /* 0x0000001005031819 */ /* 0x004fe400000006ff */
[----:B---3--:R-:W-:Y:S02]  /*c740*/  @P1 SHF.L.U32 R2, R25, 0x10, RZ ;  /* 0x0000001019021819 */ /* 0x008fe400000006ff */
[----:B----4-:R-:W-:Y:S02]  /*c750*/  SHF.L.U32 R0, R0, 0x10, RZ ;  /* 0x0000001000007819 */ /* 0x010fe400000006ff */
[----:B------:R-:W-:-:S07]  /*c760*/  SHF.L.U32 R5, R26, 0x10, RZ ;  /* 0x000000101a057819 */ /* 0x000fce00000006ff */
.L_x_701:
[----:B------:R-:W-:Y:S05]  /*c770*/  BSYNC B0 ;  /* 0x0000000000007941 */ /* 0x000fea0003800000 */
.L_x_700:
[----:B------:R-:W2:Y:S01]  /*c780*/  LDL.LU R27, [R1+0x2c4] ;  /* 0x0002c400011b7983 */ /* 0x000ea20000300800 */
[----:B------:R-:W-:-:S03]  /*c790*/  ULDC.U8 UR15, c[0x0][0x2a4] ;  /* 0x0000a900000f7ab9 */ /* 0x000fc60000000000 */
[----:B------:R-:W3:Y:S04]  /*c7a0*/  LDL.LU R26, [R1+0x2f0] ;  /* 0x0002f000011a7983 */ /* 0x000ee80000300800 */
[----:B------:R-:W4:Y:S04]  /*c7b0*/  LDL.LU R25, [R1+0x2d8] ;  /* 0x0002d80001197983 */ /* 0x000f280000300800 */
[----:B------:R-:W4:Y:S01]  /*c7c0*/  LDL.LU R28, [R1+0x2dc] ;  /* 0x0002dc00011c7983 */ /* 0x000f220000300800 */
[----:B------:R-:W-:Y:S02]  /*c7d0*/  ISETP.NE.AND P1, PT, RZ, UR15, PT ;  /* 0x0000000fff007c0c */ /* 0x000fe4000bf25270 */
[----:B--2---:R-:W-:-:S02]  /*c7e0*/  SHF.L.U32 R27, R27, 0x10, RZ ;  /* 0x000000101b1b7819 */ /* 0x004fc400000006ff */
[----:B---3--:R-:W-:-:S03]  /*c7f0*/  SHF.L.U32 R26, R26, 0x10, RZ ;  /* 0x000000101a1a7819 */ /* 0x008fc600000006ff */
[----:B------:R-:W-:Y:S01]  /*c800*/  FADD.FTZ R27, R27, -UR16 ;  /* 0x800000101b1b7e21 */ /* 0x000fe20008010000 */
[----:B----4-:R-:W-:Y:S01]  /*c810*/  SHF.L.U32 R25, R25, 0x10, RZ ;  /* 0x0000001019197819 */ /* 0x010fe200000006ff */
[----:B------:R-:W-:Y:S02]  /*c820*/  FADD.FTZ R26, R26, -UR16 ;  /* 0x800000101a1a7e21 */ /* 0x000fe40008010000 */
        /* <DEDUP_REMOVED lines=22> */
.L_x_702:
[----:B------:R-:W2:Y:S04]  /*c990*/  LDL.LU R30, [R1+0x294] ;  /* 0x00029400011e7983 */ /* 0x000ea80000300800 */
[----:B------:R-:W3:Y:S04]  /*c9a0*/  LDL.LU R31, [R1+0x2c0] ;  /* 0x0002c000011f7983 */ /* 0x000ee80000300800 */
[----:B------:R-:W4:Y:S04]  /*c9b0*/  LDL.LU R34, [R1+0x2b0] ;  /* 0x0002b00001227983 */ /* 0x000f280000300800 */
[----:B------:R-:W4:Y:S01]  /*c9c0*/  LDL.LU R32, [R1+0x2b4] ;  /* 0x0002b40001207983 */ /* 0x000f220000300800 */
[----:B------:R-:W-:-:S04]  /*c9d0*/  FMUL.FTZ R29, R25, R0 ;  /* 0x00000000191d7220 */ /* 0x000fc80000410000 */
        /* <DEDUP_REMOVED lines=31> */
.L_x_703:
[----:B------:R-:W2:Y:S04]  /*cbd0*/  LDL.LU R38, [R1+0x284] ;  /* 0x0002840001267983 */ /* 0x000ea80000300800 */
[----:B------:R-:W3:Y:S04]  /*cbe0*/  LDL.LU R35, [R1+0x2f4] ;  /* 0x0002f40001237983 */ /* 0x000ee80000300800 */
[----:B------:R-:W4:Y:S04]  /*cbf0*/  LDL.LU R37, [R1+0x290] ;  /* 0x0002900001257983 */ /* 0x000f280000300800 */
[----:B------:R-:W4:Y:S01]  /*cc00*/  LDL.LU R36, [R1+0x388] ;  /* 0x0003880001247983 */ /* 0x000f220000300800 */
        /* <DEDUP_REMOVED lines=41> */
.L_x_704:
[----:B------:R-:W2:Y:S04]  /*cea0*/  LDL.LU R39, [R1+0x3f8] ;  /* 0x0003f80001277983 */ /* 0x000ea80000300800 */
[----:B------:R-:W3:Y:S04]  /*ceb0*/  LDL.LU R42, [R1+0x38c] ;  /* 0x00038c00012a7983 */ /* 0x000ee80000300800 */
[----:B------:R-:W4:Y:S04]  /*cec0*/  LDL.LU R38, [R1+0x3e0] ;  /* 0x0003e00001267983 */ /* 0x000f280000300800 */
[----:B------:R-:W4:Y:S01]  /*ced0*/  LDL.LU R36, [R1+0x3e4] ;  /* 0x0003e40001247983 */ /* 0x000f220000300800 */
[----:B------:R-:W-:Y:S01]  /*cee0*/  FADD.FTZ R30, R30, R32 ;  /* 0x000000201e1e7221 */ /* 0x000fe20000010000 */
[----:B------:R-:W-:Y:S01]  /*cef0*/  FFMA.FTZ R27, R35, R32, R27 ;  /* 0x00000020231b7223 */ /* 0x000fe2000001001b */
[----:B------:R-:W-:Y:S01]  /*cf00*/  FMUL.FTZ R32, R32, R0 ;  /* 0x0000000020207220 */ /* 0x000fe20000410000 */
[----:B------:R-:W-:Y:S01]  /*cf10*/  FADD.FTZ R34, R28, R34 ;  /* 0x000000221c227221 */ /* 0x000fe20000010000 */
[----:B------:R-:W-:-:S02]  /*cf20*/  FMUL.FTZ R28, R31, R5 ;  /* 0x000000051f1c7220 */ /* 0x000fc40000410000 */
[----:B------:R-:W-:Y:S01]  /*cf30*/  FFMA.FTZ R29, R35, R32, R29 ;  /* 0x00000020231d7223 */ /* 0x000fe2000001001d */
[----:B------:R-:W-:Y:S01]  /*cf40*/  FADD.FTZ R37, R33, R31 ;  /* 0x0000001f21257221 */ /* 0x000fe20000010000 */
[C---:B------:R-:W-:Y:S02]  /*cf50*/  FFMA.FTZ R26, R25.reuse, R31, R26 ;  /* 0x0000001f191a7223 */ /* 0x040fe4000001001a */
[----:B------:R-:W-:Y:S01]  /*cf60*/  FFMA.FTZ R29, R25, R28, R29 ;  /* 0x0000001c191d7223 */ /* 0x000fe2000001001d */
[----:B------:R-:W-:-:S04]  /*cf70*/  FADD.FTZ R34, R34, R32 ;  /* 0x0000002022227221 */ /* 0x000fc80000010000 */
[----:B------:R-:W-:Y:S01]  /*cf80*/  FADD.FTZ R28, R28, R34 ;  /* 0x000000221c1c7221 */ /* 0x000fe20000010000 */
        /* <DEDUP_REMOVED lines=27> */
.L_x_705:
[----:B------:R-:W2:Y:S04]  /*d140*/  LDL.LU R42, [R1+0x26c] ;  /* 0x00026c00012a7983 */ /* 0x000ea80000300800 */
[----:B------:R-:W3:Y:S04]  /*d150*/  LDL.LU R36, [R1+0x278] ;  /* 0x0002780001247983 */ /* 0x000ee80000300800 */
[----:B------:R-:W4:Y:S04]  /*d160*/  LDL.LU R34, [R1+0x27c] ;  /* 0x00027c0001227983 */ /* 0x000f280000300800 */
[----:B------:R-:W4:Y:S01]  /*d170*/  LDL.LU R33, [R1+0x3fc] ;  /* 0x0003fc0001217983 */ /* 0x000f220000300800 */
[----:B------:R-:W-:Y:S01]  /*d180*/  FMUL.FTZ R32, R38, R0 ;  /* 0x0000000026207220 */ /* 0x000fe20000410000 */
[----:B------:R-:W-:Y:S01]  /*d190*/  FADD.FTZ R35, R30, R38 ;  /* 0x000000261e237221 */ /* 0x000fe20000010000 */
[----:B------:R-:W-:-:S02]  /*d1a0*/  FFMA.FTZ R38, R31, R38, R27 ;  /* 0x000000261f267223 */ /* 0x000fc4000001001b */
[----:B------:R-:W-:Y:S01]  /*d1b0*/  FFMA.FTZ R29, R31, R32, R29 ;  /* 0x000000201f1d7223 */ /* 0x000fe2000001001d */
[----:B------:R-:W-:Y:S01]  /*d1c0*/  FADD.FTZ R30, R28, R32 ;  /* 0x000000201c1e7221 */ /* 0x000fe20000010000 */
[----:B------:R-:W-:-:S04]  /*d1d0*/  FMUL.FTZ R31, R25, R5 ;  /* 0x00000005191f7220 */ /* 0x000fc80000410000 */
        /* <DEDUP_REMOVED lines=29> */
.L_x_706:
[----:B------:R-:W2:Y:S04]  /*d3b0*/  LDL.LU R45, [R1+0x25c] ;  /* 0x00025c00012d7983 */ /* 0x000ea80000300800 */
[----:B------:R-:W3:Y:S04]  /*d3c0*/  LDL.LU R43, [R1+0x264] ;  /* 0x00026400012b7983 */ /* 0x000ee80000300800 */
[----:B------:R-:W4:Y:S04]  /*d3d0*/  LDL.LU R36, [R1+0x438] ;  /* 0x0004380001247983 */ /* 0x000f280000300800 */
[----:B------:R-:W4:Y:S01]  /*d3e0*/  LDL.LU R44, [R1+0x268] ;  /* 0x00026800012c7983 */ /* 0x000f220000300800 */
        /* <DEDUP_REMOVED lines=33> */
.L_x_707:
[----:B------:R-:W2:Y:S04]  /*d600*/  LDL.LU R47, [R1+0x248] ;  /* 0x00024800012f7983 */ /* 0x000ea80000300800 */
[----:B------:R-:W3:Y:S04]  /*d610*/  LDL.LU R44, [R1+0x43c] ;  /* 0x00043c00012c7983 */ /* 0x000ee80000300800 */
[----:B------:R-:W4:Y:S04]  /*d620*/  LDL.LU R46, [R1+0x4d0] ;  /* 0x0004d000012e7983 */ /* 0x000f280000300800 */
[----:B------:R-:W4:Y:S01]  /*d630*/  LDL.LU R45, [R1+0x4d4] ;  /* 0x0004d400012d7983 */ /* 0x000f220000300800 */
[----:B------:R-:W-:Y:S01]  /*d640*/  FFMA.FTZ R39, R39, R25, R26 ;  /* 0x0000001927277223 */ /* 0x000fe2000001001a */
[----:B------:R-:W-:Y:S01]  /*d650*/  FMUL.FTZ R43, R32, R0 ;  /* 0x00000000202b7220 */ /* 0x000fe20000410000 */
[----:B------:R-:W-:Y:S01]  /*d660*/  FADD.FTZ R37, R37, R25 ;  /* 0x0000001925257221 */ /* 0x000fe20000010000 */
[----:B------:R-:W-:Y:S01]  /*d670*/  FMUL.FTZ R25, R30, R5 ;  /* 0x000000051e197220 */ /* 0x000fe20000410000 */
[----:B------:R-:W-:Y:S01]  /*d680*/  FFMA.FTZ R38, R27, R29, R38 ;  /* 0x0000001d1b267223 */ /* 0x000fe20000010026 */
        /* <DEDUP_REMOVED lines=31> */
.L_x_708:
[----:B------:R-:W2:Y:S04]  /*d880*/  LDL.LU R45, [R1+0x238] ;  /* 0x00023800012d7983 */ /* 0x000ea80000300800 */
[----:B------:R-:W3:Y:S04]  /*d890*/  LDL.LU R47, [R1+0x23c] ;  /* 0x00023c00012f7983 */ /* 0x000ee80000300800 */
[----:B------:R-:W4:Y:S04]  /*d8a0*/  LDL.LU R46, [R1+0x240] ;  /* 0x00024000012e7983 */ /* 0x000f280000300800 */
[----:B------:R-:W4:Y:S01]  /*d8b0*/  LDL.LU R48, [R1+0x4f0] ;  /* 0x0004f00001307983 */ /* 0x000f220000300800 */
        /* <DEDUP_REMOVED lines=32> */
.L_x_709:
[----:B------:R-:W2:Y:S04]  /*dac0*/  LDL.LU R52, [R1+0x214] ;  /* 0x0002140001347983 */ /* 0x000ea80000300800 */
[----:B------:R-:W3:Y:S04]  /*dad0*/  LDL.LU R51, [R1+0x4f4] ;  /* 0x0004f40001337983 */ /* 0x000ee80000300800 */
[----:B------:R-:W4:Y:S04]  /*dae0*/  LDL.LU R50, [R1+0x218] ;  /* 0x0002180001327983 */ /* 0x000f280000300800 */
[----:B------:R-:W4:Y:S01]  /*daf0*/  LDL.LU R49, [R1+0x588] ;  /* 0x0005880001317983 */ /* 0x000f220000300800 */
[----:B------:R-:W-:Y:S01]  /*db00*/  FFMA.FTZ R42, R26, R48, R42 ;  /* 0x000000301a2a7223 */ /* 0x000fe2000001002a */
[----:B------:R-:W-:Y:S01]  /*db10*/  FMUL.FTZ R46, R47, R0 ;  /* 0x000000002f2e7220 */ /* 0x000fe20000410000 */
[----:B------:R-:W-:Y:S01]  /*db20*/  FADD.FTZ R43, R48, R43 ;  /* 0x0000002b302b7221 */ /* 0x000fe20000010000 */
[----:B------:R-:W-:Y:S01]  /*db30*/  FFMA.FTZ R33, R33, R34, R39 ;  /* 0x0000002221217223 */ /* 0x000fe20000010027 */
[----:B------:R-:W-:Y:S01]  /*db40*/  FMUL.FTZ R39, R44, R5 ;  /* 0x000000052c277220 */ /* 0x000fe20000410000 */
[----:B------:R-:W-:Y:S01]  /*db50*/  FFMA.FTZ R42, R29, R46, R42 ;  /* 0x0000002e1d2a7223 */ /* 0x000fe2000001002a */
[----:B------:R-:W-:Y:S01]  /*db60*/  FADD.FTZ R43, R43, R46 ;  /* 0x0000002e2b2b7221 */ /* 0x000fe20000010000 */
[----:B------:R-:W-:Y:S01]  /*db70*/  FADD.FTZ R34, R37, R34 ;  /* 0x0000002225227221 */ /* 0x000fe20000010000 */
[----:B------:R-:W-:Y:S01]  /*db80*/  FFMA.FTZ R37, R36, R32, R38 ;  /* 0x0000002024257223 */ /* 0x000fe20000010026 */
[----:B------:R-:W-:Y:S01]  /*db90*/  FFMA.FTZ R36, R45, R39, R42 ;  /* 0x000000272d247223 */ /* 0x000fe2000001002a */
[----:B------:R-:W-:Y:S01]  /*dba0*/  FADD.FTZ R38, R39, R43 ;  /* 0x0000002b27267221 */ /* 0x000fe20000010000 */
        /* <DEDUP_REMOVED lines=27> */
.L_x_710:
[----:B------:R-:W2:Y:S04]  /*dd60*/  LDL.LU R51, [R1+0x210] ;  /* 0x0002100001337983 */ /* 0x000ea80000300800 */
[----:B------:R-:W3:Y:S01]  /*dd70*/  LDL.LU R50, [R1+0x21c] ;  /* 0x00021c0001327983 */ /* 0x000ee20000300800 */
[----:B-----5:R-:W-:Y:S01]  /*dd80*/  SHF.L.U32 R8, R8, 0x10, RZ ;  /* 0x0000001008087819 */ /* 0x020fe200000006ff */
[----:B------:R-:W-:Y:S01]  /*dd90*/  FMUL.FTZ R48, R43, R0 ;  /* 0x000000002b307220 */ /* 0x000fe20000410000 */
[----:B------:R-:W-:Y:S01]  /*dda0*/  SHF.L.U32 R60, R60, 0x10, RZ ;  /* 0x000000103c3c7819 */ /* 0x000fe200000006ff */
[----:B------:R-:W-:Y:S01]  /*ddb0*/  FADD.FTZ R32, R35, R32 ;  /* 0x0000002023207221 */ /* 0x000fe20000010000 */
[----:B------:R-:W-:Y:S01]  /*ddc0*/  FMUL.FTZ R52, R39, R5 ;  /* 0x0000000527347220 */ /* 0x000fe20000410000 */
[----:B------:R-:W-:Y:S01]  /*ddd0*/  FADD.FTZ R8, R8, -UR16 ;  /* 0x8000001008087e21 */ /* 0x000fe20008010000 */
[----:B------:R-:W-:Y:S01]  /*dde0*/  FFMA.FTZ R49, R46, R48, R36 ;  /* 0x000000302e317223 */ /* 0x000fe20000010024 */
[----:B------:R-:W-:Y:S01]  /*ddf0*/  FADD.FTZ R35, R60, -UR16 ;  /* 0x800000103c237e21 */ /* 0x000fe20008010000 */
[----:B------:R-:W-:Y:S01]  /*de00*/  FADD.FTZ R48, R38, R48 ;  /* 0x0000003026307221 */ /* 0x000fe20000010000 */
[----:B------:R-:W-:-:S02]  /*de10*/  FMUL.FTZ R8, R8, UR12 ;  /* 0x0000000c08087c20 */ /* 0x000fc40008410000 */
[----:B------:R-:W-:Y:S01]  /*de20*/  FMUL.FTZ R35, R35, UR12 ;  /* 0x0000000c23237c20 */ /* 0x000fe20008410000 */
[----:B--2---:R-:W-:Y:S02]  /*de30*/  SHF.L.U32 R38, R51, 0x10, RZ ;  /* 0x0000001033267819 */ /* 0x004fe400000006ff */
        /* <DEDUP_REMOVED lines=20> */
.L_x_711:
[----:B------:R-:W2:Y:S04]  /*df80*/  LDL.LU R55, [R1+0x600] ;  /* 0x0006000001377983 */ /* 0x000ea80000300800 */
[----:B------:R-:W3:Y:S04]  /*df90*/  LDL.LU R54, [R1+0x604] ;  /* 0x0006040001367983 */ /* 0x000ee80000300800 */
[----:B------:R-:W4:Y:S01]  /*dfa0*/  LDL.LU R53, [R1+0x60c] ;  /* 0x00060c0001357983 */ /* 0x000f220000300800 */
[----:B------:R-:W-:Y:S01]  /*dfb0*/  FFMA.FTZ R50, R42, R52, R49 ;  /* 0x000000342a327223 */ /* 0x000fe20000010031 */
[----:B------:R-:W-:Y:S01]  /*dfc0*/  FADD.FTZ R52, R52, R48 ;  /* 0x0000003034347221 */ /* 0x000fe20000010000 */
[----:B------:R-:W-:Y:S01]  /*dfd0*/  FMUL.FTZ R51, R38, R0 ;  /* 0x0000000026337220 */ /* 0x000fe20000410000 */
[----:B------:R-:W-:Y:S01]  /*dfe0*/  FFMA.FTZ R48, R28, R30, R33 ;  /* 0x0000001e1c307223 */ /* 0x000fe20000010021 */
[----:B------:R-:W-:Y:S01]  /*dff0*/  SHF.L.U32 R9, R9, 0x10, RZ ;  /* 0x0000001009097819 */ /* 0x000fe200000006ff */
[----:B------:R-:W-:Y:S01]  /*e000*/  FADD.FTZ R49, R34, R30 ;  /* 0x0000001e22317221 */ /* 0x000fe20000010000 */
[----:B------:R-:W-:Y:S01]  /*e010*/  FFMA.FTZ R28, R8, R51, R50 ;  /* 0x00000033081c7223 */ /* 0x000fe20000010032 */
[----:B------:R-:W-:Y:S01]  /*e020*/  FADD.FTZ R52, R52, R51 ;  /* 0x0000003334347221 */ /* 0x000fe20000010000 */
[----:B------:R-:W-:Y:S01]  /*e030*/  FMUL.FTZ R30, R36, R5 ;  /* 0x00000005241e7220 */ /* 0x000fe20000410000 */
[----:B------:R-:W-:Y:S01]  /*e040*/  FFMA.FTZ R50, R31, R27, R37 ;  /* 0x0000001b1f327223 */ /* 0x000fe20000010025 */
[----:B------:R-:W-:-:S02]  /*e050*/  FADD.FTZ R9, R9, -UR16 ;  /* 0x8000001009097e21 */ /* 0x000fc40008010000 */
        /* <DEDUP_REMOVED lines=27> */
.L_x_712:
[----:B------:R-:W2:Y:S01]  /*e210*/  LDL.LU R51, [R1+0x5f0] ;  /* 0x0005f00001337983 */ /* 0x000ea20000300800 */
[----:B------:R-:W-:Y:S01]  /*e220*/  FADD.FTZ R9, R32, R27 ;  /* 0x0000001b20097221 */ /* 0x000fe20000010000 */
[----:B------:R-:W-:Y:S01]  /*e230*/  FMUL.FTZ R33, R34, R0 ;  /* 0x0000000022217220 */ /* 0x000fe20000410000 */
[----:B------:R-:W-:Y:S02]  /*e240*/  SHF.L.U32 R11, R11, 0x10, RZ ;  /* 0x000000100b0b7819 */ /* 0x000fe400000006ff */
[----:B------:R-:W-:Y:S01]  /*e250*/  SHF.L.U32 R27, R10, 0x10, RZ ;  /* 0x000000100a1b7819 */ /* 0x000fe200000006ff */
[----:B------:R-:W-:Y:S01]  /*e260*/  FFMA.FTZ R10, R37, R33, R28 ;  /* 0x00000021250a7223 */ /* 0x000fe2000001001c */
[----:B------:R-:W-:Y:S01]  /*e270*/  FADD.FTZ R52, R52, R33 ;  /* 0x0000002134347221 */ /* 0x000fe20000010000 */
[----:B------:R-:W-:Y:S01]  /*e280*/  FADD.FTZ R11, R11, -UR16 ;  /* 0x800000100b0b7e21 */ /* 0x000fe20008010000 */
[----:B------:R-:W-:Y:S01]  /*e290*/  SHF.L.U32 R32, R12, 0x10, RZ ;  /* 0x000000100c207819 */ /* 0x000fe200000006ff */
[----:B------:R-:W-:Y:S01]  /*e2a0*/  FADD.FTZ R28, R27, -UR16 ;  /* 0x800000101b1c7e21 */ /* 0x000fe20008010000 */
[----:B------:R-:W-:Y:S01]  /*e2b0*/  FMUL.FTZ R12, R30, R5 ;  /* 0x000000051e0c7220 */ /* 0x000fe20000410000 */
        /* <DEDUP_REMOVED lines=22> */
.L_x_713:
[----:B------:R-:W2:Y:S04]  /*e420*/  LDL.LU R54, [R1+0x5e8] ;  /* 0x0005e80001367983 */ /* 0x000ea80000300800 */
[----:B------:R-:W3:Y:S04]  /*e430*/  LDL.LU R53, [R1+0x5ec] ;  /* 0x0005ec0001357983 */ /* 0x000ee80000300800 */
[----:B------:R-:W4:Y:S01]  /*e440*/  LDL.LU R51, [R1+0x5f4] ;  /* 0x0005f40001337983 */ /* 0x000f220000300800 */
[----:B------:R-:W-:Y:S01]  /*e450*/  FFMA.FTZ R10, R31, R12, R10 ;  /* 0x0000000c1f0a7223 */ /* 0x000fe2000001000a */
[----:B------:R-:W-:Y:S01]  /*e460*/  FADD.FTZ R52, R12, R52 ;  /* 0x000000340c347221 */ /* 0x000fe20000010000 */
[----:B------:R-:W-:Y:S01]  /*e470*/  FMUL.FTZ R11, R32, R0 ;  /* 0x00000000200b7220 */ /* 0x000fe20000410000 */
[----:B------:R-:W-:Y:S01]  /*e480*/  SHF.L.U32 R13, R13, 0x10, RZ ;  /* 0x000000100d0d7819 */ /* 0x000fe200000006ff */
[----:B------:R-:W-:Y:S01]  /*e490*/  FFMA.FTZ R48, R26, R25, R48 ;  /* 0x000000191a307223 */ /* 0x000fe20000010030 */
[----:B------:R-:W-:Y:S01]  /*e4a0*/  FADD.FTZ R49, R49, R25 ;  /* 0x0000001931317221 */ /* 0x000fe20000010000 */
[----:B------:R-:W-:Y:S01]  /*e4b0*/  FFMA.FTZ R10, R33, R11, R10 ;  /* 0x0000000b210a7223 */ /* 0x000fe2000001000a */
        /* <DEDUP_REMOVED lines=31> */
.L_x_714:
        /* <DEDUP_REMOVED lines=33> */
.L_x_715:
        /* <DEDUP_REMOVED lines=41> */
.L_x_716:
[----:B------:R-:W2:Y:S04]  /*eb50*/  LDL.LU R16, [R1+0x5b0] ;  /* 0x0005b00001107983 */ /* 0x000ea80000300800 */
[----:B------:R-:W3:Y:S01]  /*eb60*/  LDL.LU R13, [R1+0x5b4] ;  /* 0x0005b400010d7983 */ /* 0x000ee20000300800 */
[----:B------:R-:W-:Y:S01]  /*eb70*/  FADD.FTZ R43, R9, R43 ;  /* 0x0000002b092b7221 */ /* 0x000fe20000010000 */
[----:B------:R-:W-:Y:S01]  /*eb80*/  FMUL.FTZ R11, R15, R0 ;  /* 0x000000000f0b7220 */ /* 0x000fe20000410000 */
[----:B------:R-:W-:Y:S02]  /*eb90*/  SHF.L.U32 R18, R18, 0x10, RZ ;  /* 0x0000001012127819 */ /* 0x000fe400000006ff */
[----:B------:R-:W-:Y:S01]  /*eba0*/  SHF.L.U32 R53, R19, 0x10, RZ ;  /* 0x0000001013357819 */ /* 0x000fe200000006ff */
[----:B------:R-:W-:Y:S01]  /*ebb0*/  FFMA.FTZ R10, R17, R11, R10 ;  /* 0x0000000b110a7223 */ /* 0x000fe2000001000a */
[----:B------:R-:W-:Y:S01]  /*ebc0*/  FADD.FTZ R52, R52, R11 ;  /* 0x0000000b34347221 */ /* 0x000fe20000010000 */
[----:B--2---:R-:W-:Y:S01]  /*ebd0*/  SHF.L.U32 R9, R16, 0x10, RZ ;  /* 0x0000001010097819 */ /* 0x004fe200000006ff */
[----:B------:R-:W-:Y:S01]  /*ebe0*/  FADD.FTZ R16, R18, -UR16 ;  /* 0x8000001012107e21 */ /* 0x000fe20008010000 */
[----:B------:R-:W-:-:S03]  /*ebf0*/  FMUL.FTZ R18, R12, R5 ;  /* 0x000000050c127220 */ /* 0x000fc60000410000 */
[----:B------:R-:W-:Y:S01]  /*ec00*/  FADD.FTZ R11, R9, -UR16 ;  /* 0x80000010090b7e21 */ /* 0x000fe20008010000 */
[----:B---3--:R-:W-:Y:S01]  /*ec10*/  SHF.L.U32 R9, R13, 0x10, RZ ;  /* 0x000000100d097819 */ /* 0x008fe200000006ff */
        /* <DEDUP_REMOVED lines=21> */
.L_x_717:
        /* <DEDUP_REMOVED lines=11> */
[----:B------:R-:W-:Y:S01]  /*ee20*/  FADD.FTZ R18, R49, R39 ;  /* 0x0000002731127221 */ /* 0x000fe20000010000 */
[----:B------:R-:W-:-:S02]  /*ee30*/  FFMA.FTZ R20, R8, R38, R50 ;  /* 0x0000002608147223 */ /* 0x000fc40000010032 */
[----:B------:R-:W-:Y:S01]  /*ee40*/  FFMA.FTZ R39, R11, R13, R10 ;  /* 0x0000000d0b277223 */ /* 0x000fe2000001000a */
[----:B------:R-:W-:Y:S01]  /*ee50*/  FADD.FTZ R52, R13, R52 ;  /* 0x000000340d347221 */ /* 0x000fe20000010000 */
[----:B------:R-:W-:-:S04]  /*ee60*/  FADD.FTZ R13, R19, -UR16 ;  /* 0x80000010130d7e21 */ /* 0x000fc80008010000 */
        /* <DEDUP_REMOVED lines=25> */
.L_x_718:
[----:B------:R-:W2:Y:S04]  /*f000*/  LDL.LU R47, [R1+0x58c] ;  /* 0x00058c00012f7983 */ /* 0x000ea80000300800 */
[----:B------:R-:W3:Y:S01]  /*f010*/  LDL.LU R45, [R1+0x598] ;  /* 0x00059800012d7983 */ /* 0x000ee20000300800 */
[----:B------:R-:W-:Y:S01]  /*f020*/  SHF.L.U32 R21, R21, 0x10, RZ ;  /* 0x0000001015157819 */ /* 0x000fe200000006ff */
[----:B------:R-:W-:Y:S01]  /*f030*/  FADD.FTZ R19, R43, R38 ;  /* 0x000000262b137221 */ /* 0x000fe20000010000 */
[----:B------:R-:W-:Y:S01]  /*f040*/  FMUL.FTZ R44, R8, R0 ;  /* 0x00000000082c7220 */ /* 0x000fe20000410000 */
[----:B------:R-:W-:Y:S02]  /*f050*/  SHF.L.U32 R48, R22, 0x10, RZ ;  /* 0x0000001016307819 */ /* 0x000fe400000006ff */
[----:B------:R-:W-:Y:S01]  /*f060*/  FADD.FTZ R21, R21, -UR16 ;  /* 0x8000001015157e21 */ /* 0x000fe20008010000 */
[----:B------:R-:W-:Y:S01]  /*f070*/  FFMA.FTZ R39, R13, R44, R39 ;  /* 0x0000002c0d277223 */ /* 0x000fe20000010027 */
[----:B------:R-:W-:-:S02]  /*f080*/  FADD.FTZ R52, R52, R44 ;  /* 0x0000002c34347221 */ /* 0x000fc40000010000 */
[----:B------:R-:W-:Y:S01]  /*f090*/  FMUL.FTZ R51, R21, UR12 ;  /* 0x0000000c15337c20 */ /* 0x000fe20008410000 */
[----:B------:R-:W-:Y:S01]  /*f0a0*/  FMUL.FTZ R21, R10, R5 ;  /* 0x000000050a157220 */ /* 0x000fe20000410000 */
[----:B--2---:R-:W-:Y:S02]  /*f0b0*/  SHF.L.U32 R38, R47, 0x10, RZ ;  /* 0x000000102f267819 */ /* 0x004fe400000006ff */
[----:B---3--:R-:W-:-:S03]  /*f0c0*/  SHF.L.U32 R49, R45, 0x10, RZ ;  /* 0x000000102d317819 */ /* 0x008fc600000006ff */
[----:B------:R-:W-:-:S04]  /*f0d0*/  FADD.FTZ R38, R38, -UR16 ;  /* 0x8000001026267e21 */ /* 0x000fc80008010000 */
        /* <DEDUP_REMOVED lines=20> */
.L_x_719:
        /* <DEDUP_REMOVED lines=11> */
[----:B------:R-:W-:Y:S01]  /*f2d0*/  FADD.FTZ R18, R18, R36 ;  /* 0x0000002412127221 */ /* 0x000fe20000010000 */
[----:B------:R-:W-:Y:S01]  /*f2e0*/  FADD.FTZ R23, R23, -UR16 ;  /* 0x8000001017177e21 */ /* 0x000fe20008010000 */
[----:B------:R-:W-:Y:S01]  /*f2f0*/  FFMA.FTZ R20, R37, R34, R20 ;  /* 0x0000002225147223 */ /* 0x000fe20000010014 */
        /* <DEDUP_REMOVED lines=27> */
.L_x_720:
[----:B------:R-:W2:Y:S04]  /*f4b0*/  LDL.LU R37, [R1+0x228] ;  /* 0x0002280001257983 */ /* 0x000ea80000300800 */
[----:B------:R-:W3:Y:S04]  /*f4c0*/  LDL.LU R36, [R1+0x22c] ;  /* 0x00022c0001247983 */ /* 0x000ee80000300800 */
[----:B------:R-:W4:Y:S01]  /*f4d0*/  LDL.LU R35, [R1+0x568] ;  /* 0x0005680001237983 */ /* 0x000f220000300800 */
[----:B------:R-:W-:Y:S01]  /*f4e0*/  SHF.L.U32 R24, R24, 0x10, RZ ;  /* 0x0000001018187819 */ /* 0x000fe200000006ff */
[----:B------:R-:W-:Y:S01]  /*f4f0*/  FADD.FTZ R19, R19, R34 ;  /* 0x0000002213137221 */ /* 0x000fe20000010000 */
[----:B------:R-:W-:-:S03]  /*f500*/  FMUL.FTZ R23, R47, R0 ;  /* 0x000000002f177220 */ /* 0x000fc60000410000 */
[----:B------:R-:W-:Y:S01]  /*f510*/  FADD.FTZ R24, R24, -UR16 ;  /* 0x8000001018187e21 */ /* 0x000fe20008010000 */
[----:B------:R-:W-:Y:S01]  /*f520*/  FFMA.FTZ R39, R52, R23, R39 ;  /* 0x0000001734277223 */ /* 0x000fe20000010027 */
[----:B------:R-:W-:Y:S02]  /*f530*/  FADD.FTZ R22, R22, R23 ;  /* 0x0000001716167221 */ /* 0x000fe40000010000 */
[----:B------:R-:W-:Y:S01]  /*f540*/  FMUL.FTZ R45, R24, UR12 ;  /* 0x0000000c182d7c20 */ /* 0x000fe20008410000 */
[----:B------:R-:W-:Y:S01]  /*f550*/  FMUL.FTZ R24, R43, R5 ;  /* 0x000000052b187220 */ /* 0x000fe20000410000 */
        /* <DEDUP_REMOVED lines=24> */
.L_x_721:
        /* <DEDUP_REMOVED lines=8> */
[----:B------:R-:W-:Y:S01]  /*f760*/  FADD.FTZ R22, R24, R22 ;  /* 0x0000001618167221 */ /* 0x000fe20000010000 */
[----:B------:R-:W-:-:S02]  /*f770*/  FMUL.FTZ R24, R37, R5 ;  /* 0x0000000525187220 */ /* 0x000fc40000410000 */
[----:B------:R-:W-:Y:S01]  /*f780*/  FFMA.FTZ R39, R45, R23, R39 ;  /* 0x000000172d277223 */ /* 0x000fe20000010027 */
[----:B------:R-:W-:Y:S01]  /*f790*/  FADD.FTZ R23, R22, R23 ;  /* 0x0000001716177221 */ /* 0x000fe20000010000 */
[----:B------:R-:W-:Y:S02]  /*f7a0*/  FFMA.FTZ R20, R33, R32, R20 ;  /* 0x0000002021147223 */ /* 0x000fe40000010014 */
[----:B------:R-:W-:Y:S01]  /*f7b0*/  FFMA.FTZ R22, R38, R24, R39 ;  /* 0x0000001826167223 */ /* 0x000fe20000010027 */
[----:B------:R-:W-:Y:S01]  /*f7c0*/  FADD.FTZ R23, R24, R23 ;  /* 0x0000001718177221 */ /* 0x000fe20000010000 */
[----:B--2---:R-:W-:-:S05]  /*f7d0*/  SHF.L.U32 R31, R36, 0x10, RZ ;  /* 0x00000010241f7819 */ /* 0x004fca00000006ff */
[----:B------:R-:W-:-:S04]  /*f7e0*/  FADD.FTZ R31, R31, -UR16 ;  /* 0x800000101f1f7e21 */ /* 0x000fc80008010000 */
[----:B------:R-:W-:-:S05]  /*f7f0*/  FMUL.FTZ R31, R31, UR12 ;  /* 0x0000000c1f1f7c20 */ /* 0x000fca0008410000 */
[----:B------:R0:W-:Y:S01]  /*f800*/  STL [R1+0x210], R31 ;  /* 0x0002101f01007387 */ /* 0x0001e20000100800 */
[----:B---3--:R-:W-:-:S05]  /*f810*/  SHF.L.U32 R30, R59, 0x10, RZ ;  /* 0x000000103b1e7819 */ /* 0x008fca00000006ff */
[----:B------:R-:W-:Y:S01]  /*f820*/  FADD.FTZ R30, R30, -UR16 ;  /* 0x800000101e1e7e21 */ /* 0x000fe20008010000 */
[----:B----4-:R-:W-:Y:S02]  /*f830*/  SHF.L.U32 R36, R35, 0x10, RZ ;  /* 0x0000001023247819 */ /* 0x010fe400000006ff */
        /* <DEDUP_REMOVED lines=21> */
.L_x_722:
[----:B------:R-:W2:Y:S04]  /*f990*/  LDL.LU R31, [R1+0x280] ;  /* 0x00028000011f7983 */ /* 0x000ea80000300800 */
[----:B------:R-:W3:Y:S04]  /*f9a0*/  LDL.LU R30, [R1+0x24c] ;  /* 0x00024c00011e7983 */ /* 0x000ee80000300800 */
[----:B------:R-:W4:Y:S04]  /*f9b0*/  LDL.LU R35, [R1+0x548] ;  /* 0x0005480001237983 */ /* 0x000f280000300800 */
[----:B------:R-:W5:Y:S01]  /*f9c0*/  LDL.LU R33, [R1+0x258] ;  /* 0x0002580001217983 */ /* 0x000f620000300800 */
[----:B------:R-:W-:-:S04]  /*f9d0*/  FMUL.FTZ R24, R36, R0 ;  /* 0x0000000024187220 */ /* 0x000fc80000410000 */
[----:B------:R-:W-:Y:S01]  /*f9e0*/  FFMA.FTZ R22, R39, R24, R22 ;  /* 0x0000001827167223 */ /* 0x000fe20000010016 */
[----:B------:R-:W-:Y:S01]  /*f9f0*/  FADD.FTZ R23, R23, R24 ;  /* 0x0000001817177221 */ /* 0x000fe20000010000 */
        /* <DEDUP_REMOVED lines=8> */
[----:B-----5:R-:W-:-:S03]  /*fa80*/  SHF.L.U32 R33, R33, 0x10, RZ ;  /* 0x0000001021217819 */ /* 0x020fc600000006ff */
[----:B------:R-:W-:Y:S01]  /*fa90*/  FMUL.FTZ R35, R30, UR12 ;  /* 0x0000000c1e237c20 */ /* 0x000fe20008410000 */
[----:B------:R-:W-:Y:S01]  /*faa0*/  FMUL.FTZ R30, R34, R5 ;  /* 0x00000005221e7220 */ /* 0x000fe20000410000 */
        /* <DEDUP_REMOVED lines=19> */
.L_x_723:
[----:B------:R-:W2:Y:S04]  /*fbe0*/  LDL R24, [R1+0x210] ;  /* 0x0002100001187983 */ /* 0x000ea80000100800 */
[----:B------:R-:W3:Y:S01]  /*fbf0*/  LDL.LU R61, [R1+0x540] ;  /* 0x00054000013d7983 */ /* 0x000ee20000300800 */
[----:B------:R-:W-:-:S03]  /*fc00*/  FADD.FTZ R23, R30, R23 ;  /* 0x000000171e177221 */ /* 0x000fc60000010000 */
[----:B------:R-:W4:Y:S04]  /*fc10*/  LDL.LU R32, [R1+0x54c] ;  /* 0x00054c0001207983 */ /* 0x000f280000300800 */
[----:B------:R-:W5:Y:S01]  /*fc20*/  LDL.LU R59, [R1+0x544] ;  /* 0x00054400013b7983 */ /* 0x000f620000300800 */
[----:B------:R-:W-:Y:S01]  /*fc30*/  FFMA.FTZ R21, R28, R27, R21 ;  /* 0x0000001b1c157223 */ /* 0x000fe20000010015 */
[----:B------:R-:W-:Y:S01]  /*fc40*/  FFMA.FTZ R20, R29, R25, R20 ;  /* 0x000000191d147223 */ /* 0x000fe20000010014 */
[----:B--2---:R-:W-:Y:S02]  /*fc50*/  FFMA.FTZ R22, R24, R30, R22 ;  /* 0x0000001e18167223 */ /* 0x004fe40000010016 */
[----:B------:R-:W2:Y:S01]  /*fc60*/  LDL.LU R30, [R1+0x260] ;  /* 0x00026000011e7983 */ /* 0x000ea20000300800 */
[----:B------:R-:W-:Y:S01]  /*fc70*/  FMUL.FTZ R24, R33, R0 ;  /* 0x0000000021187220 */ /* 0x000fe20000410000 */
[----:B---3--:R-:W-:-:S03]  /*fc80*/  SHF.L.U32 R28, R61, 0x10, RZ ;  /* 0x000000103d1c7819 */ /* 0x008fc600000006ff */
[----:B------:R-:W-:Y:S01]  /*fc90*/  FFMA.FTZ R22, R35, R24, R22 ;  /* 0x0000001823167223 */ /* 0x000fe20000010016 */
[----:B------:R-:W-:Y:S01]  /*fca0*/  FADD.FTZ R24, R23, R24 ;  /* 0x0000001817187221 */ /* 0x000fe20000010000 */
[----:B------:R-:W-:-:S04]  /*fcb0*/  FMUL.FTZ R23, R31, R5 ;  /* 0x000000051f177220 */ /* 0x000fc80000410000 */
[----:B------:R-:W-:Y:S01]  /*fcc0*/  FFMA.FTZ R22, R60, R23, R22 ;  /* 0x000000173c167223 */ /* 0x000fe20000010016 */
[----:B------:R-:W-:Y:S01]  /*fcd0*/  FADD.FTZ R24, R23, R24 ;  /* 0x0000001817187221 */ /* 0x000fe20000010000 */
[----:B------:R-:W-:-:S04]  /*fce0*/  FADD.FTZ R23, R28, -UR16 ;  /* 0x800000101c177e21 */ /* 0x000fc80008010000 */
[----:B------:R-:W-:-:S05]  /*fcf0*/  FMUL.FTZ R29, R23, UR12 ;  /* 0x0000000c171d7c20 */ /* 0x000fca0008410000 */
[----:B------:R0:W-:Y:S01]  /*fd00*/  STL [R1+0x218], R29 ;  /* 0x0002181d01007387 */ /* 0x0001e20000100800 */
[----:B------:R-:W-:Y:S01]  /*fd10*/  FADD.FTZ R18, R18, R27 ;  /* 0x0000001b12127221 */ /* 0x000fe20000010000 */
[----:B----4-:R-:W-:Y:S02]  /*fd20*/  SHF.L.U32 R28, R32, 0x10, RZ ;  /* 0x00000010201c7819 */ /* 0x010fe400000006ff */
[----:B--2---:R-:W-:-:S05]  /*fd30*/  SHF.L.U32 R27, R30, 0x10, RZ ;  /* 0x000000101e1b7819 */ /* 0x004fca00000006ff */
[----:B------:R-:W-:Y:S01]  /*fd40*/  FADD.FTZ R27, R27, -UR16 ;  /* 0x800000101b1b7e21 */ /* 0x000fe20008010000 */
[----:B-----5:R-:W-:-:S03]  /*fd50*/  SHF.L.U32 R30, R59, 0x10, RZ ;  /* 0x000000103b1e7819 */ /* 0x020fc600000006ff */
        /* <DEDUP_REMOVED lines=20> */
.L_x_724:
[----:B------:R-:W2:Y:S04]  /*fea0*/  LDL.LU R23, [R1+0x530] ;  /* 0x0005300001177983 */ /* 0x000ea80000300800 */
[----:B------:R-:W3:Y:S04]  /*feb0*/  LDL.LU R29, [R1+0x534] ;  /* 0x00053400011d7983 */ /* 0x000ee80000300800 */
[----:B------:R-:W4:Y:S04]  /*fec0*/  LDL.LU R59, [R1+0x53c] ;  /* 0x00053c00013b7983 */ /* 0x000f280000300800 */
[----:B------:R-:W5:Y:S01]  /*fed0*/  LDL.LU R60, [R1+0x538] ;  /* 0x00053800013c7983 */ /* 0x000f620000300800 */
[----:B------:R-:W-:Y:S01]  /*fee0*/  FADD.FTZ R19, R19, R25 ;  /* 0x0000001913137221 */ /* 0x000fe20000010000 */
[----:B------:R-:W-:-:S04]  /*fef0*/  FMUL.FTZ R27, R30, R0 ;  /* 0x000000001e1b7220 */ /* 0x000fc80000410000 */
[----:B------:R-:W-:Y:S01]  /*ff00*/  FFMA.FTZ R22, R32, R27, R22 ;  /* 0x0000001b20167223 */ /* 0x000fe20000010016 */
[----:B------:R-:W-:Y:S01]  /*ff10*/  FADD.FTZ R24, R24, R27 ;  /* 0x0000001b18187221 */ /* 0x000fe20000010000 */
[----:B--2---:R-:W-:Y:S02]  /*ff20*/  SHF.L.U32 R23, R23, 0x10, RZ ;  /* 0x0000001017177819 */ /* 0x004fe400000006ff */
[----:B---3--:R-:W-:-:S03]  /*ff30*/  SHF.L.U32 R25, R29, 0x10, RZ ;  /* 0x000000101d197819 */ /* 0x008fc600000006ff */
[----:B------:R-:W-:Y:S02]  /*ff40*/  FADD.FTZ R29, R23, -UR16 ;  /* 0x80000010171d7e21 */ /* 0x000fe40008010000 */
[----:B------:R-:W-:-:S04]  /*ff50*/  FADD.FTZ R23, R25, -UR16 ;  /* 0x8000001019177e21 */ /* 0x000fc80008010000 */
[----:B------:R-:W-:-:S05]  /*ff60*/  FMUL.FTZ R61, R23, UR12 ;  /* 0x0000000c173d7c20 */ /* 0x000fca0008410000 */
[----:B------:R0:W-:Y:S01]  /*ff70*/  STL [R1+0x21c], R61 ;  /* 0x00021c3d01007387 */ /* 0x0001e20000100800 */
[----:B----4-:R-:W-:Y:S01]  /*ff80*/  SHF.L.U32 R25, R59, 0x10, RZ ;  /* 0x000000103b197819 */ /* 0x010fe200000006ff */
[----:B------:R-:W-:Y:S01]  /*ff90*/  FMUL.FTZ R29, R29, UR12 ;  /* 0x0000000c1d1d7c20 */ /* 0x000fe20008410000 */
[----:B-----5:R-:W-:Y:S01]  /*ffa0*/  SHF.L.U32 R27, R60, 0x10, RZ ;  /* 0x000000103c1b7819 */ /* 0x020fe200000006ff */
        /* <DEDUP_REMOVED lines=20> */
.L_x_725:
[----:B------:R-:W2:Y:S01]  /*100f0*/  LDL R23, [R1+0x218] ;  /* 0x0002180001177983 */ /* 0x000ea20000100800 */
[----:B------:R-:W-:-:S03]  /*10100*/  FADD.FTZ R24, R59, R24 ;  /* 0x000000183b187221 */ /* 0x000fc60000010000 */
[----:B------:R-:W3:Y:S01]  /*10110*/  LDL.LU R60, [R1+0x52c] ;  /* 0x00052c00013c7983 */ /* 0x000ee20000300800 */
[----:B------:R-:W-:-:S03]  /*10120*/  FFMA.FTZ R56, R56, R26, R21 ;  /* 0x0000001a38387223 */ /* 0x000fc60000010015 */
[----:B------:R-:W4:Y:S01]  /*10130*/  LDL.LU R21, [R1+0x520] ;  /* 0x0005200001157983 */ /* 0x000f220000300800 */
[----:B------:R-:W-:-:S03]  /*10140*/  FADD.FTZ R18, R18, R26 ;  /* 0x0000001a12127221 */ /* 0x000fc60000010000 */
[----:B------:R-:W5:Y:S04]  /*10150*/  LDL R26, [R1+0x21c] ;  /* 0x00021c00011a7983 */ /* 0x000f680000100800 */
[----:B0-----:R-:W3:Y:S01]  /*10160*/  LDL.LU R61, [R1+0x528] ;  /* 0x00052800013d7983 */ /* 0x001ee20000300800 */
[----:B--2---:R-:W-:Y:S01]  /*10170*/  FFMA.FTZ R22, R23, R59, R22 ;  /* 0x0000003b17167223 */ /* 0x004fe20000010016 */
[----:B------:R-:W-:-:S04]  /*10180*/  FMUL.FTZ R23, R27, R0 ;  /* 0x000000001b177220 */ /* 0x000fc80000410000 */
[----:B------:R-:W-:Y:S01]  /*10190*/  FFMA.FTZ R22, R29, R23, R22 ;  /* 0x000000171d167223 */ /* 0x000fe20000010016 */
[----:B------:R-:W-:Y:S02]  /*101a0*/  FADD.FTZ R24, R24, R23 ;  /* 0x0000001718187221 */ /* 0x000fe40000010000 */
[----:B------:R-:W2:Y:S01]  /*101b0*/  LDL.LU R23, [R1+0x524] ;  /* 0x0005240001177983 */ /* 0x000ea20000300800 */
[----:B------:R-:W-:Y:S01]  /*101c0*/  FFMA.FTZ R58, R58, R57, R20 ;  /* 0x000000393a3a7223 */ /* 0x000fe20000010014 */
[----:B----4-:R-:W-:Y:S01]  /*101d0*/  SHF.L.U32 R21, R21, 0x10, RZ ;  /* 0x0000001015157819 */ /* 0x010fe200000006ff */
[----:B------:R-:W-:-:S04]  /*101e0*/  FMUL.FTZ R59, R25, R5 ;  /* 0x00000005193b7220 */ /* 0x000fc80000410000 */
[----:B------:R-:W-:Y:S01]  /*101f0*/  FADD.FTZ R21, R21, -UR16 ;  /* 0x8000001015157e21 */ /* 0x000fe20008010000 */
[----:B-----5:R-:W-:Y:S01]  /*10200*/  FFMA.FTZ R22, R26, R59, R22 ;  /* 0x0000003b1a167223 */ /* 0x020fe20000010016 */
[----:B------:R-:W-:Y:S01]  /*10210*/  FADD.FTZ R59, R59, R24 ;  /* 0x000000183b3b7221 */ /* 0x000fe20000010000 */
[----:B---3--:R-:W-:Y:S01]  /*10220*/  SHF.L.U32 R24, R61, 0x10, RZ ;  /* 0x000000103d187819 */ /* 0x008fe200000006ff */
[----:B------:R-:W-:Y:S01]  /*10230*/  FMUL.FTZ R26, R21, UR12 ;  /* 0x0000000c151a7c20 */ /* 0x000fe20008410000 */
[----:B--2---:R-:W-:-:S05]  /*10240*/  SHF.L.U32 R23, R23, 0x10, RZ ;  /* 0x0000001017177819 */ /* 0x004fca00000006ff */
[----:B------:R-:W-:Y:S01]  /*10250*/  FADD.FTZ R20, R23, -UR16 ;  /* 0x8000001017147e21 */ /* 0x000fe20008010000 */
[----:B------:R-:W-:-:S03]  /*10260*/  SHF.L.U32 R23, R60, 0x10, RZ ;  /* 0x000000103c177819 */ /* 0x000fc600000006ff */
        /* <DEDUP_REMOVED lines=21> */
.L_x_726:
[----:B------:R-:W2:Y:S04]  /*103c0*/  LDL.LU R20, [R1+0x510] ;  /* 0x0005100001147983 */ /* 0x000ea80000300800 */
[----:B0-----:R-:W3:Y:S04]  /*103d0*/  LDL.LU R60, [R1+0x514] ;  /* 0x00051400013c7983 */ /* 0x001ee80000300800 */
[----:B------:R-:W4:Y:S01]  /*103e0*/  LDL.LU R61, [R1+0x518] ;  /* 0x00051800013d7983 */ /* 0x000f220000300800 */
[----:B------:R-:W-:Y:S01]  /*103f0*/  FMUL.FTZ R21, R24, R0 ;  /* 0x0000000018157220 */ /* 0x000fe20000410000 */
[----:B------:R-:W-:-:S03]  /*10400*/  FADD.FTZ R57, R19, R57 ;  /* 0x0000003913397221 */ /* 0x000fc60000010000 */
[----:B------:R-:W-:Y:S01]  /*10410*/  FFMA.FTZ R19, R26, R21, R22 ;  /* 0x000000151a137223 */ /* 0x000fe20000010016 */
[----:B------:R-:W-:Y:S02]  /*10420*/  FADD.FTZ R59, R59, R21 ;  /* 0x000000153b3b7221 */ /* 0x000fe40000010000 */
[----:B------:R-:W5:Y:S01]  /*10430*/  LDL.LU R21, [R1+0x51c] ;  /* 0x00051c0001157983 */ /* 0x000f620000300800 */
[----:B--2---:R-:W-:Y:S02]  /*10440*/  SHF.L.U32 R20, R20, 0x10, RZ ;  /* 0x0000001014147819 */ /* 0x004fe400000006ff */
[----:B---3--:R-:W-:-:S03]  /*10450*/  SHF.L.U32 R60, R60, 0x10, RZ ;  /* 0x000000103c3c7819 */ /* 0x008fc600000006ff */
[----:B------:R-:W-:Y:S01]  /*10460*/  FADD.FTZ R20, R20, -UR16 ;  /* 0x8000001014147e21 */ /* 0x000fe20008010000 */
[----:B----4-:R-:W-:Y:S01]  /*10470*/  SHF.L.U32 R22, R61, 0x10, RZ ;  /* 0x000000103d167819 */ /* 0x010fe200000006ff */
[----:B------:R-:W-:Y:S02]  /*10480*/  FADD.FTZ R61, R60, -UR16 ;  /* 0x800000103c3d7e21 */ /* 0x000fe40008010000 */
[----:B------:R-:W-:Y:S02]  /*10490*/  FMUL.FTZ R20, R20, UR12 ;  /* 0x0000000c14147c20 */ /* 0x000fe40008410000 */
[----:B------:R-:W-:-:S03]  /*104a0*/  FMUL.FTZ R61, R61, UR12 ;  /* 0x0000000c3d3d7c20 */ /* 0x000fc60008410000 */
[----:B------:R0:W-:Y:S04]  /*104b0*/  STL [R1+0x220], R20 ;  /* 0x0002201401007387 */ /* 0x0001e80000100800 */
[----:B------:R0:W-:Y:S01]  /*104c0*/  STL [R1+0x22c], R61 ;  /* 0x00022c3d01007387 */ /* 0x0001e20000100800 */
[----:B-----5:R-:W-:Y:S01]  /*104d0*/  SHF.L.U32 R21, R21, 0x10, RZ ;  /* 0x0000001015157819 */ /* 0x020fe200000006ff */
        /* <DEDUP_REMOVED lines=21> */
.L_x_727:
[----:B0-----:R-:W2:Y:S01]  /*10630*/  LDL R20, [R1+0x224] ;  /* 0x0002240001147983 */ /* 0x001ea20000100800 */
[----:B------:R-:W-:-:S03]  /*10640*/  FFMA.FTZ R56, R55, R54, R56 ;  /* 0x0000003637387223 */ /* 0x000fc60000010038 */
[----:B------:R-:W3:Y:S01]  /*10650*/  LDL R55, [R1+0x220] ;  /* 0x0002200001377983 */ /* 0x000ee20000100800 */
[----:B------:R-:W-:Y:S01]  /*10660*/  FADD.FTZ R59, R60, R59 ;  /* 0x0000003b3c3b7221 */ /* 0x000fe20000010000 */
[----:B------:R-:W-:Y:S02]  /*10670*/  FADD.FTZ R54, R18, R54 ;  /* 0x0000003612367221 */ /* 0x000fe40000010000 */
[----:B------:R-:W4:Y:S04]  /*10680*/  LDL.LU R18, [R1+0x500] ;  /* 0x0005000001127983 */ /* 0x000f280000300800 */
[----:B------:R-:W5:Y:S01]  /*10690*/  LDL.LU R61, [R1+0x50c] ;  /* 0x00050c00013d7983 */ /* 0x000f620000300800 */
[----:B--2---:R-:W-:Y:S01]  /*106a0*/  FFMA.FTZ R19, R20, R60, R19 ;  /* 0x0000003c14137223 */ /* 0x004fe20000010013 */
[----:B------:R-:W-:-:S02]  /*106b0*/  FMUL.FTZ R20, R22, R0 ;  /* 0x0000000016147220 */ /* 0x000fc40000410000 */
[----:B------:R-:W2:Y:S02]  /*106c0*/  LDL R60, [R1+0x22c] ;  /* 0x00022c00013c7983 */ /* 0x000ea40000100800 */
[----:B---3--:R-:W-:Y:S01]  /*106d0*/  FFMA.FTZ R19, R55, R20, R19 ;  /* 0x0000001437137223 */ /* 0x008fe20000010013 */
[----:B------:R-:W-:Y:S02]  /*106e0*/  FADD.FTZ R59, R59, R20 ;  /* 0x000000143b3b7221 */ /* 0x000fe40000010000 */
[----:B------:R-:W3:Y:S01]  /*106f0*/  LDL.LU R20, [R1+0x504] ;  /* 0x0005040001147983 */ /* 0x000ee20000300800 */
[----:B------:R-:W-:Y:S01]  /*10700*/  FMUL.FTZ R55, R21, R5 ;  /* 0x0000000515377220 */ /* 0x000fe20000410000 */
[----:B----4-:R-:W-:Y:S02]  /*10710*/  IMAD.U32 R18, R18, 0x10000, RZ ;  /* 0x0001000012127824 */ /* 0x010fe400078e00ff */
[----:B------:R-:W-:Y:S02]  /*10720*/  FFMA.FTZ R58, R17, R15, R58 ;  /* 0x0000000f113a7223 */ /* 0x000fe4000001003a */
[----:B------:R-:W-:Y:S01]  /*10730*/  FADD.FTZ R18, R18, -UR16 ;  /* 0x8000001012127e21 */ /* 0x000fe20008010000 */
[----:B------:R-:W-:-:S03]  /*10740*/  FADD.FTZ R59, R55, R59 ;  /* 0x0000003b373b7221 */ /* 0x000fc60000010000 */
[----:B------:R-:W-:Y:S01]  /*10750*/  FMUL.FTZ R18, R18, UR12 ;  /* 0x0000000c12127c20 */ /* 0x000fe20008410000 */
[----:B--2---:R-:W-:Y:S02]  /*10760*/  FFMA.FTZ R60, R60, R55, R19 ;  /* 0x000000373c3c7223 */ /* 0x004fe40000010013 */
[----:B------:R-:W2:Y:S01]  /*10770*/  LDL.LU R19, [R1+0x508] ;  /* 0x0005080001137983 */ /* 0x000ea20000300800 */
[----:B---3--:R-:W-:-:S05]  /*10780*/  SHF.L.U32 R20, R20, 0x10, RZ ;  /* 0x0000001014147819 */ /* 0x008fca00000006ff */
[----:B------:R-:W-:-:S04]  /*10790*/  FADD.FTZ R17, R20, -UR16 ;  /* 0x8000001014117e21 */ /* 0x000fc80008010000 */
[----:B------:R-:W-:Y:S01]  /*107a0*/  FMUL.FTZ R55, R17, UR12 ;  /* 0x0000000c11377c20 */ /* 0x000fe20008410000 */
[----:B------:R0:W-:Y:S04]  /*107b0*/  STL [R1+0x228], R18 ;  /* 0x0002281201007387 */ /* 0x0001e80000100800 */
[----:B------:R0:W-:Y:S01]  /*107c0*/  STL [R1+0x234], R55 ;  /* 0x0002343701007387 */ /* 0x0001e20000100800 */
[----:B--2---:R-:W-:Y:S02]  /*107d0*/  SHF.L.U32 R20, R19, 0x10, RZ ;  /* 0x0000001013147819 */ /* 0x004fe400000006ff */
[----:B-----5:R-:W-:Y:S01]  /*107e0*/  SHF.L.U32 R19, R61, 0x10, RZ ;  /* 0x000000103d137819 */ /* 0x020fe200000006ff */
        /* <DEDUP_REMOVED lines=19> */
.L_x_728:
[----:B------:R-:W-:Y:S01]  /*10920*/  FADD.FTZ R57, R57, R15 ;  /* 0x0000000f39397221 */ /* 0x000fe20000010000 */
[----:B------:R-:W2:Y:S04]  /*10930*/  LDL.LU R17, [R1+0x4e8] ;  /* 0x0004e80001117983 */ /* 0x000ea80000300800 */
[----:B------:R-:W3:Y:S04]  /*10940*/  LDL R15, [R1+0x228] ;  /* 0x00022800010f7983 */ /* 0x000ee80000100800 */
[----:B------:R-:W4:Y:S04]  /*10950*/  LDL.LU R55, [R1+0x4ec] ;  /* 0x0004ec0001377983 */ /* 0x000f280000300800 */
[----:B------:R-:W5:Y:S01]  /*10960*/  LDL.LU R61, [R1+0x4fc] ;  /* 0x0004fc00013d7983 */ /* 0x000f620000300800 */
[----:B------:R-:W-:-:S04]  /*10970*/  FMUL.FTZ R18, R20, R0 ;  /* 0x0000000014127220 */ /* 0x000fc80000410000 */
[----:B------:R-:W-:Y:S01]  /*10980*/  FADD.FTZ R59, R59, R18 ;  /* 0x000000123b3b7221 */ /* 0x000fe20000010000 */
[----:B--2---:R-:W-:Y:S01]  /*10990*/  SHF.L.U32 R17, R17, 0x10, RZ ;  /* 0x0000001011117819 */ /* 0x004fe200000006ff */
[----:B---3--:R-:W-:Y:S02]  /*109a0*/  FFMA.FTZ R15, R15, R18, R60 ;  /* 0x000000120f0f7223 */ /* 0x008fe4000001003c */
[----:B------:R-:W2:Y:S01]  /*109b0*/  LDL.LU R18, [R1+0x4f8] ;  /* 0x0004f80001127983 */ /* 0x000ea20000300800 */
[----:B----4-:R-:W-:Y:S01]  /*109c0*/  SHF.L.U32 R55, R55, 0x10, RZ ;  /* 0x0000001037377819 */ /* 0x010fe200000006ff */
[----:B------:R-:W-:-:S04]  /*109d0*/  FADD.FTZ R60, R17, -UR16 ;  /* 0x80000010113c7e21 */ /* 0x000fc80008010000 */
[----:B------:R-:W-:Y:S01]  /*109e0*/  FADD.FTZ R55, R55, -UR16 ;  /* 0x8000001037377e21 */ /* 0x000fe20008010000 */
[----:B-----5:R-:W-:Y:S01]  /*109f0*/  SHF.L.U32 R17, R61, 0x10, RZ ;  /* 0x000000103d117819 */ /* 0x020fe200000006ff */
[----:B------:R-:W-:Y:S02]  /*10a00*/  FMUL.FTZ R61, R60, UR12 ;  /* 0x0000000c3c3d7c20 */ /* 0x000fe40008410000 */
[----:B------:R-:W-:-:S03]  /*10a10*/  FMUL.FTZ R55, R55, UR12 ;  /* 0x0000000c37377c20 */ /* 0x000fc60008410000 */
        /* <DEDUP_REMOVED lines=24> */
.L_x_729:
[----:B------:R-:W2:Y:S04]  /*10ba0*/  LDL R55, [R1+0x234] ;  /* 0x0002340001377983 */ /* 0x000ea80000100800 */
[----:B------:R0:W-:Y:S04]  /*10bb0*/  STL [R1+0x6a0], R2 ;  /* 0x0006a00201007387 */ /* 0x0001e80000100800 */
[----:B------:R-:W3:Y:S04]  /*10bc0*/  LDL.LU R61, [R1+0x4e4] ;  /* 0x0004e400013d7983 */ /* 0x000ee80000300800 */
[----:B0-----:R-:W4:Y:S01]  /*10bd0*/  LDL R2, [R1+0x230] ;  /* 0x0002300001027983 */ /* 0x001f220000100800 */
[----:B------:R-:W-:Y:S01]  /*10be0*/  FFMA.FTZ R56, R14, R12, R56 ;  /* 0x0000000c0e387223 */ /* 0x000fe20000010038 */
[----:B------:R-:W-:-:S02]  /*10bf0*/  FADD.FTZ R54, R54, R12 ;  /* 0x0000000c36367221 */ /* 0x000fc40000010000 */
[----:B------:R-:W3:Y:S04]  /*10c00*/  LDL.LU R14, [R1+0x4dc] ;  /* 0x0004dc00010e7983 */ /* 0x000ee80000300800 */
[----:B------:R-:W3:Y:S01]  /*10c10*/  LDL.LU R12, [R1+0x4d8] ;  /* 0x0004d800010c7983 */ /* 0x000ee20000300800 */
[----:B------:R-:W-:Y:S01]  /*10c20*/  FADD.FTZ R59, R60, R59 ;  /* 0x0000003b3c3b7221 */ /* 0x000fe20000010000 */
[----:B------:R-:W-:Y:S02]  /*10c30*/  FFMA.FTZ R58, R16, R53, R58 ;  /* 0x00000035103a7223 */ /* 0x000fe4000001003a */
[----:B------:R-:W3:Y:S01]  /*10c40*/  LDL.LU R16, [R1+0x4e0] ;  /* 0x0004e00001107983 */ /* 0x000ee20000300800 */
[----:B--2---:R-:W-:-:S03]  /*10c50*/  FFMA.FTZ R15, R55, R60, R15 ;  /* 0x0000003c370f7223 */ /* 0x004fc6000001000f */
[----:B------:R-:W2:Y:S01]  /*10c60*/  LDL R60, [R1+0x23c] ;  /* 0x00023c00013c7983 */ /* 0x000ea20000100800 */
[----:B------:R-:W-:-:S04]  /*10c70*/  FMUL.FTZ R55, R18, R0 ;  /* 0x0000000012377220 */ /* 0x000fc80000410000 */
[----:B----4-:R-:W-:Y:S02]  /*10c80*/  FFMA.FTZ R15, R2, R55, R15 ;  /* 0x00000037020f7223 */ /* 0x010fe4000001000f */
[----:B------:R0:W5:Y:S01]  /*10c90*/  LDL.LU R2, [R1+0x6a0] ;  /* 0x0006a00001027983 */ /* 0x0001620000300800 */
[----:B---3--:R-:W-:Y:S01]  /*10ca0*/  SHF.L.U32 R14, R14, 0x10, RZ ;  /* 0x000000100e0e7819 */ /* 0x008fe200000006ff */
[----:B------:R-:W-:Y:S01]  /*10cb0*/  FADD.FTZ R59, R59, R55 ;  /* 0x000000373b3b7221 */ /* 0x000fe20000010000 */
[----:B------:R-:W-:Y:S01]  /*10cc0*/  SHF.L.U32 R12, R12, 0x10, RZ ;  /* 0x000000100c0c7819 */ /* 0x000fe200000006ff */
[----:B------:R-:W-:Y:S02]  /*10cd0*/  FMUL.FTZ R55, R17, R5 ;  /* 0x0000000511377220 */ /* 0x000fe40000410000 */
[----:B------:R-:W-:Y:S02]  /*10ce0*/  FADD.FTZ R14, R14, -UR16 ;  /* 0x800000100e0e7e21 */ /* 0x000fe40008010000 */
[----:B------:R-:W-:Y:S01]  /*10cf0*/  FADD.FTZ R12, R12, -UR16 ;  /* 0x800000100c0c7e21 */ /* 0x000fe20008010000 */
[----:B------:R-:W-:-:S03]  /*10d00*/  FADD.FTZ R59, R55, R59 ;  /* 0x0000003b373b7221 */ /* 0x000fc60000010000 */
[----:B------:R-:W-:-:S05]  /*10d10*/  FMUL.FTZ R12, R12, UR12 ;  /* 0x0000000c0c0c7c20 */ /* 0x000fca0008410000 */
[----:B------:R0:W-:Y:S01]  /*10d20*/  STL [R1+0x238], R12 ;  /* 0x0002380c01007387 */ /* 0x0001e20000100800 */
[----:B------:R-:W-:Y:S01]  /*10d30*/  SHF.L.U32 R16, R16, 0x10, RZ ;  /* 0x0000001010107819 */ /* 0x000fe200000006ff */
[----:B--2---:R-:W-:Y:S01]  /*10d40*/  FFMA.FTZ R60, R60, R55, R15 ;  /* 0x000000373c3c7223 */ /* 0x004fe2000001000f */
[----:B------:R-:W-:-:S05]  /*10d50*/  FMUL.FTZ R55, R14, UR12 ;  /* 0x0000000c0e377c20 */ /* 0x000fca0008410000 */
        /* <DEDUP_REMOVED lines=11> */
[----:B-----5:R-:W-:-:S03]  /*10e10*/  FFMA.FTZ R12, R55, R5, R2 ;  /* 0x00000005370c7223 */ /* 0x020fc60000010002 */
        /* <DEDUP_REMOVED lines=9> */
.L_x_730:
[----:B------:R-:W-:Y:S01]  /*10eb0*/  FADD.FTZ R57, R57, R53 ;  /* 0x0000003539397221 */ /* 0x000fe20000010000 */
[----:B0-----:R-:W2:Y:S04]  /*10ec0*/  LDL.LU R12, [R1+0x4c0] ;  /* 0x0004c000010c7983 */ /* 0x001ea80000300800 */
[----:B------:R-:W3:Y:S04]  /*10ed0*/  LDL R53, [R1+0x238] ;  /* 0x0002380001357983 */ /* 0x000ee80000100800 */
[----:B------:R-:W4:Y:S04]  /*10ee0*/  LDL.LU R55, [R1+0x4c4] ;  /* 0x0004c40001377983 */ /* 0x000f280000300800 */
[----:B------:R-:W4:Y:S01]  /*10ef0*/  LDL.LU R61, [R1+0x4cc] ;  /* 0x0004cc00013d7983 */ /* 0x000f220000300800 */
        /* <DEDUP_REMOVED lines=26> */
[----:B--2--5:R-:W-:-:S04]  /*110a0*/  FFMA.FTZ R55, R55, R5, R2 ;  /* 0x0000000537377223 */ /* 0x024fc80000010002 */
        /* <DEDUP_REMOVED lines=8> */
.L_x_731:
[----:B------:R-:W2:Y:S04]  /*11130*/  LDL R55, [R1+0x244] ;  /* 0x0002440001377983 */ /* 0x000ea80000100800 */
[----:B-----5:R0:W-:Y:S04]  /*11140*/  STL [R1+0x6a0], R2 ;  /* 0x0006a00201007387 */ /* 0x0201e80000100800 */
[----:B------:R-:W3:Y:S04]  /*11150*/  LDL.LU R61, [R1+0x4bc] ;  /* 0x0004bc00013d7983 */ /* 0x000ee80000300800 */
[----:B0-----:R-:W4:Y:S01]  /*11160*/  LDL R2, [R1+0x240] ;  /* 0x0002400001027983 */ /* 0x001f220000100800 */
[----:B------:R-:W-:Y:S01]  /*11170*/  FFMA.FTZ R56, R11, R9, R56 ;  /* 0x000000090b387223 */ /* 0x000fe20000010038 */
[----:B------:R-:W-:-:S02]  /*11180*/  FADD.FTZ R54, R54, R9 ;  /* 0x0000000936367221 */ /* 0x000fc40000010000 */
[----:B------:R-:W3:Y:S01]  /*11190*/  LDL.LU R11, [R1+0x4b4] ;  /* 0x0004b400010b7983 */ /* 0x000ee20000300800 */
[----:B------:R-:W-:-:S03]  /*111a0*/  FFMA.FTZ R58, R13, R8, R58 ;  /* 0x000000080d3a7223 */ /* 0x000fc6000001003a */
[----:B------:R-:W3:Y:S01]  /*111b0*/  LDL.LU R9, [R1+0x4b0] ;  /* 0x0004b00001097983 */ /* 0x000ee20000300800 */
[----:B------:R-:W-:-:S03]  /*111c0*/  FADD.FTZ R59, R60, R59 ;  /* 0x0000003b3c3b7221 */ /* 0x000fc60000010000 */
[----:B------:R-:W3:Y:S01]  /*111d0*/  LDL R13, [R1+0x24c] ;  /* 0x00024c00010d7983 */ /* 0x000ee20000100800 */
[----:B--2---:R-:W-:-:S03]  /*111e0*/  FFMA.FTZ R53, R55, R60, R53 ;  /* 0x0000003c37357223 */ /* 0x004fc60000010035 */
[----:B------:R-:W2:Y:S01]  /*111f0*/  LDL.LU R60, [R1+0x4b8] ;  /* 0x0004b800013c7983 */ /* 0x000ea20000300800 */
[----:B------:R-:W-:-:S04]  /*11200*/  FMUL.FTZ R55, R14, R0 ;  /* 0x000000000e377220 */ /* 0x000fc80000410000 */
[----:B----4-:R-:W-:Y:S02]  /*11210*/  FFMA.FTZ R53, R2, R55, R53 ;  /* 0x0000003702357223 */ /* 0x010fe40000010035 */
[----:B------:R0:W5:Y:S01]  /*11220*/  LDL.LU R2, [R1+0x6a0] ;  /* 0x0006a00001027983 */ /* 0x0001620000300800 */
[----:B------:R-:W-:Y:S01]  /*11230*/  FADD.FTZ R55, R59, R55 ;  /* 0x000000373b377221 */ /* 0x000fe20000010000 */
[----:B------:R-:W-:Y:S01]  /*11240*/  FMUL.FTZ R59, R12, R5 ;  /* 0x000000050c3b7220 */ /* 0x000fe20000410000 */
[----:B---3--:R-:W-:Y:S02]  /*11250*/  SHF.L.U32 R11, R11, 0x10, RZ ;  /* 0x000000100b0b7819 */ /* 0x008fe400000006ff */
[----:B------:R-:W-:Y:S01]  /*11260*/  SHF.L.U32 R9, R9, 0x10, RZ ;  /* 0x0000001009097819 */ /* 0x000fe200000006ff */
[----:B------:R-:W-:Y:S01]  /*11270*/  FADD.FTZ R55, R59, R55 ;  /* 0x000000373b377221 */ /* 0x000fe20000010000 */
[----:B------:R-:W-:-:S03]  /*11280*/  FFMA.FTZ R53, R13, R59, R53 ;  /* 0x0000003b0d357223 */ /* 0x000fc60000010035 */
[----:B------:R-:W-:Y:S01]  /*11290*/  FADD.FTZ R9, R9, -UR16 ;  /* 0x8000001009097e21 */ /* 0x000fe20008010000 */
[----:B------:R-:W-:-:S03]  /*112a0*/  FADD.FTZ R59, R11, -UR16 ;  /* 0x800000100b3b7e21 */ /* 0x000fc60008010000 */
[----:B------:R-:W-:-:S05]  /*112b0*/  FMUL.FTZ R9, R9, UR12 ;  /* 0x0000000c09097c20 */ /* 0x000fca0008410000 */
[----:B------:R0:W-:Y:S01]  /*112c0*/  STL [R1+0x248], R9 ;  /* 0x0002480901007387 */ /* 0x0001e20000100800 */
[----:B------:R-:W-:Y:S02]  /*112d0*/  SHF.L.U32 R11, R61, 0x10, RZ ;  /* 0x000000103d0b7819 */ /* 0x000fe400000006ff */
        /* <DEDUP_REMOVED lines=22> */
.L_x_732:
[----:B-----5:R1:W-:Y:S04]  /*11440*/  STL [R1+0x6a0], R2 ;  /* 0x0006a00201007387 */ /* 0x0203e80000100800 */
[----:B0-----:R-:W2:Y:S04]  /*11450*/  LDL.LU R9, [R1+0x4a0] ;  /* 0x0004a00001097983 */ /* 0x001ea80000300800 */
[----:B------:R-:W3:Y:S04]  /*11460*/  LDL.LU R60, [R1+0x4a8] ;  /* 0x0004a800013c7983 */ /* 0x000ee80000300800 */
[----:B-1----:R-:W4:Y:S01]  /*11470*/  LDL R2, [R1+0x248] ;  /* 0x0002480001027983 */ /* 0x002f220000100800 */
[----:B------:R-:W-:-:S03]  /*11480*/  FADD.FTZ R57, R57, R8 ;  /* 0x0000000839397221 */ /* 0x000fc60000010000 */
[----:B------:R-:W3:Y:S04]  /*11490*/  LDL.LU R8, [R1+0x4a4] ;  /* 0x0004a40001087983 */ /* 0x000ee80000300800 */
[----:B------:R-:W3:Y:S01]  /*114a0*/  LDL.LU R61, [R1+0x4ac] ;  /* 0x0004ac00013d7983 */ /* 0x000ee20000300800 */
[----:B------:R-:W-:-:S04]  /*114b0*/  FMUL.FTZ R59, R13, R0 ;  /* 0x000000000d3b7220 */ /* 0x000fc80000410000 */
[----:B------:R-:W-:Y:S01]  /*114c0*/  FADD.FTZ R55, R55, R59 ;  /* 0x0000003b37377221 */ /* 0x000fe20000010000 */
[----:B----4-:R-:W-:Y:S02]  /*114d0*/  FFMA.FTZ R53, R2, R59, R53 ;  /* 0x0000003b02357223 */ /* 0x010fe40000010035 */
[----:B------:R0:W5:Y:S01]  /*114e0*/  LDL.LU R2, [R1+0x6a0] ;  /* 0x0006a00001027983 */ /* 0x0001620000300800 */
[----:B--2---:R-:W-:Y:S02]  /*114f0*/  SHF.L.U32 R9, R9, 0x10, RZ ;  /* 0x0000001009097819 */ /* 0x004fe400000006ff */
[----:B---3--:R-:W-:-:S03]  /*11500*/  SHF.L.U32 R8, R8, 0x10, RZ ;  /* 0x0000001008087819 */ /* 0x008fc600000006ff */
[----:B------:R-:W-:Y:S01]  /*11510*/  FADD.FTZ R59, R9, -UR16 ;  /* 0x80000010093b7e21 */ /* 0x000fe20008010000 */
[----:B------:R-:W-:Y:S01]  /*11520*/  SHF.L.U32 R9, R60, 0x10, RZ ;  /* 0x000000103c097819 */ /* 0x000fe200000006ff */
[----:B------:R-:W-:Y:S01]  /*11530*/  FADD.FTZ R60, R8, -UR16 ;  /* 0x80000010083c7e21 */ /* 0x000fe20008010000 */
[----:B------:R-:W-:Y:S01]  /*11540*/  SHF.L.U32 R8, R61, 0x10, RZ ;  /* 0x000000103d087819 */ /* 0x000fe200000006ff */
[----:B------:R-:W-:Y:S02]  /*11550*/  FMUL.FTZ R61, R59, UR12 ;  /* 0x0000000c3b3d7c20 */ /* 0x000fe40008410000 */
[----:B------:R-:W-:-:S03]  /*11560*/  FMUL.FTZ R60, R60, UR12 ;  /* 0x0000000c3c3c7c20 */ /* 0x000fc60008410000 */
[----:B------:R0:W-:Y:S04]  /*11570*/  STL [R1+0x25c], R61 ;  /* 0x00025c3d01007387 */ /* 0x0001e80000100800 */
[----:B------:R0:W-:Y:S01]  /*11580*/  STL [R1+0x358], R60 ;  /* 0x0003583c01007387 */ /* 0x0001e20000100800 */
        /* <DEDUP_REMOVED lines=21> */
.L_x_733:
[----:B0-----:R-:W2:Y:S01]  /*116e0*/  LDL R60, [R1+0x260] ;  /* 0x00026000013c7983 */ /* 0x001ea20000100800 */
[----:B------:R-:W-:Y:S01]  /*116f0*/  FFMA.FTZ R56, R46, R10, R56 ;  /* 0x0000000a2e387223 */ /* 0x000fe20000010038 */
[----:B------:R-:W-:Y:S02]  /*11700*/  FADD.FTZ R54, R54, R10 ;  /* 0x0000000a36367221 */ /* 0x000fe40000010000 */
[----:B------:R-:W3:Y:S01]  /*11710*/  LDL R10, [R1+0x25c] ;  /* 0x00025c00010a7983 */ /* 0x000ee20000100800 */
[----:B------:R-:W-:-:S03]  /*11720*/  FFMA.FTZ R58, R51, R48, R58 ;  /* 0x00000030333a7223 */ /* 0x000fc6000001003a */
[----:B------:R-:W4:Y:S04]  /*11730*/  LDL R51, [R1+0x358] ;  /* 0x0003580001337983 */ /* 0x000f280000100800 */
[----:B------:R-:W4:Y:S01]  /*11740*/  LDL.LU R61, [R1+0x49c] ;  /* 0x00049c00013d7983 */ /* 0x000f220000300800 */
[----:B------:R-:W-:-:S03]  /*11750*/  FADD.FTZ R55, R59, R55 ;  /* 0x000000373b377221 */ /* 0x000fc60000010000 */
[----:B------:R-:W4:Y:S01]  /*11760*/  LDL.LU R46, [R1+0x490] ;  /* 0x00049000012e7983 */ /* 0x000f220000300800 */
[----:B--2---:R-:W-:Y:S01]  /*11770*/  FFMA.FTZ R53, R60, R59, R53 ;  /* 0x0000003b3c357223 */ /* 0x004fe20000010035 */
[----:B------:R-:W-:Y:S02]  /*11780*/  FMUL.FTZ R60, R9, R0 ;  /* 0x00000000093c7220 */ /* 0x000fe40000410000 */
[----:B------:R-:W2:Y:S02]  /*11790*/  LDL.LU R59, [R1+0x494] ;  /* 0x00049400013b7983 */ /* 0x000ea40000300800 */
[----:B---3--:R-:W-:Y:S01]  /*117a0*/  FFMA.FTZ R53, R10, R60, R53 ;  /* 0x0000003c0a357223 */ /* 0x008fe20000010035 */
[----:B------:R-:W-:Y:S01]  /*117b0*/  FMUL.FTZ R10, R8, R5 ;  /* 0x00000005080a7220 */ /* 0x000fe20000410000 */
[----:B------:R-:W-:Y:S02]  /*117c0*/  FADD.FTZ R55, R55, R60 ;  /* 0x0000003c37377221 */ /* 0x000fe40000010000 */
[----:B------:R-:W3:Y:S01]  /*117d0*/  LDL.LU R60, [R1+0x498] ;  /* 0x00049800013c7983 */ /* 0x000ee20000300800 */
[----:B----4-:R-:W-:Y:S01]  /*117e0*/  FFMA.FTZ R53, R51, R10, R53 ;  /* 0x0000000a33357223 */ /* 0x010fe20000010035 */
[----:B------:R-:W-:-:S05]  /*117f0*/  SHF.L.U32 R51, R61, 0x10, RZ ;  /* 0x000000103d337819 */ /* 0x000fca00000006ff */
[----:B------:R0:W-:Y:S04]  /*11800*/  STL [R1+0x2f0], R51 ;  /* 0x0002f03301007387 */ /* 0x0001e80000100800 */
[----:B------:R0:W5:Y:S01]  /*11810*/  LDL R61, [R1+0x2f0] ;  /* 0x0002f000013d7983 */ /* 0x0001620000100800 */
[----:B------:R-:W-:-:S05]  /*11820*/  SHF.L.U32 R46, R46, 0x10, RZ ;  /* 0x000000102e2e7819 */ /* 0x000fca00000006ff */
[----:B------:R-:W-:-:S04]  /*11830*/  FADD.FTZ R46, R46, -UR16 ;  /* 0x800000102e2e7e21 */ /* 0x000fc80008010000 */
[----:B------:R-:W-:-:S05]  /*11840*/  FMUL.FTZ R46, R46, UR12 ;  /* 0x0000000c2e2e7c20 */ /* 0x000fca0008410000 */
[----:B------:R0:W-:Y:S01]  /*11850*/  STL [R1+0x34c], R46 ;  /* 0x00034c2e01007387 */ /* 0x0001e20000100800 */
[----:B------:R-:W-:Y:S01]  /*11860*/  FADD.FTZ R55, R10, R55 ;  /* 0x000000370a377221 */ /* 0x000fe20000010000 */
[----:B--2---:R-:W-:-:S05]  /*11870*/  SHF.L.U32 R59, R59, 0x10, RZ ;  /* 0x000000103b3b7819 */ /* 0x004fca00000006ff */
[----:B------:R-:W-:-:S04]  /*11880*/  FADD.FTZ R59, R59, -UR16 ;  /* 0x800000103b3b7e21 */ /* 0x000fc80008010000 */
[----:B------:R-:W-:-:S05]  /*11890*/  FMUL.FTZ R59, R59, UR12 ;  /* 0x0000000c3b3b7c20 */ /* 0x000fca0008410000 */
[----:B------:R0:W-:Y:S01]  /*118a0*/  STL [R1+0x364], R59 ;  /* 0x0003643b01007387 */ /* 0x0001e20000100800 */
[----:B---3--:R-:W-:Y:S01]  /*118b0*/  SHF.L.U32 R10, R60, 0x10, RZ ;  /* 0x000000103c0a7819 */ /* 0x008fe200000006ff */
        /* <DEDUP_REMOVED lines=20> */
.L_x_734:
[----:B-----5:R2:W-:Y:S04]  /*11a00*/  STL [R1+0x6a0], R2 ;  /* 0x0006a00201007387 */ /* 0x0205e80000100800 */
        /* <DEDUP_REMOVED lines=18> */
[----:B--2---:R-:W-:Y:S01]  /*11b30*/  FMUL.FTZ R46, R61, R5 ;  /* 0x000000053d2e7220 */ /* 0x004fe20000410000 */
        /* <DEDUP_REMOVED lines=14> */
[----:B-----5:R-:W-:-:S03]  /*11c20*/  FFMA.FTZ R51, R61, R5, R2 ;  /* 0x000000053d337223 */ /* 0x020fc60000010002 */
        /* <DEDUP_REMOVED lines=11> */
.L_x_735:
[----:B-----5:R2:W-:Y:S04]  /*11ce0*/  STL [R1+0x6a0], R2 ;  /* 0x0006a00201007387 */ /* 0x0205e80000100800 */
[----:B-1----:R-:W3:Y:S04]  /*11cf0*/  LDL R48, [R1+0x2c8] ;  /* 0x0002c80001307983 */ /* 0x002ee80000100800 */
[----:B0-----:R-:W4:Y:S04]  /*11d00*/  LDL R51, [R1+0x2d0] ;  /* 0x0002d00001337983 */ /* 0x001f280000100800 */
[----:B--2---:R-:W2:Y:S01]  /*11d10*/  LDL R2, [R1+0x364] ;  /* 0x0003640001027983 */ /* 0x004ea20000100800 */
[----:B------:R-:W-:-:S03]  /*11d20*/  FADD.FTZ R55, R46, R55 ;  /* 0x000000372e377221 */ /* 0x000fc60000010000 */
[----:B------:R-:W4:Y:S04]  /*11d30*/  LDL.LU R60, [R1+0x478] ;  /* 0x00047800013c7983 */ /* 0x000f280000300800 */
[----:B------:R-:W4:Y:S01]  /*11d40*/  LDL.LU R59, [R1+0x47c] ;  /* 0x00047c00013b7983 */ /* 0x000f220000300800 */
[----:B--2---:R-:W-:-:S03]  /*11d50*/  FFMA.FTZ R53, R2, R46, R53 ;  /* 0x0000002e02357223 */ /* 0x004fc60000010035 */
[----:B------:R-:W2:Y:S01]  /*11d60*/  LDL R46, [R1+0x35c] ;  /* 0x00035c00012e7983 */ /* 0x000ea20000100800 */
[----:B---3--:R-:W-:Y:S01]  /*11d70*/  FMUL.FTZ R48, R48, R0 ;  /* 0x0000000030307220 */ /* 0x008fe20000410000 */
[----:B------:R-:W-:Y:S02]  /*11d80*/  FFMA.FTZ R56, R50, R49, R56 ;  /* 0x0000003132387223 */ /* 0x000fe40000010038 */
[----:B------:R-:W3:Y:S04]  /*11d90*/  LDL.LU R50, [R1+0x474] ;  /* 0x0004740001327983 */ /* 0x000ee80000300800 */
[----:B------:R0:W5:Y:S01]  /*11da0*/  LDL.LU R2, [R1+0x6a0] ;  /* 0x0006a00001027983 */ /* 0x0001620000300800 */
[----:B--2---:R-:W-:-:S03]  /*11db0*/  FFMA.FTZ R46, R46, R48, R53 ;  /* 0x000000302e2e7223 */ /* 0x004fc60000010035 */
[----:B------:R-:W2:Y:S01]  /*11dc0*/  LDL.LU R53, [R1+0x470] ;  /* 0x0004700001357983 */ /* 0x000ea20000300800 */
[----:B------:R-:W-:Y:S01]  /*11dd0*/  FADD.FTZ R54, R54, R49 ;  /* 0x0000003136367221 */ /* 0x000fe20000010000 */
[----:B------:R-:W-:Y:S01]  /*11de0*/  FADD.FTZ R49, R55, R48 ;  /* 0x0000003037317221 */ /* 0x000fe20000010000 */
[----:B---3--:R-:W-:Y:S01]  /*11df0*/  SHF.L.U32 R50, R50, 0x10, RZ ;  /* 0x0000001032327819 */ /* 0x008fe200000006ff */
[----:B----4-:R-:W-:Y:S01]  /*11e00*/  FMUL.FTZ R51, R51, R5 ;  /* 0x0000000533337220 */ /* 0x010fe20000410000 */
[----:B------:R-:W-:-:S03]  /*11e10*/  FFMA.FTZ R52, R52, R47, R58 ;  /* 0x0000002f34347223 */ /* 0x000fc6000001003a */
[----:B------:R-:W-:Y:S01]  /*11e20*/  FADD.FTZ R50, R50, -UR16 ;  /* 0x8000001032327e21 */ /* 0x000fe20008010000 */
[----:B------:R-:W-:Y:S01]  /*11e30*/  FFMA.FTZ R46, R61, R51, R46 ;  /* 0x000000333d2e7223 */ /* 0x000fe2000001002e */
[----:B------:R-:W-:Y:S02]  /*11e40*/  FADD.FTZ R49, R51, R49 ;  /* 0x0000003133317221 */ /* 0x000fe40000010000 */
[----:B------:R-:W-:-:S05]  /*11e50*/  FMUL.FTZ R51, R50, UR12 ;  /* 0x0000000c32337c20 */ /* 0x000fca0008410000 */
[----:B------:R0:W-:Y:S01]  /*11e60*/  STL [R1+0x354], R51 ;  /* 0x0003543301007387 */ /* 0x0001e20000100800 */
[----:B------:R-:W-:Y:S02]  /*11e70*/  SHF.L.U32 R61, R60, 0x10, RZ ;  /* 0x000000103c3d7819 */ /* 0x000fe400000006ff */
[----:B------:R-:W-:Y:S02]  /*11e80*/  SHF.L.U32 R60, R59, 0x10, RZ ;  /* 0x000000103b3c7819 */ /* 0x000fe400000006ff */
[----:B--2---:R-:W-:-:S05]  /*11e90*/  SHF.L.U32 R48, R53, 0x10, RZ ;  /* 0x0000001035307819 */ /* 0x004fca00000006ff */
[----:B------:R-:W-:-:S04]  /*11ea0*/  FADD.FTZ R48, R48, -UR16 ;  /* 0x8000001030307e21 */ /* 0x000fc80008010000 */
        /* <DEDUP_REMOVED lines=11> */
[----:B-----5:R-:W-:-:S03]  /*11f60*/  FFMA.FTZ R48, R51, R5, R2 ;  /* 0x0000000533307223 */ /* 0x020fc60000010002 */
        /* <DEDUP_REMOVED lines=9> */
.L_x_736:
        /* <DEDUP_REMOVED lines=8> */
[----:B------:R-:W-:Y:S01]  /*12080*/  FMUL.FTZ R50, R60, R5 ;  /* 0x000000053c327220 */ /* 0x000fe20000410000 */
[----:B--2---:R-:W-:Y:S02]  /*12090*/  SHF.L.U32 R48, R48, 0x10, RZ ;  /* 0x0000001030307819 */ /* 0x004fe400000006ff */
[----:B---3--:R-:W-:-:S03]  /*120a0*/  SHF.L.U32 R51, R51, 0x10, RZ ;  /* 0x0000001033337819 */ /* 0x008fc600000006ff */
[----:B------:R-:W-:Y:S01]  /*120b0*/  FADD.FTZ R48, R48, -UR16 ;  /* 0x8000001030307e21 */ /* 0x000fe20008010000 */
[----:B----4-:R-:W-:Y:S01]  /*120c0*/  SHF.L.U32 R59, R55, 0x10, RZ ;  /* 0x00000010373b7819 */ /* 0x010fe200000006ff */
[----:B------:R-:W-:Y:S01]  /*120d0*/  FADD.FTZ R51, R51, -UR16 ;  /* 0x8000001033337e21 */ /* 0x000fe20008010000 */
[----:B------:R-:W-:Y:S01]  /*120e0*/  SHF.L.U32 R58, R53, 0x10, RZ ;  /* 0x00000010353a7819 */ /* 0x000fe200000006ff */
[----:B------:R-:W-:Y:S02]  /*120f0*/  FMUL.FTZ R53, R48, UR12 ;  /* 0x0000000c30357c20 */ /* 0x000fe40008410000 */
[----:B------:R-:W-:-:S03]  /*12100*/  FMUL.FTZ R55, R51, UR12 ;  /* 0x0000000c33377c20 */ /* 0x000fc60008410000 */
        /* <DEDUP_REMOVED lines=21> */
.L_x_737:
[----:B------:R-:W2:Y:S01]  /*12260*/  LDL R48, [R1+0x354] ;  /* 0x0003540001307983 */ /* 0x000ea20000100800 */
[----:B------:R-:W-:Y:S01]  /*12270*/  FFMA.FTZ R44, R44, R43, R56 ;  /* 0x0000002b2c2c7223 */ /* 0x000fe20000010038 */
[----:B------:R-:W-:Y:S02]  /*12280*/  FADD.FTZ R43, R54, R43 ;  /* 0x0000002b362b7221 */ /* 0x000fe40000010000 */
[----:B------:R-:W3:Y:S04]  /*12290*/  LDL.LU R56, [R1+0x454] ;  /* 0x0004540001387983 */ /* 0x000ee80000300800 */
[----:B------:R-:W4:Y:S01]  /*122a0*/  LDL.LU R54, [R1+0x450] ;  /* 0x0004500001367983 */ /* 0x000f220000300800 */
[----:B------:R-:W-:-:S03]  /*122b0*/  FADD.FTZ R49, R50, R49 ;  /* 0x0000003132317221 */ /* 0x000fc60000010000 */
[----:B------:R-:W4:Y:S04]  /*122c0*/  LDL.LU R57, [R1+0x458] ;  /* 0x0004580001397983 */ /* 0x000f280000300800 */
[----:B0-----:R-:W4:Y:S01]  /*122d0*/  LDL.LU R55, [R1+0x45c] ;  /* 0x00045c0001377983 */ /* 0x001f220000300800 */
[----:B--2---:R-:W-:Y:S01]  /*122e0*/  FFMA.FTZ R46, R48, R50, R46 ;  /* 0x00000032302e7223 */ /* 0x004fe2000001002e */
[----:B------:R-:W-:Y:S02]  /*122f0*/  FMUL.FTZ R48, R59, R0 ;  /* 0x000000003b307220 */ /* 0x000fe40000410000 */
[----:B------:R-:W2:Y:S02]  /*12300*/  LDL R50, [R1+0x348] ;  /* 0x0003480001327983 */ /* 0x000ea40000100800 */
[----:B------:R-:W-:Y:S01]  /*12310*/  FFMA.FTZ R46, R53, R48, R46 ;  /* 0x00000030352e7223 */ /* 0x000fe2000001002e */
[----:B------:R-:W-:Y:S01]  /*12320*/  FADD.FTZ R51, R49, R48 ;  /* 0x0000003031337221 */ /* 0x000fe20000010000 */
[----:B---3--:R-:W-:-:S02]  /*12330*/  SHF.L.U32 R49, R56, 0x10, RZ ;  /* 0x0000001038317819 */ /* 0x008fc400000006ff */
[----:B----4-:R-:W-:-:S03]  /*12340*/  SHF.L.U32 R48, R54, 0x10, RZ ;  /* 0x0000001036307819 */ /* 0x010fc600000006ff */
[----:B------:R-:W-:Y:S02]  /*12350*/  FADD.FTZ R49, R49, -UR16 ;  /* 0x8000001031317e21 */ /* 0x000fe40008010000 */
[----:B------:R-:W-:Y:S02]  /*12360*/  FADD.FTZ R48, R48, -UR16 ;  /* 0x8000001030307e21 */ /* 0x000fe40008010000 */
[----:B------:R-:W-:Y:S02]  /*12370*/  FMUL.FTZ R49, R49, UR12 ;  /* 0x0000000c31317c20 */ /* 0x000fe40008410000 */
[----:B------:R-:W-:-:S03]  /*12380*/  FMUL.FTZ R54, R48, UR12 ;  /* 0x0000000c30367c20 */ /* 0x000fc60008410000 */
[----:B------:R0:W-:Y:S04]  /*12390*/  STL [R1+0x340], R49 ;  /* 0x0003403101007387 */ /* 0x0001e80000100800 */
[----:B------:R0:W-:Y:S01]  /*123a0*/  STL [R1+0x33c], R54 ;  /* 0x00033c3601007387 */ /* 0x0001e20000100800 */
[----:B------:R-:W-:Y:S01]  /*123b0*/  FMUL.FTZ R53, R58, R5 ;  /* 0x000000053a357220 */ /* 0x000fe20000410000 */
[----:B------:R-:W-:Y:S01]  /*123c0*/  FFMA.FTZ R52, R45, R42, R52 ;  /* 0x0000002a2d347223 */ /* 0x000fe20000010034 */
[----:B------:R-:W-:Y:S02]  /*123d0*/  SHF.L.U32 R57, R57, 0x10, RZ ;  /* 0x0000001039397819 */ /* 0x000fe400000006ff */
[----:B------:R-:W-:Y:S01]  /*123e0*/  SHF.L.U32 R56, R55, 0x10, RZ ;  /* 0x0000001037387819 */ /* 0x000fe200000006ff */
[----:B--2---:R-:W-:Y:S01]  /*123f0*/  FFMA.FTZ R50, R50, R53, R46 ;  /* 0x0000003532327223 */ /* 0x004fe2000001002e */
[----:B------:R-:W-:Y:S01]  /*12400*/  FADD.FTZ R46, R53, R51 ;  /* 0x00000033352e7221 */ /* 0x000fe20000010000 */
        /* <DEDUP_REMOVED lines=19> */
.L_x_738:
[----:B------:R-:W2:Y:S04]  /*12540*/  LDL.LU R45, [R1+0x440] ;  /* 0x00044000012d7983 */ /* 0x000ea80000300800 */
[----:B------:R-:W3:Y:S04]  /*12550*/  LDL.LU R49, [R1+0x444] ;  /* 0x0004440001317983 */ /* 0x000ee80000300800 */
        /* <DEDUP_REMOVED lines=9> */
[----:B------:R-:W-:Y:S02]  /*125f0*/  FADD.FTZ R45, R45, -UR16 ;  /* 0x800000102d2d7e21 */ /* 0x000fe40008010000 */
[----:B------:R-:W-:Y:S01]  /*12600*/  FADD.FTZ R49, R49, -UR16 ;  /* 0x8000001031317e21 */ /* 0x000fe20008010000 */
[----:B----4-:R-:W-:Y:S02]  /*12610*/  IMAD.U32 R54, R51, 0x10000, RZ ;  /* 0x0001000033367824 */ /* 0x010fe400078e00ff */
[----:B------:R-:W-:Y:S01]  /*12620*/  FMUL.FTZ R45, R45, UR12 ;  /* 0x0000000c2d2d7c20 */ /* 0x000fe20008410000 */
[----:B------:R-:W-:-:S04]  /*12630*/  FMUL.FTZ R51, R49, UR12 ;  /* 0x0000000c31337c20 */ /* 0x000fc80008410000 */
        /* <DEDUP_REMOVED lines=22> */
.L_x_739:
[----:B0-----:R-:W2:Y:S01]  /*127a0*/  LDL R45, [R1+0x340] ;  /* 0x00034000012d7983 */ /* 0x001ea20000100800 */
[----:B------:R-:W-:Y:S01]  /*127b0*/  FADD.FTZ R46, R48, R46 ;  /* 0x0000002e302e7221 */ /* 0x000fe20000010000 */
[----:B------:R-:W-:Y:S01]  /*127c0*/  FFMA.FTZ R44, R38, R37, R44 ;  /* 0x00000025262c7223 */ /* 0x000fe2000001002c */
[----:B------:R-:W-:Y:S01]  /*127d0*/  FADD.FTZ R43, R43, R37 ;  /* 0x000000252b2b7221 */ /* 0x000fe20000010000 */
[----:B------:R-:W3:Y:S04]  /*127e0*/  LDL.LU R53, [R1+0x42c] ;  /* 0x00042c0001357983 */ /* 0x000ee80000300800 */
[----:B------:R-:W4:Y:S04]  /*127f0*/  LDL.LU R37, [R1+0x428] ;  /* 0x0004280001257983 */ /* 0x000f280000300800 */
[----:B------:R-:W3:Y:S04]  /*12800*/  LDL.LU R50, [R1+0x430] ;  /* 0x0004300001327983 */ /* 0x000ee80000300800 */
[----:B------:R-:W3:Y:S01]  /*12810*/  LDL.LU R49, [R1+0x434] ;  /* 0x0004340001317983 */ /* 0x000ee20000300800 */
[----:B--2---:R-:W-:Y:S01]  /*12820*/  FFMA.FTZ R42, R45, R48, R42 ;  /* 0x000000302d2a7223 */ /* 0x004fe2000001002a */
[----:B------:R-:W-:-:S02]  /*12830*/  FMUL.FTZ R45, R55, R0 ;  /* 0x00000000372d7220 */ /* 0x000fc40000410000 */
[----:B------:R-:W2:Y:S02]  /*12840*/  LDL R48, [R1+0x334] ;  /* 0x0003340001307983 */ /* 0x000ea40000100800 */
[----:B------:R-:W-:Y:S01]  /*12850*/  FADD.FTZ R38, R46, R45 ;  /* 0x0000002d2e267221 */ /* 0x000fe20000010000 */
[----:B----4-:R-:W-:-:S05]  /*12860*/  SHF.L.U32 R37, R37, 0x10, RZ ;  /* 0x0000001025257819 */ /* 0x010fca00000006ff */
[----:B------:R-:W-:Y:S01]  /*12870*/  FADD.FTZ R37, R37, -UR16 ;  /* 0x8000001025257e21 */ /* 0x000fe20008010000 */
[----:B------:R-:W-:Y:S01]  /*12880*/  FFMA.FTZ R39, R39, R36, R52 ;  /* 0x0000002427277223 */ /* 0x000fe20000010034 */
[----:B---3--:R-:W-:Y:S01]  /*12890*/  SHF.L.U32 R52, R49, 0x10, RZ ;  /* 0x0000001031347819 */ /* 0x008fe200000006ff */
[----:B--2---:R-:W-:Y:S01]  /*128a0*/  FFMA.FTZ R42, R48, R45, R42 ;  /* 0x0000002d302a7223 */ /* 0x004fe2000001002a */
[----:B------:R-:W-:Y:S02]  /*128b0*/  SHF.L.U32 R45, R53, 0x10, RZ ;  /* 0x00000010352d7819 */ /* 0x000fe400000006ff */
[----:B------:R-:W-:-:S03]  /*128c0*/  SHF.L.U32 R53, R50, 0x10, RZ ;  /* 0x0000001032357819 */ /* 0x000fc600000006ff */
[----:B------:R-:W-:Y:S01]  /*128d0*/  FADD.FTZ R45, R45, -UR16 ;  /* 0x800000102d2d7e21 */ /* 0x000fe20008010000 */
[----:B------:R-:W-:-:S03]  /*128e0*/  FMUL.FTZ R50, R37, UR12 ;  /* 0x0000000c25327c20 */ /* 0x000fc60008410000 */
[----:B------:R-:W-:Y:S02]  /*128f0*/  FMUL.FTZ R45, R45, UR12 ;  /* 0x0000000c2d2d7c20 */ /* 0x000fe40008410000 */
[----:B------:R0:W-:Y:S04]  /*12900*/  STL [R1+0x32c], R50 ;  /* 0x00032c3201007387 */ /* 0x0001e80000100800 */
[----:B------:R0:W-:Y:S01]  /*12910*/  STL [R1+0x330], R45 ;  /* 0x0003302d01007387 */ /* 0x0001e20000100800 */
[----:B------:R-:W-:-:S04]  /*12920*/  FMUL.FTZ R48, R54, R5 ;  /* 0x0000000536307220 */ /* 0x000fc80000410000 */
[----:B------:R-:W-:Y:S01]  /*12930*/  FFMA.FTZ R46, R51, R48, R42 ;  /* 0x00000030332e7223 */ /* 0x000fe2000001002a */
[----:B------:R-:W-:Y:S01]  /*12940*/  FADD.FTZ R38, R48, R38 ;  /* 0x0000002630267221 */ /* 0x000fe20000010000 */
        /* <DEDUP_REMOVED lines=19> */
.L_x_740:
        /* <DEDUP_REMOVED lines=38> */
.L_x_741:
[----:B0-----:R-:W2:Y:S01]  /*12ce0*/  LDL R37, [R1+0x330] ;  /* 0x0003300001257983 */ /* 0x001ea20000100800 */
[----:B------:R-:W-:-:S03]  /*12cf0*/  FADD.FTZ R38, R42, R38 ;  /* 0x000000262a267221 */ /* 0x000fc60000010000 */
[----:B-----5:R0:W-:Y:S04]  /*12d00*/  STL [R1+0x6a0], R2 ;  /* 0x0006a00201007387 */ /* 0x0201e80000100800 */
[----:B------:R-:W3:Y:S04]  /*12d10*/  LDL.LU R45, [R1+0x414] ;  /* 0x00041400012d7983 */ /* 0x000ee80000300800 */
[----:B------:R-:W4:Y:S04]  /*12d20*/  LDL.LU R49, [R1+0x40c] ;  /* 0x00040c0001317983 */ /* 0x000f280000300800 */
[----:B0-----:R-:W3:Y:S04]  /*12d30*/  LDL.LU R2, [R1+0x210] ;  /* 0x0002100001027983 */ /* 0x001ee80000300800 */
[----:B------:R-:W4:Y:S01]  /*12d40*/  LDL.LU R46, [R1+0x410] ;  /* 0x00041000012e7983 */ /* 0x000f220000300800 */
[----:B--2---:R-:W-:-:S03]  /*12d50*/  FFMA.FTZ R36, R37, R42, R36 ;  /* 0x0000002a25247223 */ /* 0x004fc60000010024 */
[----:B------:R-:W2:Y:S01]  /*12d60*/  LDL R42, [R1+0x324] ;  /* 0x00032400012a7983 */ /* 0x000ea20000100800 */
[----:B------:R-:W-:Y:S01]  /*12d70*/  FMUL.FTZ R37, R51, R0 ;  /* 0x0000000033257220 */ /* 0x000fe20000410000 */
[----:B------:R-:W-:Y:S01]  /*12d80*/  FADD.FTZ R43, R43, R34 ;  /* 0x000000222b2b7221 */ /* 0x000fe20000010000 */
[----:B---3--:R-:W-:Y:S01]  /*12d90*/  FFMA.FTZ R44, R2, R34, R44 ;  /* 0x00000022022c7223 */ /* 0x008fe2000001002c */
[----:B------:R-:W-:Y:S01]  /*12da0*/  FFMA.FTZ R39, R35, R33, R39 ;  /* 0x0000002123277223 */ /* 0x000fe20000010027 */
[----:B------:R-:W-:Y:S01]  /*12db0*/  SHF.L.U32 R35, R45, 0x10, RZ ;  /* 0x000000102d237819 */ /* 0x000fe200000006ff */
[----:B------:R0:W5:Y:S04]  /*12dc0*/  LDL.LU R2, [R1+0x6a0] ;  /* 0x0006a00001027983 */ /* 0x0001680000300800 */
[----:B------:R0:W-:Y:S01]  /*12dd0*/  STL [R1+0x250], R35 ;  /* 0x0002502301007387 */ /* 0x0001e20000100800 */
[----:B--2---:R-:W-:Y:S01]  /*12de0*/  FFMA.FTZ R34, R42, R37, R36 ;  /* 0x000000252a227223 */ /* 0x004fe20000010024 */
[----:B------:R-:W-:-:S02]  /*12df0*/  FADD.FTZ R36, R38, R37 ;  /* 0x0000002526247221 */ /* 0x000fc40000010000 */
[----:B------:R-:W2:Y:S01]  /*12e00*/  LDL.LU R37, [R1+0x408] ;  /* 0x0004080001257983 */ /* 0x000ea20000300800 */
[----:B------:R-:W-:-:S04]  /*12e10*/  FMUL.FTZ R42, R50, R5 ;  /* 0x00000005322a7220 */ /* 0x000fc80000410000 */
[----:B------:R-:W-:Y:S01]  /*12e20*/  FFMA.FTZ R34, R48, R42, R34 ;  /* 0x0000002a30227223 */ /* 0x000fe20000010022 */
[----:B------:R-:W-:Y:S02]  /*12e30*/  FADD.FTZ R36, R42, R36 ;  /* 0x000000242a247221 */ /* 0x000fe40000010000 */
[----:B------:R0:W5:Y:S01]  /*12e40*/  LDL R42, [R1+0x250] ;  /* 0x00025000012a7983 */ /* 0x0001620000100800 */
[----:B----4-:R-:W-:-:S05]  /*12e50*/  SHF.L.U32 R38, R49, 0x10, RZ ;  /* 0x0000001031267819 */ /* 0x010fca00000006ff */
[----:B------:R-:W-:-:S04]  /*12e60*/  FADD.FTZ R38, R38, -UR16 ;  /* 0x8000001026267e21 */ /* 0x000fc80008010000 */
[----:B------:R-:W-:-:S05]  /*12e70*/  FMUL.FTZ R38, R38, UR12 ;  /* 0x0000000c26267c20 */ /* 0x000fca0008410000 */
[----:B------:R0:W-:Y:S01]  /*12e80*/  STL [R1+0x320], R38 ;  /* 0x0003202601007387 */ /* 0x0001e20000100800 */
[----:B------:R-:W-:Y:S02]  /*12e90*/  SHF.L.U32 R49, R46, 0x10, RZ ;  /* 0x000000102e317819 */ /* 0x000fe400000006ff */
[----:B--2---:R-:W-:-:S05]  /*12ea0*/  SHF.L.U32 R37, R37, 0x10, RZ ;  /* 0x0000001025257819 */ /* 0x004fca00000006ff */
[----:B------:R-:W-:-:S04]  /*12eb0*/  FADD.FTZ R37, R37, -UR16 ;  /* 0x8000001025257e21 */ /* 0x000fc80008010000 */
        /* <DEDUP_REMOVED lines=22> */
.L_x_742:
[----:B0-----:R-:W2:Y:S04]  /*13020*/  LDL.LU R35, [R1+0x3f0] ;  /* 0x0003f00001237983 */ /* 0x001ea80000300800 */
[----:B------:R-:W3:Y:S04]  /*13030*/  LDL.LU R38, [R1+0x3f4] ;  /* 0x0003f40001267983 */ /* 0x000ee80000300800 */
[----:B------:R-:W4:Y:S04]  /*13040*/  LDL.LU R46, [R1+0x400] ;  /* 0x00040000012e7983 */ /* 0x000f280000300800 */
[----:B------:R-:W4:Y:S01]  /*13050*/  LDL.LU R45, [R1+0x404] ;  /* 0x00040400012d7983 */ /* 0x000f220000300800 */
[----:B------:R-:W-:Y:S01]  /*13060*/  FMUL.FTZ R37, R49, R0 ;  /* 0x0000000031257220 */ /* 0x000fe20000410000 */
[----:B------:R-:W-:-:S03]  /*13070*/  FADD.FTZ R33, R47, R33 ;  /* 0x000000212f217221 */ /* 0x000fc60000010000 */
[----:B------:R-:W-:Y:S01]  /*13080*/  FFMA.FTZ R34, R48, R37, R34 ;  /* 0x0000002530227223 */ /* 0x000fe20000010022 */
[----:B------:R-:W-:Y:S01]  /*13090*/  FADD.FTZ R36, R36, R37 ;  /* 0x0000002524247221 */ /* 0x000fe20000010000 */
[----:B-----5:R-:W-:Y:S01]  /*130a0*/  FMUL.FTZ R37, R42, R5 ;  /* 0x000000052a257220 */ /* 0x020fe20000410000 */
[----:B--2---:R-:W-:Y:S02]  /*130b0*/  SHF.L.U32 R35, R35, 0x10, RZ ;  /* 0x0000001023237819 */ /* 0x004fe400000006ff */
[----:B---3--:R-:W-:-:S03]  /*130c0*/  SHF.L.U32 R38, R38, 0x10, RZ ;  /* 0x0000001026267819 */ /* 0x008fc600000006ff */
[----:B------:R-:W-:Y:S01]  /*130d0*/  FADD.FTZ R35, R35, -UR16 ;  /* 0x8000001023237e21 */ /* 0x000fe20008010000 */
[----:B----4-:R-:W-:Y:S01]  /*130e0*/  SHF.L.U32 R48, R46, 0x10, RZ ;  /* 0x000000102e307819 */ /* 0x010fe200000006ff */
[----:B------:R-:W-:Y:S02]  /*130f0*/  FADD.FTZ R38, R38, -UR16 ;  /* 0x8000001026267e21 */ /* 0x000fe40008010000 */
[----:B------:R-:W-:Y:S01]  /*13100*/  FMUL.FTZ R35, R35, UR12 ;  /* 0x0000000c23237c20 */ /* 0x000fe20008410000 */
[----:B------:R-:W-:Y:S01]  /*13110*/  SHF.L.U32 R47, R45, 0x10, RZ ;  /* 0x000000102d2f7819 */ /* 0x000fe200000006ff */
[----:B------:R-:W-:-:S03]  /*13120*/  FMUL.FTZ R46, R38, UR12 ;  /* 0x0000000c262e7c20 */ /* 0x000fc60008410000 */
        /* <DEDUP_REMOVED lines=21> */
.L_x_743:
[----:B0-----:R-:W2:Y:S01]  /*13280*/  LDL R35, [R1+0x320] ;  /* 0x0003200001237983 */ /* 0x001ea20000100800 */
[----:B------:R-:W-:-:S03]  /*13290*/  FADD.FTZ R36, R37, R36 ;  /* 0x0000002425247221 */ /* 0x000fc60000010000 */
[----:B------:R-:W3:Y:S04]  /*132a0*/  LDL R38, [R1+0x314] ;  /* 0x0003140001267983 */ /* 0x000ee80000100800 */
[----:B-1----:R-:W4:Y:S04]  /*132b0*/  LDL.LU R42, [R1+0x3ec] ;  /* 0x0003ec00012a7983 */ /* 0x002f280000300800 */
[----:B------:R-:W4:Y:S01]  /*132c0*/  LDL.LU R45, [R1+0x3e8] ;  /* 0x0003e800012d7983 */ /* 0x000f220000300800 */
[----:B--2---:R-:W-:-:S03]  /*132d0*/  FFMA.FTZ R34, R35, R37, R34 ;  /* 0x0000002523227223 */ /* 0x004fc60000010022 */
[----:B------:R-:W2:Y:S01]  /*132e0*/  LDL.LU R37, [R1+0x214] ;  /* 0x0002140001257983 */ /* 0x000ea20000300800 */
[----:B------:R-:W-:Y:S01]  /*132f0*/  FMUL.FTZ R35, R48, R0 ;  /* 0x0000000030237220 */ /* 0x000fe20000410000 */
[----:B------:R-:W-:-:S03]  /*13300*/  FADD.FTZ R43, R43, R31 ;  /* 0x0000001f2b2b7221 */ /* 0x000fc60000010000 */
[----:B---3--:R-:W-:Y:S01]  /*13310*/  FFMA.FTZ R34, R38, R35, R34 ;  /* 0x0000002326227223 */ /* 0x008fe20000010022 */
[----:B------:R-:W-:Y:S01]  /*13320*/  FMUL.FTZ R38, R47, R5 ;  /* 0x000000052f267220 */ /* 0x000fe20000410000 */
[----:B------:R-:W-:Y:S01]  /*13330*/  FFMA.FTZ R39, R32, R30, R39 ;  /* 0x0000001e20277223 */ /* 0x000fe20000010027 */
[----:B--2---:R-:W-:Y:S01]  /*13340*/  FFMA.FTZ R44, R37, R31, R44 ;  /* 0x0000001f252c7223 */ /* 0x004fe2000001002c */
[----:B------:R-:W-:Y:S01]  /*13350*/  FADD.FTZ R37, R36, R35 ;  /* 0x0000002324257221 */ /* 0x000fe20000010000 */
[----:B------:R-:W2:Y:S04]  /*13360*/  LDL.LU R31, [R1+0x3d8] ;  /* 0x0003d800011f7983 */ /* 0x000ea80000300800 */
[----:B------:R-:W3:Y:S01]  /*13370*/  LDL.LU R35, [R1+0x3dc] ;  /* 0x0003dc0001237983 */ /* 0x000ee20000300800 */
[----:B------:R-:W-:Y:S01]  /*13380*/  FFMA.FTZ R36, R46, R38, R34 ;  /* 0x000000262e247223 */ /* 0x000fe20000010022 */
[----:B----4-:R-:W-:Y:S01]  /*13390*/  SHF.L.U32 R34, R42, 0x10, RZ ;  /* 0x000000102a227819 */ /* 0x010fe200000006ff */
[----:B------:R-:W-:-:S04]  /*133a0*/  FADD.FTZ R32, R38, R37 ;  /* 0x0000002526207221 */ /* 0x000fc80000010000 */
[----:B------:R0:W-:Y:S04]  /*133b0*/  STL [R1+0x26c], R34 ;  /* 0x00026c2201007387 */ /* 0x0001e80000100800 */
[----:B------:R0:W5:Y:S01]  /*133c0*/  LDL R37, [R1+0x26c] ;  /* 0x00026c0001257983 */ /* 0x0001620000100800 */
[----:B------:R-:W-:Y:S02]  /*133d0*/  SHF.L.U32 R46, R45, 0x10, RZ ;  /* 0x000000102d2e7819 */ /* 0x000fe400000006ff */
[----:B--2---:R-:W-:Y:S02]  /*133e0*/  SHF.L.U32 R31, R31, 0x10, RZ ;  /* 0x000000101f1f7819 */ /* 0x004fe400000006ff */
[----:B---3--:R-:W-:-:S03]  /*133f0*/  SHF.L.U32 R35, R35, 0x10, RZ ;  /* 0x0000001023237819 */ /* 0x008fc600000006ff */
[----:B------:R-:W-:Y:S02]  /*13400*/  FADD.FTZ R31, R31, -UR16 ;  /* 0x800000101f1f7e21 */ /* 0x000fe40008010000 */
[----:B------:R-:W-:Y:S02]  /*13410*/  FADD.FTZ R35, R35, -UR16 ;  /* 0x8000001023237e21 */ /* 0x000fe40008010000 */
[----:B------:R-:W-:Y:S02]  /*13420*/  FMUL.FTZ R45, R31, UR12 ;  /* 0x0000000c1f2d7c20 */ /* 0x000fe40008410000 */
[----:B------:R-:W-:-:S03]  /*13430*/  FMUL.FTZ R35, R35, UR12 ;  /* 0x0000000c23237c20 */ /* 0x000fc60008410000 */
[----:B------:R0:W-:Y:S04]  /*13440*/  STL [R1+0x30c], R45 ;  /* 0x00030c2d01007387 */ /* 0x0001e80000100800 */
        /* <DEDUP_REMOVED lines=21> */
.L_x_744:
[----:B------:R-:W0:Y:S04]  /*135a0*/  LDL.LU R31, [R1+0x3c8] ;  /* 0x0003c800011f7983 */ /* 0x000e280000300800 */
[----:B------:R-:W2:Y:S04]  /*135b0*/  LDL.LU R38, [R1+0x3d4] ;  /* 0x0003d40001267983 */ /* 0x000ea80000300800 */
[----:B------:R-:W3:Y:S01]  /*135c0*/  LDL.LU R42, [R1+0x3d0] ;  /* 0x0003d000012a7983 */ /* 0x000ee20000300800 */
[----:B0-----:R-:W-:Y:S01]  /*135d0*/  SHF.L.U32 R34, R31, 0x10, RZ ;  /* 0x000000101f227819 */ /* 0x001fe200000006ff */
[----:B------:R-:W-:-:S02]  /*135e0*/  FADD.FTZ R31, R33, R30 ;  /* 0x0000001e211f7221 */ /* 0x000fc40000010000 */
[----:B------:R-:W4:Y:S01]  /*135f0*/  LDL.LU R30, [R1+0x3cc] ;  /* 0x0003cc00011e7983 */ /* 0x000f220000300800 */
[----:B------:R-:W-:-:S04]  /*13600*/  FMUL.FTZ R35, R46, R0 ;  /* 0x000000002e237220 */ /* 0x000fc80000410000 */
[----:B------:R-:W-:Y:S01]  /*13610*/  FADD.FTZ R32, R32, R35 ;  /* 0x0000002320207221 */ /* 0x000fe20000010000 */
[----:B------:R-:W-:Y:S01]  /*13620*/  FADD.FTZ R34, R34, -UR16 ;  /* 0x8000001022227e21 */ /* 0x000fe20008010000 */
[----:B----4-:R-:W-:Y:S01]  /*13630*/  SHF.L.U32 R33, R30, 0x10, RZ ;  /* 0x000000101e217819 */ /* 0x010fe200000006ff */
[----:B------:R-:W-:Y:S01]  /*13640*/  FFMA.FTZ R30, R45, R35, R36 ;  /* 0x000000232d1e7223 */ /* 0x000fe20000010024 */
[----:B--2---:R-:W-:-:S05]  /*13650*/  SHF.L.U32 R35, R38, 0x10, RZ ;  /* 0x0000001026237819 */ /* 0x004fca00000006ff */
[----:B------:R0:W-:Y:S04]  /*13660*/  STL [R1+0x258], R35 ;  /* 0x0002582301007387 */ /* 0x0001e80000100800 */
[----:B------:R2:W5:Y:S01]  /*13670*/  LDL R38, [R1+0x258] ;  /* 0x0002580001267983 */ /* 0x0005620000100800 */
[----:B------:R-:W-:-:S04]  /*13680*/  FADD.FTZ R33, R33, -UR16 ;  /* 0x8000001021217e21 */ /* 0x000fc80008010000 */
[----:B------:R-:W-:Y:S01]  /*13690*/  FMUL.FTZ R36, R33, UR12 ;  /* 0x0000000c21247c20 */ /* 0x000fe20008410000 */
[----:B0-----:R-:W-:-:S04]  /*136a0*/  FMUL.FTZ R35, R34, UR12 ;  /* 0x0000000c22237c20 */ /* 0x001fc80008410000 */
[----:B------:R2:W-:Y:S04]  /*136b0*/  STL [R1+0x308], R36 ;  /* 0x0003082401007387 */ /* 0x0005e80000100800 */
[----:B------:R2:W-:Y:S01]  /*136c0*/  STL [R1+0x304], R35 ;  /* 0x0003042301007387 */ /* 0x0005e20000100800 */
[----:B---3--:R-:W-:Y:S01]  /*136d0*/  SHF.L.U32 R45, R42, 0x10, RZ ;  /* 0x000000102a2d7819 */ /* 0x008fe200000006ff */
[----:B-----5:R-:W-:Y:S01]  /*136e0*/  FMUL.FTZ R34, R37, R5 ;  /* 0x0000000525227220 */ /* 0x020fe20000410000 */
[----:B------:R-:W-:Y:S06]  /*136f0*/  @!P1 BRA `(.L_x_745) ;  /* 0x00000000004c9947 */ /* 0x000fec0003800000 */
[----:B------:R-:W-:-:S04]  /*13700*/  FFMA.FTZ R33, R35, R0, R3 ;  /* 0x0000000023217223 */ /* 0x000fc80000010003 */
[----:B--2---:R-:W-:-:S06]  /*13710*/  FMUL.FTZ R35, R33, -1.4426950216293334961 ;  /* 0xbfb8aa3b21237820 */ /* 0x004fcc0000410000 */
        /* <DEDUP_REMOVED lines=17> */
.L_x_745:
[----:B------:R-:W3:Y:S04]  /*13830*/  LDL R33, [R1+0x310] ;  /* 0x0003100001217983 */ /* 0x000ee80000100800 */
[----:B--2---:R-:W2:Y:S04]  /*13840*/  LDL.LU R36, [R1+0x3b8] ;  /* 0x0003b80001247983 */ /* 0x004ea80000300800 */
[----:B-1----:R-:W4:Y:S04]  /*13850*/  LDL.LU R37, [R1+0x3bc] ;  /* 0x0003bc0001257983 */ /* 0x002f280000300800 */
[----:B------:R-:W5:Y:S04]  /*13860*/  LDL R35, [R1+0x304] ;  /* 0x0003040001237983 */ /* 0x000f680000100800 */
[----:B------:R-:W5:Y:S01]  /*13870*/  LDL.LU R42, [R1+0x3c4] ;  /* 0x0003c400012a7983 */ /* 0x000f620000300800 */
[----:B---3--:R-:W-:Y:S01]  /*13880*/  FFMA.FTZ R30, R33, R34, R30 ;  /* 0x00000022211e7223 */ /* 0x008fe2000001001e */
[----:B------:R-:W-:-:S02]  /*13890*/  FADD.FTZ R34, R34, R32 ;  /* 0x0000002022227221 */ /* 0x000fc40000010000 */
[----:B------:R-:W3:Y:S01]  /*138a0*/  LDL.LU R32, [R1+0x218] ;  /* 0x0002180001207983 */ /* 0x000ee20000300800 */
[----:B------:R-:W-:Y:S01]  /*138b0*/  FMUL.FTZ R33, R45, R0 ;  /* 0x000000002d217220 */ /* 0x000fe20000410000 */
[----:B--2---:R-:W-:Y:S02]  /*138c0*/  SHF.L.U32 R36, R36, 0x10, RZ ;  /* 0x0000001024247819 */ /* 0x004fe400000006ff */
[----:B----4-:R-:W-:Y:S01]  /*138d0*/  SHF.L.U32 R37, R37, 0x10, RZ ;  /* 0x0000001025257819 */ /* 0x010fe200000006ff */
[----:B---3--:R-:W-:Y:S01]  /*138e0*/  FFMA.FTZ R32, R32, R28, R44 ;  /* 0x0000001c20207223 */ /* 0x008fe2000001002c */
[----:B------:R-:W-:Y:S01]  /*138f0*/  FADD.FTZ R28, R43, R28 ;  /* 0x0000001c2b1c7221 */ /* 0x000fe20000010000 */
[----:B------:R-:W2:Y:S04]  /*13900*/  LDL.LU R44, [R1+0x3c0] ;  /* 0x0003c000012c7983 */ /* 0x000ea80000300800 */
[----:B------:R-:W3:Y:S01]  /*13910*/  LDL R43, [R1+0x308] ;  /* 0x00030800012b7983 */ /* 0x000ee20000100800 */
[----:B-----5:R-:W-:Y:S01]  /*13920*/  FFMA.FTZ R35, R35, R33, R30 ;  /* 0x0000002123237223 */ /* 0x020fe2000001001e */
[----:B------:R-:W-:Y:S01]  /*13930*/  FADD.FTZ R33, R34, R33 ;  /* 0x0000002122217221 */ /* 0x000fe20000010000 */
[----:B0-----:R-:W-:Y:S01]  /*13940*/  FMUL.FTZ R38, R38, R5 ;  /* 0x0000000526267220 */ /* 0x001fe20000410000 */
[----:B------:R-:W-:Y:S01]  /*13950*/  FADD.FTZ R36, R36, -UR16 ;  /* 0x8000001024247e21 */ /* 0x000fe20008010000 */
[----:B------:R-:W-:Y:S01]  /*13960*/  FADD.FTZ R37, R37, -UR16 ;  /* 0x8000001025257e21 */ /* 0x000fe20008010000 */
[----:B------:R-:W-:Y:S01]  /*13970*/  FFMA.FTZ R30, R29, R27, R39 ;  /* 0x0000001b1d1e7223 */ /* 0x000fe20000010027 */
[----:B------:R-:W-:Y:S01]  /*13980*/  FADD.FTZ R33, R38, R33 ;  /* 0x0000002126217221 */ /* 0x000fe20000010000 */
[----:B------:R-:W-:Y:S01]  /*13990*/  SHF.L.U32 R29, R42, 0x10, RZ ;  /* 0x000000102a1d7819 */ /* 0x000fe200000006ff */
[----:B------:R-:W-:-:S04]  /*139a0*/  FMUL.FTZ R37, R37, UR12 ;  /* 0x0000000c25257c20 */ /* 0x000fc80008410000 */
[----:B------:R0:W-:Y:S04]  /*139b0*/  STL [R1+0x270], R29 ;  /* 0x0002701d01007387 */ /* 0x0001e80000100800 */
[----:B------:R0:W-:Y:S01]  /*139c0*/  STL [R1+0x300], R37 ;  /* 0x0003002501007387 */ /* 0x0001e20000100800 */
[----:B------:R-:W-:Y:S01]  /*139d0*/  MOV R42, R29 ;  /* 0x0000001d002a7202 */ /* 0x000fe20000000f00 */
[----:B---3--:R-:W-:Y:S01]  /*139e0*/  FFMA.FTZ R34, R43, R38, R35 ;  /* 0x000000262b227223 */ /* 0x008fe20000010023 */
[----:B------:R-:W-:-:S05]  /*139f0*/  FMUL.FTZ R38, R36, UR12 ;  /* 0x0000000c24267c20 */ /* 0x000fca0008410000 */
[----:B------:R0:W-:Y:S01]  /*13a00*/  STL [R1+0x2fc], R38 ;  /* 0x0002fc2601007387 */ /* 0x0001e20000100800 */
[----:B--2---:R-:W-:Y:S01]  /*13a10*/  SHF.L.U32 R44, R44, 0x10, RZ ;  /* 0x000000102c2c7819 */ /* 0x004fe200000006ff */
        /* <DEDUP_REMOVED lines=20> */
.L_x_746:
[----:B0-----:R-:W2:Y:S04]  /*13b60*/  LDL.LU R29, [R1+0x3a8] ;  /* 0x0003a800011d7983 */ /* 0x001ea80000300800 */
        /* <DEDUP_REMOVED lines=14> */
[----:B-----5:R-:W-:Y:S01]  /*13c50*/  SHF.L.U32 R38, R36, 0x10, RZ ;  /* 0x0000001024267819 */ /* 0x020fe200000006ff */
[----:B------:R-:W-:Y:S02]  /*13c60*/  FMUL.FTZ R37, R35, UR12 ;  /* 0x0000000c23257c20 */ /* 0x000fe40008410000 */
        /* <DEDUP_REMOVED lines=21> */
.L_x_747:
[----:B0-----:R-:W2:Y:S01]  /*13dc0*/  LDL R29, [R1+0x300] ;  /* 0x00030000011d7983 */ /* 0x001ea20000100800 */
[----:B------:R-:W-:-:S03]  /*13dd0*/  FADD.FTZ R33, R27, R33 ;  /* 0x000000211b217221 */ /* 0x000fc60000010000 */
[----:B------:R-:W3:Y:S04]  /*13de0*/  LDL.LU R43, [R1+0x398] ;  /* 0x00039800012b7983 */ /* 0x000ee80000300800 */
[----:B-1----:R-:W4:Y:S04]  /*13df0*/  LDL.LU R42, [R1+0x39c] ;  /* 0x00039c00012a7983 */ /* 0x002f280000300800 */
[----:B------:R-:W5:Y:S04]  /*13e00*/  LDL.LU R35, [R1+0x3a4] ;  /* 0x0003a40001237983 */ /* 0x000f680000300800 */
[----:B------:R-:W4:Y:S01]  /*13e10*/  LDL.LU R36, [R1+0x3a0] ;  /* 0x0003a00001247983 */ /* 0x000f220000300800 */
[----:B--2---:R-:W-:-:S03]  /*13e20*/  FFMA.FTZ R34, R29, R27, R34 ;  /* 0x0000001b1d227223 */ /* 0x004fc60000010022 */
[----:B------:R-:W2:Y:S01]  /*13e30*/  LDL.LU R27, [R1+0x21c] ;  /* 0x00021c00011b7983 */ /* 0x000ea20000300800 */
[----:B------:R-:W-:Y:S01]  /*13e40*/  FMUL.FTZ R29, R39, R0 ;  /* 0x00000000271d7220 */ /* 0x000fe20000410000 */
[----:B--2---:R-:W-:Y:S02]  /*13e50*/  FFMA.FTZ R27, R27, R25, R32 ;  /* 0x000000191b1b7223 */ /* 0x004fe40000010020 */
[----:B------:R-:W2:Y:S01]  /*13e60*/  LDL R32, [R1+0x2f4] ;  /* 0x0002f40001207983 */ /* 0x000ea20000100800 */
[----:B------:R-:W-:Y:S01]  /*13e70*/  FADD.FTZ R25, R28, R25 ;  /* 0x000000191c197221 */ /* 0x000fe20000010000 */
[----:B------:R-:W-:Y:S01]  /*13e80*/  FFMA.FTZ R30, R26, R24, R30 ;  /* 0x000000181a1e7223 */ /* 0x000fe2000001001e */
[----:B-----5:R-:W-:-:S05]  /*13e90*/  SHF.L.U32 R26, R35, 0x10, RZ ;  /* 0x00000010231a7819 */ /* 0x020fca00000006ff */
[----:B------:R0:W-:Y:S01]  /*13ea0*/  STL [R1+0x29c], R26 ;  /* 0x00029c1a01007387 */ /* 0x0001e20000100800 */
[----:B--2---:R-:W-:Y:S01]  /*13eb0*/  FFMA.FTZ R28, R32, R29, R34 ;  /* 0x0000001d201c7223 */ /* 0x004fe20000010022 */
[----:B------:R-:W-:Y:S01]  /*13ec0*/  FADD.FTZ R32, R33, R29 ;  /* 0x0000001d21207221 */ /* 0x000fe20000010000 */
[----:B---3--:R-:W-:Y:S02]  /*13ed0*/  SHF.L.U32 R29, R43, 0x10, RZ ;  /* 0x000000102b1d7819 */ /* 0x008fe400000006ff */
[----:B----4-:R-:W-:-:S03]  /*13ee0*/  SHF.L.U32 R33, R42, 0x10, RZ ;  /* 0x000000102a217819 */ /* 0x010fc600000006ff */
[----:B------:R-:W-:Y:S02]  /*13ef0*/  FADD.FTZ R29, R29, -UR16 ;  /* 0x800000101d1d7e21 */ /* 0x000fe40008010000 */
[----:B------:R-:W-:Y:S02]  /*13f00*/  FADD.FTZ R33, R33, -UR16 ;  /* 0x8000001021217e21 */ /* 0x000fe40008010000 */
[----:B------:R-:W-:Y:S02]  /*13f10*/  FMUL.FTZ R42, R29, UR12 ;  /* 0x0000000c1d2a7c20 */ /* 0x000fe40008410000 */
[----:B------:R-:W-:-:S03]  /*13f20*/  FMUL.FTZ R33, R33, UR12 ;  /* 0x0000000c21217c20 */ /* 0x000fc60008410000 */
[----:B------:R0:W-:Y:S04]  /*13f30*/  STL [R1+0x2e8], R42 ;  /* 0x0002e82a01007387 */ /* 0x0001e80000100800 */
[----:B------:R0:W-:Y:S01]  /*13f40*/  STL [R1+0x2ec], R33 ;  /* 0x0002ec2101007387 */ /* 0x0001e20000100800 */
[----:B------:R-:W-:-:S04]  /*13f50*/  FMUL.FTZ R34, R38, R5 ;  /* 0x0000000526227220 */ /* 0x000fc80000410000 */
[----:B------:R-:W-:Y:S01]  /*13f60*/  FFMA.FTZ R28, R37, R34, R28 ;  /* 0x00000022251c7223 */ /* 0x000fe2000001001c */
[----:B------:R-:W-:Y:S01]  /*13f70*/  FADD.FTZ R32, R34, R32 ;  /* 0x0000002022207221 */ /* 0x000fe20000010000 */
[----:B------:R-:W-:Y:S02]  /*13f80*/  SHF.L.U32 R37, R36, 0x10, RZ ;  /* 0x0000001024257819 */ /* 0x000fe400000006ff */
[----:B------:R-:W-:Y:S01]  /*13f90*/  MOV R34, R26 ;  /* 0x0000001a00227202 */ /* 0x000fe20000000f00 */
        /* <DEDUP_REMOVED lines=20> */
.L_x_748:
[----:B------:R-:W2:Y:S04]  /*140e0*/  LDL.LU R26, [R1+0x380] ;  /* 0x00038000011a7983 */ /* 0x000ea80000300800 */
[----:B------:R-:W3:Y:S04]  /*140f0*/  LDL.LU R43, [R1+0x384] ;  /* 0x00038400012b7983 */ /* 0x000ee80000300800 */
[----:B------:R-:W4:Y:S04]  /*14100*/  LDL.LU R35, [R1+0x394] ;  /* 0x0003940001237983 */ /* 0x000f280000300800 */
[----:B------:R-:W5:Y:S01]  /*14110*/  LDL.LU R36, [R1+0x390] ;  /* 0x0003900001247983 */ /* 0x000f620000300800 */
[----:B------:R-:W-:-:S04]  /*14120*/  FMUL.FTZ R33, R37, R0 ;  /* 0x0000000025217220 */ /* 0x000fc80000410000 */
[----:B------:R-:W-:Y:S01]  /*14130*/  FFMA.FTZ R28, R42, R33, R28 ;  /* 0x000000212a1c7223 */ /* 0x000fe2000001001c */
[----:B--2---:R-:W-:Y:S01]  /*14140*/  SHF.L.U32 R29, R26, 0x10, RZ ;  /* 0x000000101a1d7819 */ /* 0x004fe200000006ff */
[----:B------:R-:W-:Y:S01]  /*14150*/  FADD.FTZ R26, R31, R24 ;  /* 0x000000181f1a7221 */ /* 0x000fe20000010000 */
[----:B---3--:R-:W-:-:S03]  /*14160*/  SHF.L.U32 R31, R43, 0x10, RZ ;  /* 0x000000102b1f7819 */ /* 0x008fc600000006ff */
[----:B------:R-:W-:Y:S01]  /*14170*/  FADD.FTZ R29, R29, -UR16 ;  /* 0x800000101d1d7e21 */ /* 0x000fe20008010000 */
[----:B------:R-:W-:Y:S01]  /*14180*/  FADD.FTZ R24, R32, R33 ;  /* 0x0000002120187221 */ /* 0x000fe20000010000 */
[----:B------:R-:W-:Y:S01]  /*14190*/  FADD.FTZ R31, R31, -UR16 ;  /* 0x800000101f1f7e21 */ /* 0x000fe20008010000 */
[----:B----4-:R-:W-:Y:S01]  /*141a0*/  SHF.L.U32 R33, R35, 0x10, RZ ;  /* 0x0000001023217819 */ /* 0x010fe200000006ff */
[----:B------:R-:W-:Y:S02]  /*141b0*/  FMUL.FTZ R32, R29, UR12 ;  /* 0x0000000c1d207c20 */ /* 0x000fe40008410000 */
[----:B------:R-:W-:Y:S02]  /*141c0*/  FMUL.FTZ R35, R31, UR12 ;  /* 0x0000000c1f237c20 */ /* 0x000fe40008410000 */
[----:B------:R1:W-:Y:S04]  /*141d0*/  STL [R1+0x280], R33 ;  /* 0x0002802101007387 */ /* 0x0003e80000100800 */
[----:B------:R1:W-:Y:S04]  /*141e0*/  STL [R1+0x2e0], R32 ;  /* 0x0002e02001007387 */ /* 0x0003e80000100800 */
[----:B------:R1:W-:Y:S01]  /*141f0*/  STL [R1+0x2e4], R35 ;  /* 0x0002e42301007387 */ /* 0x0003e20000100800 */
[----:B-----5:R-:W-:Y:S01]  /*14200*/  SHF.L.U32 R36, R36, 0x10, RZ ;  /* 0x0000001024247819 */ /* 0x020fe200000006ff */
[----:B------:R-:W-:Y:S01]  /*14210*/  FMUL.FTZ R29, R34, R5 ;  /* 0x00000005221d7220 */ /* 0x000fe20000410000 */
[----:B------:R-:W-:Y:S06]  /*14220*/  @!P1 BRA `(.L_x_749) ;  /* 0x00000000004c9947 */ /* 0x000fec0003800000 */
[----:B------:R-:W-:-:S04]  /*14230*/  FFMA.FTZ R31, R32, R0, R3 ;  /* 0x00000000201f7223 */ /* 0x000fc80000010003 */
[----:B-1----:R-:W-:-:S06]  /*14240*/  FMUL.FTZ R32, R31, -1.4426950216293334961 ;  /* 0xbfb8aa3b1f207820 */ /* 0x002fcc0000410000 */
        /* <DEDUP_REMOVED lines=15> */
[----:B------:R-:W-:-:S05]  /*14340*/  FMUL.FTZ R31, R33, R32 ;  /* 0x00000020211f7220 */ /* 0x000fca0000410000 */
[----:B------:R2:W-:Y:S02]  /*14350*/  STL [R1+0x280], R31 ;  /* 0x0002801f01007387 */ /* 0x0005e40000100800 */
.L_x_749:
[----:B------:R3:W-:Y:S04]  /*14360*/  STL [R1+0x6a0], R2 ;  /* 0x0006a00201007387 */ /* 0x0007e80000100800 */
[----:B--2---:R-:W2:Y:S04]  /*14370*/  LDL R31, [R1+0x2ec] ;  /* 0x0002ec00011f7983 */ /* 0x004ea80000100800 */
[----:B-1----:R-:W4:Y:S04]  /*14380*/  LDL R32, [R1+0x280] ;  /* 0x0002800001207983 */ /* 0x002f280000100800 */
[----:B---3--:R-:W3:Y:S01]  /*14390*/  LDL.LU R2, [R1+0x224] ;  /* 0x0002240001027983 */ /* 0x008ee20000300800 */
[----:B------:R-:W-:Y:S01]  /*143a0*/  FADD.FTZ R25, R25, R23 ;  /* 0x0000001719197221 */ /* 0x000fe20000010000 */
[----:B------:R-:W-:-:S02]  /*143b0*/  FADD.FTZ R24, R29, R24 ;  /* 0x000000181d187221 */ /* 0x000fc40000010000 */
[----:B------:R-:W4:Y:S04]  /*143c0*/  LDL.LU R43, [R1+0x374] ;  /* 0x00037400012b7983 */ /* 0x000f280000300800 */
[----:B------:R-:W4:Y:S04]  /*143d0*/  LDL.LU R42, [R1+0x220] ;  /* 0x00022000012a7983 */ /* 0x000f280000300800 */
[----:B------:R-:W4:Y:S04]  /*143e0*/  LDL.LU R33, [R1+0x37c] ;  /* 0x00037c0001217983 */ /* 0x000f280000300800 */
[----:B0-----:R-:W4:Y:S01]  /*143f0*/  LDL.LU R34, [R1+0x378] ;  /* 0x0003780001227983 */ /* 0x001f220000300800 */
[----:B--2---:R-:W-:-:S03]  /*14400*/  FFMA.FTZ R28, R31, R29, R28 ;  /* 0x0000001d1f1c7223 */ /* 0x004fc6000001001c */
[----:B------:R-:W2:Y:S01]  /*14410*/  LDL.LU R29, [R1+0x370] ;  /* 0x00037000011d7983 */ /* 0x000ea20000300800 */
[----:B---3--:R-:W-:-:S03]  /*14420*/  FFMA.FTZ R27, R2, R23, R27 ;  /* 0x00000017021b7223 */ /* 0x008fc6000001001b */
[----:B------:R-:W3:Y:S04]  /*14430*/  LDL R23, [R1+0x2e0] ;  /* 0x0002e00001177983 */ /* 0x000ee80000100800 */
[----:B------:R0:W5:Y:S01]  /*14440*/  LDL.LU R2, [R1+0x6a0] ;  /* 0x0006a00001027983 */ /* 0x0001620000300800 */
[----:B------:R-:W-:Y:S01]  /*14450*/  FMUL.FTZ R31, R36, R0 ;  /* 0x00000000241f7220 */ /* 0x000fe20000410000 */
[----:B----4-:R-:W-:-:S03]  /*14460*/  FMUL.FTZ R32, R32, R5 ;  /* 0x0000000520207220 */ /* 0x010fc60000410000 */
[----:B---3--:R-:W-:Y:S01]  /*14470*/  FFMA.FTZ R23, R23, R31, R28 ;  /* 0x0000001f17177223 */ /* 0x008fe2000001001c */
[----:B------:R-:W-:Y:S01]  /*14480*/  FADD.FTZ R31, R24, R31 ;  /* 0x0000001f181f7221 */ /* 0x000fe20000010000 */
[----:B--2---:R-:W-:Y:S01]  /*14490*/  SHF.L.U32 R28, R29, 0x10, RZ ;  /* 0x000000101d1c7819 */ /* 0x004fe200000006ff */
[----:B------:R-:W-:Y:S01]  /*144a0*/  FFMA.FTZ R24, R42, R22, R30 ;  /* 0x000000162a187223 */ /* 0x000fe2000001001e */
[----:B------:R-:W-:Y:S01]  /*144b0*/  SHF.L.U32 R29, R43, 0x10, RZ ;  /* 0x000000102b1d7819 */ /* 0x000fe200000006ff */
[----:B------:R-:W-:Y:S01]  /*144c0*/  FADD.FTZ R30, R32, R31 ;  /* 0x0000001f201e7221 */ /* 0x000fe20000010000 */
[----:B------:R-:W-:Y:S01]  /*144d0*/  SHF.L.U32 R31, R33, 0x10, RZ ;  /* 0x00000010211f7819 */ /* 0x000fe200000006ff */
[----:B------:R-:W-:Y:S02]  /*144e0*/  FADD.FTZ R28, R28, -UR16 ;  /* 0x800000101c1c7e21 */ /* 0x000fe40008010000 */
[----:B------:R-:W-:Y:S01]  /*144f0*/  FADD.FTZ R29, R29, -UR16 ;  /* 0x800000101d1d7e21 */ /* 0x000fe20008010000 */
[----:B------:R-:W-:Y:S01]  /*14500*/  FFMA.FTZ R23, R35, R32, R23 ;  /* 0x0000002023177223 */ /* 0x000fe20000010017 */
[----:B------:R1:W-:Y:S01]  /*14510*/  STL [R1+0x290], R31 ;  /* 0x0002901f01007387 */ /* 0x0003e20000100800 */
[----:B------:R-:W-:-:S02]  /*14520*/  IMAD.MOV.U32 R32, RZ, RZ, R31 ;  /* 0x000000ffff207224 */ /* 0x000fc400078e001f */
        /* <DEDUP_REMOVED lines=25> */
.L_x_750:
[----:B------:R-:W2:Y:S04]  /*146c0*/  LDL.LU R29, [R1+0x368] ;  /* 0x00036800011d7983 */ /* 0x000ea80000300800 */
[----:B------:R-:W3:Y:S04]  /*146d0*/  LDL.LU R28, [R1+0x36c] ;  /* 0x00036c00011c7983 */ /* 0x000ee80000300800 */
[----:B------:R-:W4:Y:S04]  /*146e0*/  LDL.LU R33, [R1+0x554] ;  /* 0x0005540001217983 */ /* 0x000f280000300800 */
[----:B------:R-:W4:Y:S01]  /*146f0*/  LDL.LU R34, [R1+0x550] ;  /* 0x0005500001227983 */ /* 0x000f220000300800 */
[----:B0-----:R-:W-:Y:S01]  /*14700*/  FMUL.FTZ R31, R35, R0 ;  /* 0x00000000231f7220 */ /* 0x001fe20000410000 */
[----:B------:R-:W-:-:S03]  /*14710*/  FADD.FTZ R26, R26, R22 ;  /* 0x000000161a1a7221 */ /* 0x000fc60000010000 */
[----:B------:R-:W-:Y:S01]  /*14720*/  FADD.FTZ R22, R30, R31 ;  /* 0x0000001f1e167221 */ /* 0x000fe20000010000 */
[----:B------:R-:W-:Y:S01]  /*14730*/  FFMA.FTZ R23, R42, R31, R23 ;  /* 0x0000001f2a177223 */ /* 0x000fe20000010017 */
[----:B--2---:R-:W-:Y:S02]  /*14740*/  SHF.L.U32 R29, R29, 0x10, RZ ;  /* 0x000000101d1d7819 */ /* 0x004fe400000006ff */
[----:B---3--:R-:W-:-:S03]  /*14750*/  SHF.L.U32 R28, R28, 0x10, RZ ;  /* 0x000000101c1c7819 */ /* 0x008fc600000006ff */
[----:B------:R-:W-:Y:S02]  /*14760*/  FADD.FTZ R29, R29, -UR16 ;  /* 0x800000101d1d7e21 */ /* 0x000fe40008010000 */
[----:B------:R-:W-:Y:S02]  /*14770*/  FADD.FTZ R28, R28, -UR16 ;  /* 0x800000101c1c7e21 */ /* 0x000fe40008010000 */
[----:B------:R-:W-:Y:S01]  /*14780*/  FMUL.FTZ R30, R29, UR12 ;  /* 0x0000000c1d1e7c20 */ /* 0x000fe20008410000 */
[----:B------:R-:W-:Y:S01]  /*14790*/  FMUL.FTZ R29, R32, R5 ;  /* 0x00000005201d7220 */ /* 0x000fe20000410000 */
[----:B----4-:R-:W-:Y:S01]  /*147a0*/  SHF.L.U32 R33, R33, 0x10, RZ ;  /* 0x0000001021217819 */ /* 0x010fe200000006ff */
[----:B-1----:R-:W-:Y:S02]  /*147b0*/  FMUL.FTZ R32, R28, UR12 ;  /* 0x0000000c1c207c20 */ /* 0x002fe40008410000 */
[----:B------:R0:W-:Y:S04]  /*147c0*/  STL [R1+0x2cc], R30 ;  /* 0x0002cc1e01007387 */ /* 0x0001e80000100800 */
[----:B------:R0:W-:Y:S04]  /*147d0*/  STL [R1+0x28c], R33 ;  /* 0x00028c2101007387 */ /* 0x0001e80000100800 */
[----:B------:R0:W-:Y:S01]  /*147e0*/  STL [R1+0x2d4], R32 ;  /* 0x0002d42001007387 */ /* 0x0001e20000100800 */
[----:B------:R-:W-:Y:S01]  /*147f0*/  SHF.L.U32 R34, R34, 0x10, RZ ;  /* 0x0000001022227819 */ /* 0x000fe200000006ff */
        /* <DEDUP_REMOVED lines=20> */
.L_x_751:
[----:B-1----:R-:W2:Y:S04]  /*14940*/  LDL R28, [R1+0x2dc] ;  /* 0x0002dc00011c7983 */ /* 0x002ea80000100800 */
[----:B------:R-:W3:Y:S04]  /*14950*/  LDL.LU R43, [R1+0x558] ;  /* 0x00055800012b7983 */ /* 0x000ee80000300800 */
[----:B------:R-:W4:Y:S04]  /*14960*/  LDL.LU R42, [R1+0x55c] ;  /* 0x00055c00012a7983 */ /* 0x000f280000300800 */
[----:B0-----:R-:W4:Y:S04]  /*14970*/  LDL.LU R30, [R1+0x574] ;  /* 0x00057400011e7983 */ /* 0x001f280000300800 */
[----:B------:R-:W3:Y:S04]  /*14980*/  LDL.LU R33, [R1+0x228] ;  /* 0x0002280001217983 */ /* 0x000ee80000300800 */
[----:B------:R-:W4:Y:S01]  /*14990*/  LDL.LU R31, [R1+0x570] ;  /* 0x00057000011f7983 */ /* 0x000f220000300800 */
[----:B--2---:R-:W-:Y:S01]  /*149a0*/  FFMA.FTZ R23, R28, R29, R23 ;  /* 0x0000001d1c177223 */ /* 0x004fe20000010017 */
[----:B------:R-:W-:-:S02]  /*149b0*/  FADD.FTZ R29, R29, R22 ;  /* 0x000000161d1d7221 */ /* 0x000fc40000010000 */
[----:B------:R-:W2:Y:S01]  /*149c0*/  LDL.LU R22, [R1+0x22c] ;  /* 0x00022c0001167983 */ /* 0x000ea20000300800 */
[----:B------:R-:W-:Y:S01]  /*149d0*/  FADD.FTZ R25, R25, R21 ;  /* 0x0000001519197221 */ /* 0x000fe20000010000 */
[----:B------:R-:W-:Y:S01]  /*149e0*/  FMUL.FTZ R28, R34, R0 ;  /* 0x00000000221c7220 */ /* 0x000fe20000410000 */
[----:B--2---:R-:W-:Y:S02]  /*149f0*/  FFMA.FTZ R22, R22, R21, R27 ;  /* 0x0000001516167223 */ /* 0x004fe4000001001b */
[----:B------:R-:W2:Y:S04]  /*14a00*/  LDL R21, [R1+0x2cc] ;  /* 0x0002cc0001157983 */ /* 0x000ea80000100800 */
[----:B------:R-:W2:Y:S01]  /*14a10*/  LDL R27, [R1+0x28c] ;  /* 0x00028c00011b7983 */ /* 0x000ea20000100800 */
[----:B------:R-:W-:Y:S01]  /*14a20*/  FADD.FTZ R29, R29, R28 ;  /* 0x0000001c1d1d7221 */ /* 0x000fe20000010000 */
[----:B---3--:R-:W-:Y:S01]  /*14a30*/  FFMA.FTZ R24, R33, R20, R24 ;  /* 0x0000001421187223 */ /* 0x008fe20000010018 */
[----:B----4-:R-:W-:Y:S01]  /*14a40*/  SHF.L.U32 R33, R31, 0x10, RZ ;  /* 0x000000101f217819 */ /* 0x010fe200000006ff */
[----:B--2---:R-:W-:Y:S01]  /*14a50*/  FFMA.FTZ R23, R21, R28, R23 ;  /* 0x0000001c15177223 */ /* 0x004fe20000010017 */
[----:B------:R-:W-:Y:S01]  /*14a60*/  SHF.L.U32 R21, R43, 0x10, RZ ;  /* 0x000000102b157819 */ /* 0x000fe200000006ff */
[----:B------:R-:W-:Y:S01]  /*14a70*/  FMUL.FTZ R28, R27, R5 ;  /* 0x000000051b1c7220 */ /* 0x000fe20000410000 */
[----:B------:R-:W-:-:S03]  /*14a80*/  SHF.L.U32 R27, R42, 0x10, RZ ;  /* 0x000000102a1b7819 */ /* 0x000fc600000006ff */
[----:B------:R-:W-:Y:S01]  /*14a90*/  FFMA.FTZ R42, R32, R28, R23 ;  /* 0x0000001c202a7223 */ /* 0x000fe20000010017 */
[----:B------:R-:W-:Y:S01]  /*14aa0*/  FADD.FTZ R23, R28, R29 ;  /* 0x0000001d1c177221 */ /* 0x000fe20000010000 */
[----:B------:R-:W-:Y:S01]  /*14ab0*/  SHF.L.U32 R28, R30, 0x10, RZ ;  /* 0x000000101e1c7819 */ /* 0x000fe200000006ff */
[----:B------:R-:W-:Y:S01]  /*14ac0*/  FADD.FTZ R21, R21, -UR16 ;  /* 0x8000001015157e21 */ /* 0x000fe20008010000 */
[----:B------:R-:W-:Y:S02]  /*14ad0*/  FADD.FTZ R27, R27, -UR16 ;  /* 0x800000101b1b7e21 */ /* 0x000fe40008010000 */
[----:B------:R-:W-:Y:S01]  /*14ae0*/  MOV R29, R28 ;  /* 0x0000001c001d7202 */ /* 0x000fe20000000f00 */
[----:B------:R0:W-:Y:S01]  /*14af0*/  STL [R1+0x27c], R28 ;  /* 0x00027c1c01007387 */ /* 0x0001e20000100800 */
[----:B------:R-:W-:Y:S01]  /*14b00*/  FMUL.FTZ R32, R21, UR12 ;  /* 0x0000000c15207c20 */ /* 0x000fe20008410000 */
[----:B0-----:R-:W-:-:S04]  /*14b10*/  FMUL.FTZ R28, R27, UR12 ;  /* 0x0000000c1b1c7c20 */ /* 0x001fc80008410000 */
        /* <DEDUP_REMOVED lines=22> */
.L_x_752:
[----:B------:R-:W2:Y:S04]  /*14c80*/  LDL.LU R27, [R1+0x578] ;  /* 0x00057800011b7983 */ /* 0x000ea80000300800 */
[----:B------:R-:W3:Y:S04]  /*14c90*/  LDL.LU R21, [R1+0x594] ;  /* 0x0005940001157983 */ /* 0x000ee80000300800 */
[----:B------:R-:W4:Y:S04]  /*14ca0*/  LDL.LU R31, [R1+0x57c] ;  /* 0x00057c00011f7983 */ /* 0x000f280000300800 */
[----:B------:R-:W4:Y:S01]  /*14cb0*/  LDL.LU R30, [R1+0x59c] ;  /* 0x00059c00011e7983 */ /* 0x000f220000300800 */
[----:B------:R-:W-:Y:S01]  /*14cc0*/  FADD.FTZ R26, R26, R20 ;  /* 0x000000141a1a7221 */ /* 0x000fe20000010000 */
[----:B0-----:R-:W-:-:S04]  /*14cd0*/  FMUL.FTZ R28, R33, R0 ;  /* 0x00000000211c7220 */ /* 0x001fc80000410000 */
        /* <DEDUP_REMOVED lines=10> */
[----:B-1----:R-:W-:Y:S02]  /*14d80*/  FMUL.FTZ R29, R21, UR12 ;  /* 0x0000000c151d7c20 */ /* 0x002fe40008410000 */
        /* <DEDUP_REMOVED lines=21> */
.L_x_753:
[----:B------:R-:W2:Y:S01]  /*14ee0*/  LDL R21, [R1+0x2c4] ;  /* 0x0002c40001157983 */ /* 0x000ea20000100800 */
[----:B------:R-:W-:-:S03]  /*14ef0*/  FADD.FTZ R23, R20, R23 ;  /* 0x0000001714177221 */ /* 0x000fc60000010000 */
[----:B------:R-:W3:Y:S04]  /*14f00*/  LDL.LU R43, [R1+0x5a4] ;  /* 0x0005a400012b7983 */ /* 0x000ee80000300800 */
[----:B------:R-:W4:Y:S04]  /*14f10*/  LDL.LU R30, [R1+0x230] ;  /* 0x00023000011e7983 */ /* 0x000f280000300800 */
[----:B------:R-:W3:Y:S04]  /*14f20*/  LDL.LU R28, [R1+0x5bc] ;  /* 0x0005bc00011c7983 */ /* 0x000ee80000300800 */
[----:B0-----:R-:W3:Y:S01]  /*14f30*/  LDL.LU R27, [R1+0x5c0] ;  /* 0x0005c000011b7983 */ /* 0x001ee20000300800 */
[----:B--2---:R-:W-:Y:S01]  /*14f40*/  FFMA.FTZ R42, R21, R20, R42 ;  /* 0x00000014152a7223 */ /* 0x004fe2000001002a */
[----:B------:R-:W-:-:S02]  /*14f50*/  FMUL.FTZ R21, R32, R0 ;  /* 0x0000000020157220 */ /* 0x000fc40000410000 */
[----:B------:R-:W2:Y:S02]  /*14f60*/  LDL.LU R20, [R1+0x234] ;  /* 0x0002340001147983 */ /* 0x000ea40000300800 */
[----:B--2---:R-:W-:Y:S01]  /*14f70*/  FFMA.FTZ R22, R20, R19, R22 ;  /* 0x0000001314167223 */ /* 0x004fe20000010016 */
[----:B------:R-:W-:Y:S02]  /*14f80*/  FADD.FTZ R20, R25, R19 ;  /* 0x0000001319147221 */ /* 0x000fe40000010000 */
[----:B------:R-:W2:Y:S04]  /*14f90*/  LDL R25, [R1+0x2b8] ;  /* 0x0002b80001197983 */ /* 0x000ea80000100800 */
[----:B------:R-:W2:Y:S01]  /*14fa0*/  LDL.LU R19, [R1+0x5a0] ;  /* 0x0005a00001137983 */ /* 0x000ea20000300800 */
[----:B----4-:R-:W-:Y:S01]  /*14fb0*/  FFMA.FTZ R24, R30, R18, R24 ;  /* 0x000000121e187223 */ /* 0x010fe20000010018 */
[----:B---3--:R-:W-:Y:S01]  /*14fc0*/  SHF.L.U32 R30, R28, 0x10, RZ ;  /* 0x000000101c1e7819 */ /* 0x008fe200000006ff */
[----:B--2---:R-:W-:Y:S01]  /*14fd0*/  FFMA.FTZ R42, R25, R21, R42 ;  /* 0x00000015192a7223 */ /* 0x004fe2000001002a */
[----:B------:R-:W-:Y:S01]  /*14fe0*/  FADD.FTZ R21, R23, R21 ;  /* 0x0000001517157221 */ /* 0x000fe20000010000 */
[----:B------:R-:W-:Y:S01]  /*14ff0*/  SHF.L.U32 R23, R43, 0x10, RZ ;  /* 0x000000102b177819 */ /* 0x000fe200000006ff */
[----:B------:R-:W-:Y:S01]  /*15000*/  FMUL.FTZ R25, R31, R5 ;  /* 0x000000051f197220 */ /* 0x000fe20000410000 */
[----:B------:R-:W-:-:S03]  /*15010*/  SHF.L.U32 R19, R19, 0x10, RZ ;  /* 0x0000001013137819 */ /* 0x000fc600000006ff */
[----:B------:R-:W-:Y:S01]  /*15020*/  FADD.FTZ R23, R23, -UR16 ;  /* 0x8000001017177e21 */ /* 0x000fe20008010000 */
[----:B------:R-:W-:Y:S01]  /*15030*/  FFMA.FTZ R42, R29, R25, R42 ;  /* 0x000000191d2a7223 */ /* 0x000fe2000001002a */
[----:B------:R-:W-:Y:S01]  /*15040*/  FADD.FTZ R19, R19, -UR16 ;  /* 0x8000001013137e21 */ /* 0x000fe20008010000 */
[----:B------:R-:W-:Y:S01]  /*15050*/  FADD.FTZ R21, R25, R21 ;  /* 0x0000001519157221 */ /* 0x000fe20000010000 */
[----:B------:R-:W-:Y:S01]  /*15060*/  FMUL.FTZ R25, R23, UR12 ;  /* 0x0000000c17197c20 */ /* 0x000fe20008410000 */
[----:B------:R-:W-:Y:S01]  /*15070*/  SHF.L.U32 R29, R27, 0x10, RZ ;  /* 0x000000101b1d7819 */ /* 0x000fe200000006ff */
        /* <DEDUP_REMOVED lines=22> */
.L_x_754:
[----:B------:R-:W2:Y:S04]  /*151e0*/  LDL.LU R19, [R1+0x5c4] ;  /* 0x0005c40001137983 */ /* 0x000ea80000300800 */
[----:B------:R-:W3:Y:S04]  /*151f0*/  LDL.LU R28, [R1+0x5d8] ;  /* 0x0005d800011c7983 */ /* 0x000ee80000300800 */
[----:B------:R-:W4:Y:S01]  /*15200*/  LDL.LU R27, [R1+0x5e0] ;  /* 0x0005e000011b7983 */ /* 0x000f220000300800 */
[----:B0-----:R-:W-:Y:S01]  /*15210*/  FMUL.FTZ R25, R30, R0 ;  /* 0x000000001e197220 */ /* 0x001fe20000410000 */
[----:B--2---:R-:W-:Y:S01]  /*15220*/  SHF.L.U32 R23, R19, 0x10, RZ ;  /* 0x0000001013177819 */ /* 0x004fe200000006ff */
[----:B------:R-:W-:-:S02]  /*15230*/  FADD.FTZ R19, R26, R18 ;  /* 0x000000121a137221 */ /* 0x000fc40000010000 */
[----:B------:R-:W2:Y:S01]  /*15240*/  LDL.LU R18, [R1+0x5dc] ;  /* 0x0005dc0001127983 */ /* 0x000ea20000300800 */
[----:B------:R-:W-:Y:S01]  /*15250*/  FFMA.FTZ R42, R43, R25, R42 ;  /* 0x000000192b2a7223 */ /* 0x000fe2000001002a */
[----:B------:R-:W-:Y:S01]  /*15260*/  FADD.FTZ R23, R23, -UR16 ;  /* 0x8000001017177e21 */ /* 0x000fe20008010000 */
[----:B------:R-:W-:Y:S01]  /*15270*/  FADD.FTZ R21, R21, R25 ;  /* 0x0000001915157221 */ /* 0x000fe20000010000 */
[----:B---3--:R-:W-:Y:S02]  /*15280*/  SHF.L.U32 R28, R28, 0x10, RZ ;  /* 0x000000101c1c7819 */ /* 0x008fe400000006ff */
[----:B------:R-:W-:Y:S01]  /*15290*/  FMUL.FTZ R25, R23, UR12 ;  /* 0x0000000c17197c20 */ /* 0x000fe20008410000 */
[----:B----4-:R-:W-:Y:S01]  /*152a0*/  SHF.L.U32 R27, R27, 0x10, RZ ;  /* 0x000000101b1b7819 */ /* 0x010fe200000006ff */
[----:B------:R-:W-:-:S03]  /*152b0*/  FMUL.FTZ R23, R29, R5 ;  /* 0x000000051d177220 */ /* 0x000fc60000410000 */
[----:B------:R0:W-:Y:S01]  /*152c0*/  STL [R1+0x2ac], R25 ;  /* 0x0002ac1901007387 */ /* 0x0001e20000100800 */
[----:B--2---:R-:W-:-:S05]  /*152d0*/  SHF.L.U32 R18, R18, 0x10, RZ ;  /* 0x0000001012127819 */ /* 0x004fca00000006ff */
[----:B------:R-:W-:-:S04]  /*152e0*/  FADD.FTZ R18, R18, -UR16 ;  /* 0x8000001012127e21 */ /* 0x000fc80008010000 */
[----:B------:R-:W-:-:S05]  /*152f0*/  FMUL.FTZ R26, R18, UR12 ;  /* 0x0000000c121a7c20 */ /* 0x000fca0008410000 */
        /* <DEDUP_REMOVED lines=20> */
.L_x_755:
[----:B-----5:R1:W-:Y:S04]  /*15440*/  STL [R1+0x6a0], R2 ;  /* 0x0006a00201007387 */ /* 0x0203e80000100800 */
[----:B------:R-:W2:Y:S04]  /*15450*/  LDL R18, [R1+0x2b4] ;  /* 0x0002b40001127983 */ /* 0x000ea80000100800 */
[----:B0-----:R-:W3:Y:S04]  /*15460*/  LDL R25, [R1+0x2ac] ;  /* 0x0002ac0001197983 */ /* 0x001ee80000100800 */
[----:B-1----:R-:W4:Y:S01]  /*15470*/  LDL.LU R2, [R1+0x23c] ;  /* 0x00023c0001027983 */ /* 0x002f220000300800 */
[----:B------:R-:W-:Y:S01]  /*15480*/  FADD.FTZ R20, R20, R17 ;  /* 0x0000001114147221 */ /* 0x000fe20000010000 */
[----:B------:R-:W-:-:S02]  /*15490*/  FADD.FTZ R21, R23, R21 ;  /* 0x0000001517157221 */ /* 0x000fc40000010000 */
[----:B------:R-:W3:Y:S04]  /*154a0*/  LDL.LU R26, [R1+0x5fc] ;  /* 0x0005fc00011a7983 */ /* 0x000ee80000300800 */
[----:B------:R-:W3:Y:S01]  /*154b0*/  LDL.LU R43, [R1+0x608] ;  /* 0x00060800012b7983 */ /* 0x000ee20000300800 */
[----:B----4-:R-:W-:-:S03]  /*154c0*/  FFMA.FTZ R22, R2, R17, R22 ;  /* 0x0000001102167223 */ /* 0x010fc60000010016 */
[----:B------:R-:W4:Y:S01]  /*154d0*/  LDL.LU R17, [R1+0x238] ;  /* 0x0002380001117983 */ /* 0x000f220000300800 */
[----:B--2---:R-:W-:Y:S01]  /*154e0*/  FFMA.FTZ R42, R18, R23, R42 ;  /* 0x00000017122a7223 */ /* 0x004fe2000001002a */
[----:B------:R-:W-:Y:S02]  /*154f0*/  FMUL.FTZ R18, R28, R0 ;  /* 0x000000001c127220 */ /* 0x000fe40000410000 */
[----:B------:R-:W2:Y:S02]  /*15500*/  LDL.LU R23, [R1+0x5f8] ;  /* 0x0005f80001177983 */ /* 0x000ea40000300800 */
[----:B---3--:R-:W-:Y:S01]  /*15510*/  FFMA.FTZ R42, R25, R18, R42 ;  /* 0x00000012192a7223 */ /* 0x008fe2000001002a */
[----:B------:R-:W-:Y:S01]  /*15520*/  FADD.FTZ R18, R21, R18 ;  /* 0x0000001215127221 */ /* 0x000fe20000010000 */
[----:B------:R0:W5:Y:S04]  /*15530*/  LDL.LU R2, [R1+0x6a0] ;  /* 0x0006a00001027983 */ /* 0x0001680000300800 */
[----:B------:R-:W3:Y:S01]  /*15540*/  LDL.LU R21, [R1+0x5e4] ;  /* 0x0005e40001157983 */ /* 0x000ee20000300800 */
[----:B----4-:R-:W-:-:S03]  /*15550*/  FFMA.FTZ R17, R17, R16, R24 ;  /* 0x0000001011117223 */ /* 0x010fc60000010018 */
[----:B------:R-:W4:Y:S01]  /*15560*/  LDL R24, [R1+0x2a8] ;  /* 0x0002a80001187983 */ /* 0x000f220000100800 */
[----:B--2---:R-:W-:Y:S01]  /*15570*/  SHF.L.U32 R23, R23, 0x10, RZ ;  /* 0x0000001017177819 */ /* 0x004fe200000006ff */
[----:B------:R-:W-:Y:S01]  /*15580*/  FMUL.FTZ R25, R27, R5 ;  /* 0x000000051b197220 */ /* 0x000fe20000410000 */
[----:B---3--:R-:W-:-:S03]  /*15590*/  SHF.L.U32 R21, R21, 0x10, RZ ;  /* 0x0000001015157819 */ /* 0x008fc600000006ff */
[----:B------:R-:W-:Y:S02]  /*155a0*/  FADD.FTZ R23, R23, -UR16 ;  /* 0x8000001017177e21 */ /* 0x000fe40008010000 */
[----:B------:R-:W-:-:S04]  /*155b0*/  FADD.FTZ R21, R21, -UR16 ;  /* 0x8000001015157e21 */ /* 0x000fc80008010000 */
[----:B------:R-:W-:-:S05]  /*155c0*/  FMUL.FTZ R21, R21, UR12 ;  /* 0x0000000c15157c20 */ /* 0x000fca0008410000 */
[----:B------:R0:W-:Y:S01]  /*155d0*/  STL [R1+0x2a4], R21 ;  /* 0x0002a41501007387 */ /* 0x0001e20000100800 */
[----:B------:R-:W-:Y:S01]  /*155e0*/  FADD.FTZ R18, R25, R18 ;  /* 0x0000001219127221 */ /* 0x000fe20000010000 */
[----:B------:R-:W-:Y:S01]  /*155f0*/  SHF.L.U32 R26, R26, 0x10, RZ ;  /* 0x000000101a1a7819 */ /* 0x000fe200000006ff */
[----:B----4-:R-:W-:Y:S01]  /*15600*/  FFMA.FTZ R42, R24, R25, R42 ;  /* 0x00000019182a7223 */ /* 0x010fe2000001002a */
        /* <DEDUP_REMOVED lines=22> */
.L_x_756:
[----:B------:R-:W-:Y:S01]  /*15770*/  FADD.FTZ R19, R19, R16 ;  /* 0x0000001013137221 */ /* 0x000fe20000010000 */
[----:B------:R-:W2:Y:S04]  /*15780*/  LDL.LU R23, [R1+0x614] ;  /* 0x0006140001177983 */ /* 0x000ea80000300800 */
[----:B------:R-:W3:Y:S04]  /*15790*/  LDL R16, [R1+0x2a4] ;  /* 0x0002a40001107983 */ /* 0x000ee80000100800 */
[----:B0-----:R-:W4:Y:S04]  /*157a0*/  LDL.LU R21, [R1+0x61c] ;  /* 0x00061c0001157983 */ /* 0x001f280000300800 */
        /* <DEDUP_REMOVED lines=36> */
.L_x_757:
[----:B------:R-:W2:Y:S01]  /*159f0*/  LDL R21, [R1+0x2a0] ;  /* 0x0002a00001157983 */ /* 0x000ea20000100800 */
[----:B------:R-:W-:-:S03]  /*15a00*/  FADD.FTZ R18, R16, R18 ;  /* 0x0000001210127221 */ /* 0x000fc60000010000 */
[----:B------:R-:W3:Y:S01]  /*15a10*/  LDL.LU R43, [R1+0x62c] ;  /* 0x00062c00012b7983 */ /* 0x000ee20000300800 */
[----:B--2---:R-:W-:Y:S01]  /*15a20*/  FFMA.FTZ R42, R21, R16, R42 ;  /* 0x00000010152a7223 */ /* 0x004fe2000001002a */
[----:B------:R-:W-:Y:S02]  /*15a30*/  FMUL.FTZ R21, R24, R0 ;  /* 0x0000000018157220 */ /* 0x000fe40000410000 */
[----:B------:R-:W2:Y:S02]  /*15a40*/  LDL.LU R16, [R1+0x244] ;  /* 0x0002440001107983 */ /* 0x000ea40000300800 */
[----:B--2---:R-:W-:Y:S02]  /*15a50*/  FFMA.FTZ R16, R16, R15, R22 ;  /* 0x0000000f10107223 */ /* 0x004fe40000010016 */
[----:B------:R-:W2:Y:S04]  /*15a60*/  LDL R22, [R1+0x298] ;  /* 0x0002980001167983 */ /* 0x000ea80000100800 */
[----:B------:R0:W-:Y:S02]  /*15a70*/  STL [R1+0x210], R16 ;  /* 0x0002101001007387 */ /* 0x0001e40000100800 */
[----:B0-----:R-:W-:-:S02]  /*15a80*/  FADD.FTZ R16, R20, R15 ;  /* 0x0000000f14107221 */ /* 0x001fc40000010000 */
[----:B------:R-:W4:Y:S04]  /*15a90*/  LDL.LU R15, [R1+0x240] ;  /* 0x00024000010f7983 */ /* 0x000f280000300800 */
[----:B------:R-:W3:Y:S01]  /*15aa0*/  LDL.LU R20, [R1+0x624] ;  /* 0x0006240001147983 */ /* 0x000ee20000300800 */
[----:B----4-:R-:W-:-:S03]  /*15ab0*/  FFMA.FTZ R15, R15, R14, R17 ;  /* 0x0000000e0f0f7223 */ /* 0x010fc60000010011 */
[----:B------:R-:W4:Y:S01]  /*15ac0*/  LDL R17, [R1+0x294] ;  /* 0x0002940001117983 */ /* 0x000f220000100800 */
[----:B--2---:R-:W-:Y:S01]  /*15ad0*/  FFMA.FTZ R42, R22, R21, R42 ;  /* 0x00000015162a7223 */ /* 0x004fe2000001002a */
[----:B------:R-:W-:Y:S01]  /*15ae0*/  FADD.FTZ R21, R18, R21 ;  /* 0x0000001512157221 */ /* 0x000fe20000010000 */
[----:B------:R-:W-:Y:S01]  /*15af0*/  FMUL.FTZ R22, R23, R5 ;  /* 0x0000000517167220 */ /* 0x000fe20000410000 */
[----:B------:R-:W2:Y:S01]  /*15b00*/  LDL.LU R18, [R1+0x288] ;  /* 0x0002880001127983 */ /* 0x000ea20000300800 */
[----:B---3--:R-:W-:Y:S02]  /*15b10*/  SHF.L.U32 R20, R20, 0x10, RZ ;  /* 0x0000001014147819 */ /* 0x008fe400000006ff */
[----:B----4-:R-:W-:Y:S01]  /*15b20*/  FFMA.FTZ R42, R17, R22, R42 ;  /* 0x00000016112a7223 */ /* 0x010fe2000001002a */
[----:B------:R-:W-:Y:S02]  /*15b30*/  FADD.FTZ R17, R22, R21 ;  /* 0x0000001516117221 */ /* 0x000fe40000010000 */
[----:B------:R-:W3:Y:S01]  /*15b40*/  LDL.LU R21, [R1+0x628] ;  /* 0x0006280001157983 */ /* 0x000ee20000300800 */
[----:B--2---:R-:W-:Y:S01]  /*15b50*/  SHF.L.U32 R18, R18, 0x10, RZ ;  /* 0x0000001012127819 */ /* 0x004fe200000006ff */
[----:B------:R-:W-:-:S04]  /*15b60*/  FADD.FTZ R20, R20, -UR16 ;  /* 0x8000001014147e21 */ /* 0x000fc80008010000 */
[----:B------:R-:W-:-:S04]  /*15b70*/  FADD.FTZ R18, R18, -UR16 ;  /* 0x8000001012127e21 */ /* 0x000fc80008010000 */
[----:B------:R-:W-:-:S05]  /*15b80*/  FMUL.FTZ R18, R18, UR12 ;  /* 0x0000000c12127c20 */ /* 0x000fca0008410000 */
[----:B------:R0:W-:Y:S01]  /*15b90*/  STL [R1+0x288], R18 ;  /* 0x0002881201007387 */ /* 0x0001e20000100800 */
[----:B---3--:R-:W-:Y:S02]  /*15ba0*/  SHF.L.U32 R22, R21, 0x10, RZ ;  /* 0x0000001015167819 */ /* 0x008fe400000006ff */
[----:B------:R-:W-:Y:S01]  /*15bb0*/  SHF.L.U32 R21, R43, 0x10, RZ ;  /* 0x000000102b157819 */ /* 0x000fe200000006ff */
        /* <DEDUP_REMOVED lines=21> */
.L_x_758:
[----:B------:R-:W-:Y:S01]  /*15d10*/  FADD.FTZ R14, R19, R14 ;  /* 0x0000000e130e7221 */ /* 0x000fe20000010000 */
[----:B------:R-:W-:Y:S01]  /*15d20*/  FMUL.FTZ R20, R22, R0 ;  /* 0x0000000016147220 */ /* 0x000fe20000410000 */
[----:B0-----:R-:W2:Y:S04]  /*15d30*/  LDL.LU R18, [R1+0x254] ;  /* 0x0002540001127983 */ /* 0x001ea80000300800 */
[----:B------:R0:W-:Y:S04]  /*15d40*/  STL [R1+0x21c], R14 ;  /* 0x00021c0e01007387 */ /* 0x0001e80000100800 */
[----:B------:R-:W3:Y:S04]  /*15d50*/  LDL.LU R19, [R1+0x638] ;  /* 0x0006380001137983 */ /* 0x000ee80000300800 */
[----:B------:R-:W4:Y:S04]  /*15d60*/  LDL.LU R43, [R1+0x644] ;  /* 0x00064400012b7983 */ /* 0x000f280000300800 */
[----:B0-----:R-:W3:Y:S01]  /*15d70*/  LDL R14, [R1+0x288] ;  /* 0x00028800010e7983 */ /* 0x001ee20000100800 */
[----:B------:R-:W-:Y:S01]  /*15d80*/  FADD.FTZ R17, R17, R20 ;  /* 0x0000001411117221 */ /* 0x000fe20000010000 */
[----:B--2---:R-:W-:Y:S01]  /*15d90*/  SHF.L.U32 R18, R18, 0x10, RZ ;  /* 0x0000001012127819 */ /* 0x004fe200000006ff */
[----:B---3--:R-:W-:-:S02]  /*15da0*/  FFMA.FTZ R14, R14, R20, R42 ;  /* 0x000000140e0e7223 */ /* 0x008fc4000001002a */
[----:B------:R-:W2:Y:S01]  /*15db0*/  LDL.LU R42, [R1+0x274] ;  /* 0x00027400012a7983 */ /* 0x000ea20000300800 */
[----:B------:R-:W-:Y:S01]  /*15dc0*/  SHF.L.U32 R19, R19, 0x10, RZ ;  /* 0x0000001013137819 */ /* 0x000fe200000006ff */
[----:B------:R-:W-:Y:S01]  /*15dd0*/  FADD.FTZ R18, R18, -UR16 ;  /* 0x8000001012127e21 */ /* 0x000fe20008010000 */
[----:B--2---:R-:W-:-:S03]  /*15de0*/  SHF.L.U32 R20, R42, 0x10, RZ ;  /* 0x000000102a147819 */ /* 0x004fc600000006ff */
[----:B------:R-:W-:Y:S01]  /*15df0*/  FADD.FTZ R42, R19, -UR16 ;  /* 0x80000010132a7e21 */ /* 0x000fe20008010000 */
[----:B----4-:R-:W-:Y:S01]  /*15e00*/  SHF.L.U32 R19, R43, 0x10, RZ ;  /* 0x000000102b137819 */ /* 0x010fe200000006ff */
        /* <DEDUP_REMOVED lines=25> */
.L_x_759:
[----:B0-----:R-:W2:Y:S01]  /*15fa0*/  LDL R42, [R1+0x284] ;  /* 0x00028400012a7983 */ /* 0x001ea20000100800 */
[----:B------:R-:W-:-:S03]  /*15fb0*/  FADD.FTZ R17, R18, R17 ;  /* 0x0000001112117221 */ /* 0x000fc60000010000 */
[----:B------:R0:W-:Y:S04]  /*15fc0*/  STL [R1+0x6a8], R4 ;  /* 0x0006a80401007387 */ /* 0x0001e80000100800 */
[----:B------:R1:W-:Y:S04]  /*15fd0*/  STL [R1+0x6a4], R3 ;  /* 0x0006a40301007387 */ /* 0x0003e80000100800 */
[----:B-----5:R3:W-:Y:S04]  /*15fe0*/  STL [R1+0x6a0], R2 ;  /* 0x0006a00201007387 */ /* 0x0207e80000100800 */
[----:B0-----:R-:W4:Y:S04]  /*15ff0*/  LDL.LU R4, [R1+0x210] ;  /* 0x0002100001047983 */ /* 0x001f280000300800 */
[----:B-1----:R-:W4:Y:S04]  /*16000*/  LDL.LU R3, [R1+0x24c] ;  /* 0x00024c0001037983 */ /* 0x002f280000300800 */
[----:B---3--:R-:W3:Y:S04]  /*16010*/  LDL.LU R2, [R1+0x248] ;  /* 0x0002480001027983 */ /* 0x008ee80000300800 */
[----:B------:R-:W3:Y:S01]  /*16020*/  LDL R43, [R1+0x274] ;  /* 0x00027400012b7983 */ /* 0x000ee20000100800 */
[----:B--2---:R-:W-:Y:S01]  /*16030*/  FFMA.FTZ R14, R42, R18, R14 ;  /* 0x000000122a0e7223 */ /* 0x004fe2000001000e */
[----:B------:R-:W-:-:S02]  /*16040*/  FMUL.FTZ R42, R20, R0 ;  /* 0x00000000142a7220 */ /* 0x000fc40000410000 */
[----:B------:R-:W2:Y:S01]  /*16050*/  LDL R18, [R1+0x278] ;  /* 0x0002780001127983 */ /* 0x000ea20000100800 */
[----:B----4-:R-:W-:Y:S01]  /*16060*/  FFMA.FTZ R3, R3, R12, R4 ;  /* 0x0000000c03037223 */ /* 0x010fe20000010004 */
[----:B------:R-:W-:Y:S02]  /*16070*/  FADD.FTZ R12, R16, R12 ;  /* 0x0000000c100c7221 */ /* 0x000fe40000010000 */
[----:B------:R0:W5:Y:S01]  /*16080*/  LDL.LU R4, [R1+0x6a8] ;  /* 0x0006a80001047983 */ /* 0x0001620000300800 */
[----:B---3--:R-:W-:-:S03]  /*16090*/  FFMA.FTZ R15, R2, R13, R15 ;  /* 0x0000000d020f7223 */ /* 0x008fc6000001000f */
[----:B------:R-:W3:Y:S04]  /*160a0*/  LDL.LU R16, [R1+0x630] ;  /* 0x0006300001107983 */ /* 0x000ee80000300800 */
[----:B------:R-:W-:Y:S04]  /*160b0*/  STL [R1+0x214], R15 ;  /* 0x0002140f01007387 */ /* 0x000fe80000100800 */
[----:B------:R1:W-:Y:S04]  /*160c0*/  STL [R1+0x218], R3 ;  /* 0x0002180301007387 */ /* 0x0003e80000100800 */
[----:B------:R0:W5:Y:S04]  /*160d0*/  LDL.LU R2, [R1+0x6a0] ;  /* 0x0006a00001027983 */ /* 0x0001680000300800 */
[----:B-1----:R0:W5:Y:S01]  /*160e0*/  LDL.LU R3, [R1+0x6a4] ;  /* 0x0006a40001037983 */ /* 0x0021620000300800 */
[----:B--2---:R-:W-:Y:S01]  /*160f0*/  FFMA.FTZ R14, R18, R42, R14 ;  /* 0x0000002a120e7223 */ /* 0x004fe2000001000e */
[----:B------:R-:W-:-:S02]  /*16100*/  FADD.FTZ R42, R17, R42 ;  /* 0x0000002a112a7221 */ /* 0x000fc40000010000 */
[----:B------:R-:W2:Y:S01]  /*16110*/  LDL.LU R17, [R1+0x634] ;  /* 0x0006340001117983 */ /* 0x000ea20000300800 */
[----:B------:R-:W-:-:S04]  /*16120*/  FMUL.FTZ R18, R19, R5 ;  /* 0x0000000513127220 */ /* 0x000fc80000410000 */
[----:B------:R-:W-:Y:S02]  /*16130*/  FADD.FTZ R15, R18, R42 ;  /* 0x0000002a120f7221 */ /* 0x000fe40000010000 */
[----:B------:R-:W4:Y:S01]  /*16140*/  LDL.LU R42, [R1+0x63c] ;  /* 0x00063c00012a7983 */ /* 0x000f220000300800 */
[----:B------:R-:W-:-:S03]  /*16150*/  FFMA.FTZ R43, R43, R18, R14 ;  /* 0x000000122b2b7223 */ /* 0x000fc6000001000e */
[----:B------:R-:W4:Y:S01]  /*16160*/  LDL.LU R18, [R1+0x640] ;  /* 0x0006400001127983 */ /* 0x000f220000300800 */
[----:B---3--:R-:W-:-:S05]  /*16170*/  SHF.L.U32 R16, R16, 0x10, RZ ;  /* 0x0000001010107819 */ /* 0x008fca00000006ff */
[----:B------:R-:W-:-:S04]  /*16180*/  FADD.FTZ R16, R16, -UR16 ;  /* 0x8000001010107e21 */ /* 0x000fc80008010000 */
[----:B------:R-:W-:-:S05]  /*16190*/  FMUL.FTZ R16, R16, UR12 ;  /* 0x0000000c10107c20 */ /* 0x000fca0008410000 */
[----:B------:R0:W-:Y:S01]  /*161a0*/  STL [R1+0x268], R16 ;  /* 0x0002681001007387 */ /* 0x0001e20000100800 */
[----:B--2---:R-:W-:-:S05]  /*161b0*/  SHF.L.U32 R17, R17, 0x10, RZ ;  /* 0x0000001011117819 */ /* 0x004fca00000006ff */
[----:B------:R-:W-:Y:S01]  /*161c0*/  FADD.FTZ R14, R17, -UR16 ;  /* 0x80000010110e7e21 */ /* 0x000fe20008010000 */
[----:B----4-:R-:W-:-:S03]  /*161d0*/  SHF.L.U32 R17, R42, 0x10, RZ ;  /* 0x000000102a117819 */ /* 0x010fc600000006ff */
[----:B------:R-:W-:-:S05]  /*161e0*/  FMUL.FTZ R42, R14, UR12 ;  /* 0x0000000c0e2a7c20 */ /* 0x000fca0008410000 */
[----:B------:R0:W-:Y:S01]  /*161f0*/  STL [R1+0x264], R42 ;  /* 0x0002642a01007387 */ /* 0x0001e20000100800 */
[----:B------:R-:W-:Y:S01]  /*16200*/  SHF.L.U32 R18, R18, 0x10, RZ ;  /* 0x0000001012127819 */ /* 0x000fe200000006ff */
        /* <DEDUP_REMOVED lines=19> */
.L_x_760:
[----:B-----5:R1:W-:Y:S04]  /*16340*/  STL [R1+0x6a0], R2 ;  /* 0x0006a00201007387 */ /* 0x0203e80000100800 */
[----:B------:R-:W2:Y:S04]  /*16350*/  LDL.LU R14, [R1+0x648] ;  /* 0x00064800010e7983 */ /* 0x000ea80000300800 */
[----:B0-----:R-:W3:Y:S04]  /*16360*/  LDL.LU R42, [R1+0x64c] ;  /* 0x00064c00012a7983 */ /* 0x001ee80000300800 */
[----:B-1----:R-:W4:Y:S02]  /*16370*/  LDL.LU R2, [R1+0x21c] ;  /* 0x00021c0001027983 */ /* 0x002f240000300800 */
[----:B----4-:R-:W-:Y:S01]  /*16380*/  FADD.FTZ R13, R2, R13 ;  /* 0x0000000d020d7221 */ /* 0x010fe20000010000 */
[----:B------:R-:W-:Y:S01]  /*16390*/  FMUL.FTZ R16, R18, R0 ;  /* 0x0000000012107220 */ /* 0x000fe20000410000 */
[----:B------:R0:W5:Y:S04]  /*163a0*/  LDL.LU R2, [R1+0x6a0] ;  /* 0x0006a00001027983 */ /* 0x0001680000300800 */
[----:B------:R1:W-:Y:S04]  /*163b0*/  STL [R1+0x21c], R13 ;  /* 0x00021c0d01007387 */ /* 0x0003e80000100800 */
[----:B-1----:R-:W4:Y:S01]  /*163c0*/  LDL R13, [R1+0x268] ;  /* 0x00026800010d7983 */ /* 0x002f220000100800 */
[----:B--2---:R-:W-:-:S02]  /*163d0*/  SHF.L.U32 R14, R14, 0x10, RZ ;  /* 0x000000100e0e7819 */ /* 0x004fc400000006ff */
[----:B---3--:R-:W-:Y:S01]  /*163e0*/  SHF.L.U32 R42, R42, 0x10, RZ ;  /* 0x000000102a2a7819 */ /* 0x008fe200000006ff */
[----:B----4-:R-:W-:Y:S02]  /*163f0*/  FFMA.FTZ R13, R13, R16, R43 ;  /* 0x000000100d0d7223 */ /* 0x010fe4000001002b */
[----:B------:R-:W2:Y:S04]  /*16400*/  LDL.LU R43, [R1+0x654] ;  /* 0x00065400012b7983 */ /* 0x000ea80000300800 */
[----:B------:R1:W-:Y:S02]  /*16410*/  STL [R1+0x210], R13 ;  /* 0x0002100d01007387 */ /* 0x0003e40000100800 */
[----:B-1----:R-:W-:Y:S02]  /*16420*/  FADD.FTZ R13, R15, R16 ;  /* 0x000000100f0d7221 */ /* 0x002fe40000010000 */
[----:B------:R-:W3:Y:S01]  /*16430*/  LDL.LU R16, [R1+0x650] ;  /* 0x0006500001107983 */ /* 0x000ee20000300800 */
[----:B------:R-:W-:Y:S01]  /*16440*/  FADD.FTZ R14, R14, -UR16 ;  /* 0x800000100e0e7e21 */ /* 0x000fe20008010000 */
[----:B------:R-:W-:-:S04]  /*16450*/  FADD.FTZ R42, R42, -UR16 ;  /* 0x800000102a2a7e21 */ /* 0x000fc80008010000 */
[----:B------:R-:W-:-:S05]  /*16460*/  FMUL.FTZ R42, R42, UR12 ;  /* 0x0000000c2a2a7c20 */ /* 0x000fca0008410000 */
[----:B------:R0:W-:Y:S01]  /*16470*/  STL [R1+0x24c], R42 ;  /* 0x00024c2a01007387 */ /* 0x0001e20000100800 */
[----:B--2---:R-:W-:Y:S01]  /*16480*/  SHF.L.U32 R15, R43, 0x10, RZ ;  /* 0x000000102b0f7819 */ /* 0x004fe200000006ff */
[----:B------:R-:W-:-:S05]  /*16490*/  FMUL.FTZ R43, R14, UR12 ;  /* 0x0000000c0e2b7c20 */ /* 0x000fca0008410000 */
[----:B------:R0:W-:Y:S01]  /*164a0*/  STL [R1+0x254], R43 ;  /* 0x0002542b01007387 */ /* 0x0001e20000100800 */
[----:B------:R-:W-:Y:S01]  /*164b0*/  FMUL.FTZ R14, R17, R5 ;  /* 0x00000005110e7220 */ /* 0x000fe20000410000 */
[----:B---3--:R-:W-:Y:S01]  /*164c0*/  SHF.L.U32 R16, R16, 0x10, RZ ;  /* 0x0000001010107819 */ /* 0x008fe200000006ff */
        /* <DEDUP_REMOVED lines=20> */
.L_x_761:
[----:B------:R0:W-:Y:S04]  /*16610*/  STL [R1+0x6ac], R6 ;  /* 0x0006ac0601007387 */ /* 0x0001e80000100800 */
[----:B------:R1:W-:Y:S04]  /*16620*/  STL [R1+0x6a8], R4 ;  /* 0x0006a80401007387 */ /* 0x0003e80000100800 */
[----:B------:R-:W2:Y:S04]  /*16630*/  LDL.LU R43, [R1+0x210] ;  /* 0x00021000012b7983 */ /* 0x000ea80000300800 */
[----:B0-----:R-:W3:Y:S04]  /*16640*/  LDL.LU R6, [R1+0x218] ;  /* 0x0002180001067983 */ /* 0x001ee80000300800 */
[----:B-1----:R-:W3:Y:S04]  /*16650*/  LDL.LU R4, [R1+0x260] ;  /* 0x0002600001047983 */ /* 0x002ee80000300800 */
[----:B------:R-:W2:Y:S01]  /*16660*/  LDL R42, [R1+0x264] ;  /* 0x00026400012a7983 */ /* 0x000ea20000100800 */
[----:B------:R-:W-:Y:S01]  /*16670*/  FADD.FTZ R12, R12, R11 ;  /* 0x0000000b0c0c7221 */ /* 0x000fe20000010000 */
[----:B------:R-:W-:Y:S01]  /*16680*/  FADD.FTZ R13, R14, R13 ;  /* 0x0000000d0e0d7221 */ /* 0x000fe20000010000 */
[----:B---3--:R-:W-:-:S02]  /*16690*/  FFMA.FTZ R4, R4, R11, R6 ;  /* 0x0000000b04047223 */ /* 0x008fc40000010006 */
[----:B------:R-:W3:Y:S01]  /*166a0*/  LDL R11, [R1+0x254] ;  /* 0x00025400010b7983 */ /* 0x000ee20000100800 */
[----:B--2---:R-:W-:Y:S01]  /*166b0*/  FFMA.FTZ R42, R42, R14, R43 ;  /* 0x0000000e2a2a7223 */ /* 0x004fe2000001002b */
[----:B------:R-:W-:Y:S02]  /*166c0*/  FMUL.FTZ R43, R16, R0 ;  /* 0x00000000102b7220 */ /* 0x000fe40000410000 */
[----:B------:R0:W-:Y:S04]  /*166d0*/  STL [R1+0x218], R12 ;  /* 0x0002180c01007387 */ /* 0x0001e80000100800 */
[----:B------:R-:W2:Y:S04]  /*166e0*/  LDL.LU R14, [R1+0x65c] ;  /* 0x00065c00010e7983 */ /* 0x000ea80000300800 */
[----:B------:R1:W-:Y:S01]  /*166f0*/  STL [R1+0x6a4], R3 ;  /* 0x0006a40301007387 */ /* 0x0003e20000100800 */
[----:B0-----:R-:W-:-:S03]  /*16700*/  FADD.FTZ R12, R13, R43 ;  /* 0x0000002b0d0c7221 */ /* 0x001fc60000010000 */
[----:B------:R-:W4:Y:S04]  /*16710*/  LDL.LU R13, [R1+0x658] ;  /* 0x00065800010d7983 */ /* 0x000f280000300800 */
[----:B-----5:R0:W-:Y:S04]  /*16720*/  STL [R1+0x6a0], R2 ;  /* 0x0006a00201007387 */ /* 0x0201e80000100800 */
[----:B-1----:R-:W4:Y:S04]  /*16730*/  LDL.LU R3, [R1+0x214] ;  /* 0x0002140001037983 */ /* 0x002f280000300800 */
[----:B------:R1:W5:Y:S04]  /*16740*/  LDL.LU R6, [R1+0x6ac] ;  /* 0x0006ac0001067983 */ /* 0x0003680000300800 */
[----:B0-----:R-:W4:Y:S01]  /*16750*/  LDL.LU R2, [R1+0x25c] ;  /* 0x00025c0001027983 */ /* 0x001f220000300800 */
[----:B---3--:R-:W-:-:S03]  /*16760*/  FFMA.FTZ R11, R11, R43, R42 ;  /* 0x0000002b0b0b7223 */ /* 0x008fc6000001002a */
[----:B------:R-:W3:Y:S01]  /*16770*/  LDL R43, [R1+0x24c] ;  /* 0x00024c00012b7983 */ /* 0x000ee20000100800 */
[----:B------:R-:W-:Y:S01]  /*16780*/  FMUL.FTZ R42, R15, R5 ;  /* 0x000000050f2a7220 */ /* 0x000fe20000410000 */
[----:B--2---:R-:W-:-:S03]  /*16790*/  IMAD.U32 R14, R14, 0x10000, RZ ;  /* 0x000100000e0e7824 */ /* 0x004fc600078e00ff */
[----:B------:R-:W-:Y:S01]  /*167a0*/  FADD.FTZ R12, R42, R12 ;  /* 0x0000000c2a0c7221 */ /* 0x000fe20000010000 */
[----:B----4-:R-:W-:Y:S01]  /*167b0*/  SHF.L.U32 R13, R13, 0x10, RZ ;  /* 0x000000100d0d7819 */ /* 0x010fe200000006ff */
[----:B------:R0:W-:Y:S04]  /*167c0*/  STL [R1+0x228], R4 ;  /* 0x0002280401007387 */ /* 0x0001e80000100800 */
[----:B0-----:R1:W5:Y:S01]  /*167d0*/  LDL.LU R4, [R1+0x6a8] ;  /* 0x0006a80001047983 */ /* 0x0013620000300800 */
[----:B------:R-:W-:-:S03]  /*167e0*/  FFMA.FTZ R2, R2, R9, R3 ;  /* 0x0000000902027223 */ /* 0x000fc60000010003 */
[----:B------:R1:W5:Y:S04]  /*167f0*/  LDL.LU R3, [R1+0x6a4] ;  /* 0x0006a40001037983 */ /* 0x0003680000300800 */
[----:B------:R0:W-:Y:S04]  /*16800*/  STL [R1+0x220], R2 ;  /* 0x0002200201007387 */ /* 0x0001e80000100800 */
[----:B0-----:R1:W5:Y:S01]  /*16810*/  LDL.LU R2, [R1+0x6a0] ;  /* 0x0006a00001027983 */ /* 0x0013620000300800 */
[----:B---3--:R-:W-:Y:S01]  /*16820*/  FFMA.FTZ R11, R43, R42, R11 ;  /* 0x0000002a2b0b7223 */ /* 0x008fe2000001000b */
[----:B------:R-:W-:Y:S01]  /*16830*/  FADD.FTZ R42, R13, -UR16 ;  /* 0x800000100d2a7e21 */ /* 0x000fe20008010000 */
[----:B------:R-:W-:Y:S01]  /*16840*/  FADD.FTZ R43, R14, -UR16 ;  /* 0x800000100e2b7e21 */ /* 0x000fe20008010000 */
[----:B------:R-:W2:Y:S04]  /*16850*/  LDL.LU R13, [R1+0x664] ;  /* 0x00066400010d7983 */ /* 0x000ea80000300800 */
[----:B------:R-:W3:Y:S01]  /*16860*/  LDL.LU R14, [R1+0x660] ;  /* 0x00066000010e7983 */ /* 0x000ee20000300800 */
[----:B------:R-:W-:Y:S01]  /*16870*/  FMUL.FTZ R42, R42, UR12 ;  /* 0x0000000c2a2a7c20 */ /* 0x000fe20008410000 */
[----:B------:R-:W-:-:S04]  /*16880*/  FMUL.FTZ R43, R43, UR12 ;  /* 0x0000000c2b2b7c20 */ /* 0x000fc80008410000 */
[----:B------:R1:W-:Y:S04]  /*16890*/  STL [R1+0x248], R42 ;  /* 0x0002482a01007387 */ /* 0x0003e80000100800 */
[----:B------:R1:W-:Y:S01]  /*168a0*/  STL [R1+0x244], R43 ;  /* 0x0002442b01007387 */ /* 0x0003e20000100800 */
[----:B--2---:R-:W-:Y:S02]  /*168b0*/  SHF.L.U32 R13, R13, 0x10, RZ ;  /* 0x000000100d0d7819 */ /* 0x004fe400000006ff */
[----:B---3--:R-:W-:Y:S01]  /*168c0*/  SHF.L.U32 R14, R14, 0x10, RZ ;  /* 0x000000100e0e7819 */ /* 0x008fe200000006ff */
        /* <DEDUP_REMOVED lines=20> */
.L_x_762:
[----:B-----5:R0:W-:Y:S04]  /*16a10*/  STL [R1+0x6a4], R3 ;  /* 0x0006a40301007387 */ /* 0x0201e80000100800 */
[----:B------:R-:W2:Y:S04]  /*16a20*/  LDL.LU R43, [R1+0x66c] ;  /* 0x00066c00012b7983 */ /* 0x000ea80000300800 */
[----:B0-----:R-:W3:Y:S04]  /*16a30*/  LDL.LU R3, [R1+0x21c] ;  /* 0x00021c0001037983 */ /* 0x001ee80000300800 */
[----:B------:R0:W-:Y:S04]  /*16a40*/  STL [R1+0x6a0], R2 ;  /* 0x0006a00201007387 */ /* 0x0001e80000100800 */
[----:B0-----:R-:W4:Y:S01]  /*16a50*/  LDL R2, [R1+0x248] ;  /* 0x0002480001027983 */ /* 0x001f220000100800 */
[----:B------:R-:W-:-:S04]  /*16a60*/  FMUL.FTZ R42, R14, R0 ;  /* 0x000000000e2a7220 */ /* 0x000fc80000410000 */
[----:B------:R-:W-:Y:S01]  /*16a70*/  FADD.FTZ R12, R12, R42 ;  /* 0x0000002a0c0c7221 */ /* 0x000fe20000010000 */
[----:B--2---:R-:W-:Y:S01]  /*16a80*/  SHF.L.U32 R43, R43, 0x10, RZ ;  /* 0x000000102b2b7819 */ /* 0x004fe200000006ff */
[----:B---3--:R-:W-:Y:S02]  /*16a90*/  FADD.FTZ R9, R3, R9 ;  /* 0x0000000903097221 */ /* 0x008fe40000010000 */
[----:B------:R0:W5:Y:S04]  /*16aa0*/  LDL.LU R3, [R1+0x6a4] ;  /* 0x0006a40001037983 */ /* 0x0001680000300800 */
[----:B------:R1:W-:Y:S04]  /*16ab0*/  STL [R1+0x224], R9 ;  /* 0x0002240901007387 */ /* 0x0003e80000100800 */
[----:B-1----:R-:W2:Y:S01]  /*16ac0*/  LDL.LU R9, [R1+0x668] ;  /* 0x0006680001097983 */ /* 0x002ea20000300800 */
[----:B----4-:R-:W-:-:S03]  /*16ad0*/  FFMA.FTZ R11, R2, R42, R11 ;  /* 0x0000002a020b7223 */ /* 0x010fc6000001000b */
[----:B------:R-:W3:Y:S04]  /*16ae0*/  LDL.LU R42, [R1+0x670] ;  /* 0x00067000012a7983 */ /* 0x000ee80000300800 */
[----:B------:R1:W-:Y:S04]  /*16af0*/  STL [R1+0x214], R11 ;  /* 0x0002140b01007387 */ /* 0x0003e80000100800 */
[----:B------:R0:W5:Y:S04]  /*16b00*/  LDL.LU R2, [R1+0x6a0] ;  /* 0x0006a00001027983 */ /* 0x0001680000300800 */
[----:B-1----:R-:W4:Y:S01]  /*16b10*/  LDL.LU R11, [R1+0x674] ;  /* 0x00067400010b7983 */ /* 0x002f220000300800 */
[----:B------:R-:W-:-:S04]  /*16b20*/  FADD.FTZ R43, R43, -UR16 ;  /* 0x800000102b2b7e21 */ /* 0x000fc80008010000 */
[----:B------:R-:W-:-:S05]  /*16b30*/  FMUL.FTZ R43, R43, UR12 ;  /* 0x0000000c2b2b7c20 */ /* 0x000fca0008410000 */
[----:B------:R-:W-:Y:S04]  /*16b40*/  STL [R1+0x23c], R43 ;  /* 0x00023c2b01007387 */ /* 0x000fe80000100800 */
[----:B------:R3:W-:Y:S01]  /*16b50*/  STL [R1+0x210], R12 ;  /* 0x0002100c01007387 */ /* 0x0007e20000100800 */
[----:B--2---:R-:W-:-:S05]  /*16b60*/  SHF.L.U32 R9, R9, 0x10, RZ ;  /* 0x0000001009097819 */ /* 0x004fca00000006ff */
[----:B------:R-:W-:-:S04]  /*16b70*/  FADD.FTZ R9, R9, -UR16 ;  /* 0x8000001009097e21 */ /* 0x000fc80008010000 */
[----:B------:R-:W-:-:S05]  /*16b80*/  FMUL.FTZ R9, R9, UR12 ;  /* 0x0000000c09097c20 */ /* 0x000fca0008410000 */
[----:B------:R0:W-:Y:S01]  /*16b90*/  STL [R1+0x238], R9 ;  /* 0x0002380901007387 */ /* 0x0001e20000100800 */
[----:B---3--:R-:W-:Y:S01]  /*16ba0*/  SHF.L.U32 R12, R42, 0x10, RZ ;  /* 0x000000102a0c7819 */ /* 0x008fe200000006ff */
[----:B------:R-:W-:Y:S01]  /*16bb0*/  FMUL.FTZ R42, R13, R5 ;  /* 0x000000050d2a7220 */ /* 0x000fe20000410000 */
[----:B----4-:R-:W-:Y:S01]  /*16bc0*/  SHF.L.U32 R11, R11, 0x10, RZ ;  /* 0x000000100b0b7819 */ /* 0x010fe200000006ff */
        /* <DEDUP_REMOVED lines=20> */
.L_x_763:
[----:B------:R1:W-:Y:S04]  /*16d10*/  STL [R1+0x6b8], R14 ;  /* 0x0006b80e01007387 */ /* 0x0003e80000100800 */
[----:B------:R2:W-:Y:S04]  /*16d20*/  STL [R1+0x6b4], R13 ;  /* 0x0006b40d01007387 */ /* 0x0005e80000100800 */
[----:B------:R3:W-:Y:S04]  /*16d30*/  STL [R1+0x6b0], R7 ;  /* 0x0006b00701007387 */ /* 0x0007e80000100800 */
[----:B-1----:R-:W4:Y:S04]  /*16d40*/  LDL.LU R14, [R1+0x228] ;  /* 0x00022800010e7983 */ /* 0x002f280000300800 */
[----:B--2---:R-:W4:Y:S04]  /*16d50*/  LDL.LU R13, [R1+0x358] ;  /* 0x00035800010d7983 */ /* 0x004f280000300800 */
[----:B---3--:R-:W2:Y:S04]  /*16d60*/  LDL.LU R7, [R1+0x218] ;  /* 0x0002180001077983 */ /* 0x008ea80000300800 */
[----:B------:R-:W3:Y:S04]  /*16d70*/  LDL.LU R43, [R1+0x214] ;  /* 0x00021400012b7983 */ /* 0x000ee80000300800 */
[----:B0-----:R-:W3:Y:S04]  /*16d80*/  LDL R9, [R1+0x244] ;  /* 0x0002440001097983 */ /* 0x001ee80000100800 */
[----:B------:R0:W-:Y:S04]  /*16d90*/  STL [R1+0x6bc], R15 ;  /* 0x0006bc0f01007387 */ /* 0x0001e80000100800 */
[----:B0-----:R-:W3:Y:S01]  /*16da0*/  LDL.LU R15, [R1+0x210] ;  /* 0x00021000010f7983 */ /* 0x001ee20000300800 */
[----:B----4-:R-:W-:-:S03]  /*16db0*/  FFMA.FTZ R13, R13, R8, R14 ;  /* 0x000000080d0d7223 */ /* 0x010fc6000001000e */
[----:B-----5:R0:W-:Y:S01]  /*16dc0*/  STL [R1+0x6a4], R3 ;  /* 0x0006a40301007387 */ /* 0x0201e20000100800 */
[----:B--2---:R-:W-:-:S03]  /*16dd0*/  FADD.FTZ R8, R7, R8 ;  /* 0x0000000807087221 */ /* 0x004fc60000010000 */
[----:B------:R-:W-:Y:S04]  /*16de0*/  STL [R1+0x6ac], R6 ;  /* 0x0006ac0601007387 */ /* 0x000fe80000100800 */
[----:B------:R1:W-:Y:S01]  /*16df0*/  STL [R1+0x260], R8 ;  /* 0x0002600801007387 */ /* 0x0003e20000100800 */
[----:B---3--:R-:W-:-:S03]  /*16e00*/  FFMA.FTZ R43, R9, R42, R43 ;  /* 0x0000002a092b7223 */ /* 0x008fc6000001002b */
[----:B0-----:R-:W2:Y:S04]  /*16e10*/  LDL R3, [R1+0x238] ;  /* 0x0002380001037983 */ /* 0x001ea80000100800 */
[----:B------:R0:W-:Y:S04]  /*16e20*/  STL [R1+0x6a8], R4 ;  /* 0x0006a80401007387 */ /* 0x0001e80000100800 */
[----:B-1----:R-:W3:Y:S01]  /*16e30*/  LDL R8, [R1+0x23c] ;  /* 0x00023c0001087983 */ /* 0x002ee20000100800 */
[----:B------:R-:W-:-:S03]  /*16e40*/  FMUL.FTZ R9, R12, R0 ;  /* 0x000000000c097220 */ /* 0x000fc60000410000 */
[----:B------:R1:W-:Y:S01]  /*16e50*/  STL [R1+0x6a0], R2 ;  /* 0x0006a00201007387 */ /* 0x0003e20000100800 */
[----:B------:R-:W-:-:S03]  /*16e60*/  FADD.FTZ R42, R42, R15 ;  /* 0x0000000f2a2a7221 */ /* 0x000fc60000010000 */
[----:B------:R-:W4:Y:S04]  /*16e70*/  LDL.LU R6, [R1+0x220] ;  /* 0x0002200001067983 */ /* 0x000f280000300800 */
[----:B0-----:R-:W4:Y:S04]  /*16e80*/  LDL.LU R4, [R1+0x34c] ;  /* 0x00034c0001047983 */ /* 0x001f280000300800 */
[----:B-1----:R-:W4:Y:S04]  /*16e90*/  LDL.LU R2, [R1+0x67c] ;  /* 0x00067c0001027983 */ /* 0x002f280000300800 */
[----:B------:R0:W-:Y:S04]  /*16ea0*/  STL [R1+0x234], R13 ;  /* 0x0002340d01007387 */ /* 0x0001e80000100800 */
[----:B------:R1:W5:Y:S04]  /*16eb0*/  LDL.LU R15, [R1+0x6bc] ;  /* 0x0006bc00010f7983 */ /* 0x0003680000300800 */
[----:B------:R1:W5:Y:S04]  /*16ec0*/  LDL.LU R14, [R1+0x6b8] ;  /* 0x0006b800010e7983 */ /* 0x0003680000300800 */
[----:B0-----:R1:W5:Y:S04]  /*16ed0*/  LDL.LU R13, [R1+0x6b4] ;  /* 0x0006b400010d7983 */ /* 0x0013680000300800 */
[----:B------:R1:W5:Y:S01]  /*16ee0*/  LDL.LU R7, [R1+0x6b0] ;  /* 0x0006b00001077983 */ /* 0x0003620000300800 */
[----:B---3--:R-:W-:Y:S01]  /*16ef0*/  FFMA.FTZ R8, R8, R9, R43 ;  /* 0x0000000908087223 */ /* 0x008fe2000001002b */
[----:B------:R-:W-:-:S02]  /*16f00*/  FADD.FTZ R9, R42, R9 ;  /* 0x000000092a097221 */ /* 0x000fc40000010000 */
[----:B------:R-:W3:Y:S01]  /*16f10*/  LDL.LU R42, [R1+0x678] ;  /* 0x00067800012a7983 */ /* 0x000ee20000300800 */
[----:B------:R-:W-:-:S04]  /*16f20*/  FMUL.FTZ R43, R11, R5 ;  /* 0x000000050b2b7220 */ /* 0x000fc80000410000 */
[----:B--2---:R-:W-:Y:S01]  /*16f30*/  FFMA.FTZ R8, R3, R43, R8 ;  /* 0x0000002b03087223 */ /* 0x004fe20000010008 */
[----:B------:R-:W-:Y:S01]  /*16f40*/  FADD.FTZ R43, R43, R9 ;  /* 0x000000092b2b7221 */ /* 0x000fe20000010000 */
[----:B------:R1:W5:Y:S01]  /*16f50*/  LDL.LU R3, [R1+0x6a4] ;  /* 0x0006a40001037983 */ /* 0x0003620000300800 */
[----:B----4-:R-:W-:-:S03]  /*16f60*/  FFMA.FTZ R4, R4, R10, R6 ;  /* 0x0000000a04047223 */ /* 0x010fc60000010006 */
[----:B------:R0:W-:Y:S01]  /*16f70*/  STL [R1+0x220], R8 ;  /* 0x0002200801007387 */ /* 0x0001e20000100800 */
[----:B------:R-:W-:-:S03]  /*16f80*/  SHF.L.U32 R2, R2, 0x10, RZ ;  /* 0x0000001002027819 */ /* 0x000fc600000006ff */
[----:B------:R-:W2:Y:S04]  /*16f90*/  LDL.LU R9, [R1+0x684] ;  /* 0x0006840001097983 */ /* 0x000ea80000300800 */
[----:B------:R-:W-:Y:S04]  /*16fa0*/  STL [R1+0x214], R43 ;  /* 0x0002142b01007387 */ /* 0x000fe80000100800 */
[----:B0-----:R-:W4:Y:S04]  /*16fb0*/  LDL.LU R8, [R1+0x680] ;  /* 0x0006800001087983 */ /* 0x001f280000300800 */
[----:B------:R0:W-:Y:S04]  /*16fc0*/  STL [R1+0x25c], R4 ;  /* 0x00025c0401007387 */ /* 0x0001e80000100800 */
[----:B------:R1:W5:Y:S04]  /*16fd0*/  LDL.LU R6, [R1+0x6ac] ;  /* 0x0006ac0001067983 */ /* 0x0003680000300800 */
[----:B0-----:R1:W5:Y:S01]  /*16fe0*/  LDL.LU R4, [R1+0x6a8] ;  /* 0x0006a80001047983 */ /* 0x0013620000300800 */
[----:B---3--:R-:W-:-:S05]  /*16ff0*/  SHF.L.U32 R42, R42, 0x10, RZ ;  /* 0x000000102a2a7819 */ /* 0x008fca00000006ff */
[----:B------:R-:W-:Y:S01]  /*17000*/  FADD.FTZ R43, R42, -UR16 ;  /* 0x800000102a2b7e21 */ /* 0x000fe20008010000 */
[----:B------:R-:W-:Y:S02]  /*17010*/  FADD.FTZ R42, R2, -UR16 ;  /* 0x80000010022a7e21 */ /* 0x000fe40008010000 */
[----:B------:R1:W5:Y:S01]  /*17020*/  LDL.LU R2, [R1+0x6a0] ;  /* 0x0006a00001027983 */ /* 0x0003620000300800 */
[----:B------:R-:W-:Y:S01]  /*17030*/  FMUL.FTZ R43, R43, UR12 ;  /* 0x0000000c2b2b7c20 */ /* 0x000fe20008410000 */
[----:B------:R-:W-:-:S04]  /*17040*/  FMUL.FTZ R42, R42, UR12 ;  /* 0x0000000c2a2a7c20 */ /* 0x000fc80008410000 */
[----:B------:R1:W-:Y:S04]  /*17050*/  STL [R1+0x21c], R43 ;  /* 0x00021c2b01007387 */ /* 0x0003e80000100800 */
[----:B------:R1:W-:Y:S01]  /*17060*/  STL [R1+0x218], R42 ;  /* 0x0002182a01007387 */ /* 0x0003e20000100800 */
[----:B--2---:R-:W-:Y:S02]  /*17070*/  SHF.L.U32 R9, R9, 0x10, RZ ;  /* 0x0000001009097819 */ /* 0x004fe400000006ff */
        /* <DEDUP_REMOVED lines=21> */
.L_x_764:
[----:B-----5:R0:W-:Y:S04]  /*171d0*/  STL [R1+0x6a0], R2 ;  /* 0x0006a00201007387 */ /* 0x0201e80000100800 */
[----:B------:R2:W-:Y:S04]  /*171e0*/  STL [R1+0x6b4], R11 ;  /* 0x0006b40b01007387 */ /* 0x0005e80000100800 */
[----:B------:R3:W-:Y:S04]  /*171f0*/  STL [R1+0x6b0], R7 ;  /* 0x0006b00701007387 */ /* 0x0007e80000100800 */
[----:B0-----:R-:W4:Y:S04]  /*17200*/  LDL.LU R2, [R1+0x694] ;  /* 0x0006940001027983 */ /* 0x001f280000300800 */
[----:B--2---:R-:W2:Y:S04]  /*17210*/  LDL.LU R11, [R1+0x224] ;  /* 0x00022400010b7983 */ /* 0x004ea80000300800 */
[----:B------:R0:W-:Y:S04]  /*17220*/  STL [R1+0x6ac], R6 ;  /* 0x0006ac0601007387 */ /* 0x0001e80000100800 */
[----:B---3--:R-:W3:Y:S04]  /*17230*/  LDL.LU R7, [R1+0x220] ;  /* 0x0002200001077983 */ /* 0x008ee80000300800 */
[----:B------:R1:W-:Y:S04]  /*17240*/  STL [R1+0x6a8], R4 ;  /* 0x0006a80401007387 */ /* 0x0003e80000100800 */
[----:B0-----:R-:W3:Y:S04]  /*17250*/  LDL R6, [R1+0x21c] ;  /* 0x00021c0001067983 */ /* 0x001ee80000100800 */
[----:B-1----:R-:W3:Y:S04]  /*17260*/  LDL.LU R43, [R1+0x688] ;  /* 0x00068800012b7983 */ /* 0x002ee80000300800 */
[----:B------:R-:W3:Y:S04]  /*17270*/  LDL.LU R4, [R1+0x214] ;  /* 0x0002140001047983 */ /* 0x000ee80000300800 */
[----:B------:R0:W-:Y:S04]  /*17280*/  STL [R1+0x6a4], R3 ;  /* 0x0006a40301007387 */ /* 0x0001e80000100800 */
[----:B0-----:R-:W3:Y:S01]  /*17290*/  LDL.LU R3, [R1+0x68c] ;  /* 0x00068c0001037983 */ /* 0x001ee20000300800 */
[----:B------:R-:W-:Y:S01]  /*172a0*/  FMUL.FTZ R42, R9, R0 ;  /* 0x00000000092a7220 */ /* 0x000fe20000410000 */
[----:B----4-:R-:W-:Y:S01]  /*172b0*/  SHF.L.U32 R2, R2, 0x10, RZ ;  /* 0x0000001002027819 */ /* 0x010fe200000006ff */
[----:B--2---:R-:W-:-:S04]  /*172c0*/  FADD.FTZ R10, R11, R10 ;  /* 0x0000000a0b0a7221 */ /* 0x004fc80000010000 */
[----:B------:R0:W-:Y:S04]  /*172d0*/  STL [R1+0x210], R2 ;  /* 0x0002100201007387 */ /* 0x0001e80000100800 */
[----:B------:R1:W-:Y:S04]  /*172e0*/  STL [R1+0x240], R10 ;  /* 0x0002400a01007387 */ /* 0x0003e80000100800 */
[----:B------:R2:W5:Y:S01]  /*172f0*/  LDL.LU R11, [R1+0x6b4] ;  /* 0x0006b400010b7983 */ /* 0x0005620000300800 */
[----:B0-----:R-:W-:-:S03]  /*17300*/  FMUL.FTZ R2, R8, R5 ;  /* 0x0000000508027220 */ /* 0x001fc60000410000 */
[----:B-1----:R-:W4:Y:S01]  /*17310*/  LDL.LU R10, [R1+0x690] ;  /* 0x00069000010a7983 */ /* 0x002f220000300800 */
[----:B---3--:R-:W-:Y:S01]  /*17320*/  FFMA.FTZ R6, R6, R42, R7 ;  /* 0x0000002a06067223 */ /* 0x008fe20000010007 */
[----:B------:R-:W-:Y:S01]  /*17330*/  SHF.L.U32 R43, R43, 0x10, RZ ;  /* 0x000000102b2b7819 */ /* 0x000fe200000006ff */
[----:B------:R-:W-:-:S03]  /*17340*/  FADD.FTZ R42, R4, R42 ;  /* 0x0000002a042a7221 */ /* 0x000fc60000010000 */
[----:B------:R-:W-:Y:S04]  /*17350*/  STL [R1+0x230], R6 ;  /* 0x0002300601007387 */ /* 0x000fe80000100800 */
[----:B------:R0:W-:Y:S04]  /*17360*/  STL [R1+0x22c], R42 ;  /* 0x00022c2a01007387 */ /* 0x0001e80000100800 */
[----:B------:R1:W-:Y:S04]  /*17370*/  STL [R1+0x224], R2 ;  /* 0x0002240201007387 */ /* 0x0003e80000100800 */
[----:B------:R2:W5:Y:S01]  /*17380*/  LDL.LU R7, [R1+0x6b0] ;  /* 0x0006b00001077983 */ /* 0x0005620000300800 */
[----:B------:R-:W-:Y:S01]  /*17390*/  SHF.L.U32 R3, R3, 0x10, RZ ;  /* 0x0000001003037819 */ /* 0x000fe200000006ff */
[----:B0-----:R-:W-:-:S02]  /*173a0*/  FADD.FTZ R42, R43, -UR16 ;  /* 0x800000102b2a7e21 */ /* 0x001fc40008010000 */
[----:B------:R2:W5:Y:S02]  /*173b0*/  LDL.LU R6, [R1+0x6ac] ;  /* 0x0006ac0001067983 */ /* 0x0005640000300800 */
[----:B------:R-:W-:Y:S02]  /*173c0*/  FADD.FTZ R43, R3, -UR16 ;  /* 0x80000010032b7e21 */ /* 0x000fe40008010000 */
[----:B------:R2:W5:Y:S04]  /*173d0*/  LDL.LU R4, [R1+0x6a8] ;  /* 0x0006a80001047983 */ /* 0x0005680000300800 */
[----:B------:R2:W5:Y:S04]  /*173e0*/  LDL.LU R3, [R1+0x6a4] ;  /* 0x0006a40001037983 */ /* 0x0005680000300800 */
[----:B-1----:R2:W5:Y:S01]  /*173f0*/  LDL.LU R2, [R1+0x6a0] ;  /* 0x0006a00001027983 */ /* 0x0025620000300800 */
[----:B------:R-:W-:Y:S01]  /*17400*/  FMUL.FTZ R42, R42, UR12 ;  /* 0x0000000c2a2a7c20 */ /* 0x000fe20008410000 */
[----:B------:R-:W-:-:S04]  /*17410*/  FMUL.FTZ R43, R43, UR12 ;  /* 0x0000000c2b2b7c20 */ /* 0x000fc80008410000 */
[----:B------:R2:W-:Y:S04]  /*17420*/  STL [R1+0x214], R42 ;  /* 0x0002142a01007387 */ /* 0x0005e80000100800 */
[----:B------:R2:W-:Y:S01]  /*17430*/  STL [R1+0x220], R43 ;  /* 0x0002202b01007387 */ /* 0x0005e20000100800 */
[----:B----4-:R-:W-:Y:S01]  /*17440*/  SHF.L.U32 R10, R10, 0x10, RZ ;  /* 0x000000100a0a7819 */ /* 0x010fe200000006ff */
[----:B--2---:R-:W-:Y:S06]  /*17450*/  @!P1 BRA `(.L_x_765) ;  /* 0x0000000000649947 */ /* 0x004fec0003800000 */
[----:B-----5:R-:W-:Y:S01]  /*17460*/  FFMA.FTZ R43, R42, R0, R3 ;  /* 0x000000002a2b7223 */ /* 0x020fe20000010003 */
[----:B------:R-:W-:Y:S03]  /*17470*/  STL [R1+0x6a4], R6 ;  /* 0x0006a40601007387 */ /* 0x000fe60000100800 */
[----:B------:R-:W-:Y:S01]  /*17480*/  FMUL.FTZ R42, R43, -1.4426950216293334961 ;  /* 0xbfb8aa3b2b2a7820 */ /* 0x000fe20000410000 */
[----:B------:R0:W-:Y:S05]  /*17490*/  STL [R1+0x6a0], R4 ;  /* 0x0006a00401007387 */ /* 0x0001ea0000100800 */
[----:B------:R-:W1:Y:S01]  /*174a0*/  MUFU.EX2 R42, R42 ;  /* 0x0000002a002a7308 */ /* 0x000e620000000800 */
[----:B0-----:R-:W2:Y:S01]  /*174b0*/  LDL.LU R4, [R1+0x210] ;  /* 0x0002100001047983 */ /* 0x001ea20000300800 */
[----:B-1----:R-:W-:-:S06]  /*174c0*/  FADD.FTZ R42, R42, 1 ;  /* 0x3f8000002a2a7421 */ /* 0x002fcc0000010000 */
[----:B------:R-:W0:Y:S02]  /*174d0*/  MUFU.RCP R42, R42 ;  /* 0x0000002a002a7308 */ /* 0x000e240000001000 */
[----:B0-----:R-:W-:Y:S01]  /*174e0*/  FMUL.FTZ R6, R10, R42 ;  /* 0x0000002a0a067220 */ /* 0x001fe20000410000 */
[----:B------:R-:W-:Y:S02]  /*174f0*/  FADD.FTZ R10, -R42, 1 ;  /* 0x3f8000002a0a7421 */ /* 0x000fe40000010100 */
[----:B------:R-:W3:Y:S02]  /*17500*/  LDL R42, [R1+0x220] ;  /* 0x00022000012a7983 */ /* 0x000ee40000100800 */
[----:B------:R-:W-:-:S04]  /*17510*/  FFMA.FTZ R10, R43, R10, 1 ;  /* 0x3f8000002b0a7423 */ /* 0x000fc8000001000a */
[----:B------:R-:W-:Y:S02]  /*17520*/  FMUL.FTZ R10, R6, R10 ;  /* 0x0000000a060a7220 */ /* 0x000fe40000410000 */
[----:B------:R0:W5:Y:S01]  /*17530*/  LDL.LU R6, [R1+0x6a4] ;  /* 0x0006a40001067983 */ /* 0x0001620000300800 */
[----:B---3--:R-:W-:-:S04]  /*17540*/  FFMA.FTZ R43, R42, R5, R2 ;  /* 0x000000052a2b7223 */ /* 0x008fc80000010002 */
[----:B------:R-:W-:-:S06]  /*17550*/  FMUL.FTZ R42, R43, -1.4426950216293334961 ;  /* 0xbfb8aa3b2b2a7820 */ /* 0x000fcc0000410000 */
[----:B------:R-:W1:Y:S02]  /*17560*/  MUFU.EX2 R42, R42 ;  /* 0x0000002a002a7308 */ /* 0x000e640000000800 */
[----:B-1----:R-:W-:-:S06]  /*17570*/  FADD.FTZ R42, R42, 1 ;  /* 0x3f8000002a2a7421 */ /* 0x002fcc0000010000 */
[----:B------:R-:W2:Y:S02]  /*17580*/  MUFU.RCP R42, R42 ;  /* 0x0000002a002a7308 */ /* 0x000ea40000001000 */
[----:B--2---:R-:W-:Y:S01]  /*17590*/  FMUL.FTZ R4, R4, R42 ;  /* 0x0000002a04047220 */ /* 0x004fe20000410000 */
[----:B------:R-:W-:-:S04]  /*175a0*/  FADD.FTZ R42, -R42, 1 ;  /* 0x3f8000002a2a7421 */ /* 0x000fc80000010100 */
[----:B------:R-:W-:-:S04]  /*175b0*/  FFMA.FTZ R43, R43, R42, 1 ;  /* 0x3f8000002b2b7423 */ /* 0x000fc8000001002a */
[----:B------:R-:W-:Y:S02]  /*175c0*/  FMUL.FTZ R42, R4, R43 ;  /* 0x0000002b042a7220 */ /* 0x000fe40000410000 */
[----:B------:R0:W5:Y:S04]  /*175d0*/  LDL.LU R4, [R1+0x6a0] ;  /* 0x0006a00001047983 */ /* 0x0001680000300800 */
[----:B------:R0:W-:Y:S02]  /*175e0*/  STL [R1+0x210], R42 ;  /* 0x0002102a01007387 */ /* 0x0001e40000100800 */
.L_x_765:
[----:B-----5:R1:W-:Y:S04]  /*175f0*/  STL [R1+0x6c4], R11 ;  /* 0x0006c40b01007387 */ /* 0x0203e80000100800 */
[----:B------:R2:W-:Y:S04]  /*17600*/  STL [R1+0x6ac], R6 ;  /* 0x0006ac0601007387 */ /* 0x0005e80000100800 */
[----:B------:R-:W3:Y:S04]  /*17610*/  LDL.LU R43, [R1+0x364] ;  /* 0x00036400012b7983 */ /* 0x000ee80000300800 */
[----:B------:R4:W-:Y:S04]  /*17620*/  STL [R1+0x6e0], R18 ;  /* 0x0006e01201007387 */ /* 0x0009e80000100800 */
[----:B-1----:R-:W3:Y:S04]  /*17630*/  LDL.LU R11, [R1+0x234] ;  /* 0x00023400010b7983 */ /* 0x002ee80000300800 */
[----:B------:R1:W-:Y:S04]  /*17640*/  STL [R1+0x6b8], R41 ;  /* 0x0006b82901007387 */ /* 0x0003e80000100800 */
[----:B------:R0:W-:Y:S04]  /*17650*/  STL [R1+0x6b4], R40 ;  /* 0x0006b42801007387 */ /* 0x0001e80000100800 */
[----:B------:R0:W-:Y:S04]  /*17660*/  STL [R1+0x6b0], R7 ;  /* 0x0006b00701007387 */ /* 0x0001e80000100800 */
[----:B--2---:R-:W3:Y:S04]  /*17670*/  LDL.LU R6, [R1+0x2f0] ;  /* 0x0002f00001067983 */ /* 0x004ee80000300800 */
[----:B----4-:R-:W2:Y:S04]  /*17680*/  LDL.LU R18, [R1+0x35c] ;  /* 0x00035c0001127983 */ /* 0x010ea80000300800 */
[----:B------:R4:W-:Y:S04]  /*17690*/  STL [R1+0x6dc], R17 ;  /* 0x0006dc1101007387 */ /* 0x0009e80000100800 */
[----:B-1----:R-:W2:Y:S04]  /*176a0*/  LDL.LU R41, [R1+0x2c8] ;  /* 0x0002c80001297983 */ /* 0x002ea80000300800 */
[----:B0-----:R-:W2:Y:S04]  /*176b0*/  LDL.LU R40, [R1+0x25c] ;  /* 0x00025c0001287983 */ /* 0x001ea80000300800 */
[----:B------:R-:W2:Y:S04]  /*176c0*/  LDL.LU R7, [R1+0x260] ;  /* 0x0002600001077983 */ /* 0x000ea80000300800 */
[----:B----4-:R-:W4:Y:S04]  /*176d0*/  LDL.LU R17, [R1+0x240] ;  /* 0x0002400001117983 */ /* 0x010f280000300800 */
[----:B------:R0:W-:Y:S04]  /*176e0*/  STL [R1+0x6d8], R16 ;  /* 0x0006d81001007387 */ /* 0x0001e80000100800 */
[----:B------:R1:W-:Y:S04]  /*176f0*/  STL [R1+0x6d4], R15 ;  /* 0x0006d40f01007387 */ /* 0x0003e80000100800 */
[----:B------:R1:W-:Y:S04]  /*17700*/  STL [R1+0x6c8], R12 ;  /* 0x0006c80c01007387 */ /* 0x0003e80000100800 */
[----:B0-----:R-:W4:Y:S04]  /*17710*/  LDL.LU R16, [R1+0x360] ;  /* 0x0003600001107983 */ /* 0x001f280000300800 */
[----:B-1----:R-:W4:Y:S04]  /*17720*/  LDL.LU R15, [R1+0x350] ;  /* 0x00035000010f7983 */ /* 0x002f280000300800 */
[----:B------:R-:W4:Y:S04]  /*17730*/  LDL.LU R12, [R1+0x2d0] ;  /* 0x0002d000010c7983 */ /* 0x000f280000300800 */
[----:B------:R0:W-:Y:S04]  /*17740*/  STL [R1+0x6d0], R14 ;  /* 0x0006d00e01007387 */ /* 0x0001e80000100800 */
[----:B------:R1:W-:Y:S04]  /*17750*/  STL [R1+0x6c0], R9 ;  /* 0x0006c00901007387 */ /* 0x0003e80000100800 */
[----:B------:R-:W4:Y:S04]  /*17760*/  LDL R42, [R1+0x218] ;  /* 0x00021800012a7983 */ /* 0x000f280000100800 */
[----:B0-----:R-:W4:Y:S04]  /*17770*/  LDL.LU R14, [R1+0x354] ;  /* 0x00035400010e7983 */ /* 0x001f280000300800 */
[----:B-1----:R-:W4:Y:S04]  /*17780*/  LDL.LU R9, [R1+0x344] ;  /* 0x0003440001097983 */ /* 0x002f280000300800 */
[----:B------:R0:W-:Y:S04]  /*17790*/  STL [R1+0x6bc], R8 ;  /* 0x0006bc0801007387 */ /* 0x0001e80000100800 */
[----:B------:R1:W-:Y:S04]  /*177a0*/  STL [R1+0x6cc], R13 ;  /* 0x0006cc0d01007387 */ /* 0x0003e80000100800 */
[----:B------:R1:W-:Y:S04]  /*177b0*/  STL [R1+0x6ec], R21 ;  /* 0x0006ec1501007387 */ /* 0x0003e80000100800 */
[----:B0-----:R-:W4:Y:S04]  /*177c0*/  LDL.LU R8, [R1+0x348] ;  /* 0x0003480001087983 */ /* 0x001f280000300800 */
[----:B-1----:R-:W4:Y:S04]  /*177d0*/  LDL.LU R13, [R1+0x33c] ;  /* 0x00033c00010d7983 */ /* 0x002f280000300800 */
[----:B------:R0:W-:Y:S04]  /*177e0*/  STL [R1+0x6e8], R20 ;  /* 0x0006e81401007387 */ /* 0x0001e80000100800 */
[----:B------:R1:W-:Y:S04]  /*177f0*/  STL [R1+0x6e4], R19 ;  /* 0x0006e41301007387 */ /* 0x0003e80000100800 */
[----:B------:R-:W4:Y:S04]  /*17800*/  LDL.LU R21, [R1+0x22c] ;  /* 0x00022c0001157983 */ /* 0x000f280000300800 */
[----:B0-----:R-:W4:Y:S04]  /*17810*/  LDL.LU R20, [R1+0x230] ;  /* 0x0002300001147983 */ /* 0x001f280000300800 */
[----:B-1----:R-:W4:Y:S01]  /*17820*/  LDL.LU R19, [R1+0x224] ;  /* 0x0002240001137983 */ /* 0x002f220000300800 */
[----:B---3--:R-:W-:Y:S01]  /*17830*/  FFMA.FTZ R11, R43, R6, R11 ;  /* 0x000000062b0b7223 */ /* 0x008fe2000001000b */
[----:B--2---:R-:W-:-:S02]  /*17840*/  FFMA.FTZ R18, R18, R41, R40 ;  /* 0x0000002912127223 */ /* 0x004fc40000010028 */
[----:B------:R-:W2:Y:S01]  /*17850*/  LDL.LU R40, [R1+0x32c] ;  /* 0x00032c0001287983 */ /* 0x000ea20000300800 */
[----:B------:R-:W-:-:S03]  /*17860*/  FADD.FTZ R6, R7, R6 ;  /* 0x0000000607067221 */ /* 0x000fc60000010000 */
[----:B------:R-:W3:Y:S01]  /*17870*/  LDL.LU R7, [R1+0x338] ;  /* 0x0003380001077983 */ /* 0x000ee20000300800 */
[----:B----4-:R-:W-:Y:S01]  /*17880*/  FADD.FTZ R17, R17, R41 ;  /* 0x0000002911117221 */ /* 0x010fe20000010000 */
[----:B------:R-:W-:-:S03]  /*17890*/  FFMA.FTZ R15, R15, R61, R18 ;  /* 0x0000003d0f0f7223 */ /* 0x000fc60000010012 */
[----:B------:R-:W-:Y:S01]  /*178a0*/  FADD.FTZ R61, R17, R61 ;  /* 0x0000003d113d7221 */ /* 0x000fe20000010000 */
[----:B------:R0:W-:Y:S01]  /*178b0*/  STL [R1+0x6a8], R4 ;  /* 0x0006a80401007387 */ /* 0x0001e20000100800 */
[----:B------:R-:W-:Y:S01]  /*178c0*/  FFMA.FTZ R16, R16, R12, R11 ;  /* 0x0000000c10107223 */ /* 0x000fe2000001000b */
[----:B------:R-:W-:Y:S02]  /*178d0*/  FADD.FTZ R41, R6, R12 ;  /* 0x0000000c06297221 */ /* 0x000fe40000010000 */
[----:B------:R1:W-:Y:S02]  /*178e0*/  STL [R1+0x6a0], R2 ;  /* 0x0006a00201007387 */ /* 0x0003e40000100800 */
[----:B------:R-:W-:Y:S02]  /*178f0*/  FADD.FTZ R41, R41, R60 ;  /* 0x0000003c29297221 */ /* 0x000fe40000010000 */
[----:B------:R-:W4:Y:S04]  /*17900*/  LDL.LU R6, [R1+0x330] ;  /* 0x0003300001067983 */ /* 0x000f280000300800 */
[----:B0-----:R-:W4:Y:S04]  /*17910*/  LDL.LU R4, [R1+0x214] ;  /* 0x0002140001047983 */ /* 0x001f280000300800 */
[----:B-1----:R-:W4:Y:S01]  /*17920*/  LDL.LU R2, [R1+0x210] ;  /* 0x0002100001027983 */ /* 0x002f220000300800 */
[----:B------:R-:W-:-:S03]  /*17930*/  FFMA.FTZ R14, R14, R60, R16 ;  /* 0x0000003c0e0e7223 */ /* 0x000fc60000010010 */
[----:B------:R0:W-:Y:S01]  /*17940*/  STL [R1+0x6a4], R3 ;  /* 0x0006a40301007387 */ /* 0x0001e20000100800 */
[----:B------:R-:W-:Y:S01]  /*17950*/  FFMA.FTZ R9, R9, R59, R15 ;  /* 0x0000003b09097223 */ /* 0x000fe2000001000f */
[----:B------:R-:W-:Y:S01]  /*17960*/  FADD.FTZ R59, R61, R59 ;  /* 0x0000003b3d3b7221 */ /* 0x000fe20000010000 */
[----:B------:R-:W-:Y:S01]  /*17970*/  FADD.FTZ R61, R41, R58 ;  /* 0x0000003a293d7221 */ /* 0x000fe20000010000 */
[----:B------:R-:W4:Y:S04]  /*17980*/  LDL.LU R17, [R1+0x6dc] ;  /* 0x0006dc0001117983 */ /* 0x000f280000300800 */
[----:B------:R-:W4:Y:S04]  /*17990*/  LDL.LU R41, [R1+0x250] ;  /* 0x0002500001297983 */ /* 0x000f280000300800 */
[----:B0-----:R-:W4:Y:S04]  /*179a0*/  LDL.LU R3, [R1+0x220] ;  /* 0x0002200001037983 */ /* 0x001f280000300800 */
[----:B------:R-:W4:Y:S01]  /*179b0*/  LDL.LU R18, [R1+0x6e0] ;  /* 0x0006e00001127983 */ /* 0x000f220000300800 */
[----:B------:R-:W-:-:S03]  /*179c0*/  FFMA.FTZ R60, R8, R58, R14 ;  /* 0x0000003a083c7223 */ /* 0x000fc6000001000e */
[----:B------:R-:W2:Y:S01]  /*179d0*/  LDL.LU R58, [R1+0x340] ;  /* 0x00034000013a7983 */ /* 0x000ea20000300800 */
[----:B------:R-:W-:Y:S01]  /*179e0*/  FFMA.FTZ R13, R13, R57, R9 ;  /* 0x000000390d0d7223 */ /* 0x000fe20000010009 */
[----:B------:R-:W-:Y:S02]  /*179f0*/  FADD.FTZ R57, R59, R57 ;  /* 0x000000393b397221 */ /* 0x000fe40000010000 */
[----:B------:R-:W3:Y:S01]  /*17a00*/  LDL.LU R59, [R1+0x334] ;  /* 0x00033400013b7983 */ /* 0x000ee20000300800 */
[----:B------:R-:W0:Y:S01]  /*17a10*/  S2R R8, SR_LANEID ;  /* 0x0000000000087919 */ /* 0x000e220000000000 */
[----:B------:R-:W-:Y:S02]  /*17a20*/  FADD.FTZ R57, R57, R55 ;  /* 0x0000003739397221 */ /* 0x000fe40000010000 */
[----:B------:R-:W4:Y:S02]  /*17a30*/  LDL.LU R9, [R1+0x31c] ;  /* 0x00031c0001097983 */ /* 0x000f240000300800 */
[----:B------:R-:W-:-:S02]  /*17a40*/  FADD.FTZ R57, R57, R53 ;  /* 0x0000003539397221 */ /* 0x000fc40000010000 */
[----:B------:R-:W4:Y:S04]  /*17a50*/  LDL.LU R15, [R1+0x6d4] ;  /* 0x0006d400010f7983 */ /* 0x000f280000300800 */
[----:B------:R-:W4:Y:S01]  /*17a60*/  LDL.LU R16, [R1+0x6d8] ;  /* 0x0006d80001107983 */ /* 0x000f220000300800 */
[----:B------:R-:W-:-:S03]  /*17a70*/  FFMA.FTZ R20, R42, R19, R20 ;  /* 0x000000132a147223 */ /* 0x000fc60000010014 */
[----:B------:R-:W4:Y:S01]  /*17a80*/  LDL.LU R14, [R1+0x6d0] ;  /* 0x0006d000010e7983 */ /* 0x000f220000300800 */
[----:B0-----:R-:W-:-:S03]  /*17a90*/  ISETP.GT.AND P1, PT, R8, 0x1e, PT ;  /* 0x0000001e0800780c */ /* 0x001fc60003f24270 */
[----:B------:R-:W4:Y:S01]  /*17aa0*/  LDL.LU R8, [R1+0x320] ;  /* 0x0003200001087983 */ /* 0x000f220000300800 */
[----:B--2---:R-:W-:Y:S01]  /*17ab0*/  FFMA.FTZ R58, R58, R56, R60 ;  /* 0x000000383a3a7223 */ /* 0x004fe2000001003c */
[----:B------:R-:W-:Y:S02]  /*17ac0*/  FADD.FTZ R56, R61, R56 ;  /* 0x000000383d387221 */ /* 0x000fe40000010000 */
[----:B------:R-:W2:Y:S01]  /*17ad0*/  LDL.LU R60, [R1+0x328] ;  /* 0x00032800013c7983 */ /* 0x000ea20000300800 */
[----:B---3--:R-:W-:Y:S01]  /*17ae0*/  FFMA.FTZ R59, R59, R55, R13 ;  /* 0x000000373b3b7223 */ /* 0x008fe2000001000d */
[----:B------:R-:W-:Y:S01]  /*17af0*/  FFMA.FTZ R55, R7, R54, R58 ;  /* 0x0000003607377223 */ /* 0x000fe2000001003a */
[----:B------:R-:W-:Y:S01]  /*17b00*/  FADD.FTZ R54, R56, R54 ;  /* 0x0000003638367221 */ /* 0x000fe20000010000 */
[----:B------:R-:W3:Y:S01]  /*17b10*/  LDL.LU R58, [R1+0x310] ;  /* 0x00031000013a7983 */ /* 0x000ee20000300800 */
[----:B------:R-:W-:-:S03]  /*17b20*/  FFMA.FTZ R56, R40, R53, R59 ;  /* 0x0000003528387223 */ /* 0x000fc6000001003b */
[----:B------:R-:W3:Y:S04]  /*17b30*/  LDL.LU R53, [R1+0x324] ;  /* 0x0003240001357983 */ /* 0x000ee80000300800 */
[----:B------:R-:W3:Y:S04]  /*17b40*/  LDL.LU R59, [R1+0x318] ;  /* 0x00031800013b7983 */ /* 0x000ee80000300800 */
[----:B------:R-:W3:Y:S04]  /*17b50*/  LDL.LU R7, [R1+0x26c] ;  /* 0x00026c0001077983 */ /* 0x000ee80000300800 */
[----:B------:R-:W3:Y:S01]  /*17b60*/  LDL.LU R61, [R1+0x314] ;  /* 0x00031400013d7983 */ /* 0x000ee20000300800 */
[----:B----4-:R-:W-:-:S03]  /*17b70*/  FFMA.FTZ R55, R6, R52, R55 ;  /* 0x0000003406377223 */ /* 0x010fc60000010037 */
[----:B------:R-:W4:Y:S04]  /*17b80*/  LDL.LU R40, [R1+0x30c] ;  /* 0x00030c0001287983 */ /* 0x000f280000300800 */
[----:B------:R-:W4:Y:S01]  /*17b90*/  LDL.LU R6, [R1+0x304] ;  /* 0x0003040001067983 */ /* 0x000f220000300800 */
[----:B------:R-:W-:Y:S01]  /*17ba0*/  FADD.FTZ R54, R54, R52 ;  /* 0x0000003436367221 */ /* 0x000fe20000010000 */
[----:B------:R-:W-:Y:S02]  /*17bb0*/  FADD.FTZ R57, R57, R51 ;  /* 0x0000003339397221 */ /* 0x000fe40000010000 */
[----:B------:R-:W4:Y:S01]  /*17bc0*/  LDL.LU R52, [R1+0x300] ;  /* 0x0003000001347983 */ /* 0x000f220000300800 */
[----:B------:R-:W-:Y:S01]  /*17bd0*/  FADD.FTZ R54, R54, R50 ;  /* 0x0000003236367221 */ /* 0x000fe20000010000 */
[----:B------:R-:W-:Y:S01]  /*17be0*/  FADD.FTZ R57, R57, R49 ;  /* 0x0000003139397221 */ /* 0x000fe20000010000 */
[----:B------:R-:W-:Y:S01]  /*17bf0*/  FMUL.FTZ R42, R10, R0 ;  /* 0x000000000a2a7220 */ /* 0x000fe20000410000 */
[----:B------:R-:W-:Y:S01]  /*17c00*/  FADD.FTZ R19, R19, R21 ;  /* 0x0000001513137221 */ /* 0x000fe20000010000 */
[----:B------:R-:W-:Y:S01]  /*17c10*/  FADD.FTZ R54, R54, R41 ;  /* 0x0000002936367221 */ /* 0x000fe20000010000 */
[----:B------:R-:W-:Y:S01]  /*17c20*/  FADD.FTZ R57, R57, R48 ;  /* 0x0000003039397221 */ /* 0x000fe20000010000 */
[----:B------:R-:W-:Y:S01]  /*17c30*/  FMUL.FTZ R43, R2, R5 ;  /* 0x00000005022b7220 */ /* 0x000fe20000410000 */
[----:B------:R-:W-:Y:S01]  /*17c40*/  FFMA.FTZ R20, R4, R42, R20 ;  /* 0x0000002a04147223 */ /* 0x000fe20000010014 */
[----:B------:R-:W-:Y:S01]  /*17c50*/  FADD.FTZ R54, R54, R47 ;  /* 0x0000002f36367221 */ /* 0x000fe20000010000 */
[----:B------:R-:W4:Y:S01]  /*17c60*/  LDL.LU R13, [R1+0x6cc] ;  /* 0x0006cc00010d7983 */ /* 0x000f220000300800 */
[----:B--2---:R-:W-:-:S03]  /*17c70*/  FFMA.FTZ R55, R60, R50, R55 ;  /* 0x000000323c377223 */ /* 0x004fc60000010037 */
[----:B------:R-:W2:Y:S01]  /*17c80*/  LDL.LU R21, [R1+0x6ec] ;  /* 0x0006ec0001157983 */ /* 0x000ea20000300800 */
[----:B------:R-:W-:-:S03]  /*17c90*/  FFMA.FTZ R55, R8, R41, R55 ;  /* 0x0000002908377223 */ /* 0x000fc60000010037 */
[----:B------:R-:W2:Y:S01]  /*17ca0*/  LDL.LU R60, [R1+0x2f4] ;  /* 0x0002f400013c7983 */ /* 0x000ea20000300800 */
[----:B---3--:R-:W-:Y:S01]  /*17cb0*/  FFMA.FTZ R56, R53, R51, R56 ;  /* 0x0000003335387223 */ /* 0x008fe20000010038 */
[----:B------:R-:W-:Y:S02]  /*17cc0*/  FADD.FTZ R19, R19, R42 ;  /* 0x0000002a13137221 */ /* 0x000fe40000010000 */
[----:B------:R-:W3:Y:S01]  /*17cd0*/  LDL.LU R53, [R1+0x270] ;  /* 0x0002700001357983 */ /* 0x000ee20000300800 */
[----:B------:R-:W-:-:S03]  /*17ce0*/  FFMA.FTZ R56, R9, R49, R56 ;  /* 0x0000003109387223 */ /* 0x000fc60000010038 */
[----:B------:R-:W2:Y:S01]  /*17cf0*/  LDL.LU R49, [R1+0x2fc] ;  /* 0x0002fc0001317983 */ /* 0x000ea20000300800 */
[----:B------:R-:W-:Y:S01]  /*17d00*/  FFMA.FTZ R55, R59, R47, R55 ;  /* 0x0000002f3b377223 */ /* 0x000fe20000010037 */
[----:B------:R-:W-:Y:S02]  /*17d10*/  FADD.FTZ R54, R54, R7 ;  /* 0x0000000736367221 */ /* 0x000fe40000010000 */
[----:B------:R-:W3:Y:S01]  /*17d20*/  LDL.LU R47, [R1+0x308] ;  /* 0x00030800012f7983 */ /* 0x000ee20000300800 */
[----:B------:R-:W-:-:S03]  /*17d30*/  FFMA.FTZ R55, R58, R7, R55 ;  /* 0x000000073a377223 */ /* 0x000fc60000010037 */
[----:B------:R-:W3:Y:S01]  /*17d40*/  LDL.LU R7, [R1+0x2e8] ;  /* 0x0002e80001077983 */ /* 0x000ee20000300800 */
[----:B------:R-:W-:-:S03]  /*17d50*/  FFMA.FTZ R56, R61, R48, R56 ;  /* 0x000000303d387223 */ /* 0x000fc60000010038 */
[----:B------:R-:W3:Y:S01]  /*17d60*/  LDL.LU R48, [R1+0x258] ;  /* 0x0002580001307983 */ /* 0x000ee20000300800 */
[----:B----4-:R-:W-:-:S03]  /*17d70*/  FFMA.FTZ R56, R40, R46, R56 ;  /* 0x0000002e28387223 */ /* 0x010fc60000010038 */
[----:B------:R-:W4:Y:S01]  /*17d80*/  LDL.LU R59, [R1+0x2f8] ;  /* 0x0002f800013b7983 */ /* 0x000f220000300800 */
[----:B------:R-:W-:-:S03]  /*17d90*/  FFMA.FTZ R56, R6, R45, R56 ;  /* 0x0000002d06387223 */ /* 0x000fc60000010038 */
[----:B------:R-:W4:Y:S04]  /*17da0*/  LDL.LU R6, [R1+0x2ec] ;  /* 0x0002ec0001067983 */ /* 0x000f280000300800 */
[----:B------:R-:W4:Y:S01]  /*17db0*/  LDL.LU R58, [R1+0x29c] ;  /* 0x00029c00013a7983 */ /* 0x000f220000300800 */
[----:B------:R-:W-:Y:S01]  /*17dc0*/  FFMA.FTZ R42, R3, R43, R20 ;  /* 0x0000002b032a7223 */ /* 0x000fe20000010014 */
[----:B------:R-:W-:Y:S01]  /*17dd0*/  FADD.FTZ R43, R43, R19 ;  /* 0x000000132b2b7221 */ /* 0x000fe20000010000 */
[----:B------:R-:W0:Y:S04]  /*17de0*/  S2R R61, SR_LANEID ;  /* 0x00000000003d7919 */ /* 0x000e280000000000 */
[----:B------:R-:W1:Y:S04]  /*17df0*/  SHFL.DOWN PT, R11, R43, 0x1, 0x1f ;  /* 0x08201f002b0b7f89 */ /* 0x000e6800000e0000 */
[----:B------:R-:W0:Y:S01]  /*17e00*/  SHFL.DOWN PT, R12, R42, 0x1, 0x1f ;  /* 0x08201f002a0c7f89 */ /* 0x000e2200000e0000 */
[----:B------:R-:W-:-:S03]  /*17e10*/  FADD.FTZ R57, R57, R46 ;  /* 0x0000002e39397221 */ /* 0x000fc60000010000 */
[----:B------:R-:W4:Y:S01]  /*17e20*/  LDL.LU R46, [R1+0x280] ;  /* 0x00028000012e7983 */ /* 0x000f220000300800 */
[----:B------:R-:W-:-:S03]  /*17e30*/  FADD.FTZ R57, R57, R45 ;  /* 0x0000002d39397221 */ /* 0x000fc60000010000 */
[----:B------:R-:W4:Y:S04]  /*17e40*/  LDL.LU R45, [R1+0x2e4] ;  /* 0x0002e400012d7983 */ /* 0x000f280000300800 */
[----:B------:R-:W4:Y:S04]  /*17e50*/  LDL.LU R19, [R1+0x6e4] ;  /* 0x0006e40001137983 */ /* 0x000f280000300800 */
[----:B------:R-:W4:Y:S01]  /*17e60*/  LDL.LU R20, [R1+0x6e8] ;  /* 0x0006e80001147983 */ /* 0x000f220000300800 */
[----:B-1----:R-:W-:-:S03]  /*17e70*/  @!P1 FADD.FTZ R43, R43, R11 ;  /* 0x0000000b2b2b9221 */ /* 0x002fc60000010000 */
[----:B------:R-:W4:Y:S04]  /*17e80*/  LDL.LU R9, [R1+0x6c0] ;  /* 0x0006c00001097983 */ /* 0x000f280000300800 */
[----:B------:R-:W1:Y:S01]  /*17e90*/  SHFL.DOWN PT, R51, R43, 0x2, 0x1f ;  /* 0x08401f002b337f89 */ /* 0x000e6200000e0000 */
[----:B0-----:R-:W-:Y:S01]  /*17ea0*/  @!P1 FADD.FTZ R42, R42, R12 ;  /* 0x0000000c2a2a9221 */ /* 0x001fe20000010000 */
[----:B------:R-:W-:Y:S01]  /*17eb0*/  FADD.FTZ R57, R57, R44 ;  /* 0x0000002c39397221 */ /* 0x000fe20000010000 */
[----:B------:R-:W-:Y:S01]  /*17ec0*/  ISETP.GT.AND P1, PT, R61, 0x1d, PT ;  /* 0x0000001d3d00780c */ /* 0x000fe20003f24270 */
[----:B------:R-:W4:Y:S04]  /*17ed0*/  LDL.LU R11, [R1+0x6c4] ;  /* 0x0006c400010b7983 */ /* 0x000f280000300800 */
[----:B------:R-:W0:Y:S01]  /*17ee0*/  SHFL.DOWN PT, R50, R42, 0x2, 0x1f ;  /* 0x08401f002a327f89 */ /* 0x000e2200000e0000 */
[----:B------:R-:W-:-:S03]  /*17ef0*/  FADD.FTZ R57, R57, R39 ;  /* 0x0000002739397221 */ /* 0x000fc60000010000 */
[----:B------:R-:W4:Y:S01]  /*17f00*/  LDL.LU R12, [R1+0x6c8] ;  /* 0x0006c800010c7983 */ /* 0x000f220000300800 */
[----:B------:R-:W-:-:S03]  /*17f10*/  FADD.FTZ R57, R57, R37 ;  /* 0x0000002539397221 */ /* 0x000fc60000010000 */
[----:B------:R-:W4:Y:S04]  /*17f20*/  LDL.LU R8, [R1+0x6bc] ;  /* 0x0006bc0001087983 */ /* 0x000f280000300800 */
[----:B------:R0:W5:Y:S01]  /*17f30*/  LDL.LU R41, [R1+0x6b8] ;  /* 0x0006b80001297983 */ /* 0x0001620000300800 */
[----:B-1----:R-:W-:-:S03]  /*17f40*/  @!P1 FADD.FTZ R43, R43, R51 ;  /* 0x000000332b2b9221 */ /* 0x002fc60000010000 */
[----:B------:R1:W5:Y:S04]  /*17f50*/  LDL.LU R40, [R1+0x6b4] ;  /* 0x0006b40001287983 */ /* 0x0003680000300800 */
[----:B------:R-:W4:Y:S01]  /*17f60*/  LDL.LU R51, [R1+0x2dc] ;  /* 0x0002dc0001337983 */ /* 0x000f220000300800 */
[----:B0-----:R-:W-:-:S03]  /*17f70*/  @!P1 FADD.FTZ R42, R42, R50 ;  /* 0x000000322a2a9221 */ /* 0x001fc60000010000 */
[----:B------:R-:W4:Y:S01]  /*17f80*/  LDL.LU R50, [R1+0x2d4] ;  /* 0x0002d40001327983 */ /* 0x000f220000300800 */
[----:B--2---:R-:W-:-:S03]  /*17f90*/  FFMA.FTZ R56, R49, R44, R56 ;  /* 0x0000002c31387223 */ /* 0x004fc60000010038 */
[----:B------:R-:W2:Y:S01]  /*17fa0*/  LDL.LU R44, [R1+0x28c] ;  /* 0x00028c00012c7983 */ /* 0x000ea20000300800 */
[----:B------:R-:W-:-:S03]  /*17fb0*/  FFMA.FTZ R56, R60, R39, R56 ;  /* 0x000000273c387223 */ /* 0x000fc60000010038 */
[----:B------:R-:W2:Y:S01]  /*17fc0*/  LDL.LU R60, [R1+0x2cc] ;  /* 0x0002cc00013c7983 */ /* 0x000ea20000300800 */
[----:B---3--:R-:W-:-:S03]  /*17fd0*/  FFMA.FTZ R56, R7, R37, R56 ;  /* 0x0000002507387223 */ /* 0x008fc60000010038 */
[----:B------:R-:W3:Y:S01]  /*17fe0*/  LDL.LU R37, [R1+0x2e0] ;  /* 0x0002e00001257983 */ /* 0x000ee20000300800 */
[----:B------:R-:W-:-:S03]  /*17ff0*/  FFMA.FTZ R55, R47, R48, R55 ;  /* 0x000000302f377223 */ /* 0x000fc60000010037 */
[----:B------:R-:W2:Y:S01]  /*18000*/  LDL.LU R47, [R1+0x2d8] ;  /* 0x0002d800012f7983 */ /* 0x000ea20000300800 */
[----:B------:R-:W-:-:S03]  /*18010*/  FADD.FTZ R54, R54, R48 ;  /* 0x0000003036367221 */ /* 0x000fc60000010000 */
[----:B------:R-:W2:Y:S01]  /*18020*/  LDL.LU R48, [R1+0x290] ;  /* 0x0002900001307983 */ /* 0x000ea20000300800 */
[----:B------:R-:W-:Y:S01]  /*18030*/  FFMA.FTZ R55, R52, R53, R55 ;  /* 0x0000003534377223 */ /* 0x000fe20000010037 */
[----:B------:R-:W-:Y:S02]  /*18040*/  FADD.FTZ R54, R54, R53 ;  /* 0x0000003536367221 */ /* 0x000fe40000010000 */
[----:B------:R-:W2:Y:S01]  /*18050*/  LDL.LU R49, [R1+0x2c0] ;  /* 0x0002c00001317983 */ /* 0x000ea20000300800 */
[----:B----4-:R-:W-:Y:S01]  /*18060*/  FFMA.FTZ R55, R59, R38, R55 ;  /* 0x000000263b377223 */ /* 0x010fe20000010037 */
[----:B------:R-:W-:Y:S02]  /*18070*/  FADD.FTZ R54, R54, R38 ;  /* 0x0000002636367221 */ /* 0x000fe40000010000 */
[----:B------:R-:W4:Y:S04]  /*18080*/  LDL.LU R52, [R1+0x2c4] ;  /* 0x0002c40001347983 */ /* 0x000f280000300800 */
[----:B------:R-:W4:Y:S01]  /*18090*/  LDL.LU R53, [R1+0x27c] ;  /* 0x00027c0001357983 */ /* 0x000f220000300800 */
[----:B------:R-:W-:Y:S01]  /*180a0*/  FFMA.FTZ R55, R6, R58, R55 ;  /* 0x0000003a06377223 */ /* 0x000fe20000010037 */
[----:B------:R-:W-:-:S02]  /*180b0*/  FADD.FTZ R54, R54, R58 ;  /* 0x0000003a36367221 */ /* 0x000fc40000010000 */
[----:B------:R-:W4:Y:S04]  /*180c0*/  LDL.LU R59, [R1+0x2b8] ;  /* 0x0002b800013b7983 */ /* 0x000f280000300800 */
[----:B------:R-:W4:Y:S01]  /*180d0*/  LDL.LU R58, [R1+0x2bc] ;  /* 0x0002bc00013a7983 */ /* 0x000f220000300800 */
[----:B------:R-:W-:Y:S01]  /*180e0*/  FADD.FTZ R54, R54, R46 ;  /* 0x0000002e36367221 */ /* 0x000fe20000010000 */
[----:B------:R-:W-:Y:S02]  /*180f0*/  FADD.FTZ R57, R57, R36 ;  /* 0x0000002439397221 */ /* 0x000fe40000010000 */
[----:B------:R1:W5:Y:S01]  /*18100*/  LDL.LU R7, [R1+0x6b0] ;  /* 0x0006b00001077983 */ /* 0x0003620000300800 */
[----:B------:R-:W-:-:S03]  /*18110*/  FFMA.FTZ R55, R45, R46, R55 ;  /* 0x0000002e2d377223 */ /* 0x000fc60000010037 */
[----:B------:R-:W4:Y:S04]  /*18120*/  LDL.LU R45, [R1+0x2b0] ;  /* 0x0002b000012d7983 */ /* 0x000f280000300800 */
[----:B------:R-:W4:Y:S04]  /*18130*/  LDL.LU R46, [R1+0x2b4] ;  /* 0x0002b400012e7983 */ /* 0x000f280000300800 */
[----:B------:R1:W5:Y:S01]  /*18140*/  LDL.LU R6, [R1+0x6ac] ;  /* 0x0006ac0001067983 */ /* 0x0003620000300800 */
[----:B---3--:R-:W-:-:S04]  /*18150*/  FFMA.FTZ R56, R37, R36, R56 ;  /* 0x0000002425387223 */ /* 0x008fc80000010038 */
[----:B--2---:R-:W-:Y:S02]  /*18160*/  FFMA.FTZ R56, R47, R35, R56 ;  /* 0x000000232f387223 */ /* 0x004fe40000010038 */
[----:B------:R-:W2:Y:S01]  /*18170*/  LDL.LU R47, [R1+0x2ac] ;  /* 0x0002ac00012f7983 */ /* 0x000ea20000300800 */
[----:B------:R-:W-:Y:S01]  /*18180*/  FFMA.FTZ R55, R51, R48, R55 ;  /* 0x0000003033377223 */ /* 0x000fe20000010037 */
[----:B------:R-:W-:Y:S01]  /*18190*/  FADD.FTZ R54, R54, R48 ;  /* 0x0000003036367221 */ /* 0x000fe20000010000 */
[----:B------:R-:W-:Y:S01]  /*181a0*/  FFMA.FTZ R56, R60, R34, R56 ;  /* 0x000000223c387223 */ /* 0x000fe20000010038 */
[----:B------:R-:W3:Y:S04]  /*181b0*/  LDL.LU R48, [R1+0x2a8] ;  /* 0x0002a80001307983 */ /* 0x000ee80000300800 */
[----:B------:R-:W3:Y:S01]  /*181c0*/  LDL.LU R60, [R1+0x2a4] ;  /* 0x0002a400013c7983 */ /* 0x000ee20000300800 */
[----:B------:R-:W-:Y:S01]  /*181d0*/  FFMA.FTZ R55, R50, R44, R55 ;  /* 0x0000002c32377223 */ /* 0x000fe20000010037 */
[----:B------:R-:W-:Y:S01]  /*181e0*/  FADD.FTZ R54, R54, R44 ;  /* 0x0000002c36367221 */ /* 0x000fe20000010000 */
[----:B------:R-:W-:Y:S01]  /*181f0*/  FFMA.FTZ R56, R49, R33, R56 ;  /* 0x0000002131387223 */ /* 0x000fe20000010038 */
[----:B------:R-:W-:Y:S01]  /*18200*/  FADD.FTZ R57, R57, R35 ;  /* 0x0000002339397221 */ /* 0x000fe20000010000 */
[----:B------:R-:W3:Y:S01]  /*18210*/  LDL.LU R49, [R1+0x2a0] ;  /* 0x0002a00001317983 */ /* 0x000ee20000300800 */
[----:B----4-:R-:W-:Y:S01]  /*18220*/  FFMA.FTZ R55, R52, R53, R55 ;  /* 0x0000003534377223 */ /* 0x010fe20000010037 */
[----:B------:R-:W-:-:S02]  /*18230*/  FADD.FTZ R54, R54, R53 ;  /* 0x0000003536367221 */ /* 0x000fc40000010000 */
[----:B------:R-:W4:Y:S01]  /*18240*/  LDL.LU R53, [R1+0x294] ;  /* 0x0002940001357983 */ /* 0x000f220000300800 */
[----:B------:R-:W-:-:S03]  /*18250*/  FFMA.FTZ R56, R59, R32, R56 ;  /* 0x000000203b387223 */ /* 0x000fc60000010038 */
[----:B------:R-:W4:Y:S01]  /*18260*/  LDL.LU R52, [R1+0x298] ;  /* 0x0002980001347983 */ /* 0x000f220000300800 */
[----:B------:R-:W-:-:S03]  /*18270*/  FFMA.FTZ R55, R58, R31, R55 ;  /* 0x0000001f3a377223 */ /* 0x000fc60000010037 */
[----:B------:R-:W4:Y:S04]  /*18280*/  LDL.LU R59, [R1+0x288] ;  /* 0x00028800013b7983 */ /* 0x000f280000300800 */
[----:B------:R-:W4:Y:S01]  /*18290*/  LDL.LU R58, [R1+0x284] ;  /* 0x00028400013a7983 */ /* 0x000f220000300800 */
[----:B------:R-:W-:Y:S01]  /*182a0*/  FADD.FTZ R57, R57, R34 ;  /* 0x0000002239397221 */ /* 0x000fe20000010000 */
[----:B------:R-:W-:Y:S01]  /*182b0*/  FADD.FTZ R54, R54, R31 ;  /* 0x0000001f36367221 */ /* 0x000fe20000010000 */
[----:B------:R-:W-:Y:S01]  /*182c0*/  FFMA.FTZ R56, R45, R30, R56 ;  /* 0x0000001e2d387223 */ /* 0x000fe20000010038 */
[----:B------:R-:W4:Y:S01]  /*182d0*/  LDL.LU R44, [R1+0x274] ;  /* 0x00027400012c7983 */ /* 0x000f220000300800 */
[----:B------:R-:W-:Y:S01]  /*182e0*/  FADD.FTZ R57, R57, R33 ;  /* 0x0000002139397221 */ /* 0x000fe20000010000 */
[----:B------:R-:W-:Y:S01]  /*182f0*/  FFMA.FTZ R55, R46, R29, R55 ;  /* 0x0000001d2e377223 */ /* 0x000fe20000010037 */
[----:B------:R-:W-:Y:S01]  /*18300*/  FADD.FTZ R54, R54, R29 ;  /* 0x0000001d36367221 */ /* 0x000fe20000010000 */
[----:B------:R-:W4:Y:S01]  /*18310*/  LDL.LU R50, [R1+0x278] ;  /* 0x0002780001327983 */ /* 0x000f220000300800 */
[----:B------:R-:W-:-:S02]  /*18320*/  FADD.FTZ R57, R57, R32 ;  /* 0x0000002039397221 */ /* 0x000fc40000010000 */
[----:B------:R-:W-:Y:S01]  /*18330*/  FADD.FTZ R54, R54, R27 ;  /* 0x0000001b36367221 */ /* 0x000fe20000010000 */
[----:B------:R-:W4:Y:S01]  /*18340*/  LDL.LU R45, [R1+0x268] ;  /* 0x00026800012d7983 */ /* 0x000f220000300800 */
[----:B------:R-:W-:-:S03]  /*18350*/  FADD.FTZ R57, R57, R30 ;  /* 0x0000001e39397221 */ /* 0x000fc60000010000 */
[----:B------:R-:W4:Y:S01]  /*18360*/  LDL.LU R46, [R1+0x254] ;  /* 0x00025400012e7983 */ /* 0x000f220000300800 */
[----:B------:R-:W-:-:S04]  /*18370*/  FADD.FTZ R57, R57, R28 ;  /* 0x0000001c39397221 */ /* 0x000fc80000010000 */
[----:B------:R-:W-:Y:S01]  /*18380*/  FADD.FTZ R57, R57, R26 ;  /* 0x0000001a39397221 */ /* 0x000fe20000010000 */
[----:B--2---:R-:W-:Y:S02]  /*18390*/  FFMA.FTZ R56, R47, R28, R56 ;  /* 0x0000001c2f387223 */ /* 0x004fe40000010038 */
[----:B------:R-:W2:Y:S01]  /*183a0*/  LDL.LU R47, [R1+0x24c] ;  /* 0x00024c00012f7983 */ /* 0x000ea20000300800 */
[----:B---3--:R-:W-:-:S03]  /*183b0*/  FFMA.FTZ R55, R48, R27, R55 ;  /* 0x0000001b30377223 */ /* 0x008fc60000010037 */
[----:B------:R-:W3:Y:S01]  /*183c0*/  LDL.LU R48, [R1+0x248] ;  /* 0x0002480001307983 */ /* 0x000ee20000300800 */
[----:B------:R-:W-:-:S03]  /*183d0*/  FFMA.FTZ R27, R60, R26, R56 ;  /* 0x0000001a3c1b7223 */ /* 0x000fc60000010038 */
[----:B------:R-:W2:Y:S01]  /*183e0*/  LDL.LU R60, [R1+0x264] ;  /* 0x00026400013c7983 */ /* 0x000ea20000300800 */
[----:B------:R-:W-:-:S03]  /*183f0*/  FFMA.FTZ R26, R49, R25, R55 ;  /* 0x00000019311a7223 */ /* 0x000fc60000010037 */
[----:B------:R-:W3:Y:S01]  /*18400*/  LDL.LU R49, [R1+0x244] ;  /* 0x0002440001317983 */ /* 0x000ee20000300800 */
[----:B----4-:R-:W-:-:S03]  /*18410*/  FFMA.FTZ R26, R53, R23, R26 ;  /* 0x00000017351a7223 */ /* 0x010fc6000001001a */
[----:B------:R-:W4:Y:S01]  /*18420*/  LDL.LU R53, [R1+0x238] ;  /* 0x0002380001357983 */ /* 0x000f220000300800 */
[----:B------:R-:W-:-:S03]  /*18430*/  FFMA.FTZ R27, R52, R24, R27 ;  /* 0x00000018341b7223 */ /* 0x000fc6000001001b */
[----:B------:R-:W4:Y:S01]  /*18440*/  LDL.LU R52, [R1+0x23c] ;  /* 0x00023c0001347983 */ /* 0x000f220000300800 */
[----:B------:R-:W-:-:S03]  /*18450*/  FFMA.FTZ R27, R59, R22, R27 ;  /* 0x000000163b1b7223 */ /* 0x000fc6000001001b */
[----:B------:R-:W4:Y:S01]  /*18460*/  LDL.LU R59, [R1+0x21c] ;  /* 0x00021c00013b7983 */ /* 0x000f220000300800 */
[----:B------:R-:W-:-:S03]  /*18470*/  FFMA.FTZ R26, R58, R21, R26 ;  /* 0x000000153a1a7223 */ /* 0x000fc6000001001a */
[----:B------:R-:W4:Y:S01]  /*18480*/  LDL.LU R58, [R1+0x218] ;  /* 0x00021800013a7983 */ /* 0x000f220000300800 */
[----:B------:R-:W-:Y:S01]  /*18490*/  FADD.FTZ R54, R54, R25 ;  /* 0x0000001936367221 */ /* 0x000fe20000010000 */
[----:B------:R-:W-:-:S03]  /*184a0*/  FADD.FTZ R57, R57, R24 ;  /* 0x0000001839397221 */ /* 0x000fc60000010000 */
[----:B------:R-:W-:Y:S01]  /*184b0*/  FADD.FTZ R54, R54, R23 ;  /* 0x0000001736367221 */ /* 0x000fe20000010000 */
[----:B------:R-:W-:-:S03]  /*184c0*/  FADD.FTZ R57, R57, R22 ;  /* 0x0000001639397221 */ /* 0x000fc60000010000 */
[----:B------:R-:W-:Y:S01]  /*184d0*/  FADD.FTZ R54, R54, R21 ;  /* 0x0000001536367221 */ /* 0x000fe20000010000 */
[----:B------:R-:W-:Y:S01]  /*184e0*/  FFMA.FTZ R26, R44, R19, R26 ;  /* 0x000000132c1a7223 */ /* 0x000fe2000001001a */
        /* <DEDUP_REMOVED lines=8> */
[----:B------:R-:W-:Y:S02]  /*18570*/  FADD.FTZ R57, R57, R16 ;  /* 0x0000001039397221 */ /* 0x000fe40000010000 */
[----:B------:R-:W4:Y:S01]  /*18580*/  LDL R16, [R1+0x69c] ;  /* 0x00069c0001107983 */ /* 0x000f220000100800 */
[----:B------:R-:W-:Y:S01]  /*18590*/  FADD.FTZ R54, R54, R13 ;  /* 0x0000000d36367221 */ /* 0x000fe20000010000 */
[----:B------:R-:W-:Y:S02]  /*185a0*/  FADD.FTZ R57, R57, R14 ;  /* 0x0000000e39397221 */ /* 0x000fe40000010000 */
[----:B------:R-:W0:Y:S04]  /*185b0*/  SHFL.DOWN PT, R38, R42, 0x4, 0x1f ;  /* 0x08801f002a267f89 */ /* 0x000e2800000e0000 */
[----:B------:R-:W1:Y:S01]  /*185c0*/  SHFL.DOWN PT, R39, R43, 0x4, 0x1f ;  /* 0x08801f002b277f89 */ /* 0x000e6200000e0000 */
[----:B------:R-:W-:Y:S01]  /*185d0*/  ISETP.GT.AND P1, PT, R61, 0x1b, PT ;  /* 0x0000001b3d00780c */ /* 0x000fe20003f24270 */
[----:B--2---:R-:W-:-:S02]  /*185e0*/  FFMA.FTZ R26, R60, R17, R26 ;  /* 0x000000113c1a7223 */ /* 0x004fc4000001001a */
[----:B------:R-:W2:Y:S02]  /*185f0*/  LDL R60, [R1+0x610] ;  /* 0x00061000013c7983 */ /* 0x000ea40000100800 */
[----:B------:R-:W-:Y:S01]  /*18600*/  FFMA.FTZ R26, R47, R15, R26 ;  /* 0x0000000f2f1a7223 */ /* 0x000fe2000001001a */
[----:B---3--:R-:W-:-:S07]  /*18610*/  FFMA.FTZ R27, R48, R14, R27 ;  /* 0x0000000e301b7223 */ /* 0x008fce000001001b */
[----:B0-----:R-:W-:Y:S01]  /*18620*/  @!P1 FADD.FTZ R42, R42, R38 ;  /* 0x000000262a2a9221 */ /* 0x001fe20000010000 */
[----:B-1----:R-:W-:Y:S01]  /*18630*/  @!P1 FADD.FTZ R43, R43, R39 ;  /* 0x000000272b2b9221 */ /* 0x002fe20000010000 */
[----:B------:R-:W-:Y:S01]  /*18640*/  FFMA.FTZ R26, R49, R13, R26 ;  /* 0x0000000d311a7223 */ /* 0x000fe2000001001a */
[----:B------:R-:W0:Y:S03]  /*18650*/  S2UR UR8, SR_CgaCtaId ;  /* 0x00000000000879c3 */ /* 0x000e260000008800 */
[----:B----4-:R-:W-:Y:S01]  /*18660*/  FFMA.FTZ R13, R53, R11, R26 ;  /* 0x0000000b350d7223 */ /* 0x010fe2000001001a */
[----:B------:R-:W-:Y:S01]  /*18670*/  FFMA.FTZ R14, R52, R12, R27 ;  /* 0x0000000c340e7223 */ /* 0x000fe2000001001b */
[----:B------:R-:W-:Y:S01]  /*18680*/  FADD.FTZ R11, R54, R11 ;  /* 0x0000000b360b7221 */ /* 0x000fe20000010000 */
[----:B------:R-:W-:Y:S02]  /*18690*/  FADD.FTZ R12, R57, R12 ;  /* 0x0000000c390c7221 */ /* 0x000fe40000010000 */
[----:B------:R-:W-:Y:S01]  /*186a0*/  FFMA.FTZ R17, R59, R9, R14 ;  /* 0x000000093b117223 */ /* 0x000fe2000001000e */
[----:B------:R-:W-:Y:S01]  /*186b0*/  FADD.FTZ R11, R11, R8 ;  /* 0x000000080b0b7221 */ /* 0x000fe20000010000 */
[----:B------:R-:W-:Y:S01]  /*186c0*/  UMOV UR7, 0x400 ;  /* 0x0000040000077882 */ /* 0x000fe20000000000 */
[----:B------:R-:W1:Y:S01]  /*186d0*/  LDC.64 R46, c[0x0][0x268] ;  /* 0x00009a00ff2e7b82 */ /* 0x000e620000000a00 */
[----:B------:R-:W-:Y:S01]  /*186e0*/  FFMA.FTZ R13, R58, R8, R13 ;  /* 0x000000083a0d7223 */ /* 0x000fe2000001000d */
[----:B------:R-:W-:Y:S01]  /*186f0*/  FADD.FTZ R15, R12, R9 ;  /* 0x000000090c0f7221 */ /* 0x000fe20000010000 */
[----:B------:R-:W-:Y:S01]  /*18700*/  FFMA.FTZ R8, R4, R10, R17 ;  /* 0x0000000a04087223 */ /* 0x000fe20000010011 */
[----:B------:R-:W-:Y:S01]  /*18710*/  FADD.FTZ R11, R11, R2 ;  /* 0x000000020b0b7221 */ /* 0x000fe20000010000 */
[----:B------:R-:W-:Y:S01]  /*18720*/  FFMA.FTZ R9, R3, R2, R13 ;  /* 0x0000000203097223 */ /* 0x000fe2000001000d */
[----:B------:R3:W5:Y:S04]  /*18730*/  LDL.LU R4, [R1+0x6a8] ;  /* 0x0006a80001047983 */ /* 0x0007680000300800 */
[----:B------:R3:W5:Y:S04]  /*18740*/  LDL.LU R3, [R1+0x6a4] ;  /* 0x0006a40001037983 */ /* 0x0007680000300800 */
[----:B------:R3:W5:Y:S04]  /*18750*/  LDL.LU R2, [R1+0x6a0] ;  /* 0x0006a00001027983 */ /* 0x0007680000300800 */
[----:B------:R-:W4:Y:S04]  /*18760*/  SHFL.DOWN PT, R31, R42, 0x8, 0x1f ;  /* 0x09001f002a1f7f89 */ /* 0x000f2800000e0000 */
[----:B------:R-:W0:Y:S01]  /*18770*/  SHFL.DOWN PT, R32, R43, 0x8, 0x1f ;  /* 0x09001f002b207f89 */ /* 0x000e2200000e0000 */
[----:B------:R-:W-:-:S13]  /*18780*/  ISETP.GT.AND P1, PT, R61, 0x17, PT ;  /* 0x000000173d00780c */ /* 0x000fda0003f24270 */
[----:B----4-:R-:W-:Y:S01]  /*18790*/  @!P1 FADD.FTZ R42, R42, R31 ;  /* 0x0000001f2a2a9221 */ /* 0x010fe20000010000 */
[----:B0-----:R-:W-:-:S04]  /*187a0*/  @!P1 FADD.FTZ R43, R43, R32 ;  /* 0x000000202b2b9221 */ /* 0x001fc80000010000 */
[----:B------:R-:W0:Y:S04]  /*187b0*/  SHFL.DOWN PT, R19, R42, 0x10, 0x1f ;  /* 0x0a001f002a137f89 */ /* 0x000e2800000e0000 */
[----:B------:R-:W4:Y:S01]  /*187c0*/  SHFL.DOWN PT, R20, R43, 0x10, 0x1f ;  /* 0x0a001f002b147f89 */ /* 0x000f2200000e0000 */
[----:B------:R-:W-:Y:S01]  /*187d0*/  ISETP.GT.AND P1, PT, R61, 0xf, PT ;  /* 0x0000000f3d00780c */ /* 0x000fe20003f24270 */
[----:B------:R-:W-:-:S04]  /*187e0*/  UIADD3 UR6, UR7, 0xa0, URZ ;  /* 0x000000a007067890 */ /* 0x000fc8000fffe03f */
[----:B------:R-:W-:Y:S01]  /*187f0*/  ULEA UR6, UR8, UR6, 0x18 ;  /* 0x0000000608067291 */ /* 0x000fe2000f8ec03f */
[----:B------:R-:W-:-:S07]  /*18800*/  FADD.FTZ R10, R15, R10 ;  /* 0x0000000a0f0a7221 */ /* 0x000fce0000010000 */
[----:B0-----:R-:W-:Y:S01]  /*18810*/  @!P1 FADD.FTZ R42, R42, R19 ;  /* 0x000000132a2a9221 */ /* 0x001fe20000010000 */
[----:B----4-:R-:W-:Y:S01]  /*18820*/  @!P1 FADD.FTZ R43, R43, R20 ;  /* 0x000000142b2b9221 */ /* 0x010fe20000010000 */
[----:B------:R-:W-:Y:S02]  /*18830*/  ISETP.NE.AND P1, PT, R61, RZ, PT ;  /* 0x000000ff3d00720c */ /* 0x000fe40003f25270 */
[----:B------:R-:W-:Y:S01]  /*18840*/  MOV R44, UR9 ;  /* 0x00000009002c7c02 */ /* 0x000fe20008000f00 */
[----:B------:R-:W-:Y:S01]  /*18850*/  BSSY B0, `(.L_x_766) ;  /* 0x000002e000007945 */ /* 0x000fe20003800000 */
[C---:B--2---:R-:W-:Y:S02]  /*18860*/  ISETP.NE.AND P2, PT, R60.reuse, RZ, PT ;  /* 0x000000ff3c00720c */ /* 0x044fe40003f45270 */
[----:B------:R-:W-:-:S05]  /*18870*/  LEA R36, R60, UR6, 0x4 ;  /* 0x000000063c247c11 */ /* 0x000fca000f8e20ff */
[----:B------:R3:W-:Y:S04]  /*18880*/  STS.128 [R36], R8 ;  /* 0x0000000824007388 */ /* 0x0007e80000000c00 */
[----:B------:R3:W-:Y:S01]  /*18890*/  @!P1 STS.64 [R16+0x10], R42 ;  /* 0x0000102a10009388 */ /* 0x0007e20000000a00 */
[----:B------:R-:W-:Y:S01]  /*188a0*/  BAR.SYNC.DEFER_BLOCKING 0x0 ;  /* 0x0000000000007b1d */ /* 0x000fe20000010000 */
[----:B------:R-:W-:Y:S01]  /*188b0*/  ISETP.GT.U32.AND P3, PT, R60, 0x3b, PT ;  /* 0x0000003b3c00780c */ /* 0x000fe20003f64070 */
[----:B------:R-:W-:-:S04]  /*188c0*/  IMAD R44, R44, 0x3c, R60 ;  /* 0x0000003c2c2c7824 */ /* 0x000fc800078e023c */
[----:B-1----:R-:W-:Y:S08]  /*188d0*/  @P2 BRA `(.L_x_767) ;  /* 0x0000000000942947 */ /* 0x002ff00003800000 */
[----:B------:R-:W-:-:S09]  /*188e0*/  ULEA UR6, UR8, UR7, 0x18 ;  /* 0x0000000708067291 */ /* 0x000fd2000f8ec03f */
[----:B------:R-:W0:Y:S04]  /*188f0*/  LDS.64 R32, [UR6+0x18] ;  /* 0x00001806ff207984 */ /* 0x000e280008000a00 */
[----:B------:R-:W1:Y:S04]  /*18900*/  LDS.128 R12, [UR6+0x20] ;  /* 0x00002006ff0c7984 */ /* 0x000e680008000c00 */
[----:B---3--:R-:W2:Y:S04]  /*18910*/  LDS.128 R16, [UR6+0x30] ;  /* 0x00003006ff107984 */ /* 0x008ea80008000c00 */
[----:B------:R-:W3:Y:S04]  /*18920*/  LDS.128 R28, [UR6+0x40] ;  /* 0x00004006ff1c7984 */ /* 0x000ee80008000c00 */
[----:B------:R-:W4:Y:S04]  /*18930*/  LDS.128 R24, [UR6+0x50] ;  /* 0x00005006ff187984 */ /* 0x000f280008000c00 */
[----:B------:R-:W4:Y:S01]  /*18940*/  LDS.128 R20, [UR6+0x60] ;  /* 0x00006006ff147984 */ /* 0x000f220008000c00 */
        /* <DEDUP_REMOVED lines=30> */
.L_x_767:
[----:B------:R-:W-:Y:S05]  /*18b30*/  BSYNC B0 ;  /* 0x0000000000007941 */ /* 0x000fea0003800000 */
.L_x_766:
[----:B------:R-:W-:Y:S06]  /*18b40*/  BAR.SYNC.DEFER_BLOCKING 0x0 ;  /* 0x0000000000007b1d */ /* 0x000fec0000010000 */
[----:B------:R-:W-:Y:S04]  /*18b50*/  BSSY B0, `(.L_x_768) ;  /* 0x0000025000007945 */ /* 0x000fe80003800000 */
[----:B------:R-:W-:Y:S05]  /*18b60*/  @P3 BRA `(.L_x_769) ;  /* 0x00000000008c3947 */ /* 0x000fea0003800000 */
[----:B------:R-:W0:Y:S04]  /*18b70*/  LDS.128 R12, [R36+0x3c0] ;  /* 0x0003c000240c7984 */ /* 0x000e280000000c00 */
[----:B---3--:R-:W1:Y:S04]  /*18b80*/  LDS.128 R16, [R36+0x780] ;  /* 0x0007800024107984 */ /* 0x008e680000000c00 */
[----:B------:R-:W2:Y:S04]  /*18b90*/  LDS.128 R20, [R36+0xb40] ;  /* 0x000b400024147984 */ /* 0x000ea80000000c00 */
[----:B------:R-:W3:Y:S04]  /*18ba0*/  LDS.128 R24, [R36+0xf00] ;  /* 0x000f000024187984 */ /* 0x000ee80000000c00 */
[----:B------:R-:W4:Y:S04]  /*18bb0*/  LDS.128 R28, [R36+0x12c0] ;  /* 0x0012c000241c7984 */ /* 0x000f280000000c00 */
[----:B------:R-:W4:Y:S04]  /*18bc0*/  LDS.128 R32, [R36+0x1680] ;  /* 0x0016800024207984 */ /* 0x000f280000000c00 */
[----:B------:R-:W4:Y:S01]  /*18bd0*/  LDS.128 R36, [R36+0x1a40] ;  /* 0x001a400024247984 */ /* 0x000f220000000c00 */
        /* <DEDUP_REMOVED lines=27> */
[----:B------:R-:W-:-:S07]  /*18d90*/  FADD.FTZ R11, R14, R39 ;  /* 0x000000270e0b7221 */ /* 0x000fce0000010000 */
.L_x_769:
[----:B------:R-:W-:Y:S05]  /*18da0*/  BSYNC B0 ;  /* 0x0000000000007941 */ /* 0x000fea0003800000 */
.L_x_768:
[----:B------:R-:W-:Y:S01]  /*18db0*/  ULDC UR7, c[0x0][0xc] ;  /* 0x0000030000077ab9 */ /* 0x000fe20000000800 */
[----:B------:R-:W-:Y:S01]  /*18dc0*/  BSSY B0, `(.L_x_770) ;  /* 0x000001c000007945 */ /* 0x000fe20003800000 */
[----:B------:R-:W-:-:S03]  /*18dd0*/  IMAD.WIDE R44, R44, 0x4, R46 ;  /* 0x000000042c2c7825 */ /* 0x000fc600078e022e */
[----:B------:R-:W-:Y:S05]  /*18de0*/  @P3 BRA `(.L_x_771) ;  /* 0x0000000000643947 */ /* 0x000fea0003800000 */
[----:B---3--:R-:W0:Y:S01]  /*18df0*/  LDC.64 R16, c[0x0][0x288] ;  /* 0x0000a200ff107b82 */ /* 0x008e220000000a00 */
        /* <DEDUP_REMOVED lines=24> */
.L_x_771:
[----:B------:R-:W-:Y:S05]  /*18f80*/  BSYNC B0 ;  /* 0x0000000000007941 */ /* 0x000fea0003800000 */
.L_x_770:
[----:B------:R-:W-:-:S06]  /*18f90*/  UISETP.GE.U32.AND UP0, UPT, UR7, 0x2, UPT ;  /* 0x000000020700788c */ /* 0x000fcc000bf06070 */
[----:B------:R-:W-:-:S13]  /*18fa0*/  PLOP3.LUT P1, PT, PT, PT, UP0, 0x80, 0x0 ;  /* 0x000000000000781c */ /* 0x000fda0003f2f008 */
[----:B------:R-:W-:Y:S05]  /*18fb0*/  @!P1 BRA `(.L_x_772) ;  /* 0x0000001000b49947 */ /* 0x000fea0003800000 */
[----:B-1-3--:R-:W0:Y:S01]  /*18fc0*/  LDC R9, c[0x0][0x10] ;  /* 0x00000400ff097b82 */ /* 0x00ae220000000800 */
[----:B------:R-:W1:Y:S01]  /*18fd0*/  S2R R12, SR_CTAID.Y ;  /* 0x00000000000c7919 */ /* 0x000e620000002600 */
[----:B------:R-:W-:Y:S01]  /*18fe0*/  ULOP3.LUT UR6, UR4, 0x1, URZ, 0xc0, !UPT ;  /* 0x0000000104067892 */ /* 0x000fe2000f8ec03f */
[----:B------:R-:W-:Y:S05]  /*18ff0*/  BSSY B0, `(.L_x_773) ;  /* 0x0000027000007945 */ /* 0x000fea0003800000 */
[----:B------:R-:W2:Y:S08]  /*19000*/  LDC.64 R10, c[0x0][0x258] ;  /* 0x00009600ff0a7b82 */ /* 0x000eb00000000a00 */
[----:B------:R-:W3:Y:S01]  /*19010*/  LDC.64 R14, c[0x0][0x260] ;  /* 0x00009800ff0e7b82 */ /* 0x000ee20000000a00 */
[----:B0-----:R-:W-:-:S04]  /*19020*/  IMAD R13, R9, UR6, RZ ;  /* 0x00000006090d7c24 */ /* 0x001fc8000f8e02ff */
[C---:B------:R-:W-:Y:S01]  /*19030*/  IMAD R8, R13.reuse, UR7, RZ ;  /* 0x000000070d087c24 */ /* 0x040fe2000f8e02ff */
[----:B-1----:R-:W-:-:S04]  /*19040*/  IADD3 R17, R13, R12, RZ ;  /* 0x0000000c0d117210 */ /* 0x002fc80007ffe0ff */
[----:B------:R-:W-:Y:S01]  /*19050*/  SHF.L.U32 R13, R8, 0x1, RZ ;  /* 0x00000001080d7819 */ /* 0x000fe200000006ff */
[----:B--2---:R-:W-:-:S04]  /*19060*/  IMAD.WIDE.U32 R16, R17, 0x4, R10 ;  /* 0x0000000411107825 */ /* 0x004fc800078e000a */
        /* <DEDUP_REMOVED lines=26> */
.L_x_775:
[----:B------:R-:W2:Y:S04]  /*19210*/  LDG.E.STRONG.GPU R8, desc[UR10][R16.64] ;  /* 0x0000000a10087981 */ /* 0x000ea8000c1ef900 */
[----:B--2---:R-:W-:Y:S04]  /*19220*/  CCTL.IVALL ;  /* 0x00000000ff00798f */ /* 0x004fe80002000000 */
[----:B------:R0:W-:Y:S01]  /*19230*/  STL [R1], R8 ;  /* 0x0000000801007387 */ /* 0x0001e20000100800 */
[----:B------:R-:W-:-:S13]  /*19240*/  ISETP.NE.AND P1, PT, R8, UR6, PT ;  /* 0x0000000608007c0c */ /* 0x000fda000bf25270 */
[----:B0-----:R-:W-:Y:S05]  /*19250*/  @P1 BRA `(.L_x_775) ;  /* 0xfffffffc00ec1947 */ /* 0x001fea000383ffff */
.L_x_774:
[----:B------:R-:W-:Y:S05]  /*19260*/  BSYNC B0 ;  /* 0x0000000000007941 */ /* 0x000fea0003800000 */
.L_x_773:
        /* <DEDUP_REMOVED lines=18> */
.L_x_779:
        /* <DEDUP_REMOVED lines=43> */
[----:B------:R-:W3:Y:S03]  /*19640*/  @!P4 LDG.E.64 R16, desc[UR10][R16.64] ;  /* 0x0000000a1010c981 */ /* 0x000ee6000c1e1b00 */
[----:B------:R-:W-:Y:S02]  /*19650*/  @!P5 IMAD.WIDE.U32 R20, R21, 0x8, R10 ;  /* 0x000000081514d825 */ /* 0x000fe400078e000a */
[----:B------:R-:W4:Y:S04]  /*19660*/  @!P6 LDG.E.64 R18, desc[UR10][R18.64] ;  /* 0x0000000a1212e981 */ /* 0x000f28000c1e1b00 */
[----:B------:R-:W4:Y:S01]  /*19670*/  @!P5 LDG.E.64 R20, desc[UR10][R20.64] ;  /* 0x0000000a1414d981 */ /* 0x000f22000c1e1b00 */
[----:B------:R-:W-:-:S02]  /*19680*/  IADD3 R22, R8, 0x8, RZ ;  /* 0x0000000808167810 */ /* 0x000fc40007ffe0ff */
[C---:B------:R-:W-:Y:S02]  /*19690*/  IADD3 R23, R8.reuse, 0x9, RZ ;  /* 0x0000000908177810 */ /* 0x040fe40007ffe0ff */
[----:B------:R-:W-:Y:S01]  /*196a0*/  IADD3 R24, R8, 0xb, RZ ;  /* 0x0000000b08187810 */ /* 0x000fe20007ffe0ff */
[----:B--2---:R-:W-:Y:S01]  /*196b0*/  @!P3 FADD.FTZ R42, R42, R14 ;  /* 0x0000000e2a2ab221 */ /* 0x004fe20000010000 */
[----:B------:R-:W-:Y:S01]  /*196c0*/  @!P3 FADD.FTZ R43, R43, R15 ;  /* 0x0000000f2b2bb221 */ /* 0x000fe20000010000 */
[----:B------:R-:W-:Y:S02]  /*196d0*/  ISETP.EQ.OR P3, PT, R22, UR13, P2 ;  /* 0x0000000d16007c0c */ /* 0x000fe40009762670 */
[----:B---3--:R-:W-:Y:S01]  /*196e0*/  @!P4 FADD.FTZ R42, R42, R16 ;  /* 0x000000102a2ac221 */ /* 0x008fe20000010000 */
[----:B------:R-:W-:Y:S01]  /*196f0*/  @!P4 FADD.FTZ R43, R43, R17 ;  /* 0x000000112b2bc221 */ /* 0x000fe20000010000 */
[----:B------:R-:W-:Y:S02]  /*19700*/  ISETP.EQ.OR P4, PT, R23, UR13, P2 ;  /* 0x0000000d17007c0c */ /* 0x000fe40009782670 */
[----:B----4-:R-:W-:Y:S01]  /*19710*/  @!P6 FADD.FTZ R42, R42, R18 ;  /* 0x000000122a2ae221 */ /* 0x010fe20000010000 */
[----:B------:R-:W-:Y:S01]  /*19720*/  IADD3 R18, R8, 0xa, RZ ;  /* 0x0000000a08127810 */ /* 0x000fe20007ffe0ff */
[----:B------:R-:W-:-:S05]  /*19730*/  @!P6 FADD.FTZ R43, R43, R19 ;  /* 0x000000132b2be221 */ /* 0x000fca0000010000 */
[----:B------:R-:W-:Y:S01]  /*19740*/  @!P3 IMAD R15, R9, R22, R12 ;  /* 0x00000016090fb224 */ /* 0x000fe200078e020c */
[----:B------:R-:W-:Y:S01]  /*19750*/  ISETP.EQ.OR P6, PT, R18, UR13, P2 ;  /* 0x0000000d12007c0c */ /* 0x000fe200097c2670 */
[----:B------:R-:W-:Y:S01]  /*19760*/  @!P5 FADD.FTZ R42, R42, R20 ;  /* 0x000000142a2ad221 */ /* 0x000fe20000010000 */
[----:B------:R-:W-:Y:S01]  /*19770*/  @!P5 FADD.FTZ R43, R43, R21 ;  /* 0x000000152b2bd221 */ /* 0x000fe20000010000 */
[----:B------:R-:W-:Y:S01]  /*19780*/  ISETP.EQ.OR P5, PT, R24, UR13, P2 ;  /* 0x0000000d18007c0c */ /* 0x000fe200097a2670 */
[----:B------:R-:W-:-:S04]  /*19790*/  @!P3 IMAD.WIDE.U32 R14, R15, 0x8, R10 ;  /* 0x000000080f0eb825 */ /* 0x000fc800078e000a */
[----:B------:R-:W-:Y:S02]  /*197a0*/  @!P4 IMAD R17, R9, R23, R12 ;  /* 0x000000170911c224 */ /* 0x000fe400078e020c */
[----:B------:R-:W2:Y:S02]  /*197b0*/  @!P3 LDG.E.64 R14, desc[UR10][R14.64] ;  /* 0x0000000a0e0eb981 */ /* 0x000ea4000c1e1b00 */
[----:B------:R-:W-:-:S04]  /*197c0*/  @!P4 IMAD.WIDE.U32 R16, R17, 0x8, R10 ;  /* 0x000000081110c825 */ /* 0x000fc800078e000a */
        /* <DEDUP_REMOVED lines=47> */
.L_x_778:
        /* <DEDUP_REMOVED lines=16> */
[C---:B------:R-:W-:Y:S01]  /*19bc0*/  VIADD R20, R8.reuse, 0x3 ;  /* 0x0000000308147836 */ /* 0x040fe20000000000 */
[----:B------:R-:W-:-:S04]  /*19bd0*/  IADD3 R8, R8, 0x4, RZ ;  /* 0x0000000408087810 */ /* 0x000fc80007ffe0ff */
        /* <DEDUP_REMOVED lines=43> */
.L_x_780:
[----:B------:R-:W-:-:S13]  /*19e90*/  ISETP.NE.OR P1, PT, R13, RZ, P1 ;  /* 0x000000ff0d00720c */ /* 0x000fda0000f25670 */
[----:B------:R-:W-:Y:S05]  /*19ea0*/  @!P1 BRA `(.L_x_776) ;  /* 0x00000000007c9947 */ /* 0x000fea0003800000 */
.L_x_777:
        /* <DEDUP_REMOVED lines=31> */
.L_x_776:
        /* <DEDUP_REMOVED lines=11> */
.L_x_782:
[----:B------:R-:W-:Y:S05]  /*1a150*/  BSYNC B0 ;  /* 0x0000000000007941 */ /* 0x000fea0003800000 */
.L_x_781:
        /* <DEDUP_REMOVED lines=19> */
.L_x_772:
[----:B------:R-:W0:Y:S01]  /*1a290*/  S2UR UR7, SR_CgaCtaId ;  /* 0x00000000000779c3 */ /* 0x000e220000008800 */
[----:B------:R-:W-:Y:S01]  /*1a2a0*/  UMOV UR6, 0x400 ;  /* 0x0000040000067882 */ /* 0x000fe20000000000 */
[----:B-1----:R-:W-:Y:S01]  /*1a2b0*/  HFMA2.MMA R15, -RZ, RZ, 0, 0 ;  /* 0x00000000ff0f7435 */ /* 0x002fe200000001ff */
[----:B------:R-:W-:Y:S01]  /*1a2c0*/  ULDC.64 UR8, c[0x0][0x288] ;  /* 0x0000a20000087ab9 */ /* 0x000fe20000000a00 */
[----:B------:R-:W-:Y:S01]  /*1a2d0*/  ULDC.64 UR18, c[0x0][0x210] ;  /* 0x0000840000127ab9 */ /* 0x000fe20000000a00 */
[----:B0-----:R-:W-:-:S09]  /*1a2e0*/  ULEA UR6, UR7, UR6, 0x18 ;  /* 0x0000000607067291 */ /* 0x001fd2000f8ec03f */
        /* <DEDUP_REMOVED lines=8> */
.L_x_785:
[----:B------:R-:W-:-:S05]  /*1a370*/  LEA R17, R15, UR14, 0x2 ;  /* 0x0000000e0f117c11 */ /* 0x000fca000f8e10ff */
[----:B---3--:R-:W2:Y:S04]  /*1a380*/  LDL.U16 R8, [R17+0x10] ;  /* 0x0000100011087983 */ /* 0x008ea80000100400 */
[----:B0-----:R-:W3:Y:S04]  /*1a390*/  LDL.U16 R9, [R17+0x12] ;  /* 0x0000120011097983 */ /* 0x001ee80000100400 */
[----:B------:R-:W4:Y:S04]  /*1a3a0*/  LDL.U16 R11, [R17+0x14] ;  /* 0x00001400110b7983 */ /* 0x000f280000100400 */
[----:B------:R-:W4:Y:S04]  /*1a3b0*/  LDL.U16 R23, [R17+0x16] ;  /* 0x0000160011177983 */ /* 0x000f280000100400 */
[----:B------:R-:W4:Y:S04]  /*1a3c0*/  LDL.U16 R10, [R17+0x110] ;  /* 0x00011000110a7983 */ /* 0x000f280000100400 */
[----:B------:R-:W4:Y:S04]  /*1a3d0*/  LDL.U16 R18, [R17+0x112] ;  /* 0x0001120011127983 */ /* 0x000f280000100400 */
[----:B------:R-:W4:Y:S04]  /*1a3e0*/  LDL.U16 R14, [R17+0x114] ;  /* 0x00011400110e7983 */ /* 0x000f280000100400 */
[----:B------:R0:W4:Y:S01]  /*1a3f0*/  LDL.U16 R16, [R17+0x116] ;  /* 0x0001160011107983 */ /* 0x0001220000100400 */
[----:B------:R-:W-:Y:S01]  /*1a400*/  BSSY B0, `(.L_x_783) ;  /* 0x0000062000007945 */ /* 0x000fe20003800000 */
[----:B0----5:R-:W-:-:S02]  /*1a410*/  LEA R17, R15, R4, 0x3 ;  /* 0x000000040f117211 */ /* 0x021fc400078e18ff */
[----:B------:R-:W-:Y:S02]  /*1a420*/  IADD3 R15, R15, 0x2, RZ ;  /* 0x000000020f0f7810 */ /* 0x000fe40007ffe0ff */
[----:B------:R-:W-:Y:S02]  /*1a430*/  ISETP.GE.U32.AND P1, PT, R17, UR6, PT ;  /* 0x0000000611007c0c */ /* 0x000fe4000bf26070 */
[----:B------:R-:W-:-:S04]  /*1a440*/  SHF.R.S32.HI R25, RZ, 0x1f, R17 ;  /* 0x0000001fff197819 */ /* 0x000fc80000011411 */
[----:B------:R-:W-:Y:S02]  /*1a450*/  ISETP.GE.OR.EX P1, PT, R25, UR7, P0, P1 ;  /* 0x0000000719007c0c */ /* 0x000fe40008726710 */
[----:B--2---:R-:W-:Y:S02]  /*1a460*/  SHF.L.U32 R8, R8, 0x10, RZ ;  /* 0x0000001008087819 */ /* 0x004fe400000006ff */
[----:B---3--:R-:W-:-:S03]  /*1a470*/  SHF.L.U32 R9, R9, 0x10, RZ ;  /* 0x0000001009097819 */ /* 0x008fc600000006ff */
[----:B------:R-:W-:Y:S01]  /*1a480*/  FADD.FTZ R8, R8, -UR16 ;  /* 0x8000001008087e21 */ /* 0x000fe20008010000 */
[----:B----4-:R-:W-:-:S03]  /*1a490*/  SHF.L.U32 R22, R11, 0x10, RZ ;  /* 0x000000100b167819 */ /* 0x010fc600000006ff */
[----:B------:R-:W-:Y:S01]  /*1a4a0*/  FMUL.FTZ R20, R8, UR12 ;  /* 0x0000000c08147c20 */ /* 0x000fe20008410000 */
[----:B------:R-:W-:Y:S01]  /*1a4b0*/  FADD.FTZ R9, R9, -UR16 ;  /* 0x8000001009097e21 */ /* 0x000fe20008010000 */
[----:B------:R-:W-:Y:S02]  /*1a4c0*/  SHF.L.U32 R23, R23, 0x10, RZ ;  /* 0x0000001017177819 */ /* 0x000fe400000006ff */
[----:B------:R-:W-:Y:S01]  /*1a4d0*/  @P2 FFMA.FTZ R19, R20, R0, R3 ;  /* 0x0000000014132223 */ /* 0x000fe20000010003 */
[----:B------:R-:W-:Y:S01]  /*1a4e0*/  FMUL.FTZ R21, R9, UR12 ;  /* 0x0000000c09157c20 */ /* 0x000fe20008410000 */
[----:B------:R-:W-:Y:S01]  /*1a4f0*/  FADD.FTZ R22, R22, -UR16 ;  /* 0x8000001016167e21 */ /* 0x000fe20008010000 */
[----:B------:R-:W-:Y:S01]  /*1a500*/  SHF.L.U32 R27, R10, 0x10, RZ ;  /* 0x000000100a1b7819 */ /* 0x000fe200000006ff */
[----:B------:R-:W-:Y:S01]  /*1a510*/  @P2 FMUL.FTZ R8, R19, -1.4426950216293334961 ;  /* 0xbfb8aa3b13082820 */ /* 0x000fe20000410000 */
[--C-:B------:R-:W-:Y:S01]  /*1a520*/  @P2 FFMA.FTZ R29, R21, R5, R2.reuse ;  /* 0x00000005151d2223 */ /* 0x100fe20000010002 */
[----:B------:R-:W-:Y:S01]  /*1a530*/  FMUL.FTZ R22, R22, UR12 ;  /* 0x0000000c16167c20 */ /* 0x000fe20008410000 */
[----:B------:R-:W-:Y:S01]  /*1a540*/  FADD.FTZ R24, R23, -UR16 ;  /* 0x8000001017187e21 */ /* 0x000fe20008010000 */
[----:B------:R-:W-:Y:S01]  /*1a550*/  FFMA.FTZ R20, R12, R20, R13 ;  /* 0x000000140c147223 */ /* 0x000fe2000001000d */
[----:B------:R-:W-:Y:S01]  /*1a560*/  @P2 FMUL.FTZ R9, R29, -1.4426950216293334961 ;  /* 0xbfb8aa3b1d092820 */ /* 0x000fe20000410000 */
[----:B------:R-:W0:Y:S01]  /*1a570*/  @P2 MUFU.EX2 R8, R8 ;  /* 0x0000000800082308 */ /* 0x000e220000000800 */
[----:B------:R-:W-:Y:S01]  /*1a580*/  @P2 FFMA.FTZ R23, R22, R0, R3 ;  /* 0x0000000016172223 */ /* 0x000fe20000010003 */
[----:B------:R-:W-:Y:S01]  /*1a590*/  FMUL.FTZ R24, R24, UR12 ;  /* 0x0000000c18187c20 */ /* 0x000fe20008410000 */
[C-C-:B------:R-:W-:Y:S01]  /*1a5a0*/  FFMA.FTZ R21, R12.reuse, R21, R13.reuse ;  /* 0x000000150c157223 */ /* 0x140fe2000001000d */
[----:B------:R-:W-:Y:S01]  /*1a5b0*/  FFMA.FTZ R22, R12, R22, R13 ;  /* 0x000000160c167223 */ /* 0x000fe2000001000d */
[----:B------:R-:W-:Y:S01]  /*1a5c0*/  @P2 FMUL.FTZ R33, R23, -1.4426950216293334961 ;  /* 0xbfb8aa3b17212820 */ /* 0x000fe20000410000 */
[----:B------:R-:W-:Y:S01]  /*1a5d0*/  @P2 FFMA.FTZ R26, R24, R5, R2 ;  /* 0x00000005181a2223 */ /* 0x000fe20000010002 */
[----:B------:R-:W-:Y:S01]  /*1a5e0*/  SHF.L.U32 R16, R16, 0x10, RZ ;  /* 0x0000001010107819 */ /* 0x000fe200000006ff */
[----:B------:R-:W1:Y:S02]  /*1a5f0*/  @P2 MUFU.EX2 R9, R9 ;  /* 0x0000000900092308 */ /* 0x000e640000000800 */
[----:B------:R-:W-:-:S06]  /*1a600*/  @P2 FMUL.FTZ R35, R26, -1.4426950216293334961 ;  /* 0xbfb8aa3b1a232820 */ /* 0x000fcc0000410000 */
[----:B------:R-:W2:Y:S01]  /*1a610*/  @P2 MUFU.EX2 R33, R33 ;  /* 0x0000002100212308 */ /* 0x000ea20000000800 */
[----:B0-----:R-:W-:-:S07]  /*1a620*/  @P2 FADD.FTZ R11, R8, 1 ;  /* 0x3f800000080b2421 */ /* 0x001fce0000010000 */
[----:B------:R0:W3:Y:S01]  /*1a630*/  @P2 MUFU.RCP R30, R11 ;  /* 0x0000000b001e2308 */ /* 0x0000e20000001000 */
[----:B-1----:R-:W-:Y:S02]  /*1a640*/  @P2 FADD.FTZ R28, R9, 1 ;  /* 0x3f800000091c2421 */ /* 0x002fe40000010000 */
[----:B------:R-:W1:Y:S05]  /*1a650*/  @!P1 LDC.64 R8, c[0x0][0x288] ;  /* 0x0000a200ff089b82 */ /* 0x000e6a0000000a00 */
[----:B------:R4:W4:Y:S01]  /*1a660*/  @P2 MUFU.RCP R31, R28 ;  /* 0x0000001c001f2308 */ /* 0x0009220000001000 */
[----:B--2---:R-:W-:Y:S02]  /*1a670*/  @P2 FADD.FTZ R33, R33, 1 ;  /* 0x3f80000021212421 */ /* 0x004fe40000010000 */
[----:B0-----:R-:W0:Y:S05]  /*1a680*/  @!P1 LDC.64 R10, c[0x0][0x210] ;  /* 0x00008400ff0a9b82 */ /* 0x001e2a0000000a00 */
[----:B------:R-:W2:Y:S01]  /*1a690*/  @P2 MUFU.EX2 R35, R35 ;  /* 0x0000002300232308 */ /* 0x000ea20000000800 */
[----:B---3--:R-:W-:Y:S01]  /*1a6a0*/  @P2 FADD.FTZ R32, -R30, 1 ;  /* 0x3f8000001e202421 */ /* 0x008fe20000010100 */
[----:B----4-:R-:W-:Y:S01]  /*1a6b0*/  SHF.L.U32 R28, R18, 0x10, RZ ;  /* 0x00000010121c7819 */ /* 0x010fe200000006ff */
[----:B------:R-:W-:Y:S01]  /*1a6c0*/  @P2 FMUL.FTZ R30, R27, R30 ;  /* 0x0000001e1b1e2220 */ /* 0x000fe20000410000 */
[----:B------:R-:W-:Y:S01]  /*1a6d0*/  @!P1 MOV R18, R6 ;  /* 0x0000000600129202 */ /* 0x000fe20000000f00 */
[----:B------:R-:W-:Y:S01]  /*1a6e0*/  @P2 FFMA.FTZ R19, R19, R32, 1 ;  /* 0x3f80000013132423 */ /* 0x000fe20000010020 */
[----:B------:R-:W-:Y:S01]  /*1a6f0*/  @P2 FADD.FTZ R34, -R31, 1 ;  /* 0x3f8000001f222421 */ /* 0x000fe20000010100 */
[----:B------:R-:W-:-:S02]  /*1a700*/  @P2 FMUL.FTZ R31, R28, R31 ;  /* 0x0000001f1c1f2220 */ /* 0x000fc40000410000 */
[----:B------:R-:W-:Y:S01]  /*1a710*/  @P2 FMUL.FTZ R27, R30, R19 ;  /* 0x000000131e1b2220 */ /* 0x000fe20000410000 */
[----:B------:R-:W-:Y:S01]  /*1a720*/  @!P1 MOV R19, R41 ;  /* 0x0000002900139202 */ /* 0x000fe20000000f00 */
[----:B------:R-:W-:Y:S01]  /*1a730*/  @P2 FFMA.FTZ R34, R29, R34, 1 ;  /* 0x3f8000001d222423 */ /* 0x000fe20000010022 */
[----:B------:R-:W3:Y:S01]  /*1a740*/  @P2 MUFU.RCP R30, R33 ;  /* 0x00000021001e2308 */ /* 0x000ee20000001000 */
[----:B-1----:R-:W-:Y:S02]  /*1a750*/  @!P1 IMAD R32, R25, R8, RZ ;  /* 0x0000000819209224 */ /* 0x002fe400078e02ff */
[----:B------:R-:W-:Y:S01]  /*1a760*/  FFMA.FTZ R20, R27, R0, -R20 ;  /* 0x000000001b147223 */ /* 0x000fe20000010814 */
[----:B------:R-:W-:Y:S01]  /*1a770*/  @P2 FMUL.FTZ R28, R31, R34 ;  /* 0x000000221f1c2220 */ /* 0x000fe20000410000 */
[----:B------:R-:W-:-:S04]  /*1a780*/  @!P1 IMAD.WIDE.U32 R18, R17, R8, R18 ;  /* 0x0000000811129225 */ /* 0x000fc800078e0012 */
[----:B--2---:R-:W-:Y:S01]  /*1a790*/  @P2 FADD.FTZ R35, R35, 1 ;  /* 0x3f80000023232421 */ /* 0x004fe20000010000 */
[----:B------:R-:W-:Y:S01]  /*1a7a0*/  FFMA.FTZ R8, R28, R5, -R21 ;  /* 0x000000051c087223 */ /* 0x000fe20000010815 */
[----:B------:R-:W-:Y:S02]  /*1a7b0*/  @!P1 IMAD R9, R17, R9, R32 ;  /* 0x0000000911099224 */ /* 0x000fe400078e0220 */
[----:B------:R-:W-:Y:S01]  /*1a7c0*/  FMUL.FTZ R21, R20, UR12 ;  /* 0x0000000c14157c20 */ /* 0x000fe20008410000 */
[----:B0-----:R-:W-:Y:S01]  /*1a7d0*/  @!P1 LEA R10, P3, R18, R10, 0x1 ;  /* 0x0000000a120a9211 */ /* 0x001fe200078608ff */
[----:B------:R-:W-:Y:S01]  /*1a7e0*/  @!P1 FMUL.FTZ R8, R8, UR12 ;  /* 0x0000000c08089c20 */ /* 0x000fe20008410000 */
[----:B------:R-:W0:Y:S01]  /*1a7f0*/  @P2 MUFU.RCP R35, R35 ;  /* 0x0000002300232308 */ /* 0x000e220000001000 */
[----:B------:R-:W-:Y:S02]  /*1a800*/  @!P1 IADD3 R9, R19, R9, RZ ;  /* 0x0000000913099210 */ /* 0x000fe40007ffe0ff */
[----:B------:R-:W-:-:S02]  /*1a810*/  IADD3 R17, R17, 0x8, RZ ;  /* 0x0000000811117810 */ /* 0x000fc40007ffe0ff */
[----:B------:R-:W-:Y:S02]  /*1a820*/  @!P1 LEA.HI.X R11, R18, R11, R9, 0x1, P3 ;  /* 0x0000000b120b9211 */ /* 0x000fe400018f0c09 */
[----:B------:R-:W-:Y:S01]  /*1a830*/  @!P1 F2FP.BF16.F32.PACK_AB R21, R8, R21 ;  /* 0x000000150815923e */ /* 0x000fe200000010ff */
[----:B---3--:R-:W-:Y:S01]  /*1a840*/  @P2 FADD.FTZ R8, -R30, 1 ;  /* 0x3f8000001e082421 */ /* 0x008fe20000010100 */
[----:B------:R-:W-:Y:S02]  /*1a850*/  SHF.L.U32 R9, R14, 0x10, RZ ;  /* 0x000000100e097819 */ /* 0x000fe400000006ff */
[----:B------:R-:W-:Y:S01]  /*1a860*/  ISETP.NE.AND P3, PT, R15, 0x40, PT ;  /* 0x000000400f00780c */ /* 0x000fe20003f65270 */
[----:B------:R1:W-:Y:S01]  /*1a870*/  @!P1 STG.E desc[UR10][R10.64], R21 ;  /* 0x000000150a009986 */ /* 0x0003e2000c10190a */
[----:B------:R-:W-:Y:S01]  /*1a880*/  @P2 FFMA.FTZ R23, R23, R8, 1 ;  /* 0x3f80000017172423 */ /* 0x000fe20000010008 */
[----:B------:R-:W-:Y:S01]  /*1a890*/  ISETP.GE.U32.AND P1, PT, R17, UR6, PT ;  /* 0x0000000611007c0c */ /* 0x000fe2000bf26070 */
[----:B------:R-:W-:Y:S01]  /*1a8a0*/  @P2 FMUL.FTZ R30, R9, R30 ;  /* 0x0000001e091e2220 */ /* 0x000fe20000410000 */
[----:B------:R-:W-:Y:S01]  /*1a8b0*/  SHF.R.S32.HI R8, RZ, 0x1f, R17 ;  /* 0x0000001fff087819 */ /* 0x000fe20000011411 */
[----:B0-----:R-:W-:Y:S01]  /*1a8c0*/  @P2 FADD.FTZ R19, -R35, 1 ;  /* 0x3f80000023132421 */ /* 0x001fe20000010100 */
[----:B------:R-:W-:Y:S01]  /*1a8d0*/  @P2 FMUL.FTZ R35, R16, R35 ;  /* 0x0000002310232220 */ /* 0x000fe20000410000 */
[----:B------:R-:W-:Y:S01]  /*1a8e0*/  @P2 FMUL.FTZ R9, R30, R23 ;  /* 0x000000171e092220 */ /* 0x000fe20000410000 */
[----:B------:R-:W-:Y:S01]  /*1a8f0*/  ISETP.GE.OR.EX P1, PT, R8, UR7, P0, P1 ;  /* 0x0000000708007c0c */ /* 0x000fe20008726710 */
[----:B------:R-:W-:-:S02]  /*1a900*/  @P2 FFMA.FTZ R26, R26, R19, 1 ;  /* 0x3f8000001a1a2423 */ /* 0x000fc40000010013 */
[----:B------:R-:W-:Y:S01]  /*1a910*/  FFMA.FTZ R22, R9, R0, -R22 ;  /* 0x0000000009167223 */ /* 0x000fe20000010816 */
[----:B-1----:R-:W-:Y:S01]  /*1a920*/  FFMA.FTZ R11, R12, R24, R13 ;  /* 0x000000180c0b7223 */ /* 0x002fe2000001000d */
[----:B------:R-:W-:-:S04]  /*1a930*/  @P2 FMUL.FTZ R16, R35, R26 ;  /* 0x0000001a23102220 */ /* 0x000fc80000410000 */
[----:B------:R-:W-:-:S04]  /*1a940*/  FFMA.FTZ R14, R16, R5, -R11 ;  /* 0x00000005100e7223 */ /* 0x000fc8000001080b */
[----:B------:R-:W-:Y:S05]  /*1a950*/  @P1 BRA `(.L_x_784) ;  /* 0x0000000000301947 */ /* 0x000fea0003800000 */
[----:B------:R-:W-:Y:S01]  /*1a960*/  IMAD R10, R8, UR8, RZ ;  /* 0x00000008080a7c24 */ /* 0x000fe2000f8e02ff */
[----:B------:R-:W-:Y:S01]  /*1a970*/  MOV R8, R6 ;  /* 0x0000000600087202 */ /* 0x000fe20000000f00 */
[----:B------:R-:W-:Y:S01]  /*1a980*/  FMUL.FTZ R14, R14, UR12 ;  /* 0x0000000c0e0e7c20 */ /* 0x000fe20008410000 */
[----:B------:R-:W-:Y:S01]  /*1a990*/  MOV R9, R41 ;  /* 0x0000002900097202 */ /* 0x000fe20000000f00 */
        /* <DEDUP_REMOVED lines=8> */
.L_x_784:
[----:B------:R-:W-:Y:S05]  /*1aa20*/  BSYNC B0 ;  /* 0x0000000000007941 */ /* 0x000fea0003800000 */
.L_x_783:
        /* <DEDUP_REMOVED lines=10> */
.L_x_699:
        /* <DEDUP_REMOVED lines=25> */
.L_x_788:
[----:B------:R-:W-:Y:S05]  /*1ac60*/  BSYNC B0 ;  /* 0x0000000000007941 */ /* 0x000fea0003800000 */
.L_x_787:
[----:B------:R-:W-:Y:S05]  /*1ac70*/  @P0 EXIT ;  /* 0x000000000000094d */ /* 0x000fea0003800000 */
[----:B------:R-:W-:Y:S05]  /*1ac80*/  @P2 BRA `(.L_x_789) ;  /* 0x0000000000202947 */ /* 0x000fea0003800000 */
[----:B------:R-:W-:-:S05]  /*1ac90*/  IMAD R0, R6, R7, RZ ;  /* 0x0000000706007224 */ /* 0x000fca00078e02ff */
[----:B------:R-:W-:-:S13]  /*1aca0*/  ISETP.NE.AND P0, PT, R0, -0x1, PT ;  /* 0xffffffff0000780c */ /* 0x000fda0003f05270 */
[----:B------:R-:W-:Y:S05]  /*1acb0*/  @!P0 BRA `(.L_x_789) ;  /* 0x0000000000148947 */ /* 0x000fea0003800000 */
.L_x_790:
[----:B-1----:R-:W2:Y:S04]  /*1acc0*/  LDG.E.STRONG.GPU R5, desc[UR10][R2.64] ;  /* 0x0000000a02057981 */ /* 0x002ea8000c1ef900 */
[----:B--2---:R-:W-:Y:S01]  /*1acd0*/  CCTL.IVALL ;  /* 0x00000000ff00798f */ /* 0x004fe20002000000 */
[----:B------:R-:W-:Y:S05]  /*1ace0*/  YIELD ;  /* 0x0000000000007946 */ /* 0x000fea0003800000 */
[----:B------:R-:W-:-:S13]  /*1acf0*/  ISETP.NE.AND P0, PT, R5, R0, PT ;  /* 0x000000000500720c */ /* 0x000fda0003f05270 */
[----:B------:R-:W-:Y:S05]  /*1ad00*/  @P0 BRA `(.L_x_790) ;  /* 0xfffffffc00ec0947 */ /* 0x000fea000383ffff */
.L_x_789:
[----:B------:R-:W-:Y:S05]  /*1ad10*/  WARPSYNC.ALL ;  /* 0x0000000000007948 */ /* 0x000fea0003800000 */
[----:B0-----:R-:W2:Y:S01]  /*1ad20*/  LDL R10, [R1+0x610] ;  /* 0x00061000010a7983 */ /* 0x001ea20000100800 */
[----:B-1----:R-:W0:Y:S08]  /*1ad30*/  LDC.64 R2, c[0x0][0x288] ;  /* 0x0000a200ff027b82 */ /* 0x002e300000000a00 */
[----:B------:R-:W-:Y:S01]  /*1ad40*/  BAR.SYNC.DEFER_BLOCKING 0x0 ;  /* 0x0000000000007b1d */ /* 0x000fe20000010000 */
[----:B0-----:R-:W-:-:S04]  /*1ad50*/  LEA.HI R0, P0, R3, R2, RZ, 0x1 ;  /* 0x0000000203007211 */ /* 0x001fc800078108ff */
[----:B------:R-:W-:-:S04]  /*1ad60*/  IADD3.X R5, RZ, R3, RZ, P0, !PT ;  /* 0x00000003ff057210 */ /* 0x000fc800007fe4ff */
[--C-:B------:R-:W-:Y:S02]  /*1ad70*/  SHF.R.S64 R25, R0, 0x1, R5.reuse ;  /* 0x0000000100197819 */ /* 0x100fe40000001005 */
[----:B------:R-:W-:Y:S02]  /*1ad80*/  SHF.R.S32.HI R20, RZ, 0x1, R5 ;  /* 0x00000001ff147819 */ /* 0x000fe40000011405 */
[----:B--2---:R-:W-:Y:S02]  /*1ad90*/  SHF.R.S32.HI R0, RZ, 0x1f, R10 ;  /* 0x0000001fff007819 */ /* 0x004fe4000001140a */
[----:B------:R-:W-:-:S04]  /*1ada0*/  ISETP.GT.U32.AND P0, PT, R25, R10, PT ;  /* 0x0000000a1900720c */ /* 0x000fc80003f04070 */
[----:B------:R-:W-:-:S13]  /*1adb0*/  ISETP.GT.AND.EX P0, PT, R20, R0, PT, P0 ;  /* 0x000000001400720c */ /* 0x000fda0003f04300 */
[----:B------:R-:W-:Y:S05]  /*1adc0*/  @!P0 EXIT ;  /* 0x000000000000894d */ /* 0x000fea0003800000 */
[----:B------:R-:W-:Y:S01]  /*1add0*/  IMAD R11, R3, 0x3, RZ ;  /* 0x00000003030b7824 */ /* 0x000fe200078e02ff */
[----:B------:R-:W0:Y:S01]  /*1ade0*/  LDC.64 R6, c[0x0][0x218] ;  /* 0x00008600ff067b82 */ /* 0x000e220000000a00 */
[C---:B------:R-:W-:Y:S01]  /*1adf0*/  IMAD.WIDE.U32 R8, R2.reuse, 0x3, RZ ;  /* 0x0000000302087825 */ /* 0x040fe200078e00ff */
[----:B------:R-:W-:Y:S01]  /*1ae00*/  MOV R13, R0 ;  /* 0x00000000000d7202 */ /* 0x000fe20000000f00 */
[----:B------:R-:W-:Y:S01]  /*1ae10*/  ULDC.64 UR4, c[0x0][0x268] ;  /* 0x00009a0000047ab9 */ /* 0x000fe20000000a00 */
[----:B------:R-:W-:Y:S02]  /*1ae20*/  SHF.L.U64.HI R23, R2, 0x2, R3 ;  /* 0x0000000202177819 */ /* 0x000fe40000010203 */
[----:B------:R-:W-:Y:S02]  /*1ae30*/  IADD3 R11, R9, R11, RZ ;  /* 0x0000000b090b7210 */ /* 0x000fe40007ffe0ff */
[----:B------:R-:W1:Y:S01]  /*1ae40*/  LDC.64 R4, c[0x0][0x220] ;  /* 0x00008800ff047b82 */ /* 0x000e620000000a00 */
[----:B------:R-:W-:-:S02]  /*1ae50*/  MOV R0, R10 ;  /* 0x0000000a00007202 */ /* 0x000fc40000000f00 */
[----:B------:R-:W-:Y:S02]  /*1ae60*/  LEA.HI R8, P0, R11, R8, RZ, 0x1 ;  /* 0x000000080b087211 */ /* 0x000fe400078108ff */
[----:B------:R-:W-:Y:S02]  /*1ae70*/  SHF.L.U64.HI R31, R25, 0x2, R20 ;  /* 0x00000002191f7819 */ /* 0x000fe40000010214 */
[----:B------:R-:W-:-:S04]  /*1ae80*/  IADD3.X R11, RZ, R11, RZ, P0, !PT ;  /* 0x0000000bff0b7210 */ /* 0x000fc800007fe4ff */
[--C-:B------:R-:W-:Y:S02]  /*1ae90*/  SHF.R.S64 R27, R8, 0x1, R11.reuse ;  /* 0x00000001081b7819 */ /* 0x100fe4000000100b */
[----:B------:R-:W-:-:S04]  /*1aea0*/  SHF.R.S32.HI R8, RZ, 0x1, R11 ;  /* 0x00000001ff087819 */ /* 0x000fc8000001140b */
[----:B------:R-:W-:-:S07]  /*1aeb0*/  SHF.L.U64.HI R29, R27, 0x2, R8 ;  /* 0x000000021b1d7819 */ /* 0x000fce0000010208 */
.L_x_791:
[C---:B------:R-:W-:Y:S01]  /*1aec0*/  LEA R12, P0, R0.reuse, UR4, 0x2 ;  /* 0x00000004000c7c11 */ /* 0x040fe2000f8010ff */
[----:B------:R-:W2:Y:S03]  /*1aed0*/  LDL.LU R22, [R1+0x610] ;  /* 0x0006100001167983 */ /* 0x000ea60000300800 */
[----:B------:R-:W-:Y:S02]  /*1aee0*/  LEA.HI.X R13, R0, UR5, R13, 0x2, P0 ;  /* 0x00000005000d7c11 */ /* 0x000fe400080f140d */
[-C--:B------:R-:W-:Y:S02]  /*1aef0*/  LEA R14, P0, R25, R12.reuse, 0x2 ;  /* 0x0000000c190e7211 */ /* 0x080fe400078010ff */
[-C--:B------:R-:W-:Y:S01]  /*1af00*/  LEA R18, P2, R27, R12.reuse, 0x2 ;  /* 0x0000000c1b127211 */ /* 0x080fe200078410ff */
[----:B------:R-:W3:Y:S01]  /*1af10*/  LDG.E R0, desc[UR10][R12.64] ;  /* 0x0000000a0c007981 */ /* 0x000ee2000c1e1900 */
[----:B------:R-:W-:-:S02]  /*1af20*/  LEA R16, P1, R2, R12, 0x2 ;  /* 0x0000000c02107211 */ /* 0x000fc400078210ff */
[C---:B------:R-:W-:Y:S02]  /*1af30*/  IADD3.X R15, R13.reuse, R31, RZ, P0, !PT ;  /* 0x0000001f0d0f7210 */ /* 0x040fe400007fe4ff */
[----:B------:R-:W-:Y:S02]  /*1af40*/  IADD3.X R19, R13, R29, RZ, P2, !PT ;  /* 0x0000001d0d137210 */ /* 0x000fe400017fe4ff */
[----:B------:R-:W-:Y:S02]  /*1af50*/  IADD3.X R17, R23, R13, RZ, P1, !PT ;  /* 0x0000000d17117210 */ /* 0x000fe40000ffe4ff */
[----:B------:R-:W3:Y:S04]  /*1af60*/  LDG.E R15, desc[UR10][R14.64] ;  /* 0x0000000a0e0f7981 */ /* 0x000ee8000c1e1900 */
[----:B------:R-:W4:Y:S04]  /*1af70*/  LDG.E R16, desc[UR10][R16.64] ;  /* 0x0000000a10107981 */ /* 0x000f28000c1e1900 */
[----:B------:R-:W4:Y:S01]  /*1af80*/  LDG.E R19, desc[UR10][R18.64] ;  /* 0x0000000a12137981 */ /* 0x000f22000c1e1900 */
[----:B--2---:R-:W-:-:S05]  /*1af90*/  SHF.L.U32 R11, R22, 0x1, RZ ;  /* 0x00000001160b7819 */ /* 0x004fca00000006ff */
[----:B0-----:R-:W-:-:S04]  /*1afa0*/  IMAD.WIDE R8, R11, 0x2, R6 ;  /* 0x000000020b087825 */ /* 0x001fc800078e0206 */
[----:B-1----:R-:W-:Y:S01]  /*1afb0*/  IMAD.WIDE R10, R11, 0x2, R4 ;  /* 0x000000020b0a7825 */ /* 0x002fe200078e0204 */
[----:B---3--:R-:W-:Y:S02]  /*1afc0*/  F2FP.BF16.F32.PACK_AB R3, R15, R0 ;  /* 0x000000000f03723e */ /* 0x008fe400000010ff */
[----:B------:R-:W-:Y:S02]  /*1afd0*/  IADD3 R0, R22, 0x1e0, RZ ;  /* 0x000001e016007810 */ /* 0x000fe40007ffe0ff */
[----:B----4-:R-:W-:Y:S01]  /*1afe0*/  F2FP.BF16.F32.PACK_AB R21, R19, R16 ;  /* 0x000000101315723e */ /* 0x010fe200000010ff */
[----:B------:R2:W-:Y:S01]  /*1aff0*/  STG.E desc[UR10][R8.64], R3 ;  /* 0x0000000308007986 */ /* 0x0005e2000c10190a */
[----:B------:R-:W-:Y:S02]  /*1b000*/  ISETP.GT.U32.AND P0, PT, R25, R0, PT ;  /* 0x000000001900720c */ /* 0x000fe40003f04070 */
[----:B------:R-:W-:Y:S01]  /*1b010*/  SHF.R.S32.HI R13, RZ, 0x1f, R0 ;  /* 0x0000001fff0d7819 */ /* 0x000fe20000011400 */
[----:B------:R2:W-:Y:S04]  /*1b020*/  STG.E desc[UR10][R10.64], R21 ;  /* 0x000000150a007986 */ /* 0x0005e8000c10190a */
[----:B------:R2:W-:Y:S01]  /*1b030*/  STL [R1+0x610], R0 ;  /* 0x0006100001007387 */ /* 0x0005e20000100800 */
[----:B------:R-:W-:-:S13]  /*1b040*/  ISETP.GT.AND.EX P0, PT, R20, R13, PT, P0 ;  /* 0x0000000d1400720c */ /* 0x000fda0003f04300 */
[----:B--2---:R-:W-:Y:S05]  /*1b050*/  @P0 BRA `(.L_x_791) ;  /* 0xfffffffc00980947 */ /* 0x004fea000383ffff */
[----:B------:R-:W-:Y:S05]  /*1b060*/  EXIT ;  /* 0x000000000000794d */ /* 0x000fea0003800000 */
.L_x_792:
        /* <DEDUP_REMOVED lines=9> */
.L_x_5601:


//--------------------- .text._Z35group_norm_nhwc_bwd_one_pass_kernelI11Bf16IOFp16WLi64ELi120ELi480EEv26Group_norm_nhwc_bwd_params --------------------------
	.section	.text._Z35group_norm_nhwc_bwd_one_pass_kernelI11Bf16IOFp16WLi64ELi120ELi480EEv26Group_norm_nhwc_bwd_params,"ax",@progbits
	.align	128
        .global         _Z35group_norm_nhwc_bwd_one_pass_kernelI11Bf16IOFp16WLi64ELi120ELi480EEv26Group_norm_nhwc_bwd_params
        .type           _Z35group_norm_nhwc_bwd_one_pass_kernelI11Bf16IOFp16WLi64ELi120ELi480EEv26Group_norm_nhwc_bwd_params,@function
        .size           _Z35group_norm_nhwc_bwd_one_pass_kernelI11Bf16IOFp16WLi64ELi120ELi480EEv26Group_norm_nhwc_bwd_params,(.L_x_5602 - _Z35group_norm_nhwc_bwd_one_pass_kernelI11Bf16IOFp16WLi64ELi120ELi480EEv26Group_norm_nhwc_bwd_params)
        .other          _Z35group_norm_nhwc_bwd_one_pass_kernelI11Bf16IOFp16WLi64ELi120ELi480EEv26Group_norm_nhwc_bwd_params,@"STO_CUDA_ENTRY STV_DEFAULT"
_Z35group_norm_nhwc_bwd_one_pass_kernelI11Bf16IOFp16WLi64ELi120ELi480EEv26Group_norm_nhwc_bwd_params:
.text._Z35group_norm_nhwc_bwd_one_pass_kernelI11Bf16IOFp16WLi64ELi120ELi480EEv26Group_norm_nhwc_bwd_params:
        /* <DEDUP_REMOVED lines=71> */
.L_x_844:
        /* <DEDUP_REMOVED lines=227> */
[----:B--2---:R-:W-:Y:S02]  /*12a0*/  @P0 HADD2.F32 R81, -RZ, R30.H0_H0 ;  /* 0x2000001eff510230 */ /* 0x004fe40000004100 */
[----:B---3--:R-:W-:Y:S02]  /*12b0*/  @P0 HADD2.F32 R82, -RZ, R28.H0_H0 ;  /* 0x2000001cff520230 */ /* 0x008fe40000004100 */
[----:B----4-:R-:W-:Y:S02]  /*12c0*/  HADD2.F32 R80, -RZ, R80.H0_H0 ;  /* 0x20000050ff507230 */ /* 0x010fe40000004100 */
[----:B------:R-:W-:-:S07]  /*12d0*/  HADD2.F32 R83, -RZ, R83.H0_H0 ;  /* 0x20000053ff537230 */ /* 0x000fce0000004100 */
.L_x_795:
[----:B------:R-:W-:Y:S05]  /*12e0*/  BSYNC B0 ;  /* 0x0000000000007941 */ /* 0x000fea0003800000 */
.L_x_794:
        /* <DEDUP_REMOVED lines=39> */
.L_x_796:
        /* <DEDUP_REMOVED lines=26> */
.L_x_797:
        /* <DEDUP_REMOVED lines=36> */
.L_x_798:
        /* <DEDUP_REMOVED lines=34> */
.L_x_799:
        /* <DEDUP_REMOVED lines=36> */
.L_x_800:
        /* <DEDUP_REMOVED lines=34> */
.L_x_801:
        /* <DEDUP_REMOVED lines=37> */
.L_x_802:
        /* <DEDUP_REMOVED lines=35> */
.L_x_803:
        /* <DEDUP_REMOVED lines=116> */
.L_x_805:
[----:B------:R-:W-:Y:S05]  /*2b80*/  BSYNC B0 ;  /* 0x0000000000007941 */ /* 0x000fea0003800000 */
.L_x_804:
        /* <DEDUP_REMOVED lines=41> */
.L_x_807:
[----:B------:R-:W-:Y:S05]  /*2e20*/  BSYNC B0 ;  /* 0x0000000000007941 */ /* 0x000fea0003800000 */
.L_x_806:
        /* <DEDUP_REMOVED lines=15> */
.L_x_809:
[----:B------:R-:W-:Y:S05]  /*2f20*/  BSYNC B0 ;  /* 0x0000000000007941 */ /* 0x000fea0003800000 */
.L_x_808:
        /* <DEDUP_REMOVED lines=50> */
.L_x_812:
[----:B-1----:R-:W2:Y:S04]  /*3250*/  LDG.E.STRONG.GPU R44, desc[UR8][R34.64] ;  /* 0x00000008222c7981 */ /* 0x002ea8000c1ef900 */
[----:B--2---:R-:W-:Y:S01]  /*3260*/  CCTL.IVALL ;  /* 0x00000000ff00798f */ /* 0x004fe20002000000 */
[----:B------:R-:W-:Y:S05]  /*3270*/  YIELD ;  /* 0x0000000000007946 */ /* 0x000fea0003800000 */
[----:B------:R-:W-:-:S13]  /*3280*/  ISETP.NE.AND P6, PT, R44, R51, PT ;  /* 0x000000332c00720c */ /* 0x000fda0003fc5270 */
[----:B------:R-:W-:Y:S05]  /*3290*/  @P6 BRA `(.L_x_812) ;  /* 0xfffffffc00ec6947 */ /* 0x000fea000383ffff */
.L_x_811:
        /* <DEDUP_REMOVED lines=23> */
.L_x_816:
        /* <DEDUP_REMOVED lines=115> */
.L_x_815:
        /* <DEDUP_REMOVED lines=63> */
.L_x_817:
[----:B------:R-:W-:-:S04]  /*3f30*/  LOP3.LUT P6, RZ, R58, 0x1, RZ, 0xc0, !PT ;  /* 0x000000013aff7812 */ /* 0x000fc800078cc0ff */
[----:B------:R-:W-:-:S13]  /*3f40*/  ISETP.NE.OR P6, PT, R44, RZ, P6 ;  /* 0x000000ff2c00720c */ /* 0x000fda00037c5670 */
[----:B------:R-:W-:Y:S05]  /*3f50*/  @!P6 BRA `(.L_x_813) ;  /* 0x00000000007ce947 */ /* 0x000fea0003800000 */
.L_x_814:
        /* <DEDUP_REMOVED lines=31> */
.L_x_813:
        /* <DEDUP_REMOVED lines=10> */
.L_x_819:
[----:B------:R-:W-:Y:S05]  /*41f0*/  BSYNC B0 ;  /* 0x0000000000007941 */ /* 0x000fea0003800000 */
.L_x_818:
        /* <DEDUP_REMOVED lines=17> */
.L_x_810:
        /* <DEDUP_REMOVED lines=42> */
.L_x_820:
        /* <DEDUP_REMOVED lines=21> */
.L_x_822:
[----:B------:R-:W-:Y:S05]  /*4700*/  BSYNC B0 ;  /* 0x0000000000007941 */ /* 0x000fea0003800000 */
.L_x_821:
        /* <DEDUP_REMOVED lines=28> */
.L_x_823:
        /* <DEDUP_REMOVED lines=20> */
.L_x_825:
[----:B------:R-:W-:Y:S05]  /*4a10*/  BSYNC B0 ;  /* 0x0000000000007941 */ /* 0x000fea0003800000 */
.L_x_824:
        /* <DEDUP_REMOVED lines=27> */
.L_x_826:
        /* <DEDUP_REMOVED lines=20> */
.L_x_828:
[----:B------:R-:W-:Y:S05]  /*4d10*/  BSYNC B0 ;  /* 0x0000000000007941 */ /* 0x000fea0003800000 */
.L_x_827:
        /* <DEDUP_REMOVED lines=27> */
.L_x_829:
        /* <DEDUP_REMOVED lines=20> */
.L_x_831:
[----:B------:R-:W-:Y:S05]  /*5010*/  BSYNC B0 ;  /* 0x0000000000007941 */ /* 0x000fea0003800000 */
.L_x_830:
        /* <DEDUP_REMOVED lines=27> */
.L_x_832:
        /* <DEDUP_REMOVED lines=20> */
.L_x_834:
[----:B------:R-:W-:Y:S05]  /*5310*/  BSYNC B0 ;  /* 0x0000000000007941 */ /* 0x000fea0003800000 */
.L_x_833:
        /* <DEDUP_REMOVED lines=27> */
.L_x_835:
        /* <DEDUP_REMOVED lines=20> */
.L_x_837:
[----:B------:R-:W-:Y:S05]  /*5610*/  BSYNC B0 ;  /* 0x0000000000007941 */ /* 0x000fea0003800000 */
.L_x_836:
        /* <DEDUP_REMOVED lines=29> */
.L_x_838:
        /* <DEDUP_REMOVED lines=23> */
.L_x_840:
[----:B------:R-:W-:Y:S05]  /*5960*/  BSYNC B0 ;  /* 0x0000000000007941 */ /* 0x000fea0003800000 */
.L_x_839:
        /* <DEDUP_REMOVED lines=30> */
.L_x_841:
        /* <DEDUP_REMOVED lines=19> */
.L_x_843:
[----:B------:R-:W-:Y:S05]  /*5c80*/  BSYNC B0 ;  /* 0x0000000000007941 */ /* 0x000fea0003800000 */
.L_x_842:
[----:B0-----:R-:W0:Y:S01]  /*5c90*/  LDC R25, c[0x0][0x10] ;  /* 0x00000400ff197b82 */ /* 0x001e220000000800 */
[----:B------:R-:W-:Y:S02]  /*5ca0*/  IADD3 R12, R12, 0x1, RZ ;  /* 0x000000010c0c7810 */ /* 0x000fe40007ffe0ff */
[----:B0-----:R-:W-:-:S04]  /*5cb0*/  IADD3 R10, R25, R10, RZ ;  /* 0x0000000a190a7210 */ /* 0x001fc80007ffe0ff */
[----:B------:R-:W-:-:S13]  /*5cc0*/  ISETP.GE.AND P0, PT, R10, UR4, PT ;  /* 0x000000040a007c0c */ /* 0x000fda000bf06270 */
[----:B------:R-:W-:Y:S05]  /*5cd0*/  @!P0 BRA `(.L_x_844) ;  /* 0xffffffa400e48947 */ /* 0x000fea000383ffff */
.L_x_793:
        /* <DEDUP_REMOVED lines=19> */
.L_x_846:
[----:B------:R-:W-:Y:S05]  /*5e10*/  BSYNC B0 ;  /* 0x0000000000007941 */ /* 0x000fea0003800000 */
.L_x_845:
        /* <DEDUP_REMOVED lines=11> */
.L_x_848:
[----:B------:R-:W2:Y:S04]  /*5ed0*/  LDG.E.STRONG.GPU R5, desc[UR8][R2.64] ;  /* 0x0000000802057981 */ /* 0x000ea8000c1ef900 */
[----:B--2---:R-:W-:Y:S01]  /*5ee0*/  CCTL.IVALL ;  /* 0x00000000ff00798f */ /* 0x004fe20002000000 */
[----:B------:R-:W-:Y:S05]  /*5ef0*/  YIELD ;  /* 0x0000000000007946 */ /* 0x000fea0003800000 */
[----:B------:R-:W-:-:S13]  /*5f00*/  ISETP.NE.AND P0, PT, R5, R4, PT ;  /* 0x000000040500720c */ /* 0x000fda0003f05270 */
[----:B------:R-:W-:Y:S05]  /*5f10*/  @P0 BRA `(.L_x_848) ;  /* 0xfffffffc00ec0947 */ /* 0x000fea000383ffff */
.L_x_847:
        /* <DEDUP_REMOVED lines=25> */
.L_x_849:
        /* <DEDUP_REMOVED lines=17> */
[----:B---3--:R-:W-:Y:S01]  /*61c0*/  F2FP.F16.F32.PACK_AB R19, R9, R2 ;  /* 0x000000020913723e */ /* 0x008fe200000000ff */
[----:B0-----:R-:W-:-:S04]  /*61d0*/  IMAD.WIDE R2, R5, 0x2, R14 ;  /* 0x0000000205027825 */ /* 0x001fc800078e020e */
[----:B-1----:R-:W-:Y:S01]  /*61e0*/  IMAD.WIDE R4, R5, 0x2, R16 ;  /* 0x0000000205047825 */ /* 0x002fe200078e0210 */
[----:B----4-:R-:W-:Y:S01]  /*61f0*/  F2FP.F16.F32.PACK_AB R21, R13, R10 ;  /* 0x0000000a0d15723e */ /* 0x010fe200000000ff */
[----:B------:R2:W-:Y:S04]  /*6200*/  STG.E desc[UR8][R2.64], R19 ;  /* 0x0000001302007986 */ /* 0x0005e8000c101908 */
[----:B------:R2:W-:Y:S01]  /*6210*/  STG.E desc[UR8][R4.64], R21 ;  /* 0x0000001504007986 */ /* 0x0005e2000c101908 */
[----:B------:R-:W-:Y:S05]  /*6220*/  @P0 BRA `(.L_x_849) ;  /* 0xfffffffc00a00947 */ /* 0x000fea000383ffff */
[----:B------:R-:W-:Y:S05]  /*6230*/  EXIT ;  /* 0x000000000000794d */ /* 0x000fea0003800000 */
.L_x_850:
        /* <DEDUP_REMOVED lines=12> */
.L_x_5602:


//--------------------- .text._Z35group_norm_nhwc_bwd_one_pass_kernelI11Bf16IOFp16WLi128ELi120ELi480EEv26Group_norm_nhwc_bwd_params --------------------------
	.section	.text._Z35group_norm_nhwc_bwd_one_pass_kernelI11Bf16IOFp16WLi128ELi120ELi480EEv26Group_norm_nhwc_bwd_params,"ax",@progbits
	.align	128
        .global         _Z35group_norm_nhwc_bwd_one_pass_kernelI11Bf16IOFp16WLi128ELi120ELi480EEv26Group_norm_nhwc_bwd_params
        .type           _Z35group_norm_nhwc_bwd_one_pass_kernelI11Bf16IOFp16WLi128ELi120ELi480EEv26Group_norm_nhwc_bwd_params,@function
        .size           _Z35group_norm_nhwc_bwd_one_pass_kernelI11Bf16IOFp16WLi128ELi120ELi480EEv26Group_norm_nhwc_bwd_params,(.L_x_5603 - _Z35group_norm_nhwc_bwd_one_pass_kernelI11Bf16IOFp16WLi128ELi120ELi480EEv26Group_norm_nhwc_bwd_params)
        .other          _Z35group_norm_nhwc_bwd_one_pass_kernelI11Bf16IOFp16WLi128ELi120ELi480EEv26Group_norm_nhwc_bwd_params,@"STO_CUDA_ENTRY STV_DEFAULT"
_Z35group_norm_nhwc_bwd_one_pass_kernelI11Bf16IOFp16WLi128ELi120ELi480EEv26Group_norm_nhwc_bwd_params:
.text._Z35group_norm_nhwc_bwd_one_pass_kernelI11Bf16IOFp16WLi128ELi120ELi480EEv26Group_norm_nhwc_bwd_params:
        /* <DEDUP_REMOVED lines=109> */
.L_x_934:
        /* <DEDUP_REMOVED lines=425> */
[----:B--2---:R-:W-:Y:S02]  /*2160*/  @P0 HADD2.F32 R92, -RZ, R27.H0_H0 ;  /* 0x2000001bff5c0230 */ /* 0x004fe40000004100 */
[----:B---3--:R-:W-:Y:S02]  /*2170*/  @P0 HADD2.F32 R93, -RZ, R26.H0_H0 ;  /* 0x2000001aff5d0230 */ /* 0x008fe40000004100 */
[----:B------:R-:W0:Y:S02]  /*2180*/  LDC.64 R26, c[0x0][0x238] ;  /* 0x00008e00ff1a7b82 */ /* 0x000e240000000a00 */
[----:B0-----:R-:W-:-:S05]  /*2190*/  IMAD.WIDE R26, R97, 0x2, R26 ;  /* 0x00000002611a7825 */ /* 0x001fca00078e021a */
[----:B------:R-:W2:Y:S04]  /*21a0*/  LDG.E.U16 R91, desc[UR8][R26.64] ;  /* 0x000000081a5b7981 */ /* 0x000ea8000c1e1500 */
[----:B------:R-:W3:Y:S01]  /*21b0*/  LDG.E.U16 R94, desc[UR8][R26.64+0x2] ;  /* 0x000002081a5e7981 */ /* 0x000ee2000c1e1500 */
[----:B--2---:R-:W-:Y:S02]  /*21c0*/  HADD2.F32 R91, -RZ, R91.H0_H0 ;  /* 0x2000005bff5b7230 */ /* 0x004fe40000004100 */
[----:B---3--:R-:W-:-:S07]  /*21d0*/  HADD2.F32 R94, -RZ, R94.H0_H0 ;  /* 0x2000005eff5e7230 */ /* 0x008fce0000004100 */
.L_x_853:
[----:B------:R-:W-:Y:S05]  /*21e0*/  BSYNC B0 ;  /* 0x0000000000007941 */ /* 0x000fea0003800000 */
.L_x_852:
        /* <DEDUP_REMOVED lines=40> */
.L_x_854:
        /* <DEDUP_REMOVED lines=26> */
.L_x_855:
        /* <DEDUP_REMOVED lines=43> */
.L_x_856:
        /* <DEDUP_REMOVED lines=40> */
.L_x_857:
        /* <DEDUP_REMOVED lines=33> */
.L_x_858:
        /* <DEDUP_REMOVED lines=36> */
.L_x_859:
        /* <DEDUP_REMOVED lines=34> */
.L_x_860:
        /* <DEDUP_REMOVED lines=36> */
.L_x_861:
        /* <DEDUP_REMOVED lines=34> */
.L_x_862:
        /* <DEDUP_REMOVED lines=36> */
.L_x_863:
        /* <DEDUP_REMOVED lines=34> */
.L_x_864:
        /* <DEDUP_REMOVED lines=36> */
.L_x_865:
        /* <DEDUP_REMOVED lines=34> */
.L_x_866:
        /* <DEDUP_REMOVED lines=37> */
.L_x_867:
        /* <DEDUP_REMOVED lines=37> */
.L_x_868:
        /* <DEDUP_REMOVED lines=35> */
.L_x_869:
        /* <DEDUP_REMOVED lines=132> */
.L_x_871:
[----:B------:R-:W-:Y:S05]  /*4de0*/  BSYNC B0 ;  /* 0x0000000000007941 */ /* 0x000fea0003800000 */
.L_x_870:
        /* <DEDUP_REMOVED lines=41> */
.L_x_873:
[----:B------:R-:W-:Y:S05]  /*5080*/  BSYNC B0 ;  /* 0x0000000000007941 */ /* 0x000fea0003800000 */
.L_x_872:
        /* <DEDUP_REMOVED lines=16> */
.L_x_875:
[----:B------:R-:W-:Y:S05]  /*5190*/  BSYNC B0 ;  /* 0x0000000000007941 */ /* 0x000fea0003800000 */
.L_x_874:
        /* <DEDUP_REMOVED lines=63> */
.L_x_878:
[----:B-1----:R-:W2:Y:S04]  /*5590*/  LDG.E.STRONG.GPU R102, desc[UR8][R24.64] ;  /* 0x0000000818667981 */ /* 0x002ea8000c1ef900 */
[----:B--2---:R-:W-:Y:S01]  /*55a0*/  CCTL.IVALL ;  /* 0x00000000ff00798f */ /* 0x004fe20002000000 */
[----:B------:R-:W-:Y:S05]  /*55b0*/  YIELD ;  /* 0x0000000000007946 */ /* 0x000fea0003800000 */
[----:B------:R-:W-:-:S13]  /*55c0*/  ISETP.NE.AND P6, PT, R102, R109, PT ;  /* 0x0000006d6600720c */ /* 0x000fda0003fc5270 */
[----:B------:R-:W-:Y:S05]  /*55d0*/  @P6 BRA `(.L_x_878) ;  /* 0xfffffffc00ec6947 */ /* 0x000fea000383ffff */
.L_x_877:
        /* <DEDUP_REMOVED lines=22> */
.L_x_882:
        /* <DEDUP_REMOVED lines=115> */
.L_x_881:
        /* <DEDUP_REMOVED lines=63> */
.L_x_883:
[----:B------:R-:W-:-:S04]  /*6260*/  LOP3.LUT P6, RZ, R23, 0x1, RZ, 0xc0, !PT ;  /* 0x0000000117ff7812 */ /* 0x000fc800078cc0ff */
[----:B------:R-:W-:-:S13]  /*6270*/  ISETP.NE.OR P6, PT, R102, RZ, P6 ;  /* 0x000000ff6600720c */ /* 0x000fda00037c5670 */
[----:B------:R-:W-:Y:S05]  /*6280*/  @!P6 BRA `(.L_x_879) ;  /* 0x00000000007ce947 */ /* 0x000fea0003800000 */
.L_x_880:
        /* <DEDUP_REMOVED lines=31> */
.L_x_879:
        /* <DEDUP_REMOVED lines=10> */
.L_x_885:
[----:B------:R-:W-:Y:S05]  /*6520*/  BSYNC B0 ;  /* 0x0000000000007941 */ /* 0x000fea0003800000 */
.L_x_884:
        /* <DEDUP_REMOVED lines=17> */
.L_x_876:
        /* <DEDUP_REMOVED lines=42> */
.L_x_886:
        /* <DEDUP_REMOVED lines=21> */
.L_x_888:
[----:B------:R-:W-:Y:S05]  /*6a30*/  BSYNC B0 ;  /* 0x0000000000007941 */ /* 0x000fea0003800000 */
.L_x_887:
        /* <DEDUP_REMOVED lines=28> */
.L_x_889:
        /* <DEDUP_REMOVED lines=20> */
.L_x_891:
[----:B------:R-:W-:Y:S05]  /*6d40*/  BSYNC B0 ;  /* 0x0000000000007941 */ /* 0x000fea0003800000 */
.L_x_890:
        /* <DEDUP_REMOVED lines=27> */
.L_x_892:
        /* <DEDUP_REMOVED lines=20> */
.L_x_894:
[----:B------:R-:W-:Y:S05]  /*7040*/  BSYNC B0 ;  /* 0x0000000000007941 */ /* 0x000fea0003800000 */
.L_x_893:
        /* <DEDUP_REMOVED lines=27> */
.L_x_895:
        /* <DEDUP_REMOVED lines=23> */
.L_x_897:
[----:B------:R-:W-:Y:S05]  /*7370*/  BSYNC B0 ;  /* 0x0000000000007941 */ /* 0x000fea0003800000 */
.L_x_896:
        /* <DEDUP_REMOVED lines=28> */
.L_x_898:
        /* <DEDUP_REMOVED lines=23> */
.L_x_900:
[----:B------:R-:W-:Y:S05]  /*76b0*/  BSYNC B0 ;  /* 0x0000000000007941 */ /* 0x000fea0003800000 */
.L_x_899:
        /* <DEDUP_REMOVED lines=28> */
.L_x_901:
        /* <DEDUP_REMOVED lines=23> */
.L_x_903:
[----:B------:R-:W-:Y:S05]  /*79f0*/  BSYNC B0 ;  /* 0x0000000000007941 */ /* 0x000fea0003800000 */
.L_x_902:
        /* <DEDUP_REMOVED lines=28> */
.L_x_904:
        /* <DEDUP_REMOVED lines=23> */
.L_x_906:
[----:B------:R-:W-:Y:S05]  /*7d30*/  BSYNC B0 ;  /* 0x0000000000007941 */ /* 0x000fea0003800000 */
.L_x_905:
        /* <DEDUP_REMOVED lines=28> */
.L_x_907:
        /* <DEDUP_REMOVED lines=23> */
.L_x_909:
[----:B------:R-:W-:Y:S05]  /*8070*/  BSYNC B0 ;  /* 0x0000000000007941 */ /* 0x000fea0003800000 */
.L_x_908:
        /* <DEDUP_REMOVED lines=28> */
.L_x_910:
        /* <DEDUP_REMOVED lines=23> */
.L_x_912:
[----:B------:R-:W-:Y:S05]  /*83b0*/  BSYNC B0 ;  /* 0x0000000000007941 */ /* 0x000fea0003800000 */
.L_x_911:
        /* <DEDUP_REMOVED lines=28> */
.L_x_913:
        /* <DEDUP_REMOVED lines=22> */
.L_x_915:
[----:B------:R-:W-:Y:S05]  /*86e0*/  BSYNC B0 ;  /* 0x0000000000007941 */ /* 0x000fea0003800000 */
.L_x_914:
        /* <DEDUP_REMOVED lines=27> */
.L_x_916:
        /* <DEDUP_REMOVED lines=22> */
.L_x_918:
[----:B------:R-:W-:Y:S05]  /*8a00*/  BSYNC B0 ;  /* 0x0000000000007941 */ /* 0x000fea0003800000 */
.L_x_917:
        /* <DEDUP_REMOVED lines=27> */
.L_x_919:
        /* <DEDUP_REMOVED lines=22> */
.L_x_921:
[----:B------:R-:W-:Y:S05]  /*8d20*/  BSYNC B0 ;  /* 0x0000000000007941 */ /* 0x000fea0003800000 */
.L_x_920:
        /* <DEDUP_REMOVED lines=29> */
.L_x_922:
        /* <DEDUP_REMOVED lines=27> */
.L_x_924:
[----:B------:R-:W-:Y:S05]  /*90b0*/  BSYNC B0 ;  /* 0x0000000000007941 */ /* 0x000fea0003800000 */
.L_x_923:
        /* <DEDUP_REMOVED lines=27> */
.L_x_925:
        /* <DEDUP_REMOVED lines=27> */
.L_x_927:
[----:B------:R-:W-:Y:S05]  /*9420*/  BSYNC B0 ;  /* 0x0000000000007941 */ /* 0x000fea0003800000 */
.L_x_926:
        /* <DEDUP_REMOVED lines=27> */
.L_x_928:
        /* <DEDUP_REMOVED lines=29> */
.L_x_930:
[----:B------:R-:W-:Y:S05]  /*97b0*/  BSYNC B0 ;  /* 0x0000000000007941 */ /* 0x000fea0003800000 */
.L_x_929:
        /* <DEDUP_REMOVED lines=25> */
.L_x_931:
        /* <DEDUP_REMOVED lines=23> */
.L_x_933:
[----:B------:R-:W-:Y:S05]  /*9ac0*/  BSYNC B0 ;  /* 0x0000000000007941 */ /* 0x000fea0003800000 */
.L_x_932:
[----:B------:R-:W-:Y:S02]  /*9ad0*/  IADD3 R14, R11, R14, RZ ;  /* 0x0000000e0b0e7210 */ /* 0x000fe40007ffe0ff */
[----:B------:R-:W-:Y:S02]  /*9ae0*/  IADD3 R12, R12, 0x1, RZ ;  /* 0x000000010c0c7810 */ /* 0x000fe40007ffe0ff */
[----:B------:R-:W-:-:S13]  /*9af0*/  ISETP.GE.AND P0, PT, R14, UR4, PT ;  /* 0x000000040e007c0c */ /* 0x000fda000bf06270 */
[----:B------:R-:W-:Y:S05]  /*9b00*/  @!P0 BRA `(.L_x_934) ;  /* 0xffffff6800f08947 */ /* 0x000fea000383ffff */
.L_x_851:
        /* <DEDUP_REMOVED lines=23> */
.L_x_936:
[----:B------:R-:W-:Y:S05]  /*9c80*/  BSYNC B0 ;  /* 0x0000000000007941 */ /* 0x000fea0003800000 */
.L_x_935:
[----:B------:R-:W-:Y:S05]  /*9c90*/  @P0 EXIT ;  /* 0x000000000000094d */ /* 0x000fea0003800000 */
[----:B------:R-:W-:Y:S05]  /*9ca0*/  @P2 BRA `(.L_x_937) ;  /* 0x0000000000202947 */ /* 0x000fea0003800000 */
[----:B------:R-:W-:-:S05]  /*9cb0*/  IMAD R0, R6, R9, RZ ;  /* 0x0000000906007224 */ /* 0x000fca00078e02ff */
[----:B------:R-:W-:-:S13]  /*9cc0*/  ISETP.NE.AND P0, PT, R0, -0x1, PT ;  /* 0xffffffff0000780c */ /* 0x000fda0003f05270 */
[----:B------:R-:W-:Y:S05]  /*9cd0*/  @!P0 BRA `(.L_x_937) ;  /* 0x0000000000148947 */ /* 0x000fea0003800000 */
.L_x_938:
[----:B-1----:R-:W2:Y:S04]  /*9ce0*/  LDG.E.STRONG.GPU R3, desc[UR8][R4.64] ;  /* 0x0000000804037981 */ /* 0x002ea8000c1ef900 */
[----:B--2---:R-:W-:Y:S01]  /*9cf0*/  CCTL.IVALL ;  /* 0x00000000ff00798f */ /* 0x004fe20002000000 */
[----:B------:R-:W-:Y:S05]  /*9d00*/  YIELD ;  /* 0x0000000000007946 */ /* 0x000fea0003800000 */
[----:B------:R-:W-:-:S13]  /*9d10*/  ISETP.NE.AND P0, PT, R3, R0, PT ;  /* 0x000000000300720c */ /* 0x000fda0003f05270 */
[----:B------:R-:W-:Y:S05]  /*9d20*/  @P0 BRA `(.L_x_938) ;  /* 0xfffffffc00ec0947 */ /* 0x000fea000383ffff */
.L_x_937:
        /* <DEDUP_REMOVED lines=24> */
.L_x_939:
        /* <DEDUP_REMOVED lines=17> */
[----:B--2---:R-:W-:Y:S02]  /*9fc0*/  F2FP.F16.F32.PACK_AB R3, R11, R0 ;  /* 0x000000000b03723e */ /* 0x004fe400000000ff */
[----:B------:R-:W-:Y:S02]  /*9fd0*/  SHF.R.S32.HI R0, RZ, 0x1f, R2 ;  /* 0x0000001fff007819 */ /* 0x000fe40000011402 */
[----:B---3--:R-:W-:Y:S01]  /*9fe0*/  F2FP.F16.F32.PACK_AB R21, R15, R12 ;  /* 0x0000000c0f15723e */ /* 0x008fe200000000ff */
[----:B------:R2:W-:Y:S04]  /*9ff0*/  STG.E desc[UR8][R4.64], R3 ;  /* 0x0000000304007986 */ /* 0x0005e8000c101908 */
[----:B------:R2:W-:Y:S01]  /*a000*/  STG.E desc[UR8][R6.64], R21 ;  /* 0x0000001506007986 */ /* 0x0005e2000c101908 */
[----:B------:R-:W-:-:S13]  /*a010*/  ISETP.GT.AND.EX P0, PT, R27, R0, PT, P0 ;  /* 0x000000001b00720c */ /* 0x000fda0003f04300 */
[----:B--2---:R-:W-:Y:S05]  /*a020*/  @P0 BRA `(.L_x_939) ;  /* 0xfffffffc00a00947 */ /* 0x004fea000383ffff */
[----:B------:R-:W-:Y:S05]  /*a030*/  EXIT ;  /* 0x000000000000794d */ /* 0x000fea0003800000 */
.L_x_940:
        /* <DEDUP_REMOVED lines=12> */
.L_x_5603:


//--------------------- .text._Z35group_norm_nhwc_bwd_one_pass_kernelI11Bf16IOFp16WLi256ELi120ELi480EEv26Group_norm_nhwc_bwd_params --------------------------
	.section	.text._Z35group_norm_nhwc_bwd_one_pass_kernelI11Bf16IOFp16WLi256ELi120ELi480EEv26Group_norm_nhwc_bwd_params,"ax",@progbits
	.align	128
        .global         _Z35group_norm_nhwc_bwd_one_pass_kernelI11Bf16IOFp16WLi256ELi120ELi480EEv26Group_norm_nhwc_bwd_params
        .type           _Z35group_norm_nhwc_bwd_one_pass_kernelI11Bf16IOFp16WLi256ELi120ELi480EEv26Group_norm_nhwc_bwd_params,@function
        .size           _Z35group_norm_nhwc_bwd_one_pass_kernelI11Bf16IOFp16WLi256ELi120ELi480EEv26Group_norm_nhwc_bwd_params,(.L_x_5604 - _Z35group_norm_nhwc_bwd_one_pass_kernelI11Bf16IOFp16WLi256ELi120ELi480EEv26Group_norm_nhwc_bwd_params)
        .other          _Z35group_norm_nhwc_bwd_one_pass_kernelI11Bf16IOFp16WLi256ELi120ELi480EEv26Group_norm_nhwc_bwd_params,@"STO_CUDA_ENTRY STV_DEFAULT"
_Z35group_norm_nhwc_bwd_one_pass_kernelI11Bf16IOFp16WLi256ELi120ELi480EEv26Group_norm_nhwc_bwd_params:
.text._Z35group_norm_nhwc_bwd_one_pass_kernelI11Bf16IOFp16WLi256ELi120ELi480EEv26Group_norm_nhwc_bwd_params:
        /* <DEDUP_REMOVED lines=182> */
.L_x_1088:
        /* <DEDUP_REMOVED lines=885> */
[----:B--2---:R-:W-:-:S03]  /*42b0*/  @P0 HADD2.F32 R3, -RZ, R0.H0_H0 ;  /* 0x20000000ff030230 */ /* 0x004fc60000004100 */
[----:B------:R-:W2:Y:S01]  /*42c0*/  LDG.E.U16 R0, desc[UR20][R28.64+0x2] ;  /* 0x000002141c007981 */ /* 0x000ea2000c1e1500 */
[----:B---3--:R-:W-:Y:S02]  /*42d0*/  @P0 HADD2.F32 R2, -RZ, R30.H0_H0 ;  /* 0x2000001eff020230 */ /* 0x008fe40000004100 */
[----:B----4-:R-:W-:Y:S02]  /*42e0*/  HADD2.F32 R5, -RZ, R5.H0_H0 ;  /* 0x20000005ff057230 */ /* 0x010fe40000004100 */
[----:B--2---:R-:W-:-:S07]  /*42f0*/  HADD2.F32 R0, -RZ, R0.H0_H0 ;  /* 0x20000000ff007230 */ /* 0x004fce0000004100 */
.L_x_943:
[----:B------:R-:W-:Y:S05]  /*4300*/  BSYNC B0 ;  /* 0x0000000000007941 */ /* 0x000fea0003800000 */
.L_x_942:
        /* <DEDUP_REMOVED lines=40> */
.L_x_944:
        /* <DEDUP_REMOVED lines=26> */
.L_x_945:
        /* <DEDUP_REMOVED lines=43> */
.L_x_946:
        /* <DEDUP_REMOVED lines=39> */
.L_x_947:
        /* <DEDUP_REMOVED lines=39> */
.L_x_948:
        /* <DEDUP_REMOVED lines=39> */
.L_x_949:
        /* <DEDUP_REMOVED lines=39> */
.L_x_950:
        /* <DEDUP_REMOVED lines=39> */
.L_x_951:
        /* <DEDUP_REMOVED lines=39> */
.L_x_952:
        /* <DEDUP_REMOVED lines=39> */
.L_x_953:
        /* <DEDUP_REMOVED lines=39> */
.L_x_954:
        /* <DEDUP_REMOVED lines=39> */
.L_x_955:
        /* <DEDUP_REMOVED lines=39> */
.L_x_956:
        /* <DEDUP_REMOVED lines=42> */
.L_x_957:
        /* <DEDUP_REMOVED lines=37> */
.L_x_958:
        /* <DEDUP_REMOVED lines=36> */
.L_x_959:
        /* <DEDUP_REMOVED lines=36> */
.L_x_960:
        /* <DEDUP_REMOVED lines=35> */
.L_x_961:
        /* <DEDUP_REMOVED lines=37> */
.L_x_962:
        /* <DEDUP_REMOVED lines=34> */
.L_x_963:
        /* <DEDUP_REMOVED lines=36> */
.L_x_964:
        /* <DEDUP_REMOVED lines=34> */
.L_x_965:
        /* <DEDUP_REMOVED lines=36> */
.L_x_966:
        /* <DEDUP_REMOVED lines=34> */
.L_x_967:
        /* <DEDUP_REMOVED lines=37> */
.L_x_968:
        /* <DEDUP_REMOVED lines=35> */
.L_x_969:
        /* <DEDUP_REMOVED lines=37> */
.L_x_970:
        /* <DEDUP_REMOVED lines=34> */
.L_x_971:
        /* <DEDUP_REMOVED lines=37> */
.L_x_972:
        /* <DEDUP_REMOVED lines=39> */
.L_x_973:
        /* <DEDUP_REMOVED lines=35> */
.L_x_974:
        /* <DEDUP_REMOVED lines=44> */
.L_x_975:
        /* <DEDUP_REMOVED lines=196> */
.L_x_977:
[----:B------:R-:W-:Y:S05]  /*99f0*/  BSYNC B0 ;  /* 0x0000000000007941 */ /* 0x000fea0003800000 */
.L_x_976:
        /* <DEDUP_REMOVED lines=41> */
.L_x_979:
[----:B------:R-:W-:Y:S05]  /*9c90*/  BSYNC B0 ;  /* 0x0000000000007941 */ /* 0x000fea0003800000 */
.L_x_978:
        /* <DEDUP_REMOVED lines=16> */
.L_x_981:
[----:B------:R-:W-:Y:S05]  /*9da0*/  BSYNC B0 ;  /* 0x0000000000007941 */ /* 0x000fea0003800000 */
.L_x_980:
        /* <DEDUP_REMOVED lines=140> */
.L_x_984:
[----:B------:R-:W-:Y:S02]  /*a670*/  MOV R28, UR18 ;  /* 0x00000012001c7c02 */ /* 0x000fe40008000f00 */
[----:B------:R-:W-:-:S05]  /*a680*/  MOV R29, UR19 ;  /* 0x00000013001d7c02 */ /* 0x000fca0008000f00 */
[----:B------:R-:W2:Y:S04]  /*a690*/  LDG.E.STRONG.GPU R28, desc[UR20][R28.64] ;  /* 0x000000141c1c7981 */ /* 0x000ea8000c1ef900 */
[----:B--2---:R-:W-:Y:S01]  /*a6a0*/  CCTL.IVALL ;  /* 0x00000000ff00798f */ /* 0x004fe20002000000 */
[----:B------:R-:W-:Y:S05]  /*a6b0*/  YIELD ;  /* 0x0000000000007946 */ /* 0x000fea0003800000 */
[----:B------:R-:W-:-:S13]  /*a6c0*/  ISETP.NE.AND P6, PT, R28, R30, PT ;  /* 0x0000001e1c00720c */ /* 0x000fda0003fc5270 */
[----:B------:R-:W-:Y:S05]  /*a6d0*/  @P6 BRA `(.L_x_984) ;  /* 0xfffffffc00e46947 */ /* 0x000fea000383ffff */
.L_x_983:
        /* <DEDUP_REMOVED lines=26> */
.L_x_988:
        /* <DEDUP_REMOVED lines=165> */
.L_x_987:
        /* <DEDUP_REMOVED lines=89> */
.L_x_989:
[----:B------:R-:W-:-:S04]  /*b860*/  LOP3.LUT P6, RZ, R71, 0x1, RZ, 0xc0, !PT ;  /* 0x0000000147ff7812 */ /* 0x000fc800078cc0ff */
[----:B------:R-:W-:-:S13]  /*b870*/  ISETP.NE.OR P6, PT, RZ, UR16, P6 ;  /* 0x00000010ff007c0c */ /* 0x000fda000b7c5670 */
[----:B------:R-:W-:Y:S05]  /*b880*/  @!P6 BRA `(.L_x_985) ;  /* 0x0000000000b4e947 */ /* 0x000fea0003800000 */
.L_x_986:
        /* <DEDUP_REMOVED lines=45> */
.L_x_985:
        /* <DEDUP_REMOVED lines=14> */
.L_x_991:
[----:B------:R-:W-:Y:S05]  /*bc40*/  BSYNC B0 ;  /* 0x0000000000007941 */ /* 0x000fea0003800000 */
.L_x_990:
        /* <DEDUP_REMOVED lines=25> */
.L_x_982:
        /* <DEDUP_REMOVED lines=39> */
.L_x_992:
        /* <DEDUP_REMOVED lines=24> */
.L_x_994:
[----:B------:R-:W-:Y:S05]  /*c1d0*/  BSYNC B0 ;  /* 0x0000000000007941 */ /* 0x000fea0003800000 */
.L_x_993:
        /* <DEDUP_REMOVED lines=28> */
.L_x_995:
        /* <DEDUP_REMOVED lines=26> */
.L_x_997:
[----:B------:R-:W-:Y:S05]  /*c540*/  BSYNC B0 ;  /* 0x0000000000007941 */ /* 0x000fea0003800000 */
.L_x_996:
        /* <DEDUP_REMOVED lines=28> */
.L_x_998:
        /* <DEDUP_REMOVED lines=26> */
.L_x_1000:
[----:B------:R-:W-:Y:S05]  /*c8b0*/  BSYNC B0 ;  /* 0x0000000000007941 */ /* 0x000fea0003800000 */
.L_x_999:
        /* <DEDUP_REMOVED lines=29> */
.L_x_1001:
        /* <DEDUP_REMOVED lines=26> */
.L_x_1003:
[----:B------:R-:W-:Y:S05]  /*cc30*/  BSYNC B0 ;  /* 0x0000000000007941 */ /* 0x000fea0003800000 */
.L_x_1002:
        /* <DEDUP_REMOVED lines=32> */
.L_x_1004:
        /* <DEDUP_REMOVED lines=26> */
.L_x_1006:
[----:B------:R-:W-:Y:S05]  /*cfe0*/  BSYNC B0 ;  /* 0x0000000000007941 */ /* 0x000fea0003800000 */
.L_x_1005:
        /* <DEDUP_REMOVED lines=28> */
.L_x_1007:
        /* <DEDUP_REMOVED lines=26> */
.L_x_1009:
[----:B------:R-:W-:Y:S05]  /*d350*/  BSYNC B0 ;  /* 0x0000000000007941 */ /* 0x000fea0003800000 */
.L_x_1008:
        /* <DEDUP_REMOVED lines=28> */
.L_x_1010:
        /* <DEDUP_REMOVED lines=26> */
.L_x_1012:
[----:B------:R-:W-:Y:S05]  /*d6c0*/  BSYNC B0 ;  /* 0x0000000000007941 */ /* 0x000fea0003800000 */
.L_x_1011:
        /* <DEDUP_REMOVED lines=28> */
.L_x_1013:
        /* <DEDUP_REMOVED lines=26> */
.L_x_1015:
[----:B------:R-:W-:Y:S05]  /*da30*/  BSYNC B0 ;  /* 0x0000000000007941 */ /* 0x000fea0003800000 */
.L_x_1014:
        /* <DEDUP_REMOVED lines=27> */
.L_x_1016:
        /* <DEDUP_REMOVED lines=26> */
.L_x_1018:
[----:B------:R-:W-:Y:S05]  /*dd90*/  BSYNC B0 ;  /* 0x0000000000007941 */ /* 0x000fea0003800000 */
.L_x_1017:
        /* <DEDUP_REMOVED lines=27> */
.L_x_1019:
        /* <DEDUP_REMOVED lines=26> */
.L_x_1021:
[----:B------:R-:W-:Y:S05]  /*e0f0*/  BSYNC B0 ;  /* 0x0000000000007941 */ /* 0x000fea0003800000 */
.L_x_1020:
        /* <DEDUP_REMOVED lines=27> */
.L_x_1022:
        /* <DEDUP_REMOVED lines=26> */
.L_x_1024:
[----:B------:R-:W-:Y:S05]  /*e450*/  BSYNC B0 ;  /* 0x0000000000007941 */ /* 0x000fea0003800000 */
.L_x_1023:
        /* <DEDUP_REMOVED lines=27> */
.L_x_1025:
        /* <DEDUP_REMOVED lines=25> */
.L_x_1027:
[----:B------:R-:W-:Y:S05]  /*e7a0*/  BSYNC B0 ;  /* 0x0000000000007941 */ /* 0x000fea0003800000 */
.L_x_1026:
        /* <DEDUP_REMOVED lines=27> */
.L_x_1028:
        /* <DEDUP_REMOVED lines=25> */
.L_x_1030:
[----:B------:R-:W-:Y:S05]  /*eaf0*/  BSYNC B0 ;  /* 0x0000000000007941 */ /* 0x000fea0003800000 */
.L_x_1029:
        /* <DEDUP_REMOVED lines=27> */
.L_x_1031:
        /* <DEDUP_REMOVED lines=24> */
.L_x_1033:
[----:B------:R-:W-:Y:S05]  /*ee30*/  BSYNC B0 ;  /* 0x0000000000007941 */ /* 0x000fea0003800000 */
.L_x_1032:
        /* <DEDUP_REMOVED lines=27> */
.L_x_1034:
        /* <DEDUP_REMOVED lines=25> */
.L_x_1036:
[----:B------:R-:W-:Y:S05]  /*f180*/  BSYNC B0 ;  /* 0x0000000000007941 */ /* 0x000fea0003800000 */
.L_x_1035:
        /* <DEDUP_REMOVED lines=27> */
.L_x_1037:
        /* <DEDUP_REMOVED lines=25> */
.L_x_1039:
[----:B------:R-:W-:Y:S05]  /*f4d0*/  BSYNC B0 ;  /* 0x0000000000007941 */ /* 0x000fea0003800000 */
.L_x_1038:
        /* <DEDUP_REMOVED lines=27> */
.L_x_1040:
        /* <DEDUP_REMOVED lines=25> */
.L_x_1042:
[----:B------:R-:W-:Y:S05]  /*f820*/  BSYNC B0 ;  /* 0x0000000000007941 */ /* 0x000fea0003800000 */
.L_x_1041:
        /* <DEDUP_REMOVED lines=27> */
.L_x_1043:
        /* <DEDUP_REMOVED lines=25> */
.L_x_1045:
[----:B------:R-:W-:Y:S05]  /*fb70*/  BSYNC B0 ;  /* 0x0000000000007941 */ /* 0x000fea0003800000 */
.L_x_1044:
        /* <DEDUP_REMOVED lines=28> */
.L_x_1046:
        /* <DEDUP_REMOVED lines=25> */
.L_x_1048:
[----:B------:R-:W-:Y:S05]  /*fed0*/  BSYNC B0 ;  /* 0x0000000000007941 */ /* 0x000fea0003800000 */
.L_x_1047:
        /* <DEDUP_REMOVED lines=27> */
.L_x_1049:
        /* <DEDUP_REMOVED lines=25> */
.L_x_1051:
[----:B------:R-:W-:Y:S05]  /*10220*/  BSYNC B0 ;  /* 0x0000000000007941 */ /* 0x000fea0003800000 */
.L_x_1050:
        /* <DEDUP_REMOVED lines=27> */
.L_x_1052:
        /* <DEDUP_REMOVED lines=25> */
.L_x_1054:
[----:B------:R-:W-:Y:S05]  /*10570*/  BSYNC B0 ;  /* 0x0000000000007941 */ /* 0x000fea0003800000 */
.L_x_1053:
        /* <DEDUP_REMOVED lines=27> */
.L_x_1055:
        /* <DEDUP_REMOVED lines=25> */
.L_x_1057:
[----:B------:R-:W-:Y:S05]  /*108c0*/  BSYNC B0 ;  /* 0x0000000000007941 */ /* 0x000fea0003800000 */
.L_x_1056:
        /* <DEDUP_REMOVED lines=27> */
.L_x_1058:
        /* <DEDUP_REMOVED lines=25> */
.L_x_1060:
[----:B------:R-:W-:Y:S05]  /*10c10*/  BSYNC B0 ;  /* 0x0000000000007941 */ /* 0x000fea0003800000 */
.L_x_1059:
        /* <DEDUP_REMOVED lines=27> */
.L_x_1061:
        /* <DEDUP_REMOVED lines=25> */
.L_x_1063:
[----:B------:R-:W-:Y:S05]  /*10f60*/  BSYNC B0 ;  /* 0x0000000000007941 */ /* 0x000fea0003800000 */
.L_x_1062:
        /* <DEDUP_REMOVED lines=28> */
.L_x_1064:
        /* <DEDUP_REMOVED lines=25> */
.L_x_1066:
[----:B------:R-:W-:Y:S05]  /*112c0*/  BSYNC B0 ;  /* 0x0000000000007941 */ /* 0x000fea0003800000 */
.L_x_1065:
        /* <DEDUP_REMOVED lines=30> */
.L_x_1067:
        /* <DEDUP_REMOVED lines=30> */
.L_x_1069:
[----:B------:R-:W-:Y:S05]  /*11690*/  BSYNC B0 ;  /* 0x0000000000007941 */ /* 0x000fea0003800000 */
.L_x_1068:
        /* <DEDUP_REMOVED lines=28> */
.L_x_1070:
        /* <DEDUP_REMOVED lines=30> */
.L_x_1072:
[----:B------:R-:W-:Y:S05]  /*11a40*/  BSYNC B0 ;  /* 0x0000000000007941 */ /* 0x000fea0003800000 */
.L_x_1071:
        /* <DEDUP_REMOVED lines=28> */
.L_x_1073:
        /* <DEDUP_REMOVED lines=29> */
.L_x_1075:
[----:B------:R-:W-:Y:S05]  /*11de0*/  BSYNC B0 ;  /* 0x0000000000007941 */ /* 0x000fea0003800000 */
.L_x_1074:
        /* <DEDUP_REMOVED lines=28> */
.L_x_1076:
        /* <DEDUP_REMOVED lines=29> */
.L_x_1078:
[----:B------:R-:W-:Y:S05]  /*12180*/  BSYNC B0 ;  /* 0x0000000000007941 */ /* 0x000fea0003800000 */
.L_x_1077:
        /* <DEDUP_REMOVED lines=28> */
.L_x_1079:
        /* <DEDUP_REMOVED lines=29> */
.L_x_1081:
[----:B------:R-:W-:Y:S05]  /*12520*/  BSYNC B0 ;  /* 0x0000000000007941 */ /* 0x000fea0003800000 */
.L_x_1080:
        /* <DEDUP_REMOVED lines=28> */
.L_x_1082:
        /* <DEDUP_REMOVED lines=29> */
.L_x_1084:
[----:B------:R-:W-:Y:S05]  /*128c0*/  BSYNC B0 ;  /* 0x0000000000007941 */ /* 0x000fea0003800000 */
.L_x_1083:
        /* <DEDUP_REMOVED lines=28> */
.L_x_1085:
        /* <DEDUP_REMOVED lines=24> */
.L_x_1087:
[----:B------:R-:W-:Y:S05]  /*12c10*/  BSYNC B0 ;  /* 0x0000000000007941 */ /* 0x000fea0003800000 */
.L_x_1086:
        /* <DEDUP_REMOVED lines=9> */
.L_x_941:
        /* <DEDUP_REMOVED lines=19> */
.L_x_1090:
[----:B------:R-:W-:Y:S05]  /*12de0*/  BSYNC B0 ;  /* 0x0000000000007941 */ /* 0x000fea0003800000 */
.L_x_1089:
        /* <DEDUP_REMOVED lines=11> */
.L_x_1092:
[----:B------:R-:W2:Y:S04]  /*12ea0*/  LDG.E.STRONG.GPU R5, desc[UR20][R2.64] ;  /* 0x0000001402057981 */ /* 0x000ea8000c1ef900 */
[----:B--2---:R-:W-:Y:S01]  /*12eb0*/  CCTL.IVALL ;  /* 0x00000000ff00798f */ /* 0x004fe20002000000 */
[----:B------:R-:W-:Y:S05]  /*12ec0*/  YIELD ;  /* 0x0000000000007946 */ /* 0x000fea0003800000 */
[----:B------:R-:W-:-:S13]  /*12ed0*/  ISETP.NE.AND P0, PT, R5, R0, PT ;  /* 0x000000000500720c */ /* 0x000fda0003f05270 */
[----:B------:R-:W-:Y:S05]  /*12ee0*/  @P0 BRA `(.L_x_1092) ;  /* 0xfffffffc00ec0947 */ /* 0x000fea000383ffff */
.L_x_1091:
        /* <DEDUP_REMOVED lines=24> */
.L_x_1093:
        /* <DEDUP_REMOVED lines=25> */
.L_x_1094:
        /* <DEDUP_REMOVED lines=16> */
.L_x_5604:


//--------------------- .text._Z35group_norm_nhwc_bwd_one_pass_kernelI11Bf16IOFp16WLi512ELi120ELi480EEv26Group_norm_nhwc_bwd_params --------------------------
	.section	.text._Z35group_norm_nhwc_bwd_one_pass_kernelI11Bf16IOFp16WLi512ELi120ELi480EEv26Group_norm_nhwc_bwd_params,"ax",@progbits
	.align	128
        .global         _Z35group_norm_nhwc_bwd_one_pass_kernelI11Bf16IOFp16WLi512ELi120ELi480EEv26Group_norm_nhwc_bwd_params
        .type           _Z35group_norm_nhwc_bwd_one_pass_kernelI11Bf16IOFp16WLi512ELi120ELi480EEv26Group_norm_nhwc_bwd_params,@function
        .size           _Z35group_norm_nhwc_bwd_one_pass_kernelI11Bf16IOFp16WLi512ELi120ELi480EEv26Group_norm_nhwc_bwd_params,(.L_x_5605 - _Z35group_norm_nhwc_bwd_one_pass_kernelI11Bf16IOFp16WLi512ELi120ELi480EEv26Group_norm_nhwc_bwd_params)
        .other          _Z35group_norm_nhwc_bwd_one_pass_kernelI11Bf16IOFp16WLi512ELi120ELi480EEv26Group_norm_nhwc_bwd_params,@"STO_CUDA_ENTRY STV_DEFAULT"
_Z35group_norm_nhwc_bwd_one_pass_kernelI11Bf16IOFp16WLi512ELi120ELi480EEv26Group_norm_nhwc_bwd_params:
.text._Z35group_norm_nhwc_bwd_one_pass_kernelI11Bf16IOFp16WLi512ELi120ELi480EEv26Group_norm_nhwc_bwd_params:
        /* <DEDUP_REMOVED lines=32> */
.L_x_1182:
        /* <DEDUP_REMOVED lines=215> */
[----:B-1----:R-:W-:Y:S02]  /*0f70*/  @!P2 IADD3 R44, P1, R43, R44, RZ ;  /* 0x0000002c2b2ca210 */ /* 0x002fe40007f3e0ff */
[----:B------:R-:W-:Y:S02]  /*0f80*/  SHF.R.S32.HI R3, RZ, 0x1f, R5 ;  /* 0x0000001fff037819 */ /* 0x000fe40000011405 */
[----:B------:R-:W-:-:S02]  /*0f90*/  @!P2 IADD3.X R45, R2, R45, RZ, P1, !PT ;  /* 0x0000002d022da210 */ /* 0x000fc40000ffe4ff */
        /* <DEDUP_REMOVED lines=41> */
[----:B0-----:R-:W-:-:S05]  /*1230*/  @!P2 IADD3 R50, P1, R51, R8, RZ ;  /* 0x000000083332a210 */ /* 0x001fca0007f3e0ff */
[----:B------:R-:W-:Y:S01]  /*1240*/  @!P2 IMAD.X R51, R2, 0x1, R9, P1 ;  /* 0x000000010233a824 */ /* 0x000fe200008e0609 */
        /* <DEDUP_REMOVED lines=1280> */
[----:B0-----:R-:W-:Y:S01]  /*6250*/  MOV R2, R32 ;  /* 0x0000002000027202 */ /* 0x001fe20000000f00 */
[----:B------:R-:W-:Y:S02]  /*6260*/  IMAD.MOV.U32 R3, RZ, RZ, R33 ;  /* 0x000000ffff037224 */ /* 0x000fe400078e0021 */
        /* <DEDUP_REMOVED lines=10> */
[----:B------:R-:W-:Y:S01]  /*6310*/  PRMT R39, RZ, 0x7610, R39 ;  /* 0x00007610ff277816 */ /* 0x000fe20000000027 */
        /* <DEDUP_REMOVED lines=13> */
[----:B------:R-:W-:Y:S01]  /*63f0*/  @!P2 PRMT R39, R16, 0x7610, R39 ;  /* 0x000076101027a816 */ /* 0x000fe20000000027 */
[----:B------:R-:W-:-:S04]  /*6400*/  HFMA2.MMA R16, -RZ, RZ, 0, 0 ;  /* 0x00000000ff107435 */ /* 0x000fc800000001ff */
[----:B------:R0:W-:Y:S06]  /*6410*/  STL.S16 [R1+0x2dc], R39 ;  /* 0x0002dc2701007387 */ /* 0x0001ec0000100600 */
[----:B----4-:R-:W2:Y:S04]  /*6420*/  @!P1 LDG.E R16, desc[UR10][R22.64] ;  /* 0x0000000a16109981 */ /* 0x010ea8000c1e1900 */
        /* <DEDUP_REMOVED lines=151> */
[----:B0-----:R-:W-:-:S10]  /*6da0*/  HFMA2.MMA R0, -RZ, RZ, 0, 0 ;  /* 0x00000000ff007435 */ /* 0x001fd400000001ff */
[----:B------:R-:W3:Y:S01]  /*6db0*/  @!P1 LDG.E R0, desc[UR10][R52.64] ;  /* 0x0000000a34009981 */ /* 0x000ee2000c1e1900 */
[----:B----4-:R-:W-:Y:S02]  /*6dc0*/  @!P2 SHF.R.U32.HI R28, RZ, 0x10, R27 ;  /* 0x00000010ff1ca819 */ /* 0x010fe4000001161b */
[----:B--2---:R-:W-:-:S04]  /*6dd0*/  PRMT R39, RZ, 0x7610, R39 ;  /* 0x00007610ff277816 */ /* 0x004fc80000000027 */
[----:B------:R-:W-:Y:S02]  /*6de0*/  @!P2 PRMT R39, R28, 0x7610, R39 ;  /* 0x000076101c27a816 */ /* 0x000fe40000000027 */
[----:B------:R-:W-:-:S06]  /*6df0*/  MOV R28, RZ ;  /* 0x000000ff001c7202 */ /* 0x000fcc0000000f00 */
[----:B------:R-:W2:Y:S01]  /*6e00*/  @!P1 LDG.E R28, desc[UR10][R50.64] ;  /* 0x0000000a321c9981 */ /* 0x000ea2000c1e1900 */
[----:B------:R-:W-:Y:S02]  /*6e10*/  PRMT R29, RZ, 0x7610, R29 ;  /* 0x00007610ff1d7816 */ /* 0x000fe4000000001d */
[----:B------:R-:W-:Y:S01]  /*6e20*/  PRMT R46, RZ, 0x7610, R46 ;  /* 0x00007610ff2e7816 */ /* 0x000fe2000000002e */
[----:B------:R3:W-:Y:S01]  /*6e30*/  STL [R1+0x110], R5 ;  /* 0x0001100501007387 */ /* 0x0007e20000100800 */
[----:B------:R-:W-:Y:S02]  /*6e40*/  LOP3.LUT P3, RZ, R59, 0x20000, RZ, 0xc0, !PT ;  /* 0x000200003bff7812 */ /* 0x000fe4000786c0ff */
[----:B------:R-:W-:Y:S02]  /*6e50*/  PRMT R45, RZ, 0x7610, R45 ;  /* 0x00007610ff2d7816 */ /* 0x000fe4000000002d */
[----:B---3--:R-:W-:-:S04]  /*6e60*/  @!P1 SHF.R.U32.HI R5, RZ, 0x10, R0 ;  /* 0x00000010ff059819 */ /* 0x008fc80000011600 */
[----:B------:R-:W-:Y:S01]  /*6e70*/  @!P1 PRMT R46, R5, 0x7610, R46 ;  /* 0x00007610052e9816 */ /* 0x000fe2000000002e */
[----:B------:R0:W-:Y:S04]  /*6e80*/  STL.S16 [R1+0x4d4], R39 ;  /* 0x0004d42701007387 */ /* 0x0001e80000100600 */
[----:B0-----:R-:W3:Y:S01]  /*6e90*/  LDL.LU R39, [R1+0x8f8] ;  /* 0x0008f80001277983 */ /* 0x001ee20000300800 */
[----:B--2---:R-:W-:Y:S02]  /*6ea0*/  @!P1 PRMT R29, R28, 0x7610, R29 ;  /* 0x000076101c1d9816 */ /* 0x004fe4000000001d */
[----:B------:R-:W-:-:S03]  /*6eb0*/  @!P1 SHF.R.U32.HI R5, RZ, 0x10, R28 ;  /* 0x00000010ff059819 */ /* 0x000fc6000001161c */
[----:B------:R0:W-:Y:S01]  /*6ec0*/  STL.S16 [R1+0x240], R29 ;  /* 0x0002401d01007387 */ /* 0x0001e20000100600 */
[----:B------:R-:W-:Y:S02]  /*6ed0*/  @!P1 PRMT R45, R5, 0x7610, R45 ;  /* 0x00007610052d9816 */ /* 0x000fe4000000002d */
[----:B------:R-:W-:-:S06]  /*6ee0*/  MOV R5, RZ ;  /* 0x000000ff00057202 */ /* 0x000fcc0000000f00 */
[----:B------:R-:W2:Y:S01]  /*6ef0*/  @!P3 LDG.E R5, desc[UR10][R54.64] ;  /* 0x0000000a3605b981 */ /* 0x000ea2000c1e1900 */
[----:B0-----:R-:W-:-:S10]  /*6f00*/  HFMA2.MMA R29, -RZ, RZ, 0, 0 ;  /* 0x00000000ff1d7435 */ /* 0x001fd400000001ff */
        /* <DEDUP_REMOVED lines=18> */
[----:B------:R-:W-:-:S04]  /*7030*/  PRMT R44, RZ, 0x7610, R44 ;  /* 0x00007610ff2c7816 */ /* 0x000fc8000000002c */
[----:B------:R-:W-:Y:S02]  /*7040*/  @!P1 PRMT R44, R0, 0x7610, R44 ;  /* 0x00007610002c9816 */ /* 0x000fe4000000002c */
[----:B------:R-:W-:Y:S02]  /*7050*/  LOP3.LUT P1, RZ, R59, 0x8000, RZ, 0xc0, !PT ;  /* 0x000080003bff7812 */ /* 0x000fe4000782c0ff */
[----:B---3--:R-:W-:Y:S02]  /*7060*/  PRMT R39, RZ, 0x7610, R39 ;  /* 0x00007610ff277816 */ /* 0x008fe40000000027 */
[----:B--2---:R-:W-:-:S05]  /*7070*/  @!P3 PRMT R30, R5, 0x7610, R30 ;  /* 0x00007610051eb816 */ /* 0x004fca000000001e */
[----:B------:R-:W-:Y:S01]  /*7080*/  STL.S16 [R1+0x218], R30 ;  /* 0x0002181e01007387 */ /* 0x000fe20000100600 */
[----:B----4-:R-:W-:Y:S02]  /*7090*/  @!P3 PRMT R31, R29, 0x7610, R31 ;  /* 0x000076101d1fb816 */ /* 0x010fe4000000001f */
[----:B0-----:R-:W-:-:S03]  /*70a0*/  @!P3 SHF.R.U32.HI R16, RZ, 0x10, R29 ;  /* 0x00000010ff10b819 */ /* 0x001fc6000001161d */
[----:B------:R0:W-:Y:S01]  /*70b0*/  STL.S16 [R1+0x214], R31 ;  /* 0x0002141f01007387 */ /* 0x0001e20000100600 */
[----:B------:R-:W-:Y:S02]  /*70c0*/  @!P3 PRMT R43, R16, 0x7610, R43 ;  /* 0x00007610102bb816 */ /* 0x000fe4000000002b */
[----:B0-----:R-:W-:Y:S02]  /*70d0*/  CS2R R30, SRZ ;  /* 0x00000000001e7805 */ /* 0x001fe4000001ff00 */
[----:B------:R-:W-:Y:S01]  /*70e0*/  @!P3 SHF.R.U32.HI R16, RZ, 0x10, R5 ;  /* 0x00000010ff10b819 */ /* 0x000fe20000011605 */
[----:B------:R0:W-:Y:S04]  /*70f0*/  STL.S16 [R1+0x4f4], R43 ;  /* 0x0004f42b01007387 */ /* 0x0001e80000100600 */
[----:B------:R1:W2:Y:S01]  /*7100*/  @!P2 LDG.E R31, desc[UR10][R8.64] ;  /* 0x0000000a081fa981 */ /* 0x0002a2000c1e1900 */
[----:B------:R-:W-:-:S03]  /*7110*/  @!P3 PRMT R39, R16, 0x7610, R39 ;  /* 0x000076101027b816 */ /* 0x000fc60000000027 */
[----:B------:R-:W3:Y:S01]  /*7120*/  @!P2 LDG.E R30, desc[UR10][R14.64] ;  /* 0x0000000a0e1ea981 */ /* 0x000ee2000c1e1900 */
[----:B0-----:R-:W-:-:S03]  /*7130*/  HFMA2.MMA R43, -RZ, RZ, 0, 0 ;  /* 0x00000000ff2b7435 */ /* 0x001fc600000001ff */
[----:B------:R0:W-:Y:S07]  /*7140*/  STL.S16 [R1+0x588], R39 ;  /* 0x0005882701007387 */ /* 0x0001ee0000100600 */
[----:B------:R-:W4:Y:S01]  /*7150*/  @!P1 LDG.E R43, desc[UR10][R10.64] ;  /* 0x0000000a0a2b9981 */ /* 0x000f22000c1e1900 */
[----:B0-----:R-:W-:-:S06]  /*7160*/  MOV R39, RZ ;  /* 0x000000ff00277202 */ /* 0x001fcc0000000f00 */
[----:B------:R-:W4:Y:S01]  /*7170*/  @!P1 LDG.E R39, desc[UR10][R12.64] ;  /* 0x0000000a0c279981 */ /* 0x000f22000c1e1900 */
[----:B------:R-:W-:Y:S02]  /*7180*/  PRMT R60, RZ, 0x7610, R60 ;  /* 0x00007610ff3c7816 */ /* 0x000fe4000000003c */
[----:B-1----:R-:W-:Y:S01]  /*7190*/  PRMT R9, RZ, 0x7610, R9 ;  /* 0x00007610ff097816 */ /* 0x002fe20000000009 */
[----:B------:R-:W-:Y:S01]  /*71a0*/  STL.S16 [R1+0x248], R49 ;  /* 0x0002483101007387 */ /* 0x000fe20000100600 */
[----:B------:R-:W-:-:S03]  /*71b0*/  PRMT R35, RZ, 0x7610, R35 ;  /* 0x00007610ff237816 */ /* 0x000fc60000000023 */
[----:B------:R0:W-:Y:S01]  /*71c0*/  STL.S16 [R1+0x4d0], R48 ;  /* 0x0004d03001007387 */ /* 0x0001e20000100600 */
[----:B------:R-:W-:-:S03]  /*71d0*/  PRMT R34, RZ, 0x7610, R34 ;  /* 0x00007610ff227816 */ /* 0x000fc60000000022 */
[----:B0-----:R-:W4:Y:S04]  /*71e0*/  LDL.LU.64 R48, [R1+0x5f0] ;  /* 0x0005f00001307983 */ /* 0x001f280000300a00 */
[----:B------:R-:W-:Y:S04]  /*71f0*/  STL.64 [R1+0x708], R50 ;  /* 0x0007083201007387 */ /* 0x000fe80000100a00 */
[----:B------:R0:W-:Y:S04]  /*7200*/  STL.64 [R1+0x720], R50 ;  /* 0x0007203201007387 */ /* 0x0001e80000100a00 */
[----:B0-----:R-:W4:Y:S01]  /*7210*/  LDL.LU.64 R50, [R1+0x5f8] ;  /* 0x0005f80001327983 */ /* 0x001f220000300a00 */
[----:B--2---:R-:W-:-:S04]  /*7220*/  @!P2 SHF.R.U32.HI R8, RZ, 0x10, R31 ;  /* 0x00000010ff08a819 */ /* 0x004fc8000001161f */
[----:B------:R-:W-:Y:S02]  /*7230*/  @!P2 PRMT R60, R8, 0x7610, R60 ;  /* 0x00007610083ca816 */ /* 0x000fe4000000003c */
[----:B---3--:R-:W-:-:S03]  /*7240*/  @!P2 PRMT R9, R30, 0x7610, R9 ;  /* 0x000076101e09a816 */ /* 0x008fc60000000009 */
[----:B------:R-:W-:Y:S04]  /*7250*/  STL.64 [R1+0x6e8], R60 ;  /* 0x0006e83c01007387 */ /* 0x000fe80000100a00 */
[----:B------:R-:W-:Y:S04]  /*7260*/  STL.64 [R1+0x718], R60 ;  /* 0x0007183c01007387 */ /* 0x000fe80000100a00 */
[----:B------:R-:W-:Y:S04]  /*7270*/  STL [R1+0x728], R60 ;  /* 0x0007283c01007387 */ /* 0x000fe80000100800 */
[----:B------:R0:W-:Y:S04]  /*7280*/  STL.64 [R1+0x750], R60 ;  /* 0x0007503c01007387 */ /* 0x0001e80000100a00 */
[----:B------:R4:W-:Y:S04]  /*7290*/  STL.S16 [R1+0x210], R9 ;  /* 0x0002100901007387 */ /* 0x0009e80000100600 */
[----:B0-----:R-:W2:Y:S01]  /*72a0*/  LDL.LU.64 R60, [R1+0x228] ;  /* 0x00022800013c7983 */ /* 0x001ea20000300a00 */
[----:B----4-:R-:W-:-:S04]  /*72b0*/  @!P1 SHF.R.U32.HI R9, RZ, 0x10, R43 ;  /* 0x00000010ff099819 */ /* 0x010fc8000001162b */
        /* <DEDUP_REMOVED lines=15> */
[----:B------:R-:W-:Y:S01]  /*73b0*/  LOP3.LUT P2, RZ, R59, 0x2000, RZ, 0xc0, !PT ;  /* 0x000020003bff7812 */ /* 0x000fe2000784c0ff */
[----:B------:R0:W-:Y:S04]  /*73c0*/  STL.S16 [R1+0x23c], R46 ;  /* 0x00023c2e01007387 */ /* 0x0001e80000100600 */
[----:B------:R-:W4:Y:S01]  /*73d0*/  @!P3 LDG.E R44, desc[UR10][R48.64] ;  /* 0x0000000a302cb981 */ /* 0x000f22000c1e1900 */
[----:B0-----:R-:W-:-:S03]  /*73e0*/  HFMA2.MMA R46, -RZ, RZ, 0, 0 ;  /* 0x00000000ff2e7435 */ /* 0x001fc600000001ff */
[----:B------:R0:W-:Y:S01]  /*73f0*/  STL [R1+0x120], R24 ;  /* 0x0001201801007387 */ /* 0x0001e20000100800 */
[----:B------:R-:W-:Y:S02]  /*7400*/  PRMT R11, RZ, 0x7610, R11 ;  /* 0x00007610ff0b7816 */ /* 0x000fe4000000000b */
[----:B------:R-:W-:Y:S01]  /*7410*/  PRMT R10, RZ, 0x7610, R10 ;  /* 0x00007610ff0a7816 */ /* 0x000fe2000000000a */
[----:B------:R-:W4:Y:S04]  /*7420*/  LDL.LU.64 R48, [R1+0x5d0] ;  /* 0x0005d00001307983 */ /* 0x000f280000300a00 */
[----:B------:R-:W4:Y:S01]  /*7430*/  @!P2 LDG.E R46, desc[UR10][R50.64] ;  /* 0x0000000a322ea981 */ /* 0x000f22000c1e1900 */
[----:B0-----:R-:W-:-:S03]  /*7440*/  MOV R24, RZ ;  /* 0x000000ff00187202 */ /* 0x001fc60000000f00 */
        /* <DEDUP_REMOVED lines=21> */
[----:B------:R-:W-:-:S04]  /*75a0*/  PRMT R9, RZ, 0x7610, R9 ;  /* 0x00007610ff097816 */ /* 0x000fc80000000009 */
[----:B------:R-:W-:Y:S02]  /*75b0*/  @!P1 PRMT R9, R43, 0x7610, R9 ;  /* 0x000076102b099816 */ /* 0x000fe40000000009 */
[----:B------:R-:W-:Y:S02]  /*75c0*/  LOP3.LUT P1, RZ, R59, 0x1000, RZ, 0xc0, !PT ;  /* 0x000010003bff7812 */ /* 0x000fe4000782c0ff */
[----:B------:R-:W-:Y:S02]  /*75d0*/  PRMT R11, RZ, 0x7610, R11 ;  /* 0x00007610ff0b7816 */ /* 0x000fe4000000000b */
[----:B------:R-:W-:Y:S02]  /*75e0*/  PRMT R12, RZ, 0x7610, R12 ;  /* 0x00007610ff0c7816 */ /* 0x000fe4000000000c */
[----:B------:R-:W-:Y:S02]  /*75f0*/  CS2R R34, SRZ ;  /* 0x0000000000227805 */ /* 0x000fe4000001ff00 */
[----:B------:R-:W-:-:S02]  /*7600*/  @!P3 PRMT R11, R45, 0x7610, R11 ;  /* 0x000076102d0bb816 */ /* 0x000fc4000000000b */
[----:B------:R-:W-:Y:S02]  /*7610*/  @!P3 PRMT R12, R44, 0x7610, R12 ;  /* 0x000076102c0cb816 */ /* 0x000fe4000000000c */
[----:B------:R-:W-:Y:S01]  /*7620*/  LOP3.LUT P3, RZ, R59, 0x800, RZ, 0xc0, !PT ;  /* 0x000008003bff7812 */ /* 0x000fe2000786c0ff */
[----:B------:R0:W-:Y:S04]  /*7630*/  STL [R1+0x2c], R0 ;  /* 0x00002c0001007387 */ /* 0x0001e80000100800 */
[----:B------:R-:W3:Y:S04]  /*7640*/  @!P1 LDG.E R35, desc[UR10][R60.64] ;  /* 0x0000000a3c239981 */ /* 0x000ee8000c1e1900 */
[----:B------:R1:W-:Y:S01]  /*7650*/  STL.S16 [R1+0x21c], R37 ;  /* 0x00021c2501007387 */ /* 0x0003e20000100600 */
[----:B0-----:R-:W-:-:S03]  /*7660*/  MOV R0, RZ ;  /* 0x000000ff00007202 */ /* 0x001fc60000000f00 */
[----:B------:R-:W4:Y:S04]  /*7670*/  @!P1 LDG.E R34, desc[UR10][R48.64] ;  /* 0x0000000a30229981 */ /* 0x000f28000c1e1900 */
[----:B------:R-:W4:Y:S01]  /*7680*/  LDL.LU.64 R60, [R1+0x5c0] ;  /* 0x0005c000013c7983 */ /* 0x000f220000300a00 */
[----:B-1----:R-:W-:-:S03]  /*7690*/  HFMA2.MMA R37, -RZ, RZ, 0, 0 ;  /* 0x00000000ff257435 */ /* 0x002fc600000001ff */
[----:B------:R-:W4:Y:S04]  /*76a0*/  @!P3 LDG.E R0, desc[UR10][R50.64] ;  /* 0x0000000a3200b981 */ /* 0x000f28000c1e1900 */
[----:B------:R-:W4:Y:S01]  /*76b0*/  LDL.LU.64 R48, [R1+0x5b0] ;  /* 0x0005b00001307983 */ /* 0x000f220000300a00 */
[----:B------:R-:W-:-:S03]  /*76c0*/  PRMT R13, RZ, 0x7610, R13 ;  /* 0x00007610ff0d7816 */ /* 0x000fc6000000000d */
[----:B--2---:R0:W2:Y:S01]  /*76d0*/  @!P3 LDG.E R37, desc[UR10][R32.64] ;  /* 0x0000000a2025b981 */ /* 0x0040a2000c1e1900 */
[----:B------:R-:W-:-:S03]  /*76e0*/  PRMT R15, RZ, 0x7610, R15 ;  /* 0x00007610ff0f7816 */ /* 0x000fc6000000000f */
[----:B------:R1:W-:Y:S01]  /*76f0*/  STL [R1+0x30], R29 ;  /* 0x0000301d01007387 */ /* 0x0003e20000100800 */
[----:B------:R-:W-:Y:S02]  /*7700*/  PRMT R14, RZ, 0x7610, R14 ;  /* 0x00007610ff0e7816 */ /* 0x000fe4000000000e */
[----:B------:R-:W-:Y:S01]  /*7710*/  PRMT R36, RZ, 0x7610, R36 ;  /* 0x00007610ff247816 */ /* 0x000fe20000000024 */
[----:B------:R0:W-:Y:S04]  /*7720*/  STL [R1+0x114], R17 ;  /* 0x0001141101007387 */ /* 0x0001e80000100800 */
[----:B------:R-:W2:Y:S01]  /*7730*/  LDL.LU.64 R32, [R1+0x8f0] ;  /* 0x0008f00001207983 */ /* 0x000ea20000300a00 */
[----:B------:R-:W-:Y:S02]  /*7740*/  @!P2 PRMT R13, R46, 0x7610, R13 ;  /* 0x000076102e0da816 */ /* 0x000fe4000000000d */
[----:B------:R-:W-:Y:S01]  /*7750*/  @!P2 PRMT R15, R24, 0x7610, R15 ;  /* 0x00007610180fa816 */ /* 0x000fe2000000000f */
[----:B------:R-:W2:Y:S01]  /*7760*/  LDL.LU.64 R50, [R1+0x5b8] ;  /* 0x0005b80001327983 */ /* 0x000ea20000300a00 */
[----:B------:R-:W-:Y:S01]  /*7770*/  LOP3.LUT P2, RZ, R59, 0x400, RZ, 0xc0, !PT ;  /* 0x000004003bff7812 */ /* 0x000fe2000784c0ff */
[----:B-1----:R-:W-:-:S02]  /*7780*/  HFMA2.MMA R29, -RZ, RZ, 0, 0 ;  /* 0x00000000ff1d7435 */ /* 0x002fc400000001ff */
[----:B------:R3:W-:Y:S01]  /*7790*/  STL.S16 [R1+0x5ec], R15 ;  /* 0x0005ec0f01007387 */ /* 0x0007e20000100600 */
[----:B0-----:R-:W-:Y:S02]  /*77a0*/  PRMT R17, RZ, 0x7610, R17 ;  /* 0x00007610ff117816 */ /* 0x001fe40000000011 */
[----:B---3--:R-:W-:-:S04]  /*77b0*/  @!P1 SHF.R.U32.HI R15, RZ, 0x10, R35 ;  /* 0x00000010ff0f9819 */ /* 0x008fc80000011623 */
[----:B------:R-:W-:-:S03]  /*77c0*/  @!P1 PRMT R14, R15, 0x7610, R14 ;  /* 0x000076100f0e9816 */ /* 0x000fc6000000000e */
[----:B----4-:R-:W3:Y:S01]  /*77d0*/  @!P2 LDG.E R29, desc[UR10][R60.64] ;  /* 0x0000000a3c1da981 */ /* 0x010ee2000c1e1900 */
[----:B------:R-:W-:Y:S02]  /*77e0*/  @!P1 SHF.R.U32.HI R15, RZ, 0x10, R34 ;  /* 0x00000010ff0f9819 */ /* 0x000fe40000011622 */
[----:B------:R-:W-:Y:S02]  /*77f0*/  @!P3 PRMT R36, R0, 0x7610, R36 ;  /* 0x000076100024b816 */ /* 0x000fe40000000024 */
[----:B------:R-:W-:-:S03]  /*7800*/  @!P1 PRMT R17, R15, 0x7610, R17 ;  /* 0x000076100f119816 */ /* 0x000fc60000000011 */
[----:B------:R0:W-:Y:S04]  /*7810*/  STL.S16 [R1+0x5cc], R36 ;  /* 0x0005cc2401007387 */ /* 0x0001e80000100600 */
[----:B------:R1:W-:Y:S04]  /*7820*/  STL.S16 [R1+0x5d0], R17 ;  /* 0x0005d01101007387 */ /* 0x0003e80000100600 */
[----:B------:R-:W4:Y:S01]  /*7830*/  LDL.LU.64 R60, [R1+0x5a0] ;  /* 0x0005a000013c7983 */ /* 0x000f220000300a00 */
[----:B0-----:R-:W-:-:S06]  /*7840*/  MOV R36, RZ ;  /* 0x000000ff00247202 */ /* 0x001fcc0000000f00 */
[----:B------:R-:W4:Y:S01]  /*7850*/  @!P2 LDG.E R36, desc[UR10][R48.64] ;  /* 0x0000000a3024a981 */ /* 0x000f22000c1e1900 */
[----:B--2---:R-:W-:-:S03]  /*7860*/  PRMT R33, RZ, 0x7610, R33 ;  /* 0x00007610ff217816 */ /* 0x004fc60000000021 */
[----:B------:R-:W-:Y:S01]  /*7870*/  STL [R1+0x130], R5 ;  /* 0x0001300501007387 */ /* 0x000fe20000100800 */
[----:B-1----:R-:W-:Y:S02]  /*7880*/  @!P3 SHF.R.U32.HI R17, RZ, 0x10, R37 ;  /* 0x00000010ff11b819 */ /* 0x002fe40000011625 */
        /* <DEDUP_REMOVED lines=13> */
[----:B---3--:R-:W-:Y:S02]  /*7960*/  @!P2 SHF.R.U32.HI R5, RZ, 0x10, R29 ;  /* 0x00000010ff05a819 */ /* 0x008fe4000001161d */
[----:B------:R-:W-:Y:S02]  /*7970*/  @!P1 PRMT R15, R35, 0x7610, R15 ;  /* 0x00007610230f9816 */ /* 0x000fe4000000000f */
[----:B------:R-:W-:Y:S02]  /*7980*/  @!P2 PRMT R42, R5, 0x7610, R42 ;  /* 0x00007610052aa816 */ /* 0x000fe4000000002a */
[----:B------:R-:W-:-:S02]  /*7990*/  @!P1 PRMT R16, R34, 0x7610, R16 ;  /* 0x0000761022109816 */ /* 0x000fc40000000010 */
[----:B------:R-:W-:Y:S01]  /*79a0*/  LOP3.LUT P1, RZ, R59, 0x200, RZ, 0xc0, !PT ;  /* 0x000002003bff7812 */ /* 0x000fe2000782c0ff */
[----:B------:R0:W-:Y:S01]  /*79b0*/  STL.S16 [R1+0x5b0], R42 ;  /* 0x0005b02a01007387 */ /* 0x0001e20000100600 */
[----:B------:R-:W-:Y:S02]  /*79c0*/  PRMT R20, RZ, 0x7610, R20 ;  /* 0x00007610ff147816 */ /* 0x000fe40000000014 */
[----:B----4-:R-:W-:Y:S01]  /*79d0*/  @!P2 SHF.R.U32.HI R5, RZ, 0x10, R36 ;  /* 0x00000010ff05a819 */ /* 0x010fe20000011624 */
[----:B0-----:R-:W-:-:S03]  /*79e0*/  HFMA2.MMA R42, -RZ, RZ, 0, 0 ;  /* 0x00000000ff2a7435 */ /* 0x001fc600000001ff */
[----:B------:R-:W-:Y:S02]  /*79f0*/  @!P2 PRMT R20, R5, 0x7610, R20 ;  /* 0x000076100514a816 */ /* 0x000fe40000000014 */
[----:B------:R-:W-:Y:S02]  /*7a00*/  MOV R5, RZ ;  /* 0x000000ff00057202 */ /* 0x000fe40000000f00 */
[----:B------:R-:W-:-:S03]  /*7a10*/  PRMT R17, RZ, 0x7610, R17 ;  /* 0x00007610ff117816 */ /* 0x000fc60000000011 */
[----:B------:R-:W3:Y:S01]  /*7a20*/  @!P1 LDG.E R42, desc[UR10][R50.64] ;  /* 0x0000000a322a9981 */ /* 0x000ee2000c1e1900 */
[----:B------:R-:W-:Y:S02]  /*7a30*/  @!P3 PRMT R17, R37, 0x7610, R17 ;  /* 0x000076102511b816 */ /* 0x000fe40000000011 */
[----:B------:R-:W-:Y:S01]  /*7a40*/  LOP3.LUT P3, RZ, R59, 0x100, RZ, 0xc0, !PT ;  /* 0x000001003bff7812 */ /* 0x000fe2000786c0ff */
[----:B------:R-:W-:Y:S01]  /*7a50*/  HFMA2.MMA R43, -RZ, RZ, 0, 0 ;  /* 0x00000000ff2b7435 */ /* 0x000fe200000001ff */
[----:B------:R-:W4:Y:S11]  /*7a60*/  LDL.LU.64 R50, [R1+0x580] ;  /* 0x0005800001327983 */ /* 0x000f360000300a00 */
        /* <DEDUP_REMOVED lines=20> */
[----:B------:R-:W-:Y:S01]  /*7bb0*/  LOP3.LUT P2, RZ, R59, 0x80, RZ, 0xc0, !PT ;  /* 0x000000803bff7812 */ /* 0x000fe2000784c0ff */
[----:B------:R1:W-:Y:S01]  /*7bc0*/  STL.S16 [R1+0x5a8], R31 ;  /* 0x0005a81f01007387 */ /* 0x0003e20000100600 */
[----:B0-----:R-:W-:Y:S01]  /*7bd0*/  PRMT R26, RZ, 0x7610, R26 ;  /* 0x00007610ff1a7816 */ /* 0x001fe2000000001a */
[----:B-1----:R-:W-:Y:S01]  /*7be0*/  HFMA2.MMA R31, -RZ, RZ, 0, 0 ;  /* 0x00000000ff1f7435 */ /* 0x002fe200000001ff */
[----:B--2---:R-:W-:-:S04]  /*7bf0*/  @!P1 SHF.R.U32.HI R20, RZ, 0x10, R5 ;  /* 0x00000010ff149819 */ /* 0x004fc80000011605 */
[----:B------:R-:W-:Y:S02]  /*7c00*/  @!P1 PRMT R25, R20, 0x7610, R25 ;  /* 0x0000761014199816 */ /* 0x000fe40000000019 */
[----:B------:R-:W-:-:S03]  /*7c10*/  @!P1 PRMT R21, R5, 0x7610, R21 ;  /* 0x0000761005159816 */ /* 0x000fc60000000015 */
[----:B------:R0:W-:Y:S04]  /*7c20*/  STL.S16 [R1+0x5b8], R25 ;  /* 0x0005b81901007387 */ /* 0x0001e80000100600 */
[----:B------:R1:W-:Y:S04]  /*7c30*/  STL.S16 [R1+0x5ac], R21 ;  /* 0x0005ac1501007387 */ /* 0x0003e80000100600 */
[----:B----4-:R2:W3:Y:S01]  /*7c40*/  @!P2 LDG.E R31, desc[UR10][R32.64] ;  /* 0x0000000a201fa981 */ /* 0x0104e2000c1e1900 */
[----:B0-----:R-:W-:Y:S02]  /*7c50*/  MOV R25, RZ ;  /* 0x000000ff00197202 */ /* 0x001fe40000000f00 */
[----:B-1----:R-:W-:-:S04]  /*7c60*/  @!P3 SHF.R.U32.HI R21, RZ, 0x10, R43 ;  /* 0x00000010ff15b819 */ /* 0x002fc8000001162b */
[----:B------:R-:W4:Y:S01]  /*7c70*/  @!P3 LDG.E R25, desc[UR10][R48.64] ;  /* 0x0000000a3019b981 */ /* 0x000f22000c1e1900 */
[----:B------:R-:W-:-:S03]  /*7c80*/  @!P3 PRMT R26, R21, 0x7610, R26 ;  /* 0x00007610151ab816 */ /* 0x000fc6000000001a */
[----:B------:R-:W2:Y:S04]  /*7c90*/  LDL.LU R32, [R1+0x8e8] ;  /* 0x0008e80001207983 */ /* 0x000ea80000300800 */
[----:B------:R0:W-:Y:S04]  /*7ca0*/  STL.S16 [R1+0x58c], R26 ;  /* 0x00058c1a01007387 */ /* 0x0001e80000100600 */
[----:B------:R-:W3:Y:S01]  /*7cb0*/  LDL.LU.64 R48, [R1+0x578] ;  /* 0x0005780001307983 */ /* 0x000ee20000300a00 */
[----:B0-----:R-:W-:-:S06]  /*7cc0*/  MOV R26, RZ ;  /* 0x000000ff001a7202 */ /* 0x001fcc0000000f00 */
[----:B------:R-:W3:Y:S04]  /*7cd0*/  @!P2 LDG.E R26, desc[UR10][R50.64] ;  /* 0x0000000a321aa981 */ /* 0x000ee8000c1e1900 */
[----:B------:R0:W-:Y:S01]  /*7ce0*/  STL [R1+0x24], R23 ;  /* 0x0000241701007387 */ /* 0x0001e20000100800 */
[----:B------:R-:W-:-:S03]  /*7cf0*/  PRMT R20, RZ, 0x7610, R20 ;  /* 0x00007610ff147816 */ /* 0x000fc60000000014 */
[----:B------:R1:W-:Y:S04]  /*7d00*/  STL [R1+0x12c], R28 ;  /* 0x00012c1c01007387 */ /* 0x0003e80000100800 */
[----:B------:R-:W3:Y:S01]  /*7d10*/  LDL.LU.64 R50, [R1+0x560] ;  /* 0x0005600001327983 */ /* 0x000ee20000300a00 */
[----:B0-----:R-:W-:Y:S02]  /*7d20*/  PRMT R23, RZ, 0x7610, R23 ;  /* 0x00007610ff177816 */ /* 0x001fe40000000017 */
[----:B------:R-:W-:Y:S02]  /*7d30*/  @!P1 PRMT R20, R42, 0x7610, R20 ;  /* 0x000076102a149816 */ /* 0x000fe40000000014 */
[----:B-1----:R-:W-:Y:S02]  /*7d40*/  PRMT R28, RZ, 0x7610, R28 ;  /* 0x00007610ff1c7816 */ /* 0x002fe4000000001c */
        /* <DEDUP_REMOVED lines=12> */
[----:B0-----:R-:W-:-:S06]  /*7e10*/  MOV R28, RZ ;  /* 0x000000ff001c7202 */ /* 0x001fcc0000000f00 */
[----:B------:R-:W2:Y:S04]  /*7e20*/  @!P1 LDG.E R28, desc[UR10][R60.64] ;  /* 0x0000000a3c1c9981 */ /* 0x000ea8000c1e1900 */
[----:B------:R0:W-:Y:S01]  /*7e30*/  STL.S16 [R1+0x580], R32 ;  /* 0x0005802001007387 */ /* 0x0001e20000100600 */
[----:B------:R-:W-:-:S03]  /*7e40*/  @!P2 PRMT R27, R26, 0x7610, R27 ;  /* 0x000076101a1ba816 */ /* 0x000fc6000000001b */
[----:B------:R-:W-:Y:S01]  /*7e50*/  STL [R1+0x134], R30 ;  /* 0x0001341e01007387 */ /* 0x000fe20000100800 */
[----:B------:R-:W-:-:S03]  /*7e60*/  PRMT R21, RZ, 0x7610, R21 ;  /* 0x00007610ff157816 */ /* 0x000fc60000000015 */
[----:B------:R-:W-:Y:S04]  /*7e70*/  STL [R1+0x20], R22 ;  /* 0x0000201601007387 */ /* 0x000fe80000100800 */
[----:B0-----:R-:W3:Y:S04]  /*7e80*/  LDL.LU.64 R32, [R1+0x570] ;  /* 0x0005700001207983 */ /* 0x001ee80000300a00 */
[----:B------:R0:W-:Y:S04]  /*7e90*/  STL.S16 [R1+0x584], R27 ;  /* 0x0005841b01007387 */ /* 0x0001e80000100600 */
[----:B------:R1:W-:Y:S04]  /*7ea0*/  STL [R1+0x44], R35 ;  /* 0x0000442301007387 */ /* 0x0003e80000100800 */
[----:B------:R-:W4:Y:S01]  /*7eb0*/  LDL.LU.64 R60, [R1+0x548] ;  /* 0x00054800013c7983 */ /* 0x000f220000300a00 */
[----:B0-----:R-:W-:-:S10]  /*7ec0*/  HFMA2.MMA R27, -RZ, RZ, 0, 0 ;  /* 0x00000000ff1b7435 */ /* 0x001fd400000001ff */
[----:B------:R-:W4:Y:S04]  /*7ed0*/  @!P1 LDG.E R27, desc[UR10][R48.64] ;  /* 0x0000000a301b9981 */ /* 0x000f28000c1e1900 */
[----:B------:R-:W4:Y:S01]  /*7ee0*/  LDL.LU.64 R48, [R1+0x8e0] ;  /* 0x0008e00001307983 */ /* 0x000f220000300a00 */
[----:B------:R-:W-:Y:S02]  /*7ef0*/  PRMT R30, RZ, 0x7610, R30 ;  /* 0x00007610ff1e7816 */ /* 0x000fe4000000001e */
[----:B------:R-:W-:Y:S02]  /*7f00*/  PRMT R22, RZ, 0x7610, R22 ;  /* 0x00007610ff167816 */ /* 0x000fe40000000016 */
[----:B------:R-:W-:Y:S02]  /*7f10*/  @!P3 PRMT R21, R43, 0x7610, R21 ;  /* 0x000076102b15b816 */ /* 0x000fe40000000015 */
[----:B------:R-:W-:-:S02]  /*7f20*/  @!P3 PRMT R22, R25, 0x7610, R22 ;  /* 0x000076101916b816 */ /* 0x000fc40000000016 */
[----:B------:R-:W-:Y:S02]  /*7f30*/  LOP3.LUT P3, RZ, R59, 0x20, RZ, 0xc0, !PT ;  /* 0x000000203bff7812 */ /* 0x000fe4000786c0ff */
[----:B-1----:R-:W-:-:S11]  /*7f40*/  MOV R35, RZ ;  /* 0x000000ff00237202 */ /* 0x002fd60000000f00 */
        /* <DEDUP_REMOVED lines=8> */
[----:B0-----:R-:W-:-:S10]  /*7fd0*/  HFMA2.MMA R30, -RZ, RZ, 0, 0 ;  /* 0x00000000ff1e7435 */ /* 0x001fd400000001ff */
        /* <DEDUP_REMOVED lines=12> */
[----:B------:R-:W-:Y:S01]  /*80a0*/  LOP3.LUT P2, RZ, R59, 0x10, RZ, 0xc0, !PT ;  /* 0x000000103bff7812 */ /* 0x000fe2000784c0ff */
[----:B------:R-:W-:Y:S01]  /*80b0*/  HFMA2.MMA R37, -RZ, RZ, 0, 0 ;  /* 0x00000000ff257435 */ /* 0x000fe200000001ff */
[----:B--2---:R-:W-:Y:S02]  /*80c0*/  @!P3 SHF.R.U32.HI R34, RZ, 0x10, R30 ;  /* 0x00000010ff22b819 */ /* 0x004fe4000001161e */
[----:B---3--:R-:W-:Y:S02]  /*80d0*/  PRMT R33, RZ, 0x7610, R33 ;  /* 0x00007610ff217816 */ /* 0x008fe40000000021 */
        /* <DEDUP_REMOVED lines=8> */
[----:B------:R-:W2:Y:S04]  /*8160*/  @!P2 LDG.E R34, desc[UR10][R60.64] ;  /* 0x0000000a3c22a981 */ /* 0x000ea8000c1e1900 */
[----:B------:R-:W-:Y:S04]  /*8170*/  STL.S16 [R1+0x560], R33 ;  /* 0x0005602101007387 */ /* 0x000fe80000100600 */
[----:B------:R0:W-:Y:S04]  /*8180*/  STL.S16 [R1+0x56c], R32 ;  /* 0x00056c2001007387 */ /* 0x0001e80000100600 */
[----:B----4-:R-:W3:Y:S01]  /*8190*/  @!P2 LDG.E R37, desc[UR10][R48.64] ;  /* 0x0000000a3025a981 */ /* 0x010ee2000c1e1900 */
[----:B------:R-:W-:-:S03]  /*81a0*/  PRMT R24, RZ, 0x7610, R24 ;  /* 0x00007610ff187816 */ /* 0x000fc60000000018 */
[----:B------:R1:W-:Y:S04]  /*81b0*/  STL [R1+0x138], R39 ;  /* 0x0001382701007387 */ /* 0x0003e80000100800 */
[----:B0-----:R-:W4:Y:S04]  /*81c0*/  LDL.LU.64 R32, [R1+0x550] ;  /* 0x0005500001207983 */ /* 0x001f280000300a00 */
[----:B------:R-:W4:Y:S01]  /*81d0*/  LDL.LU.64 R48, [R1+0x8c8] ;  /* 0x0008c80001307983 */ /* 0x000f220000300a00 */
[----:B-1----:R-:W-:Y:S02]  /*81e0*/  PRMT R39, RZ, 0x7610, R39 ;  /* 0x00007610ff277816 */ /* 0x002fe40000000027 */
[----:B------:R-:W-:Y:S01]  /*81f0*/  @!P1 PRMT R24, R27, 0x7610, R24 ;  /* 0x000076101b189816 */ /* 0x000fe20000000018 */
[----:B------:R0:W-:Y:S01]  /*8200*/  STL [R1+0x4c], R29 ;  /* 0x00004c1d01007387 */ /* 0x0001e20000100800 */
[----:B------:R-:W-:-:S03]  /*8210*/  LOP3.LUT P1, RZ, R59, 0x8, RZ, 0xc0, !PT ;  /* 0x000000083bff7812 */ /* 0x000fc6000782c0ff */
[----:B------:R-:W-:Y:S04]  /*8220*/  STL [R1+0x148], R0 ;  /* 0x0001480001007387 */ /* 0x000fe80000100800 */
[----:B------:R-:W4:Y:S01]  /*8230*/  LDL.LU.64 R60, [R1+0x530] ;  /* 0x00053000013c7983 */ /* 0x000f220000300a00 */
[----:B0-----:R-:W-:-:S06]  /*8240*/  MOV R29, RZ ;  /* 0x000000ff001d7202 */ /* 0x001fcc0000000f00 */
[----:B------:R-:W4:Y:S01]  /*8250*/  @!P1 LDG.E R29, desc[UR10][R50.64] ;  /* 0x0000000a321d9981 */ /* 0x000f22000c1e1900 */
[----:B------:R-:W-:Y:S02]  /*8260*/  PRMT R58, RZ, 0x7610, R58 ;  /* 0x00007610ff3a7816 */ /* 0x000fe4000000003a */
[----:B--2---:R-:W-:Y:S01]  /*8270*/  @!P2 PRMT R39, R34, 0x7610, R39 ;  /* 0x000076102227a816 */ /* 0x004fe20000000027 */
[----:B------:R-:W-:Y:S04]  /*8280*/  STL [R1+0x50], R42 ;  /* 0x0000502a01007387 */ /* 0x000fe80000100800 */
[----:B------:R0:W-:Y:S04]  /*8290*/  STL.S16 [R1+0x258], R39 ;  /* 0x0002582701007387 */ /* 0x0001e80000100600 */
[----:B------:R-:W2:Y:S01]  /*82a0*/  LDL.LU.64 R50, [R1+0x520] ;  /* 0x0005200001327983 */ /* 0x000ea20000300a00 */
[----:B0-----:R-:W-:Y:S01]  /*82b0*/  HFMA2.MMA R39, -RZ, RZ, 0, 0 ;  /* 0x00000000ff277435 */ /* 0x001fe200000001ff */
[----:B---3--:R-:W-:-:S09]  /*82c0*/  @!P2 SHF.R.U32.HI R0, RZ, 0x10, R37 ;  /* 0x00000010ff00a819 */ /* 0x008fd20000011625 */
        /* <DEDUP_REMOVED lines=14> */
[----:B------:R-:W-:Y:S01]  /*83b0*/  LOP3.LUT P3, RZ, R59, 0x4, RZ, 0xc0, !PT ;  /* 0x000000043bff7812 */ /* 0x000fe2000786c0ff */
[----:B------:R-:W-:Y:S01]  /*83c0*/  HFMA2.MMA R42, -RZ, RZ, 0, 0 ;  /* 0x00000000ff2a7435 */ /* 0x000fe200000001ff */
        /* <DEDUP_REMOVED lines=8> */
[----:B------:R0:W-:Y:S04]  /*8450*/  STL.S16 [R1+0x544], R0 ;  /* 0x0005440001007387 */ /* 0x0001e80000100600 */
[----:B--2---:R-:W2:Y:S01]  /*8460*/  @!P3 LDG.E R42, desc[UR10][R48.64] ;  /* 0x0000000a302ab981 */ /* 0x004ea2000c1e1900 */
[----:B0-----:R-:W-:-:S03]  /*8470*/  MOV R0, RZ ;  /* 0x000000ff00007202 */ /* 0x001fc60000000f00 */
[----:B------:R-:W3:Y:S04]  /*8480*/  LDL.LU.64 R48, [R1+0x8b0] ;  /* 0x0008b00001307983 */ /* 0x000ee80000300a00 */
[----:B------:R-:W4:Y:S04]  /*8490*/  @!P3 LDG.E R0, desc[UR10][R60.64] ;  /* 0x0000000a3c00b981 */ /* 0x000f28000c1e1900 */
[----:B------:R-:W-:Y:S04]  /*84a0*/  STL.S16 [R1+0x540], R33 ;  /* 0x0005402101007387 */ /* 0x000fe80000100600 */
[----:B------:R0:W-:Y:S04]  /*84b0*/  STL.S16 [R1+0x54c], R32 ;  /* 0x00054c2001007387 */ /* 0x0001e80000100600 */
[----:B------:R1:W-:Y:S04]  /*84c0*/  STL [R1+0x14c], R36 ;  /* 0x00014c2401007387 */ /* 0x0003e80000100800 */
[----:B------:R-:W-:Y:S04]  /*84d0*/  STL [R1+0x150], R5 ;  /* 0x0001500501007387 */ /* 0x000fe80000100800 */
[----:B0-----:R-:W4:Y:S01]  /*84e0*/  LDL.LU.64 R32, [R1+0x528] ;  /* 0x0005280001207983 */ /* 0x001f220000300a00 */
[----:B-1----:R-:W-:-:S02]  /*84f0*/  PRMT R36, RZ, 0x7610, R36 ;  /* 0x00007610ff247816 */ /* 0x002fc40000000024 */
[----:B------:R-:W-:Y:S01]  /*8500*/  LOP3.LUT P2, RZ, R59, 0x2, RZ, 0xc0, !PT ;  /* 0x000000023bff7812 */ /* 0x000fe2000784c0ff */
[----:B------:R0:W-:Y:S04]  /*8510*/  STL.S16 [R1+0x244], R58 ;  /* 0x0002443a01007387 */ /* 0x0001e80000100600 */
[----:B------:R-:W4:Y:S04]  /*8520*/  LDL.LU.64 R60, [R1+0x510] ;  /* 0x00051000013c7983 */ /* 0x000f280000300a00 */
[----:B0-----:R-:W4:Y:S01]  /*8530*/  LDL.LU R58, [R1+0x8d0] ;  /* 0x0008d000013a7983 */ /* 0x001f220000300800 */
[----:B--2---:R-:W-:-:S02]  /*8540*/  @!P3 SHF.R.U32.HI R5, RZ, 0x10, R42 ;  /* 0x00000010ff05b819 */ /* 0x004fc4000001162a */
[----:B---3--:R-:W-:Y:S02]  /*8550*/  PRMT R49, RZ, 0x7610, R49 ;  /* 0x00007610ff317816 */ /* 0x008fe40000000031 */
[----:B------:R-:W-:Y:S02]  /*8560*/  PRMT R48, RZ, 0x7610, R48 ;  /* 0x00007610ff307816 */ /* 0x000fe40000000030 */
        /* <DEDUP_REMOVED lines=16> */
[----:B------:R-:W-:Y:S04]  /*8670*/  STL [R1+0x154], R25 ;  /* 0x0001541901007387 */ /* 0x000fe80000100800 */
[----:B------:R1:W-:Y:S04]  /*8680*/  STL [R1+0x58], R31 ;  /* 0x0000581f01007387 */ /* 0x0003e80000100800 */
[----:B0-----:R-:W4:Y:S01]  /*8690*/  LDL.LU.64 R48, [R1+0x518] ;  /* 0x0005180001307983 */ /* 0x001f220000300a00 */
[----:B------:R-:W-:Y:S02]  /*86a0*/  @!P1 PRMT R58, R39, 0x7610, R58 ;  /* 0x00007610273a9816 */ /* 0x000fe4000000003a */
[----:B------:R-:W-:Y:S01]  /*86b0*/  LOP3.LUT P1, RZ, R59, 0x1, RZ, 0xc0, !PT ;  /* 0x000000013bff7812 */ /* 0x000fe2000782c0ff */
[----:B------:R-:W4:Y:S01]  /*86c0*/  LDL.LU.64 R50, [R1+0x500] ;  /* 0x0005000001327983 */ /* 0x000f220000300a00 */
[----:B-1----:R-:W-:-:S03]  /*86d0*/  HFMA2.MMA R31, -RZ, RZ, 0, 0 ;  /* 0x00000000ff1f7435 */ /* 0x002fc600000001ff */
        /* <DEDUP_REMOVED lines=46> */
[----:B-1----:R-:W-:-:S06]  /*89c0*/  MOV R30, RZ ;  /* 0x000000ff001e7202 */ /* 0x002fcc0000000f00 */
        /* <DEDUP_REMOVED lines=139> */
[----:B0-----:R-:W-:-:S03]  /*9280*/  IMAD.MOV.U32 R5, RZ, RZ, RZ ;  /* 0x000000ffff057224 */ /* 0x001fc600078e00ff */
        /* <DEDUP_REMOVED lines=10> */
[----:B-1----:R-:W-:-:S10]  /*9330*/  HFMA2.MMA R26, -RZ, RZ, 0, 0 ;  /* 0x00000000ff1a7435 */ /* 0x002fd400000001ff */
        /* <DEDUP_REMOVED lines=22> */
[----:B------:R-:W-:Y:S01]  /*94a0*/  LOP3.LUT P1, RZ, R38, 0x800000, RZ, 0xc0, !PT ;  /* 0x0080000026ff7812 */ /* 0x000fe2000782c0ff */
[----:B------:R-:W-:Y:S01]  /*94b0*/  HFMA2.MMA R28, -RZ, RZ, 0, 0 ;  /* 0x00000000ff1c7435 */ /* 0x000fe200000001ff */
[----:B------:R-:W-:-:S11]  /*94c0*/  PRMT R58, RZ, 0x7610, R58 ;  /* 0x00007610ff3a7816 */ /* 0x000fd6000000003a */
[----:B------:R-:W2:Y:S01]  /*94d0*/  @!P1 LDG.E R28, desc[UR10][R50.64] ;  /* 0x0000000a321c9981 */ /* 0x000ea2000c1e1900 */
        /* <DEDUP_REMOVED lines=38> */
[----:B---3--:R-:W2:Y:S04]  /*9740*/  @!P3 LDG.E R30, desc[UR10][R48.64] ;  /* 0x0000000a301eb981 */ /* 0x008ea8000c1e1900 */
[----:B------:R-:W3:Y:S04]  /*9750*/  LDL.LU.64 R48, [R1+0x7f8] ;  /* 0x0007f80001307983 */ /* 0x000ee80000300a00 */
[----:B------:R-:W-:Y:S04]  /*9760*/  STL.S16 [R1+0x474], R33 ;  /* 0x0004742101007387 */ /* 0x000fe80000100600 */
[----:B------:R0:W-:Y:S04]  /*9770*/  STL.S16 [R1+0x47c], R32 ;  /* 0x00047c2001007387 */ /* 0x0001e80000100600 */
[----:B0-----:R-:W4:Y:S04]  /*9780*/  LDL.LU.64 R32, [R1+0x458] ;  /* 0x0004580001207983 */ /* 0x001f280000300a00 */
[----:B------:R-:W-:Y:S01]  /*9790*/  STL [R1+0x180], R37 ;  /* 0x0001802501007387 */ /* 0x000fe20000100800 */
[----:B------:R-:W-:-:S02]  /*97a0*/  PRMT R58, RZ, 0x7610, R58 ;  /* 0x00007610ff3a7816 */ /* 0x000fc4000000003a */
[----:B------:R-:W-:Y:S02]  /*97b0*/  LOP3.LUT P2, RZ, R38, 0x200000, RZ, 0xc0, !PT ;  /* 0x0020000026ff7812 */ /* 0x000fe4000784c0ff */
[----:B------:R-:W-:Y:S01]  /*97c0*/  @!P1 PRMT R58, R27, 0x7610, R58 ;  /* 0x000076101b3a9816 */ /* 0x000fe2000000003a */
[----:B------:R-:W-:Y:S04]  /*97d0*/  STL [R1+0x768], R53 ;  /* 0x0007683501007387 */ /* 0x000fe80000100800 */
[----:B------:R0:W-:Y:S04]  /*97e0*/  STL.S16 [R1+0x470], R58 ;  /* 0x0004703a01007387 */ /* 0x0001e80000100600 */
[----:B------:R-:W-:Y:S04]  /*97f0*/  STL.64 [R1+0x6d8], R56 ;  /* 0x0006d83801007387 */ /* 0x000fe80000100a00 */
[----:B------:R-:W-:Y:S04]  /*9800*/  STL [R1+0x748], R56 ;  /* 0x0007483801007387 */ /* 0x000fe80000100800 */
[----:B------:R-:W-:Y:S04]  /*9810*/  STL.64 [R1+0x6f0], R8 ;  /* 0x0006f00801007387 */ /* 0x000fe80000100a00 */
[----:B------:R-:W-:Y:S04]  /*9820*/  STL.64 [R1+0x730], R8 ;  /* 0x0007300801007387 */ /* 0x000fe80000100a00 */
[----:B------:R-:W-:Y:S04]  /*9830*/  STL.64 [R1+0x700], R10 ;  /* 0x0007000a01007387 */ /* 0x000fe80000100a00 */
[----:B0-----:R-:W4:Y:S04]  /*9840*/  LDL.LU R58, [R1+0x800] ;  /* 0x00080000013a7983 */ /* 0x001f280000300800 */
[----:B------:R0:W-:Y:S02]  /*9850*/  STL [R1+0x84], R39 ;  /* 0x0000842701007387 */ /* 0x0001e40000100800 */
[----:B0-----:R-:W-:-:S02]  /*9860*/  MOV R39, RZ ;  /* 0x000000ff00277202 */ /* 0x001fc40000000f00 */
[----:B--2---:R-:W-:Y:S02]  /*9870*/  @!P3 SHF.R.U32.HI R37, RZ, 0x10, R30 ;  /* 0x00000010ff25b819 */ /* 0x004fe4000001161e */
        /* <DEDUP_REMOVED lines=170> */
[----:B------:R-:W-:-:S04]  /*a320*/  PRMT R58, RZ, 0x7610, R58 ;  /* 0x00007610ff3a7816 */ /* 0x000fc8000000003a */
        /* <DEDUP_REMOVED lines=18> */
[----:B0-----:R-:W-:-:S06]  /*a450*/  MOV R35, RZ ;  /* 0x000000ff00237202 */ /* 0x001fcc0000000f00 */
[----:B--2---:R-:W2:Y:S04]  /*a460*/  @!P1 LDG.E R35, desc[UR10][R48.64] ;  /* 0x0000000a30239981 */ /* 0x004ea8000c1e1900 */
[----:B------:R-:W-:Y:S04]  /*a470*/  STL.S16 [R1+0x3dc], R33 ;  /* 0x0003dc2101007387 */ /* 0x000fe80000100600 */
[----:B------:R0:W-:Y:S01]  /*a480*/  STL.S16 [R1+0x3ec], R32 ;  /* 0x0003ec2001007387 */ /* 0x0001e20000100600 */
[----:B------:R-:W-:Y:S02]  /*a490*/  PRMT R46, RZ, 0x7610, R46 ;  /* 0x00007610ff2e7816 */ /* 0x000fe4000000002e */
[----:B------:R-:W-:Y:S01]  /*a4a0*/  PRMT R53, RZ, 0x7610, R53 ;  /* 0x00007610ff357816 */ /* 0x000fe20000000035 */
[----:B------:R-:W4:Y:S04]  /*a4b0*/  LDL.LU.64 R48, [R1+0x778] ;  /* 0x0007780001307983 */ /* 0x000f280000300a00 */
[----:B0-----:R-:W3:Y:S01]  /*a4c0*/  LDL.LU.64 R32, [R1+0x3c0] ;  /* 0x0003c00001207983 */ /* 0x001ee20000300a00 */
[----:B------:R-:W-:-:S02]  /*a4d0*/  PRMT R43, RZ, 0x7610, R43 ;  /* 0x00007610ff2b7816 */ /* 0x000fc4000000002b */
[----:B------:R-:W-:Y:S02]  /*a4e0*/  PRMT R58, RZ, 0x7610, R58 ;  /* 0x00007610ff3a7816 */ /* 0x000fe4000000003a */
[----:B------:R-:W-:Y:S02]  /*a4f0*/  PRMT R52, RZ, 0x7610, R52 ;  /* 0x00007610ff347816 */ /* 0x000fe40000000034 */
[----:B------:R-:W-:Y:S02]  /*a500*/  @!P1 PRMT R43, R39, 0x7610, R43 ;  /* 0x00007610272b9816 */ /* 0x000fe4000000002b */
[----:B------:R-:W-:-:S03]  /*a510*/  @!P2 PRMT R58, R28, 0x7610, R58 ;  /* 0x000076101c3aa816 */ /* 0x000fc6000000003a */
[----:B------:R0:W-:Y:S04]  /*a520*/  STL.S16 [R1+0x3d0], R43 ;  /* 0x0003d02b01007387 */ /* 0x0001e80000100600 */
[----:B------:R1:W-:Y:S01]  /*a530*/  STL.S16 [R1+0x3d8], R58 ;  /* 0x0003d83a01007387 */ /* 0x0003e20000100600 */
[----:B0-----:R-:W-:-:S03]  /*a540*/  MOV R43, RZ ;  /* 0x000000ff002b7202 */ /* 0x001fc60000000f00 */
[----:B-1----:R-:W4:Y:S01]  /*a550*/  LDL.LU R58, [R1+0x780] ;  /* 0x00078000013a7983 */ /* 0x002f220000300800 */
[----:B--2---:R-:W-:-:S05]  /*a560*/  @!P1 PRMT R46, R35, 0x7610, R46 ;  /* 0x00007610232e9816 */ /* 0x004fca000000002e */
[----:B------:R0:W-:Y:S01]  /*a570*/  STL.S16 [R1+0x3c8], R46 ;  /* 0x0003c82e01007387 */ /* 0x0001e20000100600 */
[----:B------:R-:W-:Y:S01]  /*a580*/  @!P1 SHF.R.U32.HI R37, RZ, 0x10, R35 ;  /* 0x00000010ff259819 */ /* 0x000fe20000011623 */
[----:B0-----:R-:W-:-:S03]  /*a590*/  HFMA2.MMA R46, -RZ, RZ, 0, 0 ;  /* 0x00000000ff2e7435 */ /* 0x001fc600000001ff */
[----:B------:R-:W-:Y:S02]  /*a5a0*/  @!P1 PRMT R53, R37, 0x7610, R53 ;  /* 0x0000761025359816 */ /* 0x000fe40000000035 */
[----:B------:R-:W-:Y:S01]  /*a5b0*/  @!P1 SHF.R.U32.HI R37, RZ, 0x10, R39 ;  /* 0x00000010ff259819 */ /* 0x000fe20000011627 */
[----:B---3--:R-:W2:Y:S04]  /*a5c0*/  @!P3 LDG.E R43, desc[UR10][R32.64] ;  /* 0x0000000a202bb981 */ /* 0x008ea8000c1e1900 */
[----:B------:R-:W3:Y:S01]  /*a5d0*/  @!P3 LDG.E R46, desc[UR10][R50.64] ;  /* 0x0000000a322eb981 */ /* 0x000ee2000c1e1900 */
[----:B------:R-:W-:-:S03]  /*a5e0*/  @!P1 PRMT R52, R37, 0x7610, R52 ;  /* 0x0000761025349816 */ /* 0x000fc60000000034 */
[----:B------:R-:W-:Y:S04]  /*a5f0*/  STL.S16 [R1+0x3cc], R53 ;  /* 0x0003cc3501007387 */ /* 0x000fe80000100600 */
[----:B------:R0:W-:Y:S04]  /*a600*/  STL.S16 [R1+0x3d4], R52 ;  /* 0x0003d43401007387 */ /* 0x0001e80000100600 */
[----:B------:R-:W2:Y:S01]  /*a610*/  LDL.LU.64 R32, [R1+0x770] ;  /* 0x0007700001207983 */ /* 0x000ea20000300a00 */
[----:B----4-:R-:W-:Y:S02]  /*a620*/  PRMT R49, RZ, 0x7610, R49 ;  /* 0x00007610ff317816 */ /* 0x010fe40000000031 */
[----:B------:R-:W-:Y:S01]  /*a630*/  LOP3.LUT P2, RZ, R38, 0x1000, RZ, 0xc0, !PT ;  /* 0x0000100026ff7812 */ /* 0x000fe2000784c0ff */
[----:B------:R-:W-:Y:S04]  /*a640*/  STL [R1+0x1a4], R34 ;  /* 0x0001a42201007387 */ /* 0x000fe80000100800 */
[----:B0-----:R-:W4:Y:S01]  /*a650*/  LDL.LU.64 R52, [R1+0x3b0] ;  /* 0x0003b00001347983 */ /* 0x001f220000300a00 */
[----:B------:R-:W-:-:S03]  /*a660*/  PRMT R58, RZ, 0x7610, R58 ;  /* 0x00007610ff3a7816 */ /* 0x000fc6000000003a */
[----:B------:R-:W4:Y:S01]  /*a670*/  LDL.LU.64 R50, [R1+0x398] ;  /* 0x0003980001327983 */ /* 0x000f220000300a00 */
[----:B---3--:R-:W-:-:S05]  /*a680*/  @!P3 PRMT R49, R46, 0x7610, R49 ;  /* 0x000076102e31b816 */ /* 0x008fca0000000031 */
[----:B------:R0:W-:Y:S01]  /*a690*/  STL.S16 [R1+0x3c0], R49 ;  /* 0x0003c03101007387 */ /* 0x0001e20000100600 */
[----:B--2---:R-:W-:Y:S02]  /*a6a0*/  @!P3 PRMT R58, R43, 0x7610, R58 ;  /* 0x000076102b3ab816 */ /* 0x004fe4000000003a */
[----:B0-----:R-:W-:-:S06]  /*a6b0*/  MOV R49, RZ ;  /* 0x000000ff00317202 */ /* 0x001fcc0000000f00 */
[----:B----4-:R0:W2:Y:S01]  /*a6c0*/  @!P2 LDG.E R49, desc[UR10][R52.64] ;  /* 0x0000000a3431a981 */ /* 0x0100a2000c1e1900 */
[----:B------:R-:W-:Y:S02]  /*a6d0*/  PRMT R33, RZ, 0x7610, R33 ;  /* 0x00007610ff217816 */ /* 0x000fe40000000021 */
[----:B------:R-:W-:Y:S01]  /*a6e0*/  @!P3 SHF.R.U32.HI R34, RZ, 0x10, R43 ;  /* 0x00000010ff22b819 */ /* 0x000fe2000001162b */
[----:B0-----:R-:W-:Y:S01]  /*a6f0*/  HFMA2.MMA R52, -RZ, RZ, 0, 0 ;  /* 0x00000000ff347435 */ /* 0x001fe200000001ff */
[----:B------:R0:W-:Y:S02]  /*a700*/  STL.S16 [R1+0x3b8], R58 ;  /* 0x0003b83a01007387 */ /* 0x0001e40000100600 */
[----:B------:R-:W-:Y:S02]  /*a710*/  @!P3 PRMT R33, R34, 0x7610, R33 ;  /* 0x000076102221b816 */ /* 0x000fe40000000021 */
[----:B------:R-:W-:Y:S02]  /*a720*/  PRMT R32, RZ, 0x7610, R32 ;  /* 0x00007610ff207816 */ /* 0x000fe40000000020 */
[----:B------:R-:W-:Y:S01]  /*a730*/  PRMT R55, RZ, 0x7610, R55 ;  /* 0x00007610ff377816 */ /* 0x000fe20000000037 */
[----:B------:R-:W-:Y:S04]  /*a740*/  STL [R1+0x1a8], R29 ;  /* 0x0001a81d01007387 */ /* 0x000fe80000100800 */
[----:B0-----:R-:W3:Y:S01]  /*a750*/  LDL.LU R58, [R1+0x76c] ;  /* 0x00076c00013a7983 */ /* 0x001ee20000300800 */
[----:B------:R-:W-:-:S03]  /*a760*/  @!P3 SHF.R.U32.HI R34, RZ, 0x10, R46 ;  /* 0x00000010ff22b819 */ /* 0x000fc6000001162e */
[----:B------:R-:W4:Y:S01]  /*a770*/  @!P2 LDG.E R52, desc[UR10][R60.64] ;  /* 0x0000000a3c34a981 */ /* 0x000f22000c1e1900 */
[----:B------:R-:W-:-:S03]  /*a780*/  @!P3 PRMT R32, R34, 0x7610, R32 ;  /* 0x000076102220b816 */ /* 0x000fc60000000020 */
[----:B------:R-:W-:Y:S04]  /*a790*/  STL.S16 [R1+0x3bc], R33 ;  /* 0x0003bc2101007387 */ /* 0x000fe80000100600 */
[----:B------:R0:W-:Y:S01]  /*a7a0*/  STL.S16 [R1+0x3c4], R32 ;  /* 0x0003c42001007387 */ /* 0x0001e20000100600 */
[----:B------:R-:W-:Y:S02]  /*a7b0*/  LOP3.LUT P1, RZ, R38, 0x800, RZ, 0xc0, !PT ;  /* 0x0000080026ff7812 */ /* 0x000fe4000782c0ff */
        /* <DEDUP_REMOVED lines=30> */
[----:B---3--:R-:W-:Y:S02]  /*a9a0*/  PRMT R58, RZ, 0x7610, R58 ;  /* 0x00007610ff3a7816 */ /* 0x008fe4000000003a */
[----:B----4-:R-:W-:Y:S02]  /*a9b0*/  @!P2 PRMT R55, R52, 0x7610, R55 ;  /* 0x000076103437a816 */ /* 0x010fe40000000037 */
[----:B--2---:R-:W-:-:S03]  /*a9c0*/  @!P2 PRMT R58, R49, 0x7610, R58 ;  /* 0x00007610313aa816 */ /* 0x004fc6000000003a */
[----:B------:R0:W-:Y:S04]  /*a9d0*/  STL.S16 [R1+0x3b0], R55 ;  /* 0x0003b03701007387 */ /* 0x0001e80000100600 */
[----:B------:R1:W-:Y:S01]  /*a9e0*/  STL.S16 [R1+0x3a8], R58 ;  /* 0x0003a83a01007387 */ /* 0x0003e20000100600 */
[----:B0-----:R-:W-:Y:S01]  /*a9f0*/  MOV R55, RZ ;  /* 0x000000ff00377202 */ /* 0x001fe20000000f00 */
[----:B-1----:R-:W-:-:S05]  /*aa00*/  HFMA2.MMA R58, -RZ, RZ, 0, 0 ;  /* 0x00000000ff3a7435 */ /* 0x002fca00000001ff */
[----:B------:R-:W2:Y:S05]  /*aa10*/  @!P1 LDG.E R55, desc[UR10][R32.64] ;  /* 0x0000000a20379981 */ /* 0x000eaa000c1e1900 */
[----:B------:R-:W3:Y:S04]  /*aa20*/  @!P1 LDG.E R58, desc[UR10][R50.64] ;  /* 0x0000000a323a9981 */ /* 0x000ee8000c1e1900 */
[----:B------:R-:W4:Y:S01]  /*aa30*/  LDL.LU.64 R32, [R1+0x760] ;  /* 0x0007600001207983 */ /* 0x000f220000300a00 */
[----:B------:R-:W-:-:S04]  /*aa40*/  @!P2 SHF.R.U32.HI R29, RZ, 0x10, R49 ;  /* 0x00000010ff1da819 */ /* 0x000fc80000011631 */
[----:B------:R-:W-:Y:S02]  /*aa50*/  @!P2 PRMT R57, R29, 0x7610, R57 ;  /* 0x000076101d39a816 */ /* 0x000fe40000000039 */
[----:B------:R-:W-:Y:S01]  /*aa60*/  LOP3.LUT P3, RZ, R38, 0x400, RZ, 0xc0, !PT ;  /* 0x0000040026ff7812 */ /* 0x000fe2000786c0ff */
[----:B------:R-:W-:Y:S01]  /*aa70*/  HFMA2.MMA R5, -RZ, RZ, 0, 0 ;  /* 0x00000000ff057435 */ /* 0x000fe200000001ff */
[----:B------:R-:W-:Y:S01]  /*aa80*/  @!P2 SHF.R.U32.HI R29, RZ, 0x10, R52 ;  /* 0x00000010ff1da819 */ /* 0x000fe20000011634 */
[----:B------:R-:W3:Y:S03]  /*aa90*/  LDL.LU.64 R50, [R1+0x370] ;  /* 0x0003700001327983 */ /* 0x000ee60000300a00 */
[----:B------:R-:W-:Y:S01]  /*aaa0*/  @!P2 PRMT R56, R29, 0x7610, R56 ;  /* 0x000076101d38a816 */ /* 0x000fe20000000038 */
[----:B------:R-:W-:Y:S04]  /*aab0*/  STL.S16 [R1+0x3ac], R57 ;  /* 0x0003ac3901007387 */ /* 0x000fe80000100600 */
[----:B------:R0:W-:Y:S04]  /*aac0*/  STL.S16 [R1+0x3b4], R56 ;  /* 0x0003b43801007387 */ /* 0x0001e80000100600 */
[----:B0-----:R-:W3:Y:S01]  /*aad0*/  LDL.LU.64 R56, [R1+0x380] ;  /* 0x0003800001387983 */ /* 0x001ee20000300a00 */
[----:B--2---:R-:W-:-:S02]  /*aae0*/  @!P1 SHF.R.U32.HI R0, RZ, 0x10, R55 ;  /* 0x00000010ff009819 */ /* 0x004fc40000011637 */
        /* <DEDUP_REMOVED lines=8> */
[----:B------:R1:W2:Y:S01]  /*ab70*/  @!P3 LDG.E R5, desc[UR10][R56.64] ;  /* 0x0000000a3805b981 */ /* 0x0002a2000c1e1900 */
[----:B0-----:R-:W-:-:S06]  /*ab80*/  MOV R0, RZ ;  /* 0x000000ff00007202 */ /* 0x001fcc0000000f00 */
[----:B------:R-:W3:Y:S04]  /*ab90*/  @!P3 LDG.E R0, desc[UR10][R60.64] ;  /* 0x0000000a3c00b981 */ /* 0x000ee8000c1e1900 */
[----:B------:R-:W-:Y:S04]  /*aba0*/  STL.S16 [R1+0x39c], R33 ;  /* 0x00039c2101007387 */ /* 0x000fe80000100600 */
[----:B------:R0:W-:Y:S04]  /*abb0*/  STL.S16 [R1+0x3a4], R32 ;  /* 0x0003a42001007387 */ /* 0x0001e80000100600 */
[----:B------:R-:W1:Y:S01]  /*abc0*/  LDL.LU R56, [R1+0x748] ;  /* 0x0007480001387983 */ /* 0x000e620000300800 */
[----:B------:R-:W-:Y:S01]  /*abd0*/  LOP3.LUT P2, RZ, R38, 0x200, RZ, 0xc0, !PT ;  /* 0x0000020026ff7812 */ /* 0x000fe2000784c0ff */
[----:B------:R-:W-:Y:S01]  /*abe0*/  HFMA2.MMA R26, -RZ, RZ, 0, 0 ;  /* 0x00000000ff1a7435 */ /* 0x000fe200000001ff */
[----:B------:R-:W-:Y:S01]  /*abf0*/  @!P1 PRMT R4, R55, 0x7610, R4 ;  /* 0x0000761037049816 */ /* 0x000fe20000000004 */
[----:B------:R-:W4:Y:S04]  /*ac00*/  LDL.LU.64 R60, [R1+0x750] ;  /* 0x00075000013c7983 */ /* 0x000f280000300a00 */
[----:B0-----:R-:W4:Y:S04]  /*ac10*/  LDL.LU.64 R32, [R1+0x378] ;  /* 0x0003780001207983 */ /* 0x001f280000300a00 */
[----:B------:R0:W-:Y:S04]  /*ac20*/  STL.S16 [R1+0x398], R4 ;  /* 0x0003980401007387 */ /* 0x0001e80000100600 */
[----:B------:R-:W4:Y:S04]  /*ac30*/  @!P2 LDG.E R26, desc[UR10][R50.64] ;  /* 0x0000000a321aa981 */ /* 0x000f28000c1e1900 */
[----:B0-----:R-:W4:Y:S01]  /*ac40*/  LDL.LU R4, [R1+0x758] ;  /* 0x0007580001047983 */ /* 0x001f220000300800 */
[----:B---3--:R-:W-:Y:S01]  /*ac50*/  @!P3 SHF.R.U32.HI R25, RZ, 0x10, R0 ;  /* 0x00000010ff19b819 */ /* 0x008fe20000011600 */
[----:B------:R-:W-:Y:S01]  /*ac60*/  HFMA2.MMA R28, -RZ, RZ, 0, 0 ;  /* 0x00000000ff1c7435 */ /* 0x000fe200000001ff */
[----:B-1----:R-:W-:Y:S01]  /*ac70*/  PRMT R56, RZ, 0x7610, R56 ;  /* 0x00007610ff387816 */ /* 0x002fe20000000038 */
[----:B------:R-:W3:Y:S01]  /*ac80*/  LDL.LU.64 R50, [R1+0x358] ;  /* 0x0003580001327983 */ /* 0x000ee20000300a00 */
[----:B------:R-:W-:-:S02]  /*ac90*/  @!P3 PRMT R9, R25, 0x7610, R9 ;  /* 0x000076101909b816 */ /* 0x000fc40000000009 */
[----:B--2---:R-:W-:-:S04]  /*aca0*/  @!P3 SHF.R.U32.HI R25, RZ, 0x10, R5 ;  /* 0x00000010ff19b819 */ /* 0x004fc80000011605 */
[----:B------:R-:W-:Y:S02]  /*acb0*/  @!P3 PRMT R8, R25, 0x7610, R8 ;  /* 0x000076101908b816 */ /* 0x000fe40000000008 */
[----:B------:R-:W-:-:S04]  /*acc0*/  PRMT R25, RZ, 0x7610, R25 ;  /* 0x00007610ff197816 */ /* 0x000fc80000000019 */
[----:B------:R-:W-:-:S05]  /*acd0*/  @!P3 PRMT R25, R5, 0x7610, R25 ;  /* 0x000076100519b816 */ /* 0x000fca0000000019 */
[----:B------:R0:W-:Y:S02]  /*ace0*/  STL.S16 [R1+0x390], R25 ;  /* 0x0003901901007387 */ /* 0x0001e40000100600 */
[----:B0-----:R-:W-:-:S06]  /*acf0*/  MOV R25, RZ ;  /* 0x000000ff00197202 */ /* 0x001fcc0000000f00 */
[----:B----4-:R-:W2:Y:S01]  /*ad00*/  @!P2 LDG.E R25, desc[UR10][R32.64] ;  /* 0x0000000a2019a981 */ /* 0x010ea2000c1e1900 */
[----:B------:R-:W-:-:S03]  /*ad10*/  @!P3 PRMT R56, R0, 0x7610, R56 ;  /* 0x000076100038b816 */ /* 0x000fc60000000038 */
[----:B------:R-:W-:Y:S04]  /*ad20*/  STL.S16 [R1+0x384], R9 ;  /* 0x0003840901007387 */ /* 0x000fe80000100600 */
[----:B------:R0:W-:Y:S04]  /*ad30*/  STL.S16 [R1+0x394], R8 ;  /* 0x0003940801007387 */ /* 0x0001e80000100600 */
[----:B------:R1:W-:Y:S01]  /*ad40*/  STL.S16 [R1+0x380], R56 ;  /* 0x0003803801007387 */ /* 0x0003e20000100600 */
[----:B------:R-:W-:Y:S02]  /*ad50*/  PRMT R4, RZ, 0x7610, R4 ;  /* 0x00007610ff047816 */ /* 0x000fe40000000004 */
[----:B------:R-:W-:Y:S01]  /*ad60*/  LOP3.LUT P1, RZ, R38, 0x100, RZ, 0xc0, !PT ;  /* 0x0000010026ff7812 */ /* 0x000fe2000782c0ff */
[----:B------:R-:W4:Y:S04]  /*ad70*/  LDL.LU.64 R32, [R1+0x740] ;  /* 0x0007400001207983 */ /* 0x000f280000300a00 */
[----:B0-----:R-:W3:Y:S04]  /*ad80*/  LDL.LU.64 R8, [R1+0x368] ;  /* 0x0003680001087983 */ /* 0x001ee80000300a00 */
[----:B-1----:R-:W4:Y:S01]  /*ad90*/  LDL.LU.64 R56, [R1+0x360] ;  /* 0x0003600001387983 */ /* 0x002f220000300a00 */
[----:B------:R-:W-:-:S02]  /*ada0*/  PRMT R61, RZ, 0x7610, R61 ;  /* 0x00007610ff3d7816 */ /* 0x000fc4000000003d */
[----:B--2---:R-:W-:-:S04]  /*adb0*/  @!P2 SHF.R.U32.HI R27, RZ, 0x10, R25 ;  /* 0x00000010ff1ba819 */ /* 0x004fc80000011619 */
[----:B------:R-:W-:Y:S02]  /*adc0*/  @!P2 PRMT R4, R27, 0x7610, R4 ;  /* 0x000076101b04a816 */ /* 0x000fe40000000004 */
[----:B------:R-:W-:-:S04]  /*add0*/  @!P2 SHF.R.U32.HI R27, RZ, 0x10, R26 ;  /* 0x00000010ff1ba819 */ /* 0x000fc8000001161a */
[----:B------:R-:W-:Y:S02]  /*ade0*/  @!P2 PRMT R61, R27, 0x7610, R61 ;  /* 0x000076101b3da816 */ /* 0x000fe4000000003d */
[----:B------:R-:W-:Y:S01]  /*adf0*/  MOV R27, RZ ;  /* 0x000000ff001b7202 */ /* 0x000fe20000000f00 */
[----:B------:R0:W-:Y:S05]  /*ae00*/  STL.S16 [R1+0x374], R4 ;  /* 0x0003740401007387 */ /* 0x0001ea0000100600 */
[----:B---3--:R-:W2:Y:S04]  /*ae10*/  @!P1 LDG.E R27, desc[UR10][R8.64] ;  /* 0x0000000a081b9981 */ /* 0x008ea8000c1e1900 */
[----:B0-----:R-:W3:Y:S04]  /*ae20*/  LDL.LU R4, [R1+0x73c] ;  /* 0x00073c0001047983 */ /* 0x001ee80000300800 */
[----:B----4-:R-:W4:Y:S01]  /*ae30*/  @!P1 LDG.E R28, desc[UR10][R56.64] ;  /* 0x0000000a381c9981 */ /* 0x010f22000c1e1900 */
[----:B------:R-:W-:-:S02]  /*ae40*/  PRMT R29, RZ, 0x7610, R29 ;  /* 0x00007610ff1d7816 */ /* 0x000fc4000000001d */
[----:B------:R-:W-:Y:S02]  /*ae50*/  PRMT R60, RZ, 0x7610, R60 ;  /* 0x00007610ff3c7816 */ /* 0x000fe4000000003c */
[----:B------:R-:W-:Y:S01]  /*ae60*/  LOP3.LUT P3, RZ, R38, 0x80, RZ, 0xc0, !PT ;  /* 0x0000008026ff7812 */ /* 0x000fe2000786c0ff */
[----:B------:R-:W-:Y:S01]  /*ae70*/  STL.S16 [R1+0x37c], R61 ;  /* 0x00037c3d01007387 */ /* 0x000fe20000100600 */
[----:B------:R-:W-:Y:S02]  /*ae80*/  @!P2 PRMT R29, R26, 0x7610, R29 ;  /* 0x000076101a1da816 */ /* 0x000fe4000000001d */
[----:B------:R-:W-:Y:S01]  /*ae90*/  @!P2 PRMT R60, R25, 0x7610, R60 ;  /* 0x00007610193ca816 */ /* 0x000fe2000000003c */
[----:B------:R-:W4:Y:S04]  /*aea0*/  LDL.LU.64 R8, [R1+0x348] ;  /* 0x0003480001087983 */ /* 0x000f280000300a00 */
[----:B------:R-:W-:Y:S01]  /*aeb0*/  STL.S16 [R1+0x378], R29 ;  /* 0x0003781d01007387 */ /* 0x000fe20000100600 */
[----:B------:R-:W-:-:S03]  /*aec0*/  PRMT R33, RZ, 0x7610, R33 ;  /* 0x00007610ff217816 */ /* 0x000fc60000000021 */
[----:B------:R0:W-:Y:S01]  /*aed0*/  STL.S16 [R1+0x370], R60 ;  /* 0x0003703c01007387 */ /* 0x0001e20000100600 */
[----:B------:R-:W-:Y:S01]  /*aee0*/  HFMA2.MMA R30, -RZ, RZ, 0, 0 ;  /* 0x00000000ff1e7435 */ /* 0x000fe200000001ff */
[----:B------:R-:W-:Y:S02]  /*aef0*/  PRMT R31, RZ, 0x7610, R31 ;  /* 0x00007610ff1f7816 */ /* 0x000fe4000000001f */
[----:B------:R-:W-:Y:S01]  /*af00*/  PRMT R34, RZ, 0x7610, R34 ;  /* 0x00007610ff227816 */ /* 0x000fe20000000022 */
[----:B------:R-:W4:Y:S04]  /*af10*/  LDL.LU.64 R56, [R1+0x340] ;  /* 0x0003400001387983 */ /* 0x000f280000300a00 */
[----:B0-----:R-:W4:Y:S01]  /*af20*/  LDL.LU.64 R60, [R1+0x350] ;  /* 0x00035000013c7983 */ /* 0x001f220000300a00 */
[----:B--2---:R-:W-:-:S02]  /*af30*/  @!P1 SHF.R.U32.HI R29, RZ, 0x10, R27 ;  /* 0x00000010ff1d9819 */ /* 0x004fc4000001161b */
[----:B---3--:R-:W-:-:S04]  /*af40*/  PRMT R4, RZ, 0x7610, R4 ;  /* 0x00007610ff047816 */ /* 0x008fc80000000004 */
[----:B------:R-:W-:Y:S02]  /*af50*/  @!P1 PRMT R4, R29, 0x7610, R4 ;  /* 0x000076101d049816 */ /* 0x000fe40000000004 */
[----:B----4-:R-:W-:-:S04]  /*af60*/  @!P1 SHF.R.U32.HI R29, RZ, 0x10, R28 ;  /* 0x00000010ff1d9819 */ /* 0x010fc8000001161c */
[----:B------:R-:W-:Y:S02]  /*af70*/  @!P1 PRMT R33, R29, 0x7610, R33 ;  /* 0x000076101d219816 */ /* 0x000fe40000000021 */
[----:B------:R-:W-:-:S06]  /*af80*/  MOV R29, RZ ;  /* 0x000000ff001d7202 */ /* 0x000fcc0000000f00 */
[----:B------:R-:W2:Y:S04]  /*af90*/  @!P3 LDG.E R29, desc[UR10][R50.64] ;  /* 0x0000000a321db981 */ /* 0x000ea8000c1e1900 */
[----:B------:R-:W3:Y:S04]  /*afa0*/  LDL.LU.64 R50, [R1+0x338] ;  /* 0x0003380001327983 */ /* 0x000ee80000300a00 */
[----:B------:R0:W-:Y:S01]  /*afb0*/  STL.S16 [R1+0x36c], R4 ;  /* 0x00036c0401007387 */ /* 0x0001e20000100600 */
[----:B------:R-:W-:-:S03]  /*afc0*/  @!P1 PRMT R31, R28, 0x7610, R31 ;  /* 0x000076101c1f9816 */ /* 0x000fc6000000001f */
[----:B------:R-:W4:Y:S04]  /*afd0*/  @!P3 LDG.E R30, desc[UR10][R60.64] ;  /* 0x0000000a3c1eb981 */ /* 0x000f28000c1e1900 */
[----:B0-----:R-:W4:Y:S04]  /*afe0*/  LDL.LU R4, [R1+0x738] ;  /* 0x0007380001047983 */ /* 0x001f280000300800 */
[----:B------:R-:W-:Y:S01]  /*aff0*/  STL.S16 [R1+0x550], R31 ;  /* 0x0005501f01007387 */ /* 0x000fe20000100600 */
[----:B------:R-:W-:Y:S02]  /*b000*/  MOV R35, RZ ;  /* 0x000000ff00237202 */ /* 0x000fe40000000f00 */
[----:B------:R-:W-:Y:S01]  /*b010*/  PRMT R32, RZ, 0x7610, R32 ;  /* 0x00007610ff207816 */ /* 0x000fe20000000020 */
[----:B------:R-:W-:Y:S03]  /*b020*/  STL.S16 [R1+0x554], R33 ;  /* 0x0005542101007387 */ /* 0x000fe60000100600 */
[----:B------:R-:W-:Y:S01]  /*b030*/  @!P1 PRMT R32, R27, 0x7610, R32 ;  /* 0x000076101b209816 */ /* 0x000fe20000000020 */
[----:B------:R-:W4:Y:S04]  /*b040*/  LDL.LU.64 R60, [R1+0x328] ;  /* 0x00032800013c7983 */ /* 0x000f280000300a00 */
[----:B------:R0:W-:Y:S04]  /*b050*/  STL.S16 [R1+0x368], R32 ;  /* 0x0003682001007387 */ /* 0x0001e80000100600 */
[----:B0-----:R-:W4:Y:S01]  /*b060*/  LDL.LU.64 R32, [R1+0x330] ;  /* 0x0003300001207983 */ /* 0x001f220000300a00 */
[----:B--2---:R-:W-:-:S04]  /*b070*/  @!P3 SHF.R.U32.HI R31, RZ, 0x10, R29 ;  /* 0x00000010ff1fb819 */ /* 0x004fc8000001161d */
[----:B------:R-:W-:Y:S02]  /*b080*/  @!P3 PRMT R34, R31, 0x7610, R34 ;  /* 0x000076101f22b816 */ /* 0x000fe40000000022 */
[----:B------:R-:W-:Y:S01]  /*b090*/  MOV R31, RZ ;  /* 0x000000ff001f7202 */ /* 0x000fe20000000f00 */
[----:B---3--:R-:W2:Y:S05]  /*b0a0*/  @!P5 LDG.E R35, desc[UR10][R50.64] ;  /* 0x0000000a3223d981 */ /* 0x008eaa000c1e1900 */
[----:B------:R-:W3:Y:S04]  /*b0b0*/  @!P4 LDG.E R31, desc[UR10][R8.64] ;  /* 0x0000000a081fc981 */ /* 0x000ee8000c1e1900 */
[----:B------:R-:W3:Y:S04]  /*b0c0*/  LDL.LU.64 R50, [R1+0x318] ;  /* 0x0003180001327983 */ /* 0x000ee80000300a00 */
[----:B------:R0:W-:Y:S01]  /*b0d0*/  STL.S16 [R1+0x55c], R34 ;  /* 0x00055c2201007387 */ /* 0x0001e20000100600 */
[----:B----4-:R-:W-:-:S02]  /*b0e0*/  PRMT R4, RZ, 0x7610, R4 ;  /* 0x00007610ff047816 */ /* 0x010fc40000000004 */
[----:B------:R-:W-:Y:S01]  /*b0f0*/  PRMT R36, RZ, 0x7610, R36 ;  /* 0x00007610ff247816 */ /* 0x000fe20000000024 */
[----:B------:R-:W4:Y:S01]  /*b100*/  LDL.LU.64 R8, [R1+0x730] ;  /* 0x0007300001087983 */ /* 0x000f220000300a00 */
[----:B0-----:R-:W-:-:S04]  /*b110*/  @!P3 SHF.R.U32.HI R34, RZ, 0x10, R30 ;  /* 0x00000010ff22b819 */ /* 0x001fc8000001161e */
[----:B------:R-:W-:Y:S01]  /*b120*/  @!P3 PRMT R4, R34, 0x7610, R4 ;  /* 0x000076102204b816 */ /* 0x000fe20000000004 */
[----:B------:R-:W-:Y:S01]  /*b130*/  HFMA2.MMA R34, -RZ, RZ, 0, 0 ;  /* 0x00000000ff227435 */ /* 0x000fe200000001ff */
[----:B------:R-:W-:Y:S02]  /*b140*/  @!P3 PRMT R36, R30, 0x7610, R36 ;  /* 0x000076101e24b816 */ /* 0x000fe40000000024 */
[----:B------:R-:W-:-:S03]  /*b150*/  LOP3.LUT P1, RZ, R38, 0x8, RZ, 0xc0, !PT ;  /* 0x0000000826ff7812 */ /* 0x000fc6000782c0ff */
[----:B------:R3:W-:Y:S04]  /*b160*/  STL.S16 [R1+0x570], R36 ;  /* 0x0005702401007387 */ /* 0x0007e80000100600 */
[----:B------:R-:W4:Y:S01]  /*b170*/  @!P4 LDG.E R34, desc[UR10][R56.64] ;  /* 0x0000000a3822c981 */ /* 0x000f22000c1e1900 */
[----:B------:R-:W-:Y:S02]  /*b180*/  PRMT R42, RZ, 0x7610, R42 ;  /* 0x00007610ff2a7816 */ /* 0x000fe4000000002a */
[----:B------:R-:W-:Y:S02]  /*b190*/  LOP3.LUT P2, RZ, R38, 0x10, RZ, 0xc0, !PT ;  /* 0x0000001026ff7812 */ /* 0x000fe4000784c0ff */
[----:B------:R-:W-:Y:S01]  /*b1a0*/  PRMT R45, RZ, 0x7610, R45 ;  /* 0x00007610ff2d7816 */ /* 0x000fe2000000002d */
[----:B------:R-:W4:Y:S01]  /*b1b0*/  LDL.LU.64 R56, [R1+0x320] ;  /* 0x0003200001387983 */ /* 0x000f220000300a00 */
[----:B--2---:R-:W-:-:S02]  /*b1c0*/  @!P5 SHF.R.U32.HI R39, RZ, 0x10, R35 ;  /* 0x00000010ff27d819 */ /* 0x004fc40000011623 */
        /* <DEDUP_REMOVED lines=158> */
[----:B------:R-:W-:-:S03]  /*bbb0*/  IMAD.MOV.U32 R56, RZ, RZ, RZ ;  /* 0x000000ffff387224 */ /* 0x000fc600078e00ff */
        /* <DEDUP_REMOVED lines=12> */
[----:B------:R-:W-:-:S03]  /*bc80*/  MOV R57, RZ ;  /* 0x000000ff00397202 */ /* 0x000fc60000000f00 */
[----:B------:R0:W-:Y:S04]  /*bc90*/  STL [R1+0xcc], R0 ;  /* 0x0000cc0001007387 */ /* 0x0001e80000100800 */
[----:B------:R-:W3:Y:S04]  /*bca0*/  @!P5 LDG.E R57, desc[UR10][R6.64] ;  /* 0x0000000a0639d981 */ /* 0x000ee8000c1e1900 */
[----:B------:R2:W-:Y:S01]  /*bcb0*/  STL [R1+0xf0], R45 ;  /* 0x0000f02d01007387 */ /* 0x0005e20000100800 */
        /* <DEDUP_REMOVED lines=10> */
[----:B0-----:R-:W-:Y:S01]  /*bd60*/  @!P1 SHF.R.U32.HI R0, RZ, 0x10, R49 ;  /* 0x00000010ff009819 */ /* 0x001fe20000011631 */
[----:B------:R-:W-:Y:S04]  /*bd70*/  STL [R1+0xec], R43 ;  /* 0x0000ec2b01007387 */ /* 0x000fe80000100800 */
[----:B------:R-:W3:Y:S04]  /*bd80*/  @!P5 LDG.E R58, desc[UR10][R40.64] ;  /* 0x0000000a283ad981 */ /* 0x000ee8000c1e1900 */
[----:B--2---:R0:W2:Y:S04]  /*bd90*/  @!P6 LDG.E R59, desc[UR10][R2.64] ;  /* 0x0000000a023be981 */ /* 0x0040a8000c1e1900 */
[----:B------:R4:W-:Y:S01]  /*bda0*/  STL.S16 [R1+0x274], R61 ;  /* 0x0002743d01007387 */ /* 0x0009e20000100600 */
[----:B------:R-:W-:-:S02]  /*bdb0*/  PRMT R45, RZ, 0x7610, R45 ;  /* 0x00007610ff2d7816 */ /* 0x000fc4000000002d */
        /* <DEDUP_REMOVED lines=9> */
[----:B------:R-:W-:Y:S01]  /*be50*/  HFMA2.MMA R61, -RZ, RZ, 0, 0 ;  /* 0x00000000ff3d7435 */ /* 0x000fe200000001ff */
[----:B------:R-:W-:-:S02]  /*be60*/  PRMT R44, RZ, 0x7610, R44 ;  /* 0x00007610ff2c7816 */ /* 0x000fc4000000002c */
[----:B------:R-:W-:Y:S01]  /*be70*/  PRMT R43, RZ, 0x7610, R43 ;  /* 0x00007610ff2b7816 */ /* 0x000fe2000000002b */
[----:B------:R-:W-:Y:S04]  /*be80*/  STL [R1+0x1d4], R28 ;  /* 0x0001d41c01007387 */ /* 0x000fe80000100800 */
[----:B------:R-:W-:Y:S04]  /*be90*/  STL [R1+0xdc], R31 ;  /* 0x0000dc1f01007387 */ /* 0x000fe80000100800 */
[----:B------:R0:W2:Y:S01]  /*bea0*/  @!P6 LDG.E R61, desc[UR10][R32.64] ;  /* 0x0000000a203de981 */ /* 0x0000a2000c1e1900 */
[----:B------:R-:W-:-:S02]  /*beb0*/  @!P1 PRMT R45, R0, 0x7610, R45 ;  /* 0x00007610002d9816 */ /* 0x000fc4000000002d */
[----:B------:R-:W-:Y:S01]  /*bec0*/  @!P2 SHF.R.U32.HI R0, RZ, 0x10, R51 ;  /* 0x00000010ff00a819 */ /* 0x000fe20000011633 */
[----:B---3--:R3:W-:Y:S03]  /*bed0*/  STL [R1+0x1f8], R50 ;  /* 0x0001f83201007387 */ /* 0x0087e60000100800 */
[----:B------:R-:W-:Y:S01]  /*bee0*/  @!P2 PRMT R39, R0, 0x7610, R39 ;  /* 0x000076100027a816 */ /* 0x000fe20000000027 */
[----:B------:R-:W-:Y:S01]  /*bef0*/  STL [R1+0x1dc], R34 ;  /* 0x0001dc2201007387 */ /* 0x000fe20000100800 */
[----:B------:R-:W-:-:S03]  /*bf00*/  @!P2 SHF.R.U32.HI R0, RZ, 0x10, R52 ;  /* 0x00000010ff00a819 */ /* 0x000fc60000011634 */
[----:B------:R-:W-:Y:S01]  /*bf10*/  STL [R1+0x1e0], R36 ;  /* 0x0001e02401007387 */ /* 0x000fe20000100800 */
[----:B------:R-:W-:Y:S02]  /*bf20*/  @!P2 PRMT R37, R0, 0x7610, R37 ;  /* 0x000076100025a816 */ /* 0x000fe40000000025 */
[----:B------:R-:W-:Y:S01]  /*bf30*/  @!P3 SHF.R.U32.HI R0, RZ, 0x10, R53 ;  /* 0x00000010ff00b819 */ /* 0x000fe20000011635 */
[----:B------:R-:W-:Y:S01]  /*bf40*/  STL [R1+0x1e4], R38 ;  /* 0x0001e42601007387 */ /* 0x000fe20000100800 */
[----:B0-----:R-:W-:Y:S02]  /*bf50*/  PRMT R33, RZ, 0x7610, R33 ;  /* 0x00007610ff217816 */ /* 0x001fe40000000021 */
[----:B------:R-:W-:Y:S01]  /*bf60*/  @!P3 PRMT R35, R0, 0x7610, R35 ;  /* 0x000076100023b816 */ /* 0x000fe20000000023 */
[----:B------:R0:W-:Y:S01]  /*bf70*/  STL [R1+0x1e8], R42 ;  /* 0x0001e82a01007387 */ /* 0x0001e20000100800 */
[----:B------:R-:W-:-:S03]  /*bf80*/  @!P3 SHF.R.U32.HI R0, RZ, 0x10, R54 ;  /* 0x00000010ff00b819 */ /* 0x000fc60000011636 */
[----:B------:R0:W-:Y:S01]  /*bf90*/  STL [R1+0x104], R55 ;  /* 0x0001043701007387 */ /* 0x0001e20000100800 */
[----:B------:R-:W-:Y:S02]  /*bfa0*/  @!P3 PRMT R33, R0, 0x7610, R33 ;  /* 0x000076100021b816 */ /* 0x000fe40000000021 */
[----:B------:R-:W-:Y:S01]  /*bfb0*/  @!P1 PRMT R44, R50, 0x7610, R44 ;  /* 0x00007610322c9816 */ /* 0x000fe2000000002c */
[----:B------:R-:W-:Y:S01]  /*bfc0*/  STL [R1+0xd8], R29 ;  /* 0x0000d81d01007387 */ /* 0x000fe20000100800 */
[----:B-1----:R-:W-:Y:S02]  /*bfd0*/  PRMT R46, RZ, 0x7610, R46 ;  /* 0x00007610ff2e7816 */ /* 0x002fe4000000002e */
[----:B---3--:R-:W-:Y:S01]  /*bfe0*/  @!P1 SHF.R.U32.HI R50, RZ, 0x10, R50 ;  /* 0x00000010ff329819 */ /* 0x008fe20000011632 */
[----:B------:R1:W-:Y:S01]  /*bff0*/  STL [R1+0x204], R56 ;  /* 0x0002043801007387 */ /* 0x0003e20000100800 */
[----:B------:R-:W-:Y:S02]  /*c000*/  @!P1 PRMT R46, R49, 0x7610, R46 ;  /* 0x00007610312e9816 */ /* 0x000fe4000000002e */
[----:B------:R-:W-:Y:S01]  /*c010*/  @!P1 PRMT R43, R50, 0x7610, R43 ;  /* 0x00007610322b9816 */ /* 0x000fe2000000002b */
[----:B------:R-:W-:Y:S01]  /*c020*/  STL [R1+0xd0], R25 ;  /* 0x0000d01901007387 */ /* 0x000fe20000100800 */
        /* <DEDUP_REMOVED lines=8> */
[----:B------:R0:W-:Y:S01]  /*c0b0*/  STL.S16 [R1+0x254], R4 ;  /* 0x0002540401007387 */ /* 0x0001e20000100600 */
[----:B------:R-:W-:-:S02]  /*c0c0*/  PRMT R38, RZ, 0x7610, R38 ;  /* 0x00007610ff267816 */ /* 0x000fc40000000026 */
[----:B------:R-:W-:Y:S01]  /*c0d0*/  PRMT R36, RZ, 0x7610, R36 ;  /* 0x00007610ff247816 */ /* 0x000fe20000000024 */
[----:B------:R3:W5:Y:S01]  /*c0e0*/  LDL.LU.64 R10, [R1+0x700] ;  /* 0x00070000010a7983 */ /* 0x0007620000300a00 */
        /* <DEDUP_REMOVED lines=8> */
[----:B0-----:R3:W5:Y:S01]  /*c170*/  LDL.LU R4, [R1+0x6a8] ;  /* 0x0006a80001047983 */ /* 0x0017620000300800 */
[----:B------:R-:W-:Y:S02]  /*c180*/  @!P5 PRMT R28, R57, 0x7610, R28 ;  /* 0x00007610391cd816 */ /* 0x000fe4000000001c */
[----:B------:R-:W-:Y:S01]  /*c190*/  @!P5 SHF.R.U32.HI R57, RZ, 0x10, R57 ;  /* 0x00000010ff39d819 */ /* 0x000fe20000011639 */
[----:B------:R3:W5:Y:S01]  /*c1a0*/  LDL.LU.64 R40, [R1+0x6a0] ;  /* 0x0006a00001287983 */ /* 0x0007620000300a00 */
[----:B------:R-:W-:Y:S02]  /*c1b0*/  PRMT R27, RZ, 0x7610, R27 ;  /* 0x00007610ff1b7816 */ /* 0x000fe4000000001b */
[----:B------:R-:W-:Y:S02]  /*c1c0*/  PRMT R25, RZ, 0x7610, R25 ;  /* 0x00007610ff197816 */ /* 0x000fe40000000019 */
        /* <DEDUP_REMOVED lines=46> */
[----:B------:R-:W1:Y:S01]  /*c4b0*/  @P1 MUFU.RSQ R0, R0 ;  /* 0x0000000000001308 */ /* 0x000e620000001400 */
[----:B0-----:R-:W-:-:S04]  /*c4c0*/  @!P5 SHF.R.U32.HI R58, RZ, 0x10, R58 ;  /* 0x00000010ff3ad819 */ /* 0x001fc8000001163a */
[----:B------:R-:W-:Y:S01]  /*c4d0*/  @!P5 PRMT R25, R58, 0x7610, R25 ;  /* 0x000076103a19d816 */ /* 0x000fe20000000019 */
[----:B------:R-:W-:Y:S01]  /*c4e0*/  STL.S16 [R1+0x684], R26 ;  /* 0x0006841a01007387 */ /* 0x000fe20000100600 */
[----:B------:R-:W-:-:S03]  /*c4f0*/  PRMT R2, RZ, 0x7610, R2 ;  /* 0x00007610ff027816 */ /* 0x000fc60000000002 */
[----:B------:R-:W-:Y:S01]  /*c500*/  STL.S16 [R1+0x680], R25 ;  /* 0x0006801901007387 */ /* 0x000fe20000100600 */
[----:B-1----:R-:W-:-:S03]  /*c510*/  @P1 R2UR UR6, R0 ;  /* 0x00000000000612ca */ /* 0x002fc600000e0000 */
[----:B--2---:R0:W-:Y:S01]  /*c520*/  STL [R1+0x20c], R61 ;  /* 0x00020c3d01007387 */ /* 0x0041e20000100800 */
[----:B------:R-:W-:Y:S02]  /*c530*/  @!P6 PRMT R2, R61, 0x7610, R2 ;  /* 0x000076103d02e816 */ /* 0x000fe40000000002 */
[----:B------:R-:W-:Y:S01]  /*c540*/  PRMT R0, RZ, 0x7610, R0 ;  /* 0x00007610ff007816 */ /* 0x000fe20000000000 */
[----:B------:R1:W-:Y:S01]  /*c550*/  STL [R1+0x10c], R59 ;  /* 0x00010c3b01007387 */ /* 0x0003e20000100800 */
[----:B------:R-:W-:Y:S02]  /*c560*/  @!P6 PRMT R5, R59, 0x7610, R5 ;  /* 0x000076103b05e816 */ /* 0x000fe40000000005 */
[----:B------:R-:W-:Y:S02]  /*c570*/  PRMT R3, RZ, 0x7610, R3 ;  /* 0x00007610ff037816 */ /* 0x000fe40000000003 */
[----:B0-----:R-:W-:Y:S02]  /*c580*/  @!P6 SHF.R.U32.HI R61, RZ, 0x10, R61 ;  /* 0x00000010ff3de819 */ /* 0x001fe4000001163d */
[----:B-1----:R-:W-:-:S02]  /*c590*/  @!P6 SHF.R.U32.HI R59, RZ, 0x10, R59 ;  /* 0x00000010ff3be819 */ /* 0x002fc4000001163b */
        /* <DEDUP_REMOVED lines=8> */
[----:B-1----:R-:W-:Y:S02]  /*c620*/  MOV R5, RZ ;  /* 0x000000ff00057202 */ /* 0x002fe40000000f00 */
[----:B0-----:R-:W-:Y:S01]  /*c630*/  CS2R R2, SRZ ;  /* 0x0000000000027805 */ /* 0x001fe2000001ff00 */
[----:B---3--:R-:W-:Y:S06]  /*c640*/  @P0 BRA `(.L_x_1097) ;  /* 0x0000000000480947 */ /* 0x008fec0003800000 */
        /* <DEDUP_REMOVED lines=14> */
[----:B--2---:R-:W-:Y:S02]  /*c730*/  @P1 HADD2.F32 R3, -RZ, R5.H0_H0 ;  /* 0x20000005ff031230 */ /* 0x004fe40000004100 */
[----:B---3--:R-:W-:Y:S02]  /*c740*/  @P1 HADD2.F32 R2, -RZ, R25.H0_H0 ;  /* 0x20000019ff021230 */ /* 0x008fe40000004100 */
[----:B----4-:R-:W-:Y:S02]  /*c750*/  HADD2.F32 R0, -RZ, R0.H0_H0 ;  /* 0x20000000ff007230 */ /* 0x010fe40000004100 */
[----:B------:R-:W-:-:S07]  /*c760*/  HADD2.F32 R5, -RZ, R26.H0_H0 ;  /* 0x2000001aff057230 */ /* 0x000fce0000004100 */
.L_x_1097:
[----:B------:R-:W-:Y:S05]  /*c770*/  BSYNC B0 ;  /* 0x0000000000007941 */ /* 0x000fea0003800000 */
.L_x_1096:
        /* <DEDUP_REMOVED lines=33> */
.L_x_1098:
        /* <DEDUP_REMOVED lines=36> */
.L_x_1099:
        /* <DEDUP_REMOVED lines=45> */
.L_x_1100:
        /* <DEDUP_REMOVED lines=42> */
.L_x_1101:
        /* <DEDUP_REMOVED lines=39> */
.L_x_1102:
        /* <DEDUP_REMOVED lines=37> */
.L_x_1103:
        /* <DEDUP_REMOVED lines=40> */
.L_x_1104:
        /* <DEDUP_REMOVED lines=36> */
.L_x_1105:
        /* <DEDUP_REMOVED lines=42> */
.L_x_1106:
        /* <DEDUP_REMOVED lines=34> */
.L_x_1107:
        /* <DEDUP_REMOVED lines=41> */
.L_x_1108:
        /* <DEDUP_REMOVED lines=33> */
.L_x_1109:
        /* <DEDUP_REMOVED lines=17> */
[----:B--2---:R-:W-:-:S04]  /*e530*/  IMAD.U32 R12, R54, 0x10000, RZ ;  /* 0x00010000360c7824 */ /* 0x004fc800078e00ff */
[----:B------:R-:W-:Y:S01]  /*e540*/  FADD.FTZ R12, R12, -UR16 ;  /* 0x800000100c0c7e21 */ /* 0x000fe20008010000 */
[----:B---3--:R-:W-:Y:S02]  /*e550*/  SHF.L.U32 R25, R53, 0x10, RZ ;  /* 0x0000001035197819 */ /* 0x008fe400000006ff */
        /* <DEDUP_REMOVED lines=21> */
.L_x_1110:
        /* <DEDUP_REMOVED lines=33> */
.L_x_1111:
        /* <DEDUP_REMOVED lines=41> */
.L_x_1112:
        /* <DEDUP_REMOVED lines=34> */
.L_x_1113:
        /* <DEDUP_REMOVED lines=41> */
.L_x_1114:
        /* <DEDUP_REMOVED lines=34> */
.L_x_1115:
        /* <DEDUP_REMOVED lines=41> */
.L_x_1116:
        /* <DEDUP_REMOVED lines=35> */
.L_x_1117:
        /* <DEDUP_REMOVED lines=43> */
.L_x_1118:
        /* <DEDUP_REMOVED lines=37> */
.L_x_1119:
        /* <DEDUP_REMOVED lines=44> */
.L_x_1120:
        /* <DEDUP_REMOVED lines=37> */
.L_x_1121:
        /* <DEDUP_REMOVED lines=45> */
.L_x_1122:
        /* <DEDUP_REMOVED lines=39> */
.L_x_1123:
        /* <DEDUP_REMOVED lines=14> */
[----:B----4-:R-:W-:Y:S01]  /*10710*/  SHF.L.U32 R18, R18, 0x10, RZ ;  /* 0x0000001012127819 */ /* 0x010fe200000006ff */
[----:B------:R-:W-:-:S04]  /*10720*/  FFMA.FTZ R58, R17, R15, R58 ;  /* 0x0000000f113a7223 */ /* 0x000fc8000001003a */
        /* <DEDUP_REMOVED lines=10> */
[----:B--2---:R-:W-:Y:S01]  /*107d0*/  SHF.L.U32 R20, R19, 0x10, RZ ;  /* 0x0000001013147819 */ /* 0x004fe200000006ff */
[----:B-----5:R-:W-:Y:S01]  /*107e0*/  IMAD.U32 R19, R61, 0x10000, RZ ;  /* 0x000100003d137824 */ /* 0x020fe200078e00ff */
        /* <DEDUP_REMOVED lines=19> */
.L_x_1124:
        /* <DEDUP_REMOVED lines=40> */
.L_x_1125:
        /* <DEDUP_REMOVED lines=49> */
.L_x_1126:
        /* <DEDUP_REMOVED lines=40> */
.L_x_1127:
        /* <DEDUP_REMOVED lines=49> */
.L_x_1128:
        /* <DEDUP_REMOVED lines=42> */
.L_x_1129:
        /* <DEDUP_REMOVED lines=50> */
.L_x_1130:
        /* <DEDUP_REMOVED lines=46> */
.L_x_1131:
        /* <DEDUP_REMOVED lines=50> */
.L_x_1132:
        /* <DEDUP_REMOVED lines=38> */
.L_x_1133:
        /* <DEDUP_REMOVED lines=46> */
.L_x_1134:
        /* <DEDUP_REMOVED lines=38> */
.L_x_1135:
        /* <DEDUP_REMOVED lines=46> */
.L_x_1136:
        /* <DEDUP_REMOVED lines=38> */
.L_x_1137:
        /* <DEDUP_REMOVED lines=52> */
.L_x_1138:
        /* <DEDUP_REMOVED lines=9> */
[----:B--2---:R-:W-:Y:S01]  /*130b0*/  SHF.L.U32 R35, R35, 0x10, RZ ;  /* 0x0000001023237819 */ /* 0x004fe200000006ff */
[----:B---3--:R-:W-:-:S04]  /*130c0*/  IMAD.U32 R38, R38, 0x10000, RZ ;  /* 0x0001000026267824 */ /* 0x008fc800078e00ff */
[----:B------:R-:W-:Y:S01]  /*130d0*/  FADD.FTZ R35, R35, -UR16 ;  /* 0x8000001023237e21 */ /* 0x000fe20008010000 */
[----:B------:R-:W-:Y:S01]  /*130e0*/  FADD.FTZ R38, R38, -UR16 ;  /* 0x8000001026267e21 */ /* 0x000fe20008010000 */
[----:B----4-:R-:W-:Y:S02]  /*130f0*/  SHF.L.U32 R48, R46, 0x10, RZ ;  /* 0x000000102e307819 */ /* 0x010fe400000006ff */
[----:B------:R-:W-:Y:S01]  /*13100*/  FMUL.FTZ R35, R35, UR12 ;  /* 0x0000000c23237c20 */ /* 0x000fe20008410000 */
[----:B------:R-:W-:Y:S01]  /*13110*/  FMUL.FTZ R46, R38, UR12 ;  /* 0x0000000c262e7c20 */ /* 0x000fe20008410000 */
[----:B------:R-:W-:-:S03]  /*13120*/  SHF.L.U32 R47, R45, 0x10, RZ ;  /* 0x000000102d2f7819 */ /* 0x000fc600000006ff */
        /* <DEDUP_REMOVED lines=21> */
.L_x_1139:
        /* <DEDUP_REMOVED lines=50> */
.L_x_1140:
        /* <DEDUP_REMOVED lines=41> */
.L_x_1141:
        /* <DEDUP_REMOVED lines=51> */
.L_x_1142:
        /* <DEDUP_REMOVED lines=38> */
.L_x_1143:
        /* <DEDUP_REMOVED lines=50> */
.L_x_1144:
        /* <DEDUP_REMOVED lines=40> */
.L_x_1145:
        /* <DEDUP_REMOVED lines=28> */
[----:B------:R-:W-:Y:S01]  /*14520*/  MOV R32, R31 ;  /* 0x0000001f00207202 */ /* 0x000fe20000000f00 */
        /* <DEDUP_REMOVED lines=25> */
.L_x_1146:
        /* <DEDUP_REMOVED lines=40> */
.L_x_1147:
        /* <DEDUP_REMOVED lines=52> */
.L_x_1148:
        /* <DEDUP_REMOVED lines=38> */
.L_x_1149:
        /* <DEDUP_REMOVED lines=48> */
.L_x_1150:
        /* <DEDUP_REMOVED lines=38> */
.L_x_1151:
        /* <DEDUP_REMOVED lines=31> */
[----:B------:R-:W-:Y:S01]  /*15630*/  IMAD.U32 R25, R43, 0x10000, RZ ;  /* 0x000100002b197824 */ /* 0x000fe200078e00ff */
        /* <DEDUP_REMOVED lines=19> */
.L_x_1152:
        /* <DEDUP_REMOVED lines=40> */
.L_x_1153:
        /* <DEDUP_REMOVED lines=50> */
.L_x_1154:
        /* <DEDUP_REMOVED lines=41> */
.L_x_1155:
        /* <DEDUP_REMOVED lines=58> */
.L_x_1156:
        /* <DEDUP_REMOVED lines=45> */
.L_x_1157:
        /* <DEDUP_REMOVED lines=24> */
[----:B--2---:R-:W-:-:S03]  /*16790*/  SHF.L.U32 R14, R14, 0x10, RZ ;  /* 0x000000100e0e7819 */ /* 0x004fc600000006ff */
        /* <DEDUP_REMOVED lines=39> */
.L_x_1158:
        /* <DEDUP_REMOVED lines=48> */
.L_x_1159:
        /* <DEDUP_REMOVED lines=76> */
.L_x_1160:
        /* <DEDUP_REMOVED lines=66> */
.L_x_1161:
        /* <DEDUP_REMOVED lines=340> */
.L_x_1163:
[----:B------:R-:W-:Y:S05]  /*18b30*/  BSYNC B0 ;  /* 0x0000000000007941 */ /* 0x000fea0003800000 */
.L_x_1162:
        /* <DEDUP_REMOVED lines=38> */
.L_x_1165:
[----:B------:R-:W-:Y:S05]  /*18da0*/  BSYNC B0 ;  /* 0x0000000000007941 */ /* 0x000fea0003800000 */
.L_x_1164:
        /* <DEDUP_REMOVED lines=29> */
.L_x_1167:
[----:B------:R-:W-:Y:S05]  /*18f80*/  BSYNC B0 ;  /* 0x0000000000007941 */ /* 0x000fea0003800000 */
.L_x_1166:
        /* <DEDUP_REMOVED lines=40> */
.L_x_1171:
[----:B------:R-:W2:Y:S04]  /*19210*/  LDG.E.STRONG.GPU R8, desc[UR10][R16.64] ;  /* 0x0000000a10087981 */ /* 0x000ea8000c1ef900 */
[----:B--2---:R-:W-:Y:S04]  /*19220*/  CCTL.IVALL ;  /* 0x00000000ff00798f */ /* 0x004fe80002000000 */
[----:B------:R0:W-:Y:S01]  /*19230*/  STL [R1], R8 ;  /* 0x0000000801007387 */ /* 0x0001e20000100800 */
[----:B------:R-:W-:-:S13]  /*19240*/  ISETP.NE.AND P1, PT, R8, UR6, PT ;  /* 0x0000000608007c0c */ /* 0x000fda000bf25270 */
[----:B0-----:R-:W-:Y:S05]  /*19250*/  @P1 BRA `(.L_x_1171) ;  /* 0xfffffffc00ec1947 */ /* 0x001fea000383ffff */
.L_x_1170:
[----:B------:R-:W-:Y:S05]  /*19260*/  BSYNC B0 ;  /* 0x0000000000007941 */ /* 0x000fea0003800000 */
.L_x_1169:
        /* <DEDUP_REMOVED lines=18> */
.L_x_1175:
        /* <DEDUP_REMOVED lines=47> */
[C---:B------:R-:W-:Y:S01]  /*19680*/  IADD3 R22, R8.reuse, 0x8, RZ ;  /* 0x0000000808167810 */ /* 0x040fe20007ffe0ff */
[C---:B------:R-:W-:Y:S01]  /*19690*/  VIADD R23, R8.reuse, 0x9 ;  /* 0x0000000908177836 */ /* 0x040fe20000000000 */
[----:B------:R-:W-:Y:S01]  /*196a0*/  IADD3 R24, R8, 0xb, RZ ;  /* 0x0000000b08187810 */ /* 0x000fe20007ffe0ff */
[----:B--2---:R-:W-:Y:S01]  /*196b0*/  @!P3 FADD.FTZ R42, R42, R14 ;  /* 0x0000000e2a2ab221 */ /* 0x004fe20000010000 */
[----:B------:R-:W-:Y:S01]  /*196c0*/  @!P3 FADD.FTZ R43, R43, R15 ;  /* 0x0000000f2b2bb221 */ /* 0x000fe20000010000 */
[----:B------:R-:W-:-:S02]  /*196d0*/  ISETP.EQ.OR P3, PT, R22, UR13, P2 ;  /* 0x0000000d16007c0c */ /* 0x000fc40009762670 */
        /* <DEDUP_REMOVED lines=62> */
.L_x_1174:
        /* <DEDUP_REMOVED lines=61> */
.L_x_1176:
[----:B------:R-:W-:-:S13]  /*19e90*/  ISETP.NE.OR P1, PT, R13, RZ, P1 ;  /* 0x000000ff0d00720c */ /* 0x000fda0000f25670 */
[----:B------:R-:W-:Y:S05]  /*19ea0*/  @!P1 BRA `(.L_x_1172) ;  /* 0x00000000007c9947 */ /* 0x000fea0003800000 */
.L_x_1173:
        /* <DEDUP_REMOVED lines=31> */
.L_x_1172:
        /* <DEDUP_REMOVED lines=11> */
.L_x_1178:
[----:B------:R-:W-:Y:S05]  /*1a150*/  BSYNC B0 ;  /* 0x0000000000007941 */ /* 0x000fea0003800000 */
.L_x_1177:
        /* <DEDUP_REMOVED lines=19> */
.L_x_1168:
        /* <DEDUP_REMOVED lines=14> */
.L_x_1181:
        /* <DEDUP_REMOVED lines=107> */
.L_x_1180:
[----:B------:R-:W-:Y:S05]  /*1aa20*/  BSYNC B0 ;  /* 0x0000000000007941 */ /* 0x000fea0003800000 */
.L_x_1179:
        /* <DEDUP_REMOVED lines=10> */
.L_x_1095:
        /* <DEDUP_REMOVED lines=25> */
.L_x_1184:
[----:B------:R-:W-:Y:S05]  /*1ac60*/  BSYNC B0 ;  /* 0x0000000000007941 */ /* 0x000fea0003800000 */
.L_x_1183:
[----:B------:R-:W-:Y:S05]  /*1ac70*/  @P0 EXIT ;  /* 0x000000000000094d */ /* 0x000fea0003800000 */
[----:B------:R-:W-:Y:S05]  /*1ac80*/  @P2 BRA `(.L_x_1185) ;  /* 0x0000000000202947 */ /* 0x000fea0003800000 */
[----:B------:R-:W-:-:S05]  /*1ac90*/  IMAD R0, R6, R7, RZ ;  /* 0x0000000706007224 */ /* 0x000fca00078e02ff */
[----:B------:R-:W-:-:S13]  /*1aca0*/  ISETP.NE.AND P0, PT, R0, -0x1, PT ;  /* 0xffffffff0000780c */ /* 0x000fda0003f05270 */
[----:B------:R-:W-:Y:S05]  /*1acb0*/  @!P0 BRA `(.L_x_1185) ;  /* 0x0000000000148947 */ /* 0x000fea0003800000 */
.L_x_1186:
[----:B-1----:R-:W2:Y:S04]  /*1acc0*/  LDG.E.STRONG.GPU R5, desc[UR10][R2.64] ;  /* 0x0000000a02057981 */ /* 0x002ea8000c1ef900 */
[----:B--2---:R-:W-:Y:S01]  /*1acd0*/  CCTL.IVALL ;  /* 0x00000000ff00798f */ /* 0x004fe20002000000 */
[----:B------:R-:W-:Y:S05]  /*1ace0*/  YIELD ;  /* 0x0000000000007946 */ /* 0x000fea0003800000 */
[----:B------:R-:W-:-:S13]  /*1acf0*/  ISETP.NE.AND P0, PT, R5, R0, PT ;  /* 0x000000000500720c */ /* 0x000fda0003f05270 */
[----:B------:R-:W-:Y:S05]  /*1ad00*/  @P0 BRA `(.L_x_1186) ;  /* 0xfffffffc00ec0947 */ /* 0x000fea000383ffff */
.L_x_1185:
        /* <DEDUP_REMOVED lines=27> */
.L_x_1187:
        /* <DEDUP_REMOVED lines=16> */
[----:B---3--:R-:W-:Y:S02]  /*1afc0*/  F2FP.F16.F32.PACK_AB R3, R15, R0 ;  /* 0x000000000f03723e */ /* 0x008fe400000000ff */
[----:B------:R-:W-:Y:S02]  /*1afd0*/  IADD3 R0, R22, 0x1e0, RZ ;  /* 0x000001e016007810 */ /* 0x000fe40007ffe0ff */
[----:B----4-:R-:W-:Y:S01]  /*1afe0*/  F2FP.F16.F32.PACK_AB R21, R19, R16 ;  /* 0x000000101315723e */ /* 0x010fe200000000ff */
        /* <DEDUP_REMOVED lines=8> */
.L_x_1188:
        /* <DEDUP_REMOVED lines=9> */
.L_x_5605:


//--------------------- .text._Z35group_norm_nhwc_bwd_one_pass_kernelI11Fp16IOFp32WLi64ELi120ELi480EEv26Group_norm_nhwc_bwd_params --------------------------
	.section	.text._Z35group_norm_nhwc_bwd_one_pass_kernelI11Fp16IOFp32WLi64ELi120ELi480EEv26Group_norm_nhwc_bwd_params,"ax",@progbits
	.align	128
        .global         _Z35group_norm_nhwc_bwd_one_pass_kernelI11Fp16IOFp32WLi64ELi120ELi480EEv26Group_norm_nhwc_bwd_params
        .type           _Z35group_norm_nhwc_bwd_one_pass_kernelI11Fp16IOFp32WLi64ELi120ELi480EEv26Group_norm_nhwc_bwd_params,@function
        .size           _Z35group_norm_nhwc_bwd_one_pass_kernelI11Fp16IOFp32WLi64ELi120ELi480EEv26Group_norm_nhwc_bwd_params,(.L_x_5606 - _Z35group_norm_nhwc_bwd_one_pass_kernelI11Fp16IOFp32WLi64ELi120ELi480EEv26Group_norm_nhwc_bwd_params)
        .other          _Z35group_norm_nhwc_bwd_one_pass_kernelI11Fp16IOFp32WLi64ELi120ELi480EEv26Group_norm_nhwc_bwd_params,@"STO_CUDA_ENTRY STV_DEFAULT"
_Z35group_norm_nhwc_bwd_one_pass_kernelI11Fp16IOFp32WLi64ELi120ELi480EEv26Group_norm_nhwc_bwd_params:
.text._Z35group_norm_nhwc_bwd_one_pass_kernelI11Fp16IOFp32WLi64ELi120ELi480EEv26Group_norm_nhwc_bwd_params:
        /* <DEDUP_REMOVED lines=9> */
[----:B------:R-:W0:Y:S01]  /*0090*/  S2UR UR7, SR_CTAID.X ;  /* 0x00000000000779c3 */ /* 0x000e220000002500 */
[C---:B------:R-:W-:Y:S01]  /*00a0*/  IMAD.WIDE.U32 R2, R53.reuse, -0x77777777, RZ ;  /* 0x8888888935027825 */ /* 0x040fe200078e00ff */
[----:B------:R-:W-:Y:S01]  /*00b0*/  ULDC.64 UR10, c[0x0][0x290] ;  /* 0x0000a400000a7ab9 */ /* 0x000fe20000000a00 */
[----:B------:R-:W-:Y:S01]  /*00c0*/  ISETP.GE.U32.AND P1, PT, R53, 0x1e0, PT ;  /* 0x000001e03500780c */ /* 0x000fe20003f26070 */
[----:B------:R-:W1:Y:S01]  /*00d0*/  S2R R32, SR_LANEID ;  /* 0x0000000000207919 */ /* 0x000e620000000000 */
[----:B------:R-:W-:Y:S01]  /*00e0*/  UMOV UR5, 0x400 ;  /* 0x0000040000057882 */ /* 0x000fe20000000000 */
[----:B------:R-:W-:Y:S01]  /*00f0*/  SHF.R.U32.HI R2, RZ, 0x5, R3 ;  /* 0x00000005ff027819 */ /* 0x000fe20000011603 */
[----:B------:R-:W-:Y:S01]  /*0100*/  HFMA2.MMA R49, -RZ, RZ, 0, 0 ;  /* 0x00000000ff317435 */ /* 0x000fe200000001ff */
[----:B------:R-:W0:Y:S01]  /*0110*/  LDC R51, c[0x0][0x2ac] ;  /* 0x0000ab00ff337b82 */ /* 0x000e220000000800 */
[----:B------:R-:W-:-:S07]  /*0120*/  LOP3.LUT R54, R54, 0xfffffffd, RZ, 0xc0, !PT ;  /* 0xfffffffd36367812 */ /* 0x000fce00078ec0ff */
[----:B------:R-:W2:Y:S08]  /*0130*/  LDC.64 R8, c[0x0][0x288] ;  /* 0x0000a200ff087b82 */ /* 0x000eb00000000a00 */
[----:B------:R-:W3:Y:S01]  /*0140*/  S2UR UR6, SR_CgaCtaId ;  /* 0x00000000000679c3 */ /* 0x000ee20000008800 */
[----:B0-----:R-:W-:-:S05]  /*0150*/  IMAD R51, R51, UR7, R2 ;  /* 0x0000000733337c24 */ /* 0x001fca000f8e0202 */
[C---:B------:R-:W-:Y:S02]  /*0160*/  IADD3 R0, R51.reuse, 0x8, RZ ;  /* 0x0000000833007810 */ /* 0x040fe40007ffe0ff */
[C---:B------:R-:W-:Y:S02]  /*0170*/  IADD3 R50, R51.reuse, 0x18, RZ ;  /* 0x0000001833327810 */ /* 0x040fe40007ffe0ff */
[----:B------:R-:W-:Y:S02]  /*0180*/  IADD3 R3, R51, 0x20, RZ ;  /* 0x0000002033037810 */ /* 0x000fe40007ffe0ff */
[----:B------:R-:W-:Y:S02]  /*0190*/  ISETP.LT.U32.AND P5, PT, R0, UR10, PT ;  /* 0x0000000a00007c0c */ /* 0x000fe4000bfa1070 */
[----:B------:R-:W-:Y:S02]  /*01a0*/  SHF.R.S32.HI R0, RZ, 0x1f, R0 ;  /* 0x0000001fff007819 */ /* 0x000fe40000011400 */
[----:B------:R-:W-:Y:S01]  /*01b0*/  ISETP.LT.U32.AND P3, PT, R50, UR10, PT ;  /* 0x0000000a32007c0c */ /* 0x000fe2000bf61070 */
[----:B---3--:R-:W-:Y:S01]  /*01c0*/  ULEA UR5, UR6, UR5, 0x18 ;  /* 0x0000000506057291 */ /* 0x008fe2000f8ec03f */
[----:B------:R-:W-:-:S02]  /*01d0*/  SHF.R.S32.HI R4, RZ, 0x1f, R50 ;  /* 0x0000001fff047819 */ /* 0x000fc40000011432 */
[----:B------:R-:W-:Y:S02]  /*01e0*/  ISETP.LT.U32.AND P2, PT, R3, UR10, PT ;  /* 0x0000000a03007c0c */ /* 0x000fe4000bf41070 */
[C---:B------:R-:W-:Y:S02]  /*01f0*/  IADD3 R2, R51.reuse, 0x10, RZ ;  /* 0x0000001033027810 */ /* 0x040fe40007ffe0ff */
[----:B------:R-:W-:Y:S02]  /*0200*/  SHF.R.S32.HI R3, RZ, 0x1f, R3 ;  /* 0x0000001fff037819 */ /* 0x000fe40000011403 */
[----:B------:R-:W-:Y:S02]  /*0210*/  ISETP.LT.AND.EX P5, PT, R0, UR11, !P1, P5 ;  /* 0x0000000b00007c0c */ /* 0x000fe4000cfa1350 */
[----:B------:R-:W-:Y:S01]  /*0220*/  ISETP.LT.AND.EX P3, PT, R4, UR11, !P1, P3 ;  /* 0x0000000b04007c0c */ /* 0x000fe2000cf61330 */
[----:B--2---:R-:W-:Y:S01]  /*0230*/  IMAD.WIDE.U32 R4, R8, 0x3, RZ ;  /* 0x0000000308047825 */ /* 0x004fe200078e00ff */
[----:B------:R-:W-:-:S02]  /*0240*/  IADD3 R0, R51, 0x28, RZ ;  /* 0x0000002833007810 */ /* 0x000fc40007ffe0ff */
[----:B------:R-:W-:Y:S02]  /*0250*/  LEA R7, R9, R9, 0x1 ;  /* 0x0000000909077211 */ /* 0x000fe400078e08ff */
[----:B------:R-:W-:Y:S02]  /*0260*/  ISETP.LT.U32.AND P4, PT, R2, UR10, PT ;  /* 0x0000000a02007c0c */ /* 0x000fe4000bf81070 */
[----:B------:R-:W-:Y:S02]  /*0270*/  ISETP.LT.AND.EX P2, PT, R3, UR11, !P1, P2 ;  /* 0x0000000b03007c0c */ /* 0x000fe4000cf41320 */
[----:B------:R-:W-:Y:S02]  /*0280*/  SHF.R.S32.HI R2, RZ, 0x1f, R2 ;  /* 0x0000001fff027819 */ /* 0x000fe40000011402 */
[----:B------:R-:W-:Y:S02]  /*0290*/  ISETP.LT.U32.AND P6, PT, R51, UR10, PT ;  /* 0x0000000a33007c0c */ /* 0x000fe4000bfc1070 */
[----:B------:R-:W-:-:S02]  /*02a0*/  SHF.R.S32.HI R3, RZ, 0x1f, R51 ;  /* 0x0000001fff037819 */ /* 0x000fc40000011433 */
[----:B------:R-:W-:Y:S02]  /*02b0*/  ISETP.LT.U32.AND P0, PT, R0, UR10, PT ;  /* 0x0000000a00007c0c */ /* 0x000fe4000bf01070 */
[----:B------:R-:W-:Y:S02]  /*02c0*/  SHF.R.S32.HI R0, RZ, 0x1f, R0 ;  /* 0x0000001fff007819 */ /* 0x000fe40000011400 */
[----:B------:R-:W-:Y:S02]  /*02d0*/  IADD3 R7, R5, R7, RZ ;  /* 0x0000000705077210 */ /* 0x000fe40007ffe0ff */
[----:B------:R-:W-:Y:S02]  /*02e0*/  ISETP.LT.AND.EX P4, PT, R2, UR11, !P1, P4 ;  /* 0x0000000b02007c0c */ /* 0x000fe4000cf81340 */
[----:B------:R-:W-:Y:S02]  /*02f0*/  ISETP.LT.AND.EX P6, PT, R3, UR11, !P1, P6 ;  /* 0x0000000b03007c0c */ /* 0x000fe4000cfc1360 */
[----:B------:R-:W-:-:S02]  /*0300*/  ISETP.LT.AND.EX P1, PT, R0, UR11, !P1, P0 ;  /* 0x0000000b00007c0c */ /* 0x000fc4000cf21300 */
[----:B------:R-:W-:Y:S02]  /*0310*/  LEA.HI R2, P0, R7, R4, RZ, 0x1 ;  /* 0x0000000407027211 */ /* 0x000fe400078108ff */
[----:B------:R-:W-:Y:S02]  /*0320*/  SHF.R.S32.HI R0, RZ, 0x1f, R53 ;  /* 0x0000001fff007819 */ /* 0x000fe40000011435 */
[----:B------:R-:W-:Y:S02]  /*0330*/  IADD3.X R7, RZ, R7, RZ, P0, !PT ;  /* 0x00000007ff077210 */ /* 0x000fe400007fe4ff */
[----:B------:R-:W-:Y:S02]  /*0340*/  LEA.HI R5, P0, R9, R8, RZ, 0x1 ;  /* 0x0000000809057211 */ /* 0x000fe400078108ff */
[----:B------:R-:W-:Y:S02]  /*0350*/  LEA.HI R0, R0, R53, RZ, 0x5 ;  /* 0x0000003500007211 */ /* 0x000fe400078f28ff */
[----:B------:R-:W-:-:S02]  /*0360*/  IADD3.X R6, RZ, R9, RZ, P0, !PT ;  /* 0x00000009ff067210 */ /* 0x000fc400007fe4ff */
[----:B------:R-:W-:Y:S02]  /*0370*/  SHF.R.S32.HI R4, RZ, 0x5, R0 ;  /* 0x00000005ff047819 */ /* 0x000fe40000011400 */
[--C-:B------:R-:W-:Y:S02]  /*0380*/  SHF.R.S64 R0, R5, 0x1, R6.reuse ;  /* 0x0000000105007819 */ /* 0x100fe40000001006 */
[--C-:B------:R-:W-:Y:S02]  /*0390*/  SHF.R.S64 R2, R2, 0x1, R7.reuse ;  /* 0x0000000102027819 */ /* 0x100fe40000001007 */
[----:B------:R-:W-:Y:S02]  /*03a0*/  SHF.R.S32.HI R5, RZ, 0x1, R6 ;  /* 0x00000001ff057819 */ /* 0x000fe40000011406 */
[----:B------:R-:W-:Y:S02]  /*03b0*/  SHF.R.S32.HI R7, RZ, 0x1, R7 ;  /* 0x00000001ff077819 */ /* 0x000fe40000011407 */
[----:B------:R-:W-:-:S02]  /*03c0*/  @P6 LOP3.LUT R54, R54, 0x2, RZ, 0xfc, !PT ;  /* 0x0000000236366812 */ /* 0x000fc400078efcff */
[----:B------:R-:W-:Y:S02]  /*03d0*/  LEA R4, R4, UR5, 0x3 ;  /* 0x0000000504047c11 */ /* 0x000fe4000f8e18ff */
[----:B------:R-:W-:Y:S02]  /*03e0*/  SHF.L.U64.HI R5, R0, 0x2, R5 ;  /* 0x0000000200057819 */ /* 0x000fe40000010205 */
[----:B-1----:R-:W-:-:S07]  /*03f0*/  SHF.L.U64.HI R6, R2, 0x2, R7 ;  /* 0x0000000202067819 */ /* 0x002fce0000010207 */
.L_x_1240:
[----:B------:R-:W0:Y:S01]  /*0400*/  LDC R13, c[0x0][0x2a0] ;  /* 0x0000a800ff0d7b82 */ /* 0x000e220000000800 */
[----:B------:R-:W-:Y:S01]  /*0410*/  IABS R10, R52 ;  /* 0x00000034000a7213 */ /* 0x000fe20000000000 */
[----:B------:R-:W-:Y:S01]  /*0420*/  ULDC.64 UR10, c[0x0][0x298] ;  /* 0x0000a600000a7ab9 */ /* 0x000fe20000000a00 */
[----:B------:R-:W-:Y:S02]  /*0430*/  LOP3.LUT P6, RZ, R54, 0x2, RZ, 0xc0, !PT ;  /* 0x0000000236ff7812 */ /* 0x000fe400078cc0ff */
[C---:B------:R-:W-:Y:S02]  /*0440*/  IADD3 R17, R51.reuse, 0x8, RZ ;  /* 0x0000000833117810 */ /* 0x040fe40007ffe0ff */
[----:B------:R-:W-:Y:S01]  /*0450*/  IADD3 R27, R51, 0x28, RZ ;  /* 0x00000028331b7810 */ /* 0x000fe20007ffe0ff */
[----:B------:R-:W1:Y:S01]  /*0460*/  @P5 LDC.64 R38, c[0x0][0x230] ;  /* 0x00008c00ff265b82 */ /* 0x000e620000000a00 */
[----:B------:R-:W-:Y:S02]  /*0470*/  SHF.R.S32.HI R15, RZ, 0x1f, R17 ;  /* 0x0000001fff0f7819 */ /* 0x000fe40000011411 */
        /* <DEDUP_REMOVED lines=12> */
[----:B------:R-:W4:Y:S01]  /*0540*/  @P3 LDC.64 R22, c[0x0][0x228] ;  /* 0x00008a00ff163b82 */ /* 0x000f220000000a00 */
[----:B---3--:R-:W-:-:S07]  /*0550*/  MOV R8, RZ ;  /* 0x000000ff00087202 */ /* 0x008fce0000000f00 */
[----:B------:R-:W3:Y:S01]  /*0560*/  @P2 LDC.64 R20, c[0x0][0x230] ;  /* 0x00008c00ff142b82 */ /* 0x000ee20000000a00 */
[----:B-1----:R-:W-:-:S05]  /*0570*/  IADD3 R11, RZ, -R9, RZ ;  /* 0x80000009ff0b7210 */ /* 0x002fca0007ffe0ff */
[----:B------:R-:W-:-:S04]  /*0580*/  IMAD R11, R11, R12, RZ ;  /* 0x0000000c0b0b7224 */ /* 0x000fc800078e02ff */
[----:B------:R-:W-:Y:S01]  /*0590*/  IMAD.HI.U32 R9, R9, R11, R8 ;  /* 0x0000000b09097227 */ /* 0x000fe200078e0008 */
[----:B------:R-:W-:-:S05]  /*05a0*/  MOV R11, R10 ;  /* 0x0000000a000b7202 */ /* 0x000fca0000000f00 */
[----:B------:R-:W-:-:S05]  /*05b0*/  IMAD.HI.U32 R10, R9, R11, RZ ;  /* 0x0000000b090a7227 */ /* 0x000fca00078e00ff */
[----:B------:R-:W-:-:S05]  /*05c0*/  IADD3 R7, -R10, RZ, RZ ;  /* 0x000000ff0a077210 */ /* 0x000fca0007ffe1ff */
[C---:B------:R-:W-:Y:S02]  /*05d0*/  IMAD R7, R12.reuse, R7, R11 ;  /* 0x000000070c077224 */ /* 0x040fe400078e020b */
[----:B------:R-:W1:Y:S03]  /*05e0*/  S2R R11, SR_TID.X ;  /* 0x00000000000b7919 */ /* 0x000e660000002100 */
[----:B------:R-:W-:-:S13]  /*05f0*/  ISETP.GT.U32.AND P0, PT, R12, R7, PT ;  /* 0x000000070c00720c */ /* 0x000fda0003f04070 */
[-C--:B------:R-:W-:Y:S02]  /*0600*/  @!P0 IADD3 R7, R7, -R12.reuse, RZ ;  /* 0x8000000c07078210 */ /* 0x080fe40007ffe0ff */
[----:B------:R-:W-:Y:S02]  /*0610*/  @!P0 IADD3 R10, R10, 0x1, RZ ;  /* 0x000000010a0a8810 */ /* 0x000fe40007ffe0ff */
[----:B------:R-:W-:Y:S02]  /*0620*/  ISETP.GT.U32.AND P0, PT, R12, R7, PT ;  /* 0x000000070c00720c */ /* 0x000fe40003f04070 */
[----:B------:R-:W-:-:S04]  /*0630*/  IADD3 R8, R7, -R12, RZ ;  /* 0x8000000c07087210 */ /* 0x000fc80007ffe0ff */
[----:B------:R-:W-:Y:S02]  /*0640*/  SEL R56, R8, R7, !P0 ;  /* 0x0000000708387207 */ /* 0x000fe40004000000 */
[----:B------:R-:W-:Y:S02]  /*0650*/  ISETP.GE.U32.AND P0, PT, R7, R12, PT ;  /* 0x0000000c0700720c */ /* 0x000fe40003f06070 */
[----:B------:R-:W-:Y:S01]  /*0660*/  LOP3.LUT R7, R52, R13, RZ, 0x3c, !PT ;  /* 0x0000000d34077212 */ /* 0x000fe200078e3cff */
[----:B-1----:R-:W-:-:S05]  /*0670*/  IMAD.WIDE.U32 R8, R11, -0x77777777, RZ ;  /* 0x888888890b087825 */ /* 0x002fca00078e00ff */
[----:B------:R-:W-:-:S05]  /*0680*/  SHF.R.U32.HI R8, RZ, 0x5, R9 ;  /* 0x00000005ff087819 */ /* 0x000fca0000011609 */
[----:B------:R-:W-:Y:S01]  /*0690*/  @P0 IADD3 R10, R10, 0x1, RZ ;  /* 0x000000010a0a0810 */ /* 0x000fe20007ffe0ff */
[----:B------:R-:W-:Y:S01]  /*06a0*/  IMAD R26, R8, -0x3c, R11 ;  /* 0xffffffc4081a7824 */ /* 0x000fe200078e020b */
[----:B------:R-:W-:Y:S01]  /*06b0*/  ISETP.GE.AND P0, PT, R52, RZ, PT ;  /* 0x000000ff3400720c */ /* 0x000fe20003f06270 */
[----:B------:R-:W1:Y:S03]  /*06c0*/  @P6 LDC.64 R8, c[0x0][0x288] ;  /* 0x0000a200ff086b82 */ /* 0x000e660000000a00 */
[----:B------:R-:W-:-:S09]  /*06d0*/  SHF.L.U32 R26, R26, 0x1, RZ ;  /* 0x000000011a1a7819 */ /* 0x000fd200000006ff */
[----:B------:R-:W-:Y:S02]  /*06e0*/  @!P0 IADD3 R56, -R56, RZ, RZ ;  /* 0x000000ff38388210 */ /* 0x000fe40007ffe1ff */
[----:B------:R-:W-:Y:S02]  /*06f0*/  ISETP.GE.AND P0, PT, R7, RZ, PT ;  /* 0x000000ff0700720c */ /* 0x000fe40003f06270 */
[----:B------:R-:W-:-:S11]  /*0700*/  LOP3.LUT R7, RZ, R13, RZ, 0x33, !PT ;  /* 0x0000000dff077212 */ /* 0x000fd600078e33ff */
[----:B------:R-:W-:Y:S02]  /*0710*/  @!P0 IADD3 R10, -R10, RZ, RZ ;  /* 0x000000ff0a0a8210 */ /* 0x000fe40007ffe1ff */
[----:B------:R-:W-:-:S04]  /*0720*/  ISETP.NE.AND P0, PT, R13, RZ, PT ;  /* 0x000000ff0d00720c */ /* 0x000fc80003f05270 */
[C---:B------:R-:W-:Y:S02]  /*0730*/  SEL R56, R7.reuse, R56, !P0 ;  /* 0x0000003807387207 */ /* 0x040fe40004000000 */
[----:B------:R-:W-:Y:S02]  /*0740*/  SEL R7, R7, R10, !P0 ;  /* 0x0000000a07077207 */ /* 0x000fe40004000000 */
[----:B------:R-:W-:Y:S01]  /*0750*/  SHF.R.S32.HI R10, RZ, 0x1f, R26 ;  /* 0x0000001fff0a7819 */ /* 0x000fe2000001141a */
[----:B------:R-:W-:Y:S01]  /*0760*/  IMAD R11, R56, 0x78, RZ ;  /* 0x00000078380b7824 */ /* 0x000fe200078e02ff */
[----:B------:R-:W-:-:S04]  /*0770*/  SHF.R.S32.HI R12, RZ, 0x1f, R7 ;  /* 0x0000001fff0c7819 */ /* 0x000fc80000011407 */
[----:B------:R-:W-:Y:S01]  /*0780*/  IADD3 R58, P0, R26, R11, RZ ;  /* 0x0000000b1a3a7210 */ /* 0x000fe20007f1e0ff */
[----:B------:R-:W-:-:S03]  /*0790*/  IMAD R12, R12, UR10, RZ ;  /* 0x0000000a0c0c7c24 */ /* 0x000fc6000f8e02ff */
[----:B------:R-:W-:Y:S01]  /*07a0*/  LEA.HI.X.SX32 R59, R11, R10, 0x1, P0 ;  /* 0x0000000a0b3b7211 */ /* 0x000fe200000f0eff */
[----:B------:R-:W-:Y:S01]  /*07b0*/  IMAD R61, R7, UR11, R12 ;  /* 0x0000000b073d7c24 */ /* 0x000fe2000f8e020c */
[----:B------:R-:W2:Y:S01]  /*07c0*/  @P5 LDC.64 R10, c[0x0][0x288] ;  /* 0x0000a200ff0a5b82 */ /* 0x000ea20000000a00 */
[----:B-1----:R-:W-:Y:S02]  /*07d0*/  @P6 IMAD R12, R3, R8, RZ ;  /* 0x00000008030c6224 */ /* 0x002fe400078e02ff */
[----:B------:R-:W-:Y:S01]  /*07e0*/  IMAD.WIDE.U32 R58, R7, UR10, R58 ;  /* 0x0000000a073a7c25 */ /* 0x000fe2000f8e003a */
[----:B------:R-:W-:-:S03]  /*07f0*/  ULDC.64 UR10, c[0x0][0x290] ;  /* 0x0000a400000a7ab9 */ /* 0x000fc60000000a00 */
[----:B------:R-:W-:Y:S01]  /*0800*/  @P6 IMAD R7, R51, R9, R12 ;  /* 0x0000000933076224 */ /* 0x000fe200078e020c */
[----:B------:R-:W-:Y:S02]  /*0810*/  IADD3 R61, R59, R61, RZ ;  /* 0x0000003d3b3d7210 */ /* 0x000fe40007ffe0ff */
[----:B------:R-:W-:-:S05]  /*0820*/  @P6 MOV R60, R58 ;  /* 0x0000003a003c6202 */ /* 0x000fca0000000f00 */
[----:B------:R-:W-:Y:S02]  /*0830*/  @P6 IMAD.WIDE.U32 R12, R51, R8, R60 ;  /* 0x00000008330c6225 */ /* 0x000fe400078e003c */
[----:B------:R-:W1:Y:S03]  /*0840*/  @P4 LDC.64 R8, c[0x0][0x288] ;  /* 0x0000a200ff084b82 */ /* 0x000e660000000a00 */
[----:B------:R-:W-:Y:S02]  /*0850*/  @P6 IADD3 R13, R13, R7, RZ ;  /* 0x000000070d0d6210 */ /* 0x000fe40007ffe0ff */
[C---:B------:R-:W-:Y:S02]  /*0860*/  @P6 SHF.L.U32 R7, R12.reuse, 0x1, RZ ;  /* 0x000000010c076819 */ /* 0x040fe400000006ff */
[----:B------:R-:W-:Y:S01]  /*0870*/  @P6 SHF.L.U64.HI R14, R12, 0x1, R13 ;  /* 0x000000010c0e6819 */ /* 0x000fe2000001020d */
[----:B--2---:R-:W-:Y:S01]  /*0880*/  @P5 IMAD R16, R15, R10, RZ ;  /* 0x0000000a0f105224 */ /* 0x004fe200078e02ff */
[----:B------:R-:W-:-:S02]  /*0890*/  @P5 MOV R12, R58 ;  /* 0x0000003a000c5202 */ /* 0x000fc40000000f00 */
[----:B------:R-:W-:Y:S01]  /*08a0*/  @P5 MOV R13, R61 ;  /* 0x0000003d000d5202 */ /* 0x000fe20000000f00 */
[----:B------:R-:W-:Y:S01]  /*08b0*/  @P5 IMAD R15, R17, R11, R16 ;  /* 0x0000000b110f5224 */ /* 0x000fe200078e0210 */
[----:B------:R-:W-:Y:S01]  /*08c0*/  @P6 IADD3 R44, P0, R7, R44, RZ ;  /* 0x0000002c072c6210 */ /* 0x000fe20007f1e0ff */
[----:B------:R-:W-:Y:S01]  /*08d0*/  @P5 IMAD.WIDE.U32 R12, R17, R10, R12 ;  /* 0x0000000a110c5225 */ /* 0x000fe200078e000c */
[----:B------:R-:W-:Y:S01]  /*08e0*/  IADD3 R17, R51, 0x10, RZ ;  /* 0x0000001033117810 */ /* 0x000fe20007ffe0ff */
[----:B------:R-:W2:Y:S01]  /*08f0*/  @P3 LDC.64 R10, c[0x0][0x288] ;  /* 0x0000a200ff0a3b82 */ /* 0x000ea20000000a00 */
[----:B------:R-:W-:Y:S02]  /*0900*/  @P6 IADD3.X R45, R14, R45, RZ, P0, !PT ;  /* 0x0000002d0e2d6210 */ /* 0x000fe400007fe4ff */
[----:B------:R-:W-:Y:S02]  /*0910*/  @P5 IADD3 R13, R13, R15, RZ ;  /* 0x0000000f0d0d5210 */ /* 0x000fe40007ffe0ff */
[----:B0-----:R-:W-:-:S02]  /*0920*/  @P6 IADD3 R40, P0, R7, R40, RZ ;  /* 0x0000002807286210 */ /* 0x001fc40007f1e0ff */
[C---:B------:R-:W-:Y:S02]  /*0930*/  @P5 SHF.L.U32 R7, R12.reuse, 0x1, RZ ;  /* 0x000000010c075819 */ /* 0x040fe400000006ff */
[----:B------:R-:W-:Y:S02]  /*0940*/  @P5 SHF.L.U64.HI R16, R12, 0x1, R13 ;  /* 0x000000010c105819 */ /* 0x000fe4000001020d */
[----:B------:R-:W-:Y:S02]  /*0950*/  SHF.R.S32.HI R13, RZ, 0x1f, R17 ;  /* 0x0000001fff0d7819 */ /* 0x000fe40000011411 */
[----:B------:R-:W-:Y:S02]  /*0960*/  @P6 IADD3.X R41, R14, R41, RZ, P0, !PT ;  /* 0x000000290e296210 */ /* 0x000fe400007fe4ff */
[----:B------:R-:W-:Y:S01]  /*0970*/  @P5 IADD3 R38, P0, R7, R38, RZ ;  /* 0x0000002607265210 */ /* 0x000fe20007f1e0ff */
[----:B-1----:R-:W-:Y:S01]  /*0980*/  @P4 IMAD R12, R13, R8, RZ ;  /* 0x000000080d0c4224 */ /* 0x002fe200078e02ff */
[----:B------:R-:W-:Y:S01]  /*0990*/  @P4 MOV R13, R61 ;  /* 0x0000003d000d4202 */ /* 0x000fe20000000f00 */
[----:B------:R-:W0:Y:S01]  /*09a0*/  @P2 LDC.64 R14, c[0x0][0x288] ;  /* 0x0000a200ff0e2b82 */ /* 0x000e220000000a00 */
[----:B------:R-:W-:-:S02]  /*09b0*/  @P5 IADD3.X R39, R16, R39, RZ, P0, !PT ;  /* 0x0000002710275210 */ /* 0x000fc400007fe4ff */
[----:B----4-:R-:W-:Y:S01]  /*09c0*/  @P5 IADD3 R36, P0, R7, R36, RZ ;  /* 0x0000002407245210 */ /* 0x010fe20007f1e0ff */
[----:B------:R-:W-:Y:S01]  /*09d0*/  @P4 IMAD R7, R17, R9, R12 ;  /* 0x0000000911074224 */ /* 0x000fe200078e020c */
[----:B------:R-:W-:Y:S02]  /*09e0*/  @P4 MOV R12, R58 ;  /* 0x0000003a000c4202 */ /* 0x000fe40000000f00 */
[----:B------:R-:W-:-:S03]  /*09f0*/  @P5 IADD3.X R37, R16, R37, RZ, P0, !PT ;  /* 0x0000002510255210 */ /* 0x000fc600007fe4ff */
[----:B------:R-:W-:Y:S01]  /*0a00*/  @P4 IMAD.WIDE.U32 R8, R17, R8, R12 ;  /* 0x0000000811084225 */ /* 0x000fe200078e000c */
[----:B------:R-:W-:Y:S02]  /*0a10*/  SHF.R.S32.HI R13, RZ, 0x1f, R50 ;  /* 0x0000001fff0d7819 */ /* 0x000fe40000011432 */
[----:B------:R-:W-:Y:S02]  /*0a20*/  @P3 MOV R12, R58 ;  /* 0x0000003a000c3202 */ /* 0x000fe40000000f00 */
[----:B------:R-:W-:Y:S01]  /*0a30*/  @P4 IADD3 R7, R9, R7, RZ ;  /* 0x0000000709074210 */ /* 0x000fe20007ffe0ff */
[----:B--2---:R-:W-:Y:S01]  /*0a40*/  @P3 IMAD R9, R13, R10, RZ ;  /* 0x0000000a0d093224 */ /* 0x004fe200078e02ff */
[----:B------:R-:W-:Y:S02]  /*0a50*/  @P4 SHF.L.U32 R17, R8, 0x1, RZ ;  /* 0x0000000108114819 */ /* 0x000fe400000006ff */
[----:B------:R-:W-:Y:S01]  /*0a60*/  @P3 MOV R13, R61 ;  /* 0x0000003d000d3202 */ /* 0x000fe20000000f00 */
[----:B------:R-:W-:Y:S01]  /*0a70*/  @P3 IMAD R19, R50, R11, R9 ;  /* 0x0000000b32133224 */ /* 0x000fe200078e0209 */
[----:B------:R-:W-:-:S02]  /*0a80*/  @P4 SHF.L.U64.HI R16, R8, 0x1, R7 ;  /* 0x0000000108104819 */ /* 0x000fc40000010207 */
[----:B------:R-:W-:Y:S01]  /*0a90*/  IADD3 R7, R51, 0x20, RZ ;  /* 0x0000002033077810 */ /* 0x000fe20007ffe0ff */
[----:B------:R-:W1:Y:S01]  /*0aa0*/  @P1 LDC.64 R8, c[0x0][0x288] ;  /* 0x0000a200ff081b82 */ /* 0x000e620000000a00 */
[C---:B------:R-:W-:Y:S01]  /*0ab0*/  @P4 IADD3 R30, P0, R17.reuse, R30, RZ ;  /* 0x0000001e111e4210 */ /* 0x040fe20007f1e0ff */
[----:B------:R-:W-:Y:S01]  /*0ac0*/  @P3 IMAD.WIDE.U32 R10, R50, R10, R12 ;  /* 0x0000000a320a3225 */ /* 0x000fe200078e000c */
[----:B------:R-:W-:Y:S02]  /*0ad0*/  SHF.R.S32.HI R13, RZ, 0x1f, R7 ;  /* 0x0000001fff0d7819 */ /* 0x000fe40000011407 */
[----:B------:R-:W-:Y:S02]  /*0ae0*/  @P4 IADD3.X R31, R16, R31, RZ, P0, !PT ;  /* 0x0000001f101f4210 */ /* 0x000fe400007fe4ff */
[----:B------:R-:W-:Y:S01]  /*0af0*/  @P4 IADD3 R28, P0, R17, R28, RZ ;  /* 0x0000001c111c4210 */ /* 0x000fe20007f1e0ff */
[----:B0-----:R-:W-:Y:S01]  /*0b00*/  @P2 IMAD R12, R13, R14, RZ ;  /* 0x0000000e0d0c2224 */ /* 0x001fe200078e02ff */
[----:B------:R-:W-:-:S02]  /*0b10*/  @P3 IADD3 R11, R11, R19, RZ ;  /* 0x000000130b0b3210 */ /* 0x000fc40007ffe0ff */
[----:B------:R-:W-:Y:S01]  /*0b20*/  @P4 IADD3.X R29, R16, R29, RZ, P0, !PT ;  /* 0x0000001d101d4210 */ /* 0x000fe200007fe4ff */
[----:B------:R-:W0:Y:S01]  /*0b30*/  @P2 LDC.64 R18, c[0x0][0x228] ;  /* 0x00008a00ff122b82 */ /* 0x000e220000000a00 */
[C---:B------:R-:W-:Y:S01]  /*0b40*/  @P3 SHF.L.U32 R13, R10.reuse, 0x1, RZ ;  /* 0x000000010a0d3819 */ /* 0x040fe200000006ff */
[----:B------:R-:W-:Y:S01]  /*0b50*/  @P2 IMAD R17, R7, R15, R12 ;  /* 0x0000000f07112224 */ /* 0x000fe200078e020c */
[----:B------:R-:W-:Y:S02]  /*0b60*/  @P3 SHF.L.U64.HI R16, R10, 0x1, R11 ;  /* 0x000000010a103819 */ /* 0x000fe4000001020b */
[----:B------:R-:W-:Y:S02]  /*0b70*/  @P2 MOV R10, R58 ;  /* 0x0000003a000a2202 */ /* 0x000fe40000000f00 */
[----:B------:R-:W-:Y:S02]  /*0b80*/  @P2 MOV R11, R61 ;  /* 0x0000003d000b2202 */ /* 0x000fe40000000f00 */
[----:B------:R-:W-:Y:S01]  /*0b90*/  @P3 IADD3 R24, P0, R13, R24, RZ ;  /* 0x000000180d183210 */ /* 0x000fe20007f1e0ff */
[----:B------:R-:W-:-:S03]  /*0ba0*/  @P2 IMAD.WIDE.U32 R14, R7, R14, R10 ;  /* 0x0000000e070e2225 */ /* 0x000fc600078e000a */
[----:B------:R-:W-:Y:S01]  /*0bb0*/  @P3 IADD3.X R25, R16, R25, RZ, P0, !PT ;  /* 0x0000001910193210 */ /* 0x000fe200007fe4ff */
[----:B------:R-:W2:Y:S01]  /*0bc0*/  @P1 LDC.64 R10, c[0x0][0x230] ;  /* 0x00008c00ff0a1b82 */ /* 0x000ea20000000a00 */
[----:B------:R-:W-:Y:S01]  /*0bd0*/  @P3 IADD3 R22, P0, R13, R22, RZ ;  /* 0x000000160d163210 */ /* 0x000fe20007f1e0ff */
[----:B-1----:R-:W-:Y:S01]  /*0be0*/  @P1 IMAD R42, R33, R8, RZ ;  /* 0x00000008212a1224 */ /* 0x002fe200078e02ff */
[----:B------:R-:W-:Y:S02]  /*0bf0*/  @P2 IADD3 R15, R15, R17, RZ ;  /* 0x000000110f0f2210 */ /* 0x000fe40007ffe0ff */
[C---:B------:R-:W-:Y:S01]  /*0c00*/  @P2 SHF.L.U32 R33, R14.reuse, 0x1, RZ ;  /* 0x000000010e212819 */ /* 0x040fe200000006ff */
[----:B------:R-:W-:Y:S01]  /*0c10*/  @P1 IMAD R9, R27, R9, R42 ;  /* 0x000000091b091224 */ /* 0x000fe200078e022a */
[----:B------:R-:W-:Y:S01]  /*0c20*/  @P2 SHF.L.U64.HI R34, R14, 0x1, R15 ;  /* 0x000000010e222819 */ /* 0x000fe2000001020f */
[----:B------:R-:W1:Y:S01]  /*0c30*/  LDC R7, c[0x0][0x2ac] ;  /* 0x0000ab00ff077b82 */ /* 0x000e620000000800 */
[----:B------:R-:W-:-:S02]  /*0c40*/  @P1 MOV R14, R58 ;  /* 0x0000003a000e1202 */ /* 0x000fc40000000f00 */
[----:B------:R-:W-:Y:S02]  /*0c50*/  @P1 MOV R15, R61 ;  /* 0x0000003d000f1202 */ /* 0x000fe40000000f00 */
[----:B------:R-:W-:Y:S01]  /*0c60*/  @P3 IADD3.X R23, R16, R23, RZ, P0, !PT ;  /* 0x0000001710173210 */ /* 0x000fe200007fe4ff */
[----:B------:R-:W-:Y:S01]  /*0c70*/  IMAD.WIDE.U32 R16, R53, -0x77777777, RZ ;  /* 0x8888888935107825 */ /* 0x000fe200078e00ff */
[----:B---3--:R-:W-:Y:S01]  /*0c80*/  @P2 IADD3 R20, P0, R33, R20, RZ ;  /* 0x0000001421142210 */ /* 0x008fe20007f1e0ff */
[----:B------:R-:W3:Y:S02]  /*0c90*/  @P1 LDC.64 R12, c[0x0][0x228] ;  /* 0x00008a00ff0c1b82 */ /* 0x000ee40000000a00 */
[----:B------:R-:W-:Y:S01]  /*0ca0*/  @P1 IMAD.WIDE.U32 R14, R27, R8, R14 ;  /* 0x000000081b0e1225 */ /* 0x000fe200078e000e */
[----:B------:R-:W-:Y:S02]  /*0cb0*/  @P2 IADD3.X R21, R34, R21, RZ, P0, !PT ;  /* 0x0000001522152210 */ /* 0x000fe400007fe4ff */
[----:B0-----:R-:W-:-:S02]  /*0cc0*/  @P2 IADD3 R18, P0, R33, R18, RZ ;  /* 0x0000001221122210 */ /* 0x001fc40007f1e0ff */
[----:B------:R-:W-:Y:S02]  /*0cd0*/  @P1 IADD3 R15, R15, R9, RZ ;  /* 0x000000090f0f1210 */ /* 0x000fe40007ffe0ff */
[----:B------:R-:W-:Y:S02]  /*0ce0*/  SHF.R.U32.HI R16, RZ, 0x5, R17 ;  /* 0x00000005ff107819 */ /* 0x000fe40000011611 */
[----:B------:R-:W-:Y:S02]  /*0cf0*/  @P1 SHF.L.U32 R9, R14, 0x1, RZ ;  /* 0x000000010e091819 */ /* 0x000fe400000006ff */
[----:B------:R-:W-:Y:S02]  /*0d00*/  @P2 IADD3.X R19, R34, R19, RZ, P0, !PT ;  /* 0x0000001322132210 */ /* 0x000fe400007fe4ff */
[----:B------:R-:W-:Y:S02]  /*0d10*/  CS2R R34, SRZ ;  /* 0x0000000000227805 */ /* 0x000fe4000001ff00 */
[----:B------:R-:W-:Y:S01]  /*0d20*/  @P1 SHF.L.U64.HI R14, R14, 0x1, R15 ;  /* 0x000000010e0e1819 */ /* 0x000fe2000001020f */
[----:B-1----:R-:W-:Y:S01]  /*0d30*/  IMAD R7, R7, UR7, R16 ;  /* 0x0000000707077c24 */ /* 0x002fe2000f8e0210 */
[----:B--2---:R-:W-:-:S02]  /*0d40*/  @P1 IADD3 R10, P0, R9, R10, RZ ;  /* 0x0000000a090a1210 */ /* 0x004fc40007f1e0ff */
[----:B------:R-:W-:Y:S02]  /*0d50*/  IADD3 R27, R51, 0x30, RZ ;  /* 0x00000030331b7810 */ /* 0x000fe40007ffe0ff */
[----:B------:R-:W-:Y:S02]  /*0d60*/  @P1 IADD3.X R11, R14, R11, RZ, P0, !PT ;  /* 0x0000000b0e0b1210 */ /* 0x000fe400007fe4ff */
[----:B------:R-:W-:Y:S02]  /*0d70*/  IADD3 R7, R7, 0x30, RZ ;  /* 0x0000003007077810 */ /* 0x000fe40007ffe0ff */
[----:B---3--:R-:W-:-:S04]  /*0d80*/  @P1 IADD3 R12, P0, R9, R12, RZ ;  /* 0x0000000c090c1210 */ /* 0x008fc80007f1e0ff */
[----:B------:R-:W-:Y:S02]  /*0d90*/  @P1 IADD3.X R13, R14, R13, RZ, P0, !PT ;  /* 0x0000000d0e0d1210 */ /* 0x000fe400007fe4ff */
[----:B------:R-:W-:Y:S02]  /*0da0*/  ISETP.GE.U32.AND P0, PT, R7, UR10, PT ;  /* 0x0000000a07007c0c */ /* 0x000fe4000bf06070 */
[----:B------:R-:W-:-:S04]  /*0db0*/  SHF.R.S32.HI R7, RZ, 0x1f, R7 ;  /* 0x0000001fff077819 */ /* 0x000fc80000011407 */
[----:B------:R-:W-:Y:S02]  /*0dc0*/  ISETP.GE.AND.EX P0, PT, R7, UR11, PT, P0 ;  /* 0x0000000b07007c0c */ /* 0x000fe4000bf06300 */
[----:B------:R-:W-:Y:S02]  /*0dd0*/  SHF.R.S32.HI R7, RZ, 0x1f, R27 ;  /* 0x0000001fff077819 */ /* 0x000fe4000001141b */
[----:B------:R-:W-:-:S13]  /*0de0*/  ISETP.LT.U32.AND P0, PT, R53, 0x1e0, !P0 ;  /* 0x000001e03500780c */ /* 0x000fda0004701070 */
[----:B------:R-:W0:Y:S01]  /*0df0*/  @P0 LDC.64 R8, c[0x0][0x288] ;  /* 0x0000a200ff080b82 */ /* 0x000e220000000a00 */
[----:B------:R-:W-:-:S07]  /*0e00*/  @P0 MOV R17, R61 ;  /* 0x0000003d00110202 */ /* 0x000fce0000000f00 */
[----:B------:R-:W1:Y:S01]  /*0e10*/  @P0 LDC.64 R14, c[0x0][0x230] ;  /* 0x00008c00ff0e0b82 */ /* 0x000e620000000a00 */
[----:B0-----:R-:W-:-:S04]  /*0e20*/  @P0 IMAD R16, R7, R8, RZ ;  /* 0x0000000807100224 */ /* 0x001fc800078e02ff */
[----:B------:R-:W-:Y:S01]  /*0e30*/  @P0 IMAD R7, R27, R9, R16 ;  /* 0x000000091b070224 */ /* 0x000fe200078e0210 */
[----:B------:R-:W-:-:S05]  /*0e40*/  @P0 MOV R16, R58 ;  /* 0x0000003a00100202 */ /* 0x000fca0000000f00 */
[----:B------:R-:W-:Y:S01]  /*0e50*/  @P0 IMAD.WIDE.U32 R16, R27, R8, R16 ;  /* 0x000000081b100225 */ /* 0x000fe200078e0010 */
[----:B------:R-:W-:Y:S01]  /*0e60*/  IADD3 R27, R51, 0x38, RZ ;  /* 0x00000038331b7810 */ /* 0x000fe20007ffe0ff */
[----:B------:R-:W0:Y:S03]  /*0e70*/  @P0 LDC.64 R8, c[0x0][0x228] ;  /* 0x00008a00ff080b82 */ /* 0x000e260000000a00 */
[----:B------:R-:W-:Y:S02]  /*0e80*/  @P0 IADD3 R7, R17, R7, RZ ;  /* 0x0000000711070210 */ /* 0x000fe40007ffe0ff */
[C---:B------:R-:W-:Y:S02]  /*0e90*/  @P0 SHF.L.U32 R43, R16.reuse, 0x1, RZ ;  /* 0x00000001102b0819 */ /* 0x040fe400000006ff */
[----:B------:R-:W-:Y:S02]  /*0ea0*/  @P0 SHF.L.U64.HI R16, R16, 0x1, R7 ;  /* 0x0000000110100819 */ /* 0x000fe40000010207 */
[----:B-1----:R-:W-:-:S04]  /*0eb0*/  @P0 IADD3 R14, P6, R43, R14, RZ ;  /* 0x0000000e2b0e0210 */ /* 0x002fc80007fde0ff */
[----:B------:R-:W-:Y:S02]  /*0ec0*/  @P0 IADD3.X R15, R16, R15, RZ, P6, !PT ;  /* 0x0000000f100f0210 */ /* 0x000fe400037fe4ff */
[----:B------:R-:W-:-:S03]  /*0ed0*/  SHF.R.S32.HI R7, RZ, 0x1f, R27 ;  /* 0x0000001fff077819 */ /* 0x000fc6000001141b */
[----:B------:R1:W5:Y:S01]  /*0ee0*/  @P0 LDG.E R35, desc[UR8][R14.64] ;  /* 0x000000080e230981 */ /* 0x000362000c1e1900 */
[----:B0-----:R-:W-:-:S04]  /*0ef0*/  @P0 IADD3 R42, P6, R43, R8, RZ ;  /* 0x000000082b2a0210 */ /* 0x001fc80007fde0ff */
[----:B------:R-:W-:-:S05]  /*0f00*/  @P0 IADD3.X R43, R16, R9, RZ, P6, !PT ;  /* 0x00000009102b0210 */ /* 0x000fca00037fe4ff */
[----:B------:R0:W5:Y:S01]  /*0f10*/  @P0 LDG.E R34, desc[UR8][R42.64] ;  /* 0x000000082a220981 */ /* 0x000162000c1e1900 */
[----:B------:R-:W-:-:S04]  /*0f20*/  ISETP.GE.U32.AND P0, PT, R27, UR10, PT ;  /* 0x0000000a1b007c0c */ /* 0x000fc8000bf06070 */
[----:B------:R-:W-:-:S04]  /*0f30*/  ISETP.GE.AND.EX P0, PT, R7, UR11, PT, P0 ;  /* 0x0000000b07007c0c */ /* 0x000fc8000bf06300 */
[----:B------:R-:W-:-:S13]  /*0f40*/  ISETP.GT.U32.OR P0, PT, R53, 0x1df, P0 ;  /* 0x000001df3500780c */ /* 0x000fda0000704470 */
[----:B------:R-:W2:Y:S01]  /*0f50*/  @!P0 LDC.64 R8, c[0x0][0x288] ;  /* 0x0000a200ff088b82 */ /* 0x000ea20000000a00 */
[----:B-1----:R-:W-:Y:S02]  /*0f60*/  @!P0 MOV R14, R58 ;  /* 0x0000003a000e8202 */ /* 0x002fe40000000f00 */
[----:B------:R-:W-:-:S05]  /*0f70*/  @!P0 MOV R15, R61 ;  /* 0x0000003d000f8202 */ /* 0x000fca0000000f00 */
[----:B------:R-:W1:Y:S01]  /*0f80*/  @!P0 LDC.64 R16, c[0x0][0x230] ;  /* 0x00008c00ff108b82 */ /* 0x000e620000000a00 */
[-C--:B--2---:R-:W-:Y:S02]  /*0f90*/  @!P0 IMAD R46, R7, R8.reuse, RZ ;  /* 0x00000008072e8224 */ /* 0x084fe400078e02ff */
[----:B------:R-:W-:-:S04]  /*0fa0*/  @!P0 IMAD.WIDE.U32 R14, R27, R8, R14 ;  /* 0x000000081b0e8225 */ /* 0x000fc800078e000e */
[----:B------:R-:W-:-:S05]  /*0fb0*/  @!P0 IMAD R9, R27, R9, R46 ;  /* 0x000000091b098224 */ /* 0x000fca00078e022e */
[----:B------:R-:W-:Y:S02]  /*0fc0*/  @!P0 IADD3 R15, R15, R9, RZ ;  /* 0x000000090f0f8210 */ /* 0x000fe40007ffe0ff */
[C---:B------:R-:W-:Y:S02]  /*0fd0*/  @!P0 SHF.L.U32 R9, R14.reuse, 0x1, RZ ;  /* 0x000000010e098819 */ /* 0x040fe400000006ff */
[----:B------:R-:W-:Y:S02]  /*0fe0*/  @!P0 SHF.L.U64.HI R8, R14, 0x1, R15 ;  /* 0x000000010e088819 */ /* 0x000fe4000001020f */
[----:B------:R-:W2:Y:S01]  /*0ff0*/  @!P0 LDC.64 R14, c[0x0][0x228] ;  /* 0x00008a00ff0e8b82 */ /* 0x000ea20000000a00 */
[----:B-1----:R-:W-:-:S04]  /*1000*/  @!P0 IADD3 R16, P6, R9, R16, RZ ;  /* 0x0000001009108210 */ /* 0x002fc80007fde0ff */
[----:B------:R-:W-:Y:S02]  /*1010*/  @!P0 IADD3.X R17, R8, R17, RZ, P6, !PT ;  /* 0x0000001108118210 */ /* 0x000fe400037fe4ff */
[----:B--2---:R-:W-:-:S04]  /*1020*/  @!P0 IADD3 R14, P6, R9, R14, RZ ;  /* 0x0000000e090e8210 */ /* 0x004fc80007fde0ff */
[----:B------:R-:W-:Y:S02]  /*1030*/  @!P0 IADD3.X R15, R8, R15, RZ, P6, !PT ;  /* 0x0000000f080f8210 */ /* 0x000fe400037fe4ff */
[----:B------:R-:W1:Y:S02]  /*1040*/  LDC.64 R8, c[0x0][0x248] ;  /* 0x00009200ff087b82 */ /* 0x000e640000000a00 */
[----:B-1----:R-:W-:-:S06]  /*1050*/  IMAD.WIDE R8, R52, 0x8, R8 ;  /* 0x0000000834087825 */ /* 0x002fcc00078e0208 */
[----:B------:R-:W2:Y:S01]  /*1060*/  LDG.E.64 R8, desc[UR8][R8.64] ;  /* 0x0000000808087981 */ /* 0x000ea2000c1e1b00 */
[----:B------:R-:W-:Y:S02]  /*1070*/  LOP3.LUT P6, RZ, R54, 0x2, RZ, 0xc0, !PT ;  /* 0x0000000236ff7812 */ /* 0x000fe400078cc0ff */
[----:B------:R-:W-:Y:S02]  /*1080*/  CS2R R46, SRZ ;  /* 0x00000000002e7805 */ /* 0x000fe4000001ff00 */
[----:B------:R-:W-:Y:S02]  /*1090*/  MOV R48, RZ ;  /* 0x000000ff00307202 */ /* 0x000fe40000000f00 */
[----:B0-----:R-:W-:-:S04]  /*10a0*/  CS2R R42, SRZ ;  /* 0x00000000002a7805 */ /* 0x001fc8000001ff00 */
[----:B------:R0:W5:Y:S04]  /*10b0*/  @P5 LDG.E R48, desc[UR8][R38.64] ;  /* 0x0000000826305981 */ /* 0x000168000c1e1900 */
[----:B------:R-:W5:Y:S04]  /*10c0*/  @P4 LDG.E R43, desc[UR8][R30.64] ;  /* 0x000000081e2b4981 */ /* 0x000f68000c1e1900 */
[----:B------:R1:W5:Y:S01]  /*10d0*/  @P6 LDG.E R47, desc[UR8][R44.64] ;  /* 0x000000082c2f6981 */ /* 0x000362000c1e1900 */
[----:B0-----:R-:W-:-:S03]  /*10e0*/  CS2R R38, SRZ ;  /* 0x0000000000267805 */ /* 0x001fc6000001ff00 */
[----:B------:R-:W5:Y:S04]  /*10f0*/  @P4 LDG.E R42, desc[UR8][R28.64] ;  /* 0x000000081c2a4981 */ /* 0x000f68000c1e1900 */
[----:B------:R-:W5:Y:S01]  /*1100*/  @P2 LDG.E R39, desc[UR8][R20.64] ;  /* 0x0000000814272981 */ /* 0x000f62000c1e1900 */
[----:B-1----:R-:W-:-:S03]  /*1110*/  CS2R R44, SRZ ;  /* 0x00000000002c7805 */ /* 0x002fc6000001ff00 */
[----:B------:R0:W5:Y:S04]  /*1120*/  @P6 LDG.E R46, desc[UR8][R40.64] ;  /* 0x00000008282e6981 */ /* 0x000168000c1e1900 */
[----:B------:R-:W5:Y:S01]  /*1130*/  @P3 LDG.E R44, desc[UR8][R24.64] ;  /* 0x00000008182c3981 */ /* 0x000f62000c1e1900 */
[----:B------:R-:W-:-:S03]  /*1140*/  MOV R33, RZ ;  /* 0x000000ff00217202 */ /* 0x000fc60000000f00 */
[----:B------:R1:W5:Y:S01]  /*1150*/  @P5 LDG.E R45, desc[UR8][R36.64] ;  /* 0x00000008242d5981 */ /* 0x000362000c1e1900 */
[----:B0-----:R-:W-:-:S03]  /*1160*/  CS2R R40, SRZ ;  /* 0x0000000000287805 */ /* 0x001fc6000001ff00 */
[----:B------:R-:W5:Y:S04]  /*1170*/  @!P0 LDG.E R33, desc[UR8][R14.64] ;  /* 0x000000080e218981 */ /* 0x000f68000c1e1900 */
[----:B------:R-:W5:Y:S01]  /*1180*/  @P3 LDG.E R41, desc[UR8][R22.64] ;  /* 0x0000000816293981 */ /* 0x000f62000c1e1900 */
[----:B-1----:R-:W-:-:S03]  /*1190*/  CS2R R36, SRZ ;  /* 0x0000000000247805 */ /* 0x002fc6000001ff00 */
[----:B------:R-:W5:Y:S04]  /*11a0*/  @P2 LDG.E R38, desc[UR8][R18.64] ;  /* 0x0000000812262981 */ /* 0x000f68000c1e1900 */
[----:B------:R-:W5:Y:S01]  /*11b0*/  @!P0 LDG.E R36, desc[UR8][R16.64] ;  /* 0x0000000810248981 */ /* 0x000f62000c1e1900 */
[----:B------:R-:W-:Y:S03]  /*11c0*/  BSSY B0, `(.L_x_1190) ;  /* 0x0000019000007945 */ /* 0x000fe60003800000 */
[----:B------:R0:W5:Y:S04]  /*11d0*/  @P1 LDG.E R40, desc[UR8][R10.64] ;  /* 0x000000080a281981 */ /* 0x000168000c1e1900 */
[----:B------:R1:W5:Y:S01]  /*11e0*/  @P1 LDG.E R37, desc[UR8][R12.64] ;  /* 0x000000080c251981 */ /* 0x000362000c1e1900 */
[----:B0-----:R-:W-:-:S02]  /*11f0*/  CS2R R10, SRZ ;  /* 0x00000000000a7805 */ /* 0x001fc4000001ff00 */
[----:B-1----:R-:W-:Y:S01]  /*1200*/  CS2R R12, SRZ ;  /* 0x00000000000c7805 */ /* 0x002fe2000001ff00 */
[----:B--2---:R-:W-:-:S05]  /*1210*/  FFMA.FTZ R22, -R8, R8, R9 ;  /* 0x0000000808167223 */ /* 0x004fca0000010109 */
[----:B------:R-:W-:-:S13]  /*1220*/  FSETP.GTU.FTZ.AND P0, PT, R22, RZ, PT ;  /* 0x000000ff1600720b */ /* 0x000fda0003f1c000 */
[----:B------:R-:W0:Y:S02]  /*1230*/  @P0 LDC R9, c[0x0][0x250] ;  /* 0x00009400ff090b82 */ /* 0x000e240000000800 */
[----:B0-----:R-:W-:Y:S01]  /*1240*/  @P0 FADD.FTZ R18, R22, R9 ;  /* 0x0000000916120221 */ /* 0x001fe20000010000 */
[----:B------:R-:W-:-:S06]  /*1250*/  MOV R9, 0x3f800000 ;  /* 0x3f80000000097802 */ /* 0x000fcc0000000f00 */
[----:B------:R0:W1:Y:S01]  /*1260*/  @P0 MUFU.RSQ R9, R18 ;  /* 0x0000001200090308 */ /* 0x0000620000001400 */
[----:B------:R-:W-:-:S13]  /*1270*/  ISETP.GT.U32.AND P0, PT, R53, 0x1df, PT ;  /* 0x000001df3500780c */ /* 0x000fda0003f04070 */
[----:B0-----:R-:W-:Y:S05]  /*1280*/  @P0 BRA `(.L_x_1191) ;  /* 0x0000000000300947 */ /* 0x001fea0003800000 */
[----:B------:R-:W-:Y:S01]  /*1290*/  ULDC.U8 UR5, c[0x0][0x2a4] ;  /* 0x0000a90000057ab9 */ /* 0x000fe20000000000 */
[----:B------:R-:W-:Y:S01]  /*12a0*/  IMAD R17, R56, 0x78, RZ ;  /* 0x0000007838117824 */ /* 0x000fe200078e02ff */
[----:B------:R-:W-:-:S04]  /*12b0*/  ISETP.NE.AND P0, PT, RZ, UR5, PT ;  /* 0x00000005ff007c0c */ /* 0x000fc8000bf05270 */
[----:B------:R-:W-:-:S04]  /*12c0*/  IADD3 R17, R26, R17, RZ ;  /* 0x000000111a117210 */ /* 0x000fc80007ffe0ff */
[----:B------:R-:W-:-:S05]  /*12d0*/  SHF.R.S32.HI R16, RZ, 0x1f, R17 ;  /* 0x0000001fff107819 */ /* 0x000fca0000011411 */
[----:B------:R-:W0:Y:S02]  /*12e0*/  @P0 LDC.64 R10, c[0x0][0x240] ;  /* 0x00009000ff0a0b82 */ /* 0x000e240000000a00 */
[----:B0-----:R-:W-:-:S04]  /*12f0*/  @P0 LEA R14, P6, R17, R10, 0x2 ;  /* 0x0000000a110e0211 */ /* 0x001fc800078c10ff */
[C---:B------:R-:W-:Y:S02]  /*1300*/  @P0 LEA.HI.X R15, R17.reuse, R11, R16, 0x2, P6 ;  /* 0x0000000b110f0211 */ /* 0x040fe400030f1410 */
[----:B------:R-:W0:Y:S03]  /*1310*/  LDC.64 R10, c[0x0][0x238] ;  /* 0x00008e00ff0a7b82 */ /* 0x000e260000000a00 */
[----:B------:R2:W5:Y:S01]  /*1320*/  @P0 LDG.E.64 R12, desc[UR8][R14.64] ;  /* 0x000000080e0c0981 */ /* 0x000562000c1e1b00 */
[----:B0-----:R-:W-:-:S06]  /*1330*/  IMAD.WIDE R10, R17, 0x4, R10 ;  /* 0x00000004110a7825 */ /* 0x001fcc00078e020a */
[----:B--2---:R-:W5:Y:S02]  /*1340*/  LDG.E.64 R10, desc[UR8][R10.64] ;  /* 0x000000080a0a7981 */ /* 0x004f64000c1e1b00 */
.L_x_1191:
[----:B------:R-:W-:Y:S05]  /*1350*/  BSYNC B0 ;  /* 0x0000000000007941 */ /* 0x000fea0003800000 */
.L_x_1190:
[----:B------:R-:W-:Y:S01]  /*1360*/  ULDC.U8 UR5, c[0x0][0x2a4] ;  /* 0x0000a90000057ab9 */ /* 0x000fe20000000000 */
[--C-:B-----5:R-:W-:Y:S01]  /*1370*/  HADD2.F32 R15, -RZ, R47.reuse.H0_H0 ;  /* 0x2000002fff0f7230 */ /* 0x120fe20000004100 */
[----:B------:R-:W-:Y:S01]  /*1380*/  ISETP.NE.AND P0, PT, RZ, UR5, PT ;  /* 0x00000005ff007c0c */ /* 0x000fe2000bf05270 */
[----:B------:R-:W-:Y:S01]  /*1390*/  HADD2.F32 R21, -RZ, R47.H1_H1 ;  /* 0x3000002fff157230 */ /* 0x000fe20000004100 */
[----:B------:R-:W-:Y:S01]  /*13a0*/  LOP3.LUT R54, R54, 0xfffffffb, RZ, 0xc0, !PT ;  /* 0xfffffffb36367812 */ /* 0x000fe200078ec0ff */
[--C-:B------:R-:W-:Y:S02]  /*13b0*/  HADD2.F32 R23, -RZ, R48.reuse.H0_H0 ;  /* 0x20000030ff177230 */ /* 0x100fe40000004100 */
[C---:B------:R-:W-:Y:S01]  /*13c0*/  FADD.FTZ R14, -R8.reuse, R15 ;  /* 0x0000000f080e7221 */ /* 0x040fe20000010100 */
[----:B------:R-:W-:Y:S02]  /*13d0*/  HADD2.F32 R25, -RZ, R48.H1_H1 ;  /* 0x30000030ff197230 */ /* 0x000fe40000004100 */
[----:B------:R-:W-:Y:S01]  /*13e0*/  FADD.FTZ R16, -R8, R21 ;  /* 0x0000001508107221 */ /* 0x000fe20000010100 */
[----:B------:R-:W-:-:S02]  /*13f0*/  HADD2.F32 R20, -RZ, R46.H0_H0 ;  /* 0x2000002eff147230 */ /* 0x000fc40000004100 */
[-C--:B-1----:R-:W-:Y:S01]  /*1400*/  FMUL.FTZ R15, R14, R9.reuse ;  /* 0x000000090e0f7220 */ /* 0x082fe20000410000 */
[----:B------:R-:W-:Y:S02]  /*1410*/  HADD2.F32 R17, -RZ, R46.H1_H1 ;  /* 0x3000002eff117230 */ /* 0x000fe40000004100 */
[C---:B------:R-:W-:Y:S01]  /*1420*/  FADD.FTZ R24, -R8.reuse, R23 ;  /* 0x0000001708187221 */ /* 0x040fe20000010100 */
[--C-:B------:R-:W-:Y:S02]  /*1430*/  HADD2.F32 R19, -RZ, R45.reuse.H0_H0 ;  /* 0x2000002dff137230 */ /* 0x100fe40000004100 */
[----:B------:R-:W-:Y:S01]  /*1440*/  FADD.FTZ R22, -R8, R25 ;  /* 0x0000001908167221 */ /* 0x000fe20000010100 */
[----:B------:R-:W-:Y:S01]  /*1450*/  @P0 LOP3.LUT R54, R54, 0x4, RZ, 0xfc, !PT ;  /* 0x0000000436360812 */ /* 0x000fe200078efcff */
[----:B------:R-:W-:Y:S02]  /*1460*/  HADD2.F32 R18, -RZ, R45.H1_H1 ;  /* 0x3000002dff127230 */ /* 0x000fe40000004100 */
        /* <DEDUP_REMOVED lines=20> */
.L_x_1192:
[----:B------:R-:W-:Y:S01]  /*15b0*/  FMUL.FTZ R16, R20, R10 ;  /* 0x0000000a14107220 */ /* 0x000fe20000410000 */
[----:B------:R-:W-:Y:S01]  /*15c0*/  FMUL.FTZ R21, R24, R9 ;  /* 0x0000000918157220 */ /* 0x000fe20000410000 */
[----:B------:R-:W-:Y:S01]  /*15d0*/  FFMA.FTZ R24, R15, R20, RZ ;  /* 0x000000140f187223 */ /* 0x000fe200000100ff */
        /* <DEDUP_REMOVED lines=16> */
[----:B------:R-:W-:Y:S01]  /*16e0*/  FMUL.FTZ R19, R19, R28 ;  /* 0x0000001c13137220 */ /* 0x000fe20000410000 */
[----:B-1----:R-:W-:Y:S01]  /*16f0*/  FADD.FTZ R57, -R31, 1 ;  /* 0x3f8000001f397421 */ /* 0x002fe20000010100 */
[----:B------:R-:W-:Y:S01]  /*1700*/  FMUL.FTZ R31, R18, R31 ;  /* 0x0000001f121f7220 */ /* 0x000fe20000410000 */
[----:B------:R-:W-:Y:S02]  /*1710*/  FFMA.FTZ R18, R25, R55, 1 ;  /* 0x3f80000019127423 */ /* 0x000fe40000010037 */
[----:B------:R-:W-:Y:S02]  /*1720*/  FFMA.FTZ R22, R22, R57, 1 ;  /* 0x3f80000016167423 */ /* 0x000fe40000010039 */
[----:B------:R-:W-:Y:S02]  /*1730*/  FMUL.FTZ R19, R19, R18 ;  /* 0x0000001213137220 */ /* 0x000fe40000410000 */
[----:B------:R-:W-:-:S07]  /*1740*/  FMUL.FTZ R18, R31, R22 ;  /* 0x000000161f127220 */ /* 0x000fce0000410000 */
.L_x_1193:
[----:B------:R-:W-:Y:S01]  /*1750*/  FADD.FTZ R22, RZ, R20 ;  /* 0x00000014ff167221 */ /* 0x000fe20000010000 */
[----:B------:R-:W-:Y:S01]  /*1760*/  FFMA.FTZ R25, R14, R23, R15 ;  /* 0x000000170e197223 */ /* 0x000fe2000001000f */
[----:B------:R-:W-:Y:S01]  /*1770*/  FMUL.FTZ R20, R19, R10 ;  /* 0x0000000a13147220 */ /* 0x000fe20000410000 */
[C---:B------:R-:W-:Y:S01]  /*1780*/  FFMA.FTZ R15, R21.reuse, R19, R24 ;  /* 0x00000013150f7223 */ /* 0x040fe20000010018 */
[----:B------:R-:W-:Y:S01]  /*1790*/  FADD.FTZ R19, R22, R19 ;  /* 0x0000001316137221 */ /* 0x000fe20000010000 */
[----:B------:R-:W-:Y:S01]  /*17a0*/  FFMA.FTZ R31, R14, R17, RZ ;  /* 0x000000110e1f7223 */ /* 0x000fe200000100ff */
[----:B------:R-:W-:Y:S01]  /*17b0*/  FFMA.FTZ R22, R21, R20, R25 ;  /* 0x0000001415167223 */ /* 0x000fe20000010019 */
[--C-:B------:R-:W-:Y:S02]  /*17c0*/  HADD2.F32 R25, -RZ, R43.reuse.H0_H0 ;  /* 0x2000002bff197230 */ /* 0x100fe40000004100 */
[----:B------:R-:W-:Y:S01]  /*17d0*/  FMUL.FTZ R21, R18, R11 ;  /* 0x0000000b12157220 */ /* 0x000fe20000410000 */
[----:B------:R-:W-:-:S02]  /*17e0*/  HADD2.F32 R29, -RZ, R43.H1_H1 ;  /* 0x3000002bff1d7230 */ /* 0x000fc40000004100 */
[----:B------:R-:W-:Y:S01]  /*17f0*/  FADD.FTZ R27, RZ, R17 ;  /* 0x00000011ff1b7221 */ /* 0x000fe20000010000 */
[C---:B------:R-:W-:Y:S01]  /*1800*/  FFMA.FTZ R17, R16.reuse, R18, R31 ;  /* 0x0000001210117223 */ /* 0x040fe2000001001f */
[----:B------:R-:W-:Y:S01]  /*1810*/  FADD.FTZ R23, R23, R26 ;  /* 0x0000001a17177221 */ /* 0x000fe20000010000 */
[----:B------:R-:W-:Y:S01]  /*1820*/  FFMA.FTZ R16, R16, R21, R22 ;  /* 0x0000001510107223 */ /* 0x000fe20000010016 */
[C---:B------:R-:W-:Y:S01]  /*1830*/  FADD.FTZ R14, -R8.reuse, R25 ;  /* 0x00000019080e7221 */ /* 0x040fe20000010100 */
[----:B------:R-:W-:Y:S01]  /*1840*/  FADD.FTZ R22, -R8, R29 ;  /* 0x0000001d08167221 */ /* 0x000fe20000010100 */
[----:B------:R-:W-:Y:S01]  /*1850*/  FADD.FTZ R27, R27, R18 ;  /* 0x000000121b1b7221 */ /* 0x000fe20000010000 */
[----:B------:R-:W-:Y:S01]  /*1860*/  FADD.FTZ R20, R23, R20 ;  /* 0x0000001417147221 */ /* 0x000fe20000010000 */
[--C-:B------:R-:W-:Y:S02]  /*1870*/  HADD2.F32 R24, -RZ, R42.reuse.H0_H0 ;  /* 0x2000002aff187230 */ /* 0x100fe40000004100 */
[----:B------:R-:W-:Y:S01]  /*1880*/  FMUL.FTZ R23, R14, R9 ;  /* 0x000000090e177220 */ /* 0x000fe20000410000 */
[----:B------:R-:W-:-:S02]  /*1890*/  HADD2.F32 R18, -RZ, R42.H1_H1 ;  /* 0x3000002aff127230 */ /* 0x000fc40000004100 */
        /* <DEDUP_REMOVED lines=20> */
.L_x_1194:
[----:B------:R-:W-:Y:S01]  /*19e0*/  FMUL.FTZ R25, R24, R10 ;  /* 0x0000000a18197220 */ /* 0x000fe20000410000 */
[----:B------:R-:W-:Y:S01]  /*19f0*/  FADD.FTZ R14, R19, R24 ;  /* 0x00000018130e7221 */ /* 0x000fe20000010000 */
[----:B------:R-:W-:Y:S01]  /*1a00*/  FFMA.FTZ R24, R23, R24, R15 ;  /* 0x0000001817187223 */ /* 0x000fe2000001000f */
[----:B------:R-:W-:Y:S01]  /*1a10*/  FADD.FTZ R20, R21, R20 ;  /* 0x0000001415147221 */ /* 0x000fe20000010000 */
[----:B------:R-:W-:Y:S01]  /*1a20*/  FFMA.FTZ R23, R23, R25, R16 ;  /* 0x0000001917177223 */ /* 0x000fe20000010010 */
[--C-:B------:R-:W-:Y:S02]  /*1a30*/  HADD2.F32 R19, -RZ, R44.reuse.H0_H0 ;  /* 0x2000002cff137230 */ /* 0x100fe40000004100 */
[----:B------:R-:W-:Y:S01]  /*1a40*/  FMUL.FTZ R16, R18, R11 ;  /* 0x0000000b12107220 */ /* 0x000fe20000410000 */
[----:B------:R-:W-:Y:S02]  /*1a50*/  HADD2.F32 R21, -RZ, R44.H1_H1 ;  /* 0x3000002cff157230 */ /* 0x000fe40000004100 */
[----:B------:R-:W-:Y:S01]  /*1a60*/  FADD.FTZ R25, R20, R25 ;  /* 0x0000001914197221 */ /* 0x000fe20000010000 */
[C---:B------:R-:W-:Y:S01]  /*1a70*/  FFMA.FTZ R15, R22.reuse, R18, R17 ;  /* 0x00000012160f7223 */ /* 0x040fe20000010011 */
[----:B------:R-:W-:Y:S01]  /*1a80*/  FFMA.FTZ R23, R22, R16, R23 ;  /* 0x0000001016177223 */ /* 0x000fe20000010017 */
[C---:B------:R-:W-:Y:S01]  /*1a90*/  FADD.FTZ R20, -R8.reuse, R19 ;  /* 0x0000001308147221 */ /* 0x040fe20000010100 */
[----:B------:R-:W-:Y:S01]  /*1aa0*/  FADD.FTZ R22, -R8, R21 ;  /* 0x0000001508167221 */ /* 0x000fe20000010100 */
[----:B------:R-:W-:Y:S01]  /*1ab0*/  FADD.FTZ R27, R27, R18 ;  /* 0x000000121b1b7221 */ /* 0x000fe20000010000 */
[----:B------:R-:W-:Y:S01]  /*1ac0*/  FADD.FTZ R18, R16, R25 ;  /* 0x0000001910127221 */ /* 0x000fe20000010000 */
[----:B------:R-:W-:Y:S01]  /*1ad0*/  FMUL.FTZ R19, R20, R9 ;  /* 0x0000000914137220 */ /* 0x000fe20000410000 */
[----:B------:R-:W-:-:S02]  /*1ae0*/  HADD2.F32 R17, -RZ, R41.H0_H0 ;  /* 0x20000029ff117230 */ /* 0x000fc40000004100 */
[----:B------:R-:W-:Y:S01]  /*1af0*/  FMUL.FTZ R20, R22, R9 ;  /* 0x0000000916147220 */ /* 0x000fe20000410000 */
[----:B------:R-:W-:Y:S01]  /*1b00*/  HADD2.F32 R16, -RZ, R41.H1_H1 ;  /* 0x30000029ff107230 */ /* 0x000fe20000004100 */
        /* <DEDUP_REMOVED lines=19> */
.L_x_1195:
[----:B------:R-:W-:Y:S01]  /*1c40*/  FMUL.FTZ R22, R17, R10 ;  /* 0x0000000a11167220 */ /* 0x000fe20000410000 */
[--C-:B------:R-:W-:Y:S02]  /*1c50*/  HADD2.F32 R21, -RZ, R39.reuse.H0_H0 ;  /* 0x20000027ff157230 */ /* 0x100fe40000004100 */
[C---:B------:R-:W-:Y:S01]  /*1c60*/  FFMA.FTZ R24, R19.reuse, R17, R24 ;  /* 0x0000001113187223 */ /* 0x040fe20000010018 */
[----:B------:R-:W-:Y:S02]  /*1c70*/  HADD2.F32 R29, -RZ, R39.H1_H1 ;  /* 0x30000027ff1d7230 */ /* 0x000fe40000004100 */
[----:B------:R-:W-:Y:S01]  /*1c80*/  FADD.FTZ R25, R18, R22 ;  /* 0x0000001612197221 */ /* 0x000fe20000010000 */
[----:B------:R-:W-:Y:S01]  /*1c90*/  FFMA.FTZ R23, R19, R22, R23 ;  /* 0x0000001613177223 */ /* 0x000fe20000010017 */
[C---:B------:R-:W-:Y:S01]  /*1ca0*/  FADD.FTZ R18, -R8.reuse, R21 ;  /* 0x0000001508127221 */ /* 0x040fe20000010100 */
[--C-:B------:R-:W-:Y:S02]  /*1cb0*/  HADD2.F32 R19, -RZ, R38.reuse.H0_H0 ;  /* 0x20000026ff137230 */ /* 0x100fe40000004100 */
[----:B------:R-:W-:Y:S01]  /*1cc0*/  FADD.FTZ R28, -R8, R29 ;  /* 0x0000001d081c7221 */ /* 0x000fe20000010100 */
[----:B------:R-:W-:-:S02]  /*1cd0*/  HADD2.F32 R22, -RZ, R38.H1_H1 ;  /* 0x30000026ff167230 */ /* 0x000fc40000004100 */
        /* <DEDUP_REMOVED lines=22> */
.L_x_1196:
[----:B------:R-:W-:Y:S01]  /*1e40*/  FMUL.FTZ R28, R19, R10 ;  /* 0x0000000a131c7220 */ /* 0x000fe20000410000 */
[----:B------:R-:W-:Y:S01]  /*1e50*/  FADD.FTZ R25, R26, R25 ;  /* 0x000000191a197221 */ /* 0x000fe20000010000 */
[----:B------:R-:W-:Y:S01]  /*1e60*/  FFMA.FTZ R30, R20, R26, R23 ;  /* 0x0000001a141e7223 */ /* 0x000fe20000010017 */
[----:B------:R-:W-:Y:S01]  /*1e70*/  FADD.FTZ R26, R14, R17 ;  /* 0x000000110e1a7221 */ /* 0x000fe20000010000 */
[--C-:B------:R-:W-:Y:S02]  /*1e80*/  HADD2.F32 R29, -RZ, R40.reuse.H1_H1 ;  /* 0x30000028ff1d7230 */ /* 0x100fe40000004100 */
[----:B------:R-:W-:Y:S01]  /*1e90*/  FADD.FTZ R17, R25, R28 ;  /* 0x0000001c19117221 */ /* 0x000fe20000010000 */
[----:B------:R-:W-:Y:S02]  /*1ea0*/  HADD2.F32 R25, -RZ, R40.H0_H0 ;  /* 0x20000028ff197230 */ /* 0x000fe40000004100 */
[----:B------:R-:W-:Y:S01]  /*1eb0*/  FFMA.FTZ R23, R20, R16, R15 ;  /* 0x0000001014177223 */ /* 0x000fe2000001000f */
[----:B------:R-:W-:Y:S01]  /*1ec0*/  FFMA.FTZ R15, R21, R28, R30 ;  /* 0x0000001c150f7223 */ /* 0x000fe2000001001e */
[----:B------:R-:W-:Y:S01]  /*1ed0*/  FMUL.FTZ R28, R22, R11 ;  /* 0x0000000b161c7220 */ /* 0x000fe20000410000 */
[----:B------:R-:W-:Y:S01]  /*1ee0*/  FADD.FTZ R27, R27, R16 ;  /* 0x000000101b1b7221 */ /* 0x000fe20000010000 */
[C---:B------:R-:W-:Y:S01]  /*1ef0*/  FADD.FTZ R14, -R8.reuse, R25 ;  /* 0x00000019080e7221 */ /* 0x040fe20000010100 */
[----:B------:R-:W-:Y:S01]  /*1f00*/  FADD.FTZ R16, -R8, R29 ;  /* 0x0000001d08107221 */ /* 0x000fe20000010100 */
[----:B------:R-:W-:Y:S01]  /*1f10*/  FFMA.FTZ R20, R18, R28, R15 ;  /* 0x0000001c12147223 */ /* 0x000fe2000001000f */
        /* <DEDUP_REMOVED lines=24> */
.L_x_1197:
[----:B------:R-:W-:Y:S01]  /*20a0*/  FMUL.FTZ R29, R17, R10 ;  /* 0x0000000a111d7220 */ /* 0x000fe20000410000 */
[----:B------:R-:W-:Y:S01]  /*20b0*/  FFMA.FTZ R24, R21, R19, R24 ;  /* 0x0000001315187223 */ /* 0x000fe20000010018 */
[--C-:B------:R-:W-:Y:S02]  /*20c0*/  HADD2.F32 R21, -RZ, R35.reuse.H0_H0 ;  /* 0x20000023ff157230 */ /* 0x100fe40000004100 */
[----:B------:R-:W-:Y:S01]  /*20d0*/  FADD.FTZ R16, R26, R19 ;  /* 0x000000131a107221 */ /* 0x000fe20000010000 */
[----:B------:R-:W-:Y:S02]  /*20e0*/  HADD2.F32 R31, -RZ, R35.H1_H1 ;  /* 0x30000023ff1f7230 */ /* 0x000fe40000004100 */
[----:B------:R-:W-:Y:S01]  /*20f0*/  FFMA.FTZ R19, R25, R29, R20 ;  /* 0x0000001d19137223 */ /* 0x000fe20000010014 */
[----:B------:R-:W-:Y:S01]  /*2100*/  FADD.FTZ R29, R28, R29 ;  /* 0x0000001d1c1d7221 */ /* 0x000fe20000010000 */
[----:B------:R-:W-:Y:S01]  /*2110*/  FMUL.FTZ R28, R15, R11 ;  /* 0x0000000b0f1c7220 */ /* 0x000fe20000410000 */
[----:B------:R-:W-:Y:S01]  /*2120*/  FFMA.FTZ R23, R18, R22, R23 ;  /* 0x0000001612177223 */ /* 0x000fe20000010017 */
        /* <DEDUP_REMOVED lines=27> */
.L_x_1198:
[----:B------:R-:W-:Y:S01]  /*22e0*/  FMUL.FTZ R29, R21, R10 ;  /* 0x0000000a151d7220 */ /* 0x000fe20000410000 */
[----:B------:R-:W-:Y:S01]  /*22f0*/  FADD.FTZ R30, R27, R22 ;  /* 0x000000161b1e7221 */ /* 0x000fe20000010000 */
[--C-:B------:R-:W-:Y:S02]  /*2300*/  HADD2.F32 R27, -RZ, R36.reuse.H0_H0 ;  /* 0x20000024ff1b7230 */ /* 0x100fe40000004100 */
[----:B------:R-:W-:Y:S01]  /*2310*/  FFMA.FTZ R24, R25, R17, R24 ;  /* 0x0000001119187223 */ /* 0x000fe20000010018 */
[----:B------:R-:W-:Y:S02]  /*2320*/  HADD2.F32 R31, -RZ, R36.H1_H1 ;  /* 0x30000024ff1f7230 */ /* 0x000fe40000004100 */
[----:B------:R-:W-:Y:S01]  /*2330*/  FFMA.FTZ R25, R19, R29, R26 ;  /* 0x0000001d13197223 */ /* 0x000fe2000001001a */
[----:B------:R-:W-:Y:S01]  /*2340*/  FADD.FTZ R29, R28, R29 ;  /* 0x0000001d1c1d7221 */ /* 0x000fe20000010000 */
[----:B------:R-:W-:Y:S01]  /*2350*/  FMUL.FTZ R28, R20, R11 ;  /* 0x0000000b141c7220 */ /* 0x000fe20000410000 */
[C---:B------:R-:W-:Y:S01]  /*2360*/  FADD.FTZ R26, -R8.reuse, R27 ;  /* 0x0000001b081a7221 */ /* 0x040fe20000010100 */
[----:B------:R-:W-:Y:S01]  /*2370*/  FADD.FTZ R31, -R8, R31 ;  /* 0x0000001f081f7221 */ /* 0x000fe20000010100 */
[----:B------:R-:W-:-:S02]  /*2380*/  HADD2.F32 R27, -RZ, R33.H1_H1 ;  /* 0x30000021ff1b7230 */ /* 0x000fc40000004100 */
[----:B------:R-:W-:Y:S01]  /*2390*/  FFMA.FTZ R22, R18, R28, R25 ;  /* 0x0000001c12167223 */ /* 0x000fe20000010019 */
[----:B------:R-:W-:Y:S01]  /*23a0*/  FADD.FTZ R28, R28, R29 ;  /* 0x0000001d1c1c7221 */ /* 0x000fe20000010000 */
[-C--:B------:R-:W-:Y:S01]  /*23b0*/  FMUL.FTZ R25, R26, R9.reuse ;  /* 0x000000091a197220 */ /* 0x080fe20000410000 */
[----:B------:R-:W-:Y:S01]  /*23c0*/  FMUL.FTZ R26, R31, R9 ;  /* 0x000000091f1a7220 */ /* 0x000fe20000410000 */
[----:B------:R-:W-:Y:S01]  /*23d0*/  HADD2.F32 R29, -RZ, R33.H0_H0 ;  /* 0x20000021ff1d7230 */ /* 0x000fe20000004100 */
        /* <DEDUP_REMOVED lines=19> */
.L_x_1199:
[----:B------:R-:W-:Y:S01]  /*2510*/  FMUL.FTZ R31, R29, R10 ;  /* 0x0000000a1d1f7220 */ /* 0x000fe20000410000 */
[----:B------:R-:W-:Y:S01]  /*2520*/  ISETP.GT.AND P0, PT, R32, 0x1e, PT ;  /* 0x0000001e2000780c */ /* 0x000fe20003f04270 */
[----:B------:R-:W0:Y:S01]  /*2530*/  S2UR UR10, SR_CgaCtaId ;  /* 0x00000000000a79c3 */ /* 0x000e220000008800 */
[----:B------:R-:W-:Y:S01]  /*2540*/  UMOV UR6, 0x400 ;  /* 0x0000040000067882 */ /* 0x000fe20000000000 */
[----:B------:R-:W-:Y:S01]  /*2550*/  FFMA.FTZ R55, R25, R31, R22 ;  /* 0x0000001f19377223 */ /* 0x000fe20000010016 */
[----:B------:R-:W-:Y:S01]  /*2560*/  FMUL.FTZ R22, R27, R11 ;  /* 0x0000000b1b167220 */ /* 0x000fe20000410000 */
[----:B------:R-:W-:Y:S01]  /*2570*/  FADD.FTZ R31, R28, R31 ;  /* 0x0000001f1c1f7221 */ /* 0x000fe20000010000 */
[----:B------:R-:W-:Y:S01]  /*2580*/  UIADD3 UR5, UR6, 0xa0, URZ ;  /* 0x000000a006057890 */ /* 0x000fe2000fffe03f */
[----:B------:R-:W-:Y:S01]  /*2590*/  FFMA.FTZ R23, R14, R15, R23 ;  /* 0x0000000f0e177223 */ /* 0x000fe20000010017 */
[----:B------:R-:W-:Y:S01]  /*25a0*/  FFMA.FTZ R28, R26, R22, R55 ;  /* 0x000000161a1c7223 */ /* 0x000fe20000010037 */
[----:B------:R-:W-:Y:S01]  /*25b0*/  FADD.FTZ R22, R22, R31 ;  /* 0x0000001f16167221 */ /* 0x000fe20000010000 */
[----:B------:R-:W-:Y:S01]  /*25c0*/  FADD.FTZ R16, R16, R17 ;  /* 0x0000001110107221 */ /* 0x000fe20000010000 */
[----:B------:R-:W-:Y:S01]  /*25d0*/  FADD.FTZ R15, R30, R15 ;  /* 0x0000000f1e0f7221 */ /* 0x000fe20000010000 */
[----:B------:R-:W-:Y:S01]  /*25e0*/  FFMA.FTZ R24, R19, R21, R24 ;  /* 0x0000001513187223 */ /* 0x000fe20000010018 */
[----:B------:R-:W1:Y:S01]  /*25f0*/  SHFL.DOWN PT, R31, R28, 0x1, 0x1f ;  /* 0x08201f001c1f7f89 */ /* 0x000e6200000e0000 */
[----:B------:R-:W-:Y:S01]  /*2600*/  FFMA.FTZ R23, R18, R20, R23 ;  /* 0x0000001412177223 */ /* 0x000fe20000010017 */
[----:B------:R-:W-:Y:S01]  /*2610*/  FADD.FTZ R16, R16, R21 ;  /* 0x0000001510107221 */ /* 0x000fe20000010000 */
[----:B------:R-:W-:Y:S01]  /*2620*/  FADD.FTZ R20, R15, R20 ;  /* 0x000000140f147221 */ /* 0x000fe20000010000 */
[----:B------:R-:W2:Y:S01]  /*2630*/  SHFL.DOWN PT, R55, R22, 0x1, 0x1f ;  /* 0x08201f0016377f89 */ /* 0x000ea200000e0000 */
[----:B------:R-:W-:Y:S01]  /*2640*/  FFMA.FTZ R24, R25, R29, R24 ;  /* 0x0000001d19187223 */ /* 0x000fe20000010018 */
[----:B------:R-:W-:Y:S01]  /*2650*/  FFMA.FTZ R25, R26, R27, R23 ;  /* 0x0000001b1a197223 */ /* 0x000fe20000010017 */
[----:B------:R-:W-:Y:S01]  /*2660*/  FADD.FTZ R26, R16, R29 ;  /* 0x0000001d101a7221 */ /* 0x000fe20000010000 */
[----:B------:R-:W-:Y:S01]  /*2670*/  FADD.FTZ R27, R20, R27 ;  /* 0x0000001b141b7221 */ /* 0x000fe20000010000 */
[----:B------:R-:W-:Y:S01]  /*2680*/  BSSY B0, `(.L_x_1200) ;  /* 0x0000046000007945 */ /* 0x000fe20003800000 */
[----:B0-----:R-:W-:Y:S01]  /*2690*/  ULEA UR5, UR10, UR5, 0x18 ;  /* 0x000000050a057291 */ /* 0x001fe2000f8ec03f */
        /* <DEDUP_REMOVED lines=21> */
[----:B-1----:R-:W-:Y:S01]  /*27f0*/  @!P0 FADD.FTZ R22, R22, R55 ;  /* 0x0000003716168221 */ /* 0x002fe20000010000 */
[----:B------:R-:W-:-:S02]  /*2800*/  ISETP.NE.AND P0, PT, R32, RZ, PT ;  /* 0x000000ff2000720c */ /* 0x000fc40003f05270 */
[C---:B------:R-:W-:Y:S02]  /*2810*/  LEA R55, R53.reuse, UR5, 0x4 ;  /* 0x0000000535377c11 */ /* 0x040fe4000f8e20ff */
[----:B------:R-:W-:Y:S02]  /*2820*/  MOV R14, R28 ;  /* 0x0000001c000e7202 */ /* 0x000fe40000000f00 */
[----:B------:R-:W-:Y:S01]  /*2830*/  MOV R15, R22 ;  /* 0x00000016000f7202 */ /* 0x000fe20000000f00 */
[----:B------:R0:W-:Y:S06]  /*2840*/  STS.128 [R55], R24 ;  /* 0x0000001837007388 */ /* 0x0001ec0000000c00 */
[----:B------:R0:W-:Y:S01]  /*2850*/  @!P0 STS.64 [R4+0x10], R14 ;  /* 0x0000100e04008388 */ /* 0x0001e20000000a00 */
[----:B------:R-:W-:Y:S01]  /*2860*/  BAR.SYNC.DEFER_BLOCKING 0x0 ;  /* 0x0000000000007b1d */ /* 0x000fe20000010000 */
[----:B------:R-:W-:-:S13]  /*2870*/  ISETP.NE.AND P0, PT, R53, RZ, PT ;  /* 0x000000ff3500720c */ /* 0x000fda0003f05270 */
[----:B0-----:R-:W-:Y:S05]  /*2880*/  @P0 BRA `(.L_x_1201) ;  /* 0x0000000000940947 */ /* 0x001fea0003800000 */
[----:B------:R-:W-:-:S09]  /*2890*/  ULEA UR5, UR10, UR6, 0x18 ;  /* 0x000000060a057291 */ /* 0x000fd2000f8ec03f */
[----:B------:R-:W0:Y:S04]  /*28a0*/  LDS.64 R28, [UR5+0x18] ;  /* 0x00001805ff1c7984 */ /* 0x000e280008000a00 */
[----:B------:R-:W1:Y:S04]  /*28b0*/  LDS.128 R16, [UR5+0x20] ;  /* 0x00002005ff107984 */ /* 0x000e680008000c00 */
[----:B------:R-:W2:Y:S01]  /*28c0*/  LDS.128 R20, [UR5+0x30] ;  /* 0x00003005ff147984 */ /* 0x000ea20008000c00 */
[----:B0-----:R-:W-:Y:S01]  /*28d0*/  FADD.FTZ R31, R14, R28 ;  /* 0x0000001c0e1f7221 */ /* 0x001fe20000010000 */
[----:B------:R-:W-:-:S03]  /*28e0*/  FADD.FTZ R14, R15, R29 ;  /* 0x0000001d0f0e7221 */ /* 0x000fc60000010000 */
[----:B-1----:R-:W-:Y:S01]  /*28f0*/  FADD.FTZ R15, R31, R16 ;  /* 0x000000101f0f7221 */ /* 0x002fe20000010000 */
[----:B------:R-:W-:Y:S01]  /*2900*/  FADD.FTZ R14, R14, R17 ;  /* 0x000000110e0e7221 */ /* 0x000fe20000010000 */
[----:B------:R-:W0:Y:S02]  /*2910*/  LDS.128 R28, [UR5+0x40] ;  /* 0x00004005ff1c7984 */ /* 0x000e240008000c00 */
[----:B------:R-:W-:Y:S01]  /*2920*/  FADD.FTZ R15, R15, R18 ;  /* 0x000000120f0f7221 */ /* 0x000fe20000010000 */
[----:B------:R-:W-:Y:S02]  /*2930*/  FADD.FTZ R14, R14, R19 ;  /* 0x000000130e0e7221 */ /* 0x000fe40000010000 */
[----:B------:R-:W1:Y:S01]  /*2940*/  LDS.128 R16, [UR5+0x50] ;  /* 0x00005005ff107984 */ /* 0x000e620008000c00 */
[----:B--2---:R-:W-:Y:S01]  /*2950*/  FADD.FTZ R15, R15, R20 ;  /* 0x000000140f0f7221 */ /* 0x004fe20000010000 */
[----:B------:R-:W-:-:S03]  /*2960*/  FADD.FTZ R14, R14, R21 ;  /* 0x000000150e0e7221 */ /* 0x000fc60000010000 */
[----:B------:R-:W-:Y:S01]  /*2970*/  FADD.FTZ R15, R15, R22 ;  /* 0x000000160f0f7221 */ /* 0x000fe20000010000 */
[----:B------:R-:W-:Y:S02]  /*2980*/  FADD.FTZ R14, R14, R23 ;  /* 0x000000170e0e7221 */ /* 0x000fe40000010000 */
[----:B------:R-:W2:Y:S01]  /*2990*/  LDS.128 R20, [UR5+0x60] ;  /* 0x00006005ff147984 */ /* 0x000ea20008000c00 */
[----:B0-----:R-:W-:Y:S01]  /*29a0*/  FADD.FTZ R15, R15, R28 ;  /* 0x0000001c0f0f7221 */ /* 0x001fe20000010000 */
[----:B------:R-:W-:-:S03]  /*29b0*/  FADD.FTZ R14, R14, R29 ;  /* 0x0000001d0e0e7221 */ /* 0x000fc60000010000 */
[----:B------:R-:W-:Y:S01]  /*29c0*/  FADD.FTZ R15, R15, R30 ;  /* 0x0000001e0f0f7221 */ /* 0x000fe20000010000 */
[----:B------:R-:W-:Y:S02]  /*29d0*/  FADD.FTZ R14, R14, R31 ;  /* 0x0000001f0e0e7221 */ /* 0x000fe40000010000 */
[----:B------:R-:W0:Y:S01]  /*29e0*/  LDS.128 R28, [UR5+0x70] ;  /* 0x00007005ff1c7984 */ /* 0x000e220008000c00 */
[----:B-1----:R-:W-:Y:S01]  /*29f0*/  FADD.FTZ R57, R15, R16 ;  /* 0x000000100f397221 */ /* 0x002fe20000010000 */
[----:B------:R-:W-:Y:S02]  /*2a00*/  FADD.FTZ R16, R14, R17 ;  /* 0x000000110e107221 */ /* 0x000fe40000010000 */
[----:B------:R-:W1:Y:S01]  /*2a10*/  LDS.64 R14, [UR5+0x80] ;  /* 0x00008005ff0e7984 */ /* 0x000e620008000a00 */
[----:B------:R-:W-:Y:S01]  /*2a20*/  FADD.FTZ R57, R57, R18 ;  /* 0x0000001239397221 */ /* 0x000fe20000010000 */
[----:B------:R-:W-:-:S03]  /*2a30*/  FADD.FTZ R16, R16, R19 ;  /* 0x0000001310107221 */ /* 0x000fc60000010000 */
[----:B--2---:R-:W-:Y:S01]  /*2a40*/  FADD.FTZ R57, R57, R20 ;  /* 0x0000001439397221 */ /* 0x004fe20000010000 */
[----:B------:R-:W-:-:S03]  /*2a50*/  FADD.FTZ R16, R16, R21 ;  /* 0x0000001510107221 */ /* 0x000fc60000010000 */
        /* <DEDUP_REMOVED lines=8> */
.L_x_1201:
[----:B------:R-:W-:Y:S05]  /*2ae0*/  BSYNC B0 ;  /* 0x0000000000007941 */ /* 0x000fea0003800000 */
.L_x_1200:
        /* <DEDUP_REMOVED lines=8> */
[----:B------:R-:W2:Y:S01]  /*2b70*/  LDS.128 R16, [R55+0xb40] ;  /* 0x000b400037107984 */ /* 0x000ea20000000c00 */
[----:B0-----:R-:W-:Y:S01]  /*2b80*/  FADD.FTZ R57, R24, R28 ;  /* 0x0000001c18397221 */ /* 0x001fe20000010000 */
[----:B------:R-:W-:Y:S01]  /*2b90*/  FADD.FTZ R28, R25, R29 ;  /* 0x0000001d191c7221 */ /* 0x000fe20000010000 */
[----:B------:R-:W-:Y:S01]  /*2ba0*/  FADD.FTZ R29, R26, R30 ;  /* 0x0000001e1a1d7221 */ /* 0x000fe20000010000 */
[----:B------:R-:W-:Y:S01]  /*2bb0*/  FADD.FTZ R30, R27, R31 ;  /* 0x0000001f1b1e7221 */ /* 0x000fe20000010000 */
[----:B-1----:R-:W-:Y:S01]  /*2bc0*/  FADD.FTZ R57, R57, R20 ;  /* 0x0000001439397221 */ /* 0x002fe20000010000 */
[----:B------:R-:W0:Y:S01]  /*2bd0*/  LDS.128 R24, [R55+0xf00] ;  /* 0x000f000037187984 */ /* 0x000e220000000c00 */
[----:B------:R-:W-:Y:S01]  /*2be0*/  FADD.FTZ R28, R28, R21 ;  /* 0x000000151c1c7221 */ /* 0x000fe20000010000 */
[----:B------:R-:W-:Y:S01]  /*2bf0*/  FADD.FTZ R29, R29, R22 ;  /* 0x000000161d1d7221 */ /* 0x000fe20000010000 */
[----:B------:R-:W-:Y:S01]  /*2c00*/  FADD.FTZ R30, R30, R23 ;  /* 0x000000171e1e7221 */ /* 0x000fe20000010000 */
[----:B--2---:R-:W-:Y:S01]  /*2c10*/  FADD.FTZ R21, R57, R16 ;  /* 0x0000001039157221 */ /* 0x004fe20000010000 */
[----:B------:R-:W-:Y:S01]  /*2c20*/  FADD.FTZ R28, R28, R17 ;  /* 0x000000111c1c7221 */ /* 0x000fe20000010000 */
[----:B------:R-:W-:Y:S01]  /*2c30*/  FADD.FTZ R29, R29, R18 ;  /* 0x000000121d1d7221 */ /* 0x000fe20000010000 */
[----:B------:R-:W-:-:S02]  /*2c40*/  FADD.FTZ R57, R30, R19 ;  /* 0x000000131e397221 */ /* 0x000fc40000010000 */
[----:B------:R-:W1:Y:S01]  /*2c50*/  LDS.128 R16, [R55+0x12c0] ;  /* 0x0012c00037107984 */ /* 0x000e620000000c00 */
[----:B0-----:R-:W-:Y:S01]  /*2c60*/  FADD.FTZ R24, R21, R24 ;  /* 0x0000001815187221 */ /* 0x001fe20000010000 */
[----:B------:R-:W-:Y:S02]  /*2c70*/  FADD.FTZ R25, R28, R25 ;  /* 0x000000191c197221 */ /* 0x000fe40000010000 */
[----:B------:R-:W0:Y:S01]  /*2c80*/  LDS.128 R20, [R55+0x1680] ;  /* 0x0016800037147984 */ /* 0x000e220000000c00 */
[----:B------:R-:W-:Y:S01]  /*2c90*/  FADD.FTZ R26, R29, R26 ;  /* 0x0000001a1d1a7221 */ /* 0x000fe20000010000 */
[----:B------:R-:W-:Y:S02]  /*2ca0*/  FADD.FTZ R27, R57, R27 ;  /* 0x0000001b391b7221 */ /* 0x000fe40000010000 */
[----:B------:R-:W2:Y:S01]  /*2cb0*/  LDS.128 R28, [R55+0x1a40] ;  /* 0x001a4000371c7984 */ /* 0x000ea20000000c00 */
[----:B-1----:R-:W-:Y:S01]  /*2cc0*/  FADD.FTZ R57, R24, R16 ;  /* 0x0000001018397221 */ /* 0x002fe20000010000 */
        /* <DEDUP_REMOVED lines=10> */
[----:B------:R-:W-:-:S07]  /*2d70*/  FADD.FTZ R27, R18, R31 ;  /* 0x0000001f121b7221 */ /* 0x000fce0000010000 */
.L_x_1203:
[----:B------:R-:W-:Y:S05]  /*2d80*/  BSYNC B0 ;  /* 0x0000000000007941 */ /* 0x000fea0003800000 */
.L_x_1202:
[----:B------:R-:W0:Y:S01]  /*2d90*/  LDC.64 R20, c[0x0][0x268] ;  /* 0x00009a00ff147b82 */ /* 0x000e220000000a00 */
[----:B------:R-:W-:Y:S01]  /*2da0*/  IMAD R17, R56, 0x3c, R53 ;  /* 0x0000003c38117824 */ /* 0x000fe200078e0235 */
[----:B------:R-:W-:Y:S06]  /*2db0*/  BSSY B0, `(.L_x_1204) ;  /* 0x000000f000007945 */ /* 0x000fec0003800000 */
[----:B------:R-:W1:Y:S01]  /*2dc0*/  LDC R18, c[0x0][0xc] ;  /* 0x00000300ff127b82 */ /* 0x000e620000000800 */
[----:B0-----:R-:W-:Y:S01]  /*2dd0*/  IMAD.WIDE R20, R17, 0x4, R20 ;  /* 0x0000000411147825 */ /* 0x001fe200078e0214 */
        /* <DEDUP_REMOVED lines=12> */
.L_x_1205:
[----:B------:R-:W-:Y:S05]  /*2ea0*/  BSYNC B0 ;  /* 0x0000000000007941 */ /* 0x000fea0003800000 */
.L_x_1204:
[----:B-1----:R-:W-:-:S13]  /*2eb0*/  ISETP.GE.U32.AND P6, PT, R18, 0x2, PT ;  /* 0x000000021200780c */ /* 0x002fda0003fc6070 */
[----:B------:R-:W-:Y:S05]  /*2ec0*/  @!P6 BRA `(.L_x_1206) ;  /* 0x0000001000b4e947 */ /* 0x000fea0003800000 */
[----:B--2---:R-:W0:Y:S01]  /*2ed0*/  LDC R20, c[0x0][0x10] ;  /* 0x00000400ff147b82 */ /* 0x004e220000000800 */
        /* <DEDUP_REMOVED lines=12> */
[----:B------:R-:W-:Y:S01]  /*2fa0*/  VOTEU.ANY UR5, UPT, PT ;  /* 0x0000000000057886 */ /* 0x000fe200038e0100 */
[----:B------:R-:W-:Y:S01]  /*2fb0*/  HFMA2.MMA R21, -RZ, RZ, 0, 5.9604644775390625e-08 ;  /* 0x00000001ff157435 */ /* 0x000fe200000001ff */
[----:B------:R-:W-:Y:S01]  /*2fc0*/  UPOPC UR6, UR5 ;  /* 0x00000005000672bf */ /* 0x000fe20008000000 */
[----:B------:R-:W-:Y:S01]  /*2fd0*/  P2R R26, PR, RZ, 0x1 ;  /* 0x00000001ff1a7803 */ /* 0x000fe20000000000 */
[----:B------:R-:W-:Y:S01]  /*2fe0*/  UFLO.U32 UR5, UR5 ;  /* 0x00000005000572bd */ /* 0x000fe200080e0000 */
[----:B------:R-:W-:Y:S01]  /*2ff0*/  LOP3.LUT P6, RZ, R49, 0x2, RZ, 0xc0, !PT ;  /* 0x0000000231ff7812 */ /* 0x000fe200078cc0ff */
[----:B------:R-:W-:-:S04]  /*3000*/  IMAD R23, R20, UR7, R19 ;  /* 0x0000000714177c24 */ /* 0x000fc8000f8e0213 */
[----:B------:R-:W-:Y:S01]  /*3010*/  IMAD.WIDE.U32 R22, R23, 0x8, R24 ;  /* 0x0000000817167825 */ /* 0x000fe200078e0018 */
[----:B------:R-:W-:-:S04]  /*3020*/  SEL R21, R21, 0xffffffff, !P6 ;  /* 0xffffffff15157807 */ /* 0x000fc80007000000 */
[----:B------:R1:W-:Y:S01]  /*3030*/  STG.E.64 desc[UR8][R22.64], R14 ;  /* 0x0000000e16007986 */ /* 0x0003e2000c101b08 */
[----:B------:R-:W-:Y:S01]  /*3040*/  IMAD R21, R21, UR6, RZ ;  /* 0x0000000615157c24 */ /* 0x000fe2000f8e02ff */
[----:B0-----:R-:W-:-:S13]  /*3050*/  ISETP.EQ.U32.AND P0, PT, R32, UR5, PT ;  /* 0x0000000520007c0c */ /* 0x001fda000bf02070 */
[----:B------:R-:W-:Y:S06]  /*3060*/  @P0 MEMBAR.ALL.GPU ;  /* 0x0000000000000992 */ /* 0x000fec000000a000 */
[----:B------:R-:W-:-:S00]  /*3070*/  @P0 ERRBAR ;  /* 0x00000000000009ab */ /* 0x000fc00000000000 */
[----:B------:R-:W-:Y:S06]  /*3080*/  @P0 CGAERRBAR ;  /* 0x00000000000005ab */ /* 0x000fec0000000000 */
[----:B------:R1:W-:Y:S01]  /*3090*/  @P0 REDG.E.ADD.S32.STRONG.GPU desc[UR8][R16.64], R21 ;  /* 0x000000151000098e */ /* 0x0003e2000c10e388 */
[----:B------:R-:W-:Y:S02]  /*30a0*/  ISETP.NE.AND P0, PT, R26, RZ, PT ;  /* 0x000000ff1a00720c */ /* 0x000fe40003f05270 */
[----:B------:R-:W-:-:S04]  /*30b0*/  SEL R26, R18, RZ, !P6 ;  /* 0x000000ff121a7207 */ /* 0x000fc80007000000 */
[----:B------:R-:W-:-:S13]  /*30c0*/  ISETP.NE.AND P6, PT, R26, -0x1, PT ;  /* 0xffffffff1a00780c */ /* 0x000fda0003fc5270 */
[----:B-1----:R-:W-:Y:S05]  /*30d0*/  @!P6 BRA `(.L_x_1207) ;  /* 0x000000000014e947 */ /* 0x002fea0003800000 */
.L_x_1208:
[----:B------:R-:W2:Y:S04]  /*30e0*/  LDG.E.STRONG.GPU R21, desc[UR8][R16.64] ;  /* 0x0000000810157981 */ /* 0x000ea8000c1ef900 */
[----:B--2---:R-:W-:Y:S01]  /*30f0*/  CCTL.IVALL ;  /* 0x00000000ff00798f */ /* 0x004fe20002000000 */
[----:B------:R-:W-:Y:S05]  /*3100*/  YIELD ;  /* 0x0000000000007946 */ /* 0x000fea0003800000 */
[----:B------:R-:W-:-:S13]  /*3110*/  ISETP.NE.AND P6, PT, R21, R26, PT ;  /* 0x0000001a1500720c */ /* 0x000fda0003fc5270 */
[----:B------:R-:W-:Y:S05]  /*3120*/  @P6 BRA `(.L_x_1208) ;  /* 0xfffffffc00ec6947 */ /* 0x000fea000383ffff */
.L_x_1207:
[----:B------:R-:W-:Y:S01]  /*3130*/  ISETP.NE.AND P6, PT, R18, RZ, PT ;  /* 0x000000ff1200720c */ /* 0x000fe20003fc5270 */
[----:B------:R-:W-:Y:S05]  /*3140*/  WARPSYNC.ALL ;  /* 0x0000000000007948 */ /* 0x000fea0003800000 */
[----:B------:R-:W-:Y:S07]  /*3150*/  BAR.SYNC.DEFER_BLOCKING 0x0 ;  /* 0x0000000000007b1d */ /* 0x000fee0000010000 */
[----:B------:R-:W-:Y:S05]  /*3160*/  @!P6 BRA `(.L_x_1206) ;  /* 0x00000010000ce947 */ /* 0x000fea0003800000 */
[----:B------:R-:W-:Y:S02]  /*3170*/  IADD3 R16, R18, -0x1, RZ ;  /* 0xffffffff12107810 */ /* 0x000fe40007ffe0ff */
        /* <DEDUP_REMOVED lines=18> */
.L_x_1212:
        /* <DEDUP_REMOVED lines=115> */
.L_x_1211:
        /* <DEDUP_REMOVED lines=63> */
.L_x_1213:
[----:B------:R-:W-:-:S04]  /*3dc0*/  LOP3.LUT P6, RZ, R54, 0x1, RZ, 0xc0, !PT ;  /* 0x0000000136ff7812 */ /* 0x000fc800078cc0ff */
[----:B------:R-:W-:-:S13]  /*3dd0*/  ISETP.NE.OR P6, PT, R21, RZ, P6 ;  /* 0x000000ff1500720c */ /* 0x000fda00037c5670 */
[----:B------:R-:W-:Y:S05]  /*3de0*/  @!P6 BRA `(.L_x_1209) ;  /* 0x00000000007ce947 */ /* 0x000fea0003800000 */
.L_x_1210:
        /* <DEDUP_REMOVED lines=31> */
.L_x_1209:
        /* <DEDUP_REMOVED lines=10> */
.L_x_1215:
[----:B------:R-:W-:Y:S05]  /*4080*/  BSYNC B0 ;  /* 0x0000000000007941 */ /* 0x000fea0003800000 */
.L_x_1214:
        /* <DEDUP_REMOVED lines=17> */
.L_x_1206:
[----:B------:R-:W0:Y:S01]  /*41a0*/  S2UR UR6, SR_CgaCtaId ;  /* 0x00000000000679c3 */ /* 0x000e220000008800 */
[----:B------:R-:W-:Y:S01]  /*41b0*/  UMOV UR5, 0x400 ;  /* 0x0000040000057882 */ /* 0x000fe20000000000 */
[----:B------:R-:W-:Y:S01]  /*41c0*/  LOP3.LUT P6, RZ, R54, 0x4, RZ, 0xc0, !PT ;  /* 0x0000000436ff7812 */ /* 0x000fe200078cc0ff */
[--C-:B--2---:R-:W-:Y:S02]  /*41d0*/  HADD2.F32 R23, -RZ, R47.reuse.H0_H0 ;  /* 0x2000002fff177230 */ /* 0x104fe40000004100 */
[----:B------:R-:W-:Y:S02]  /*41e0*/  HADD2.F32 R47, -RZ, R47.H1_H1 ;  /* 0x3000002fff2f7230 */ /* 0x000fe40000004100 */
[----:B------:R-:W-:Y:S01]  /*41f0*/  IMAD.WIDE.U32 R18, R53, -0x77777777, RZ ;  /* 0x8888888935127825 */ /* 0x000fe200078e00ff */
[----:B------:R-:W1:Y:S03]  /*4200*/  LDC R20, c[0x0][0x2ac] ;  /* 0x0000ab00ff147b82 */ /* 0x000e660000000800 */
[----:B------:R-:W-:Y:S01]  /*4210*/  FADD.FTZ R22, -R8, R47 ;  /* 0x0000002f08167221 */ /* 0x000fe20000010100 */
[--C-:B------:R-:W-:Y:S01]  /*4220*/  HADD2.F32 R27, -RZ, R46.reuse.H0_H0 ;  /* 0x2000002eff1b7230 */ /* 0x100fe20000004100 */
[----:B------:R-:W-:Y:S01]  /*4230*/  SHF.R.U32.HI R19, RZ, 0x5, R19 ;  /* 0x00000005ff137819 */ /* 0x000fe20000011613 */
[----:B------:R-:W-:-:S02]  /*4240*/  HADD2.F32 R46, -RZ, R46.H1_H1 ;  /* 0x3000002eff2e7230 */ /* 0x000fc40000004100 */
[----:B------:R-:W-:Y:S01]  /*4250*/  FMUL.FTZ R22, R22, R9 ;  /* 0x0000000916167220 */ /* 0x000fe20000410000 */
[----:B------:R-:W-:Y:S01]  /*4260*/  HADD2.F32 R25, -RZ, R48.H1_H1 ;  /* 0x30000030ff197230 */ /* 0x000fe20000004100 */
[----:B0-----:R-:W-:-:S09]  /*4270*/  ULEA UR5, UR6, UR5, 0x18 ;  /* 0x0000000506057291 */ /* 0x001fd2000f8ec03f */
[----:B------:R0:W-:Y:S01]  /*4280*/  @!P0 STS.64 [UR5+0x90], R14 ;  /* 0x0000900eff008988 */ /* 0x0001e20008000a05 */
[----:B------:R-:W-:Y:S01]  /*4290*/  BAR.SYNC.DEFER_BLOCKING 0x0 ;  /* 0x0000000000007b1d */ /* 0x000fe20000010000 */
[----:B0-----:R-:W-:Y:S01]  /*42a0*/  FADD.FTZ R14, -R8, R23 ;  /* 0x00000017080e7221 */ /* 0x001fe20000010100 */
[----:B------:R-:W-:-:S03]  /*42b0*/  HADD2.F32 R23, -RZ, R48.H0_H0 ;  /* 0x20000030ff177230 */ /* 0x000fc60000004100 */
[----:B------:R-:W-:Y:S01]  /*42c0*/  FMUL.FTZ R29, R14, R9 ;  /* 0x000000090e1d7220 */ /* 0x000fe20000410000 */
[----:B------:R-:W0:Y:S01]  /*42d0*/  LDS.64 R16, [UR5+0x90] ;  /* 0x00009005ff107984 */ /* 0x000e220008000a00 */
[----:B------:R-:W-:Y:S02]  /*42e0*/  ULDC UR5, c[0x0][0x2bc] ;  /* 0x0000af0000057ab9 */ /* 0x000fe40000000800 */
[----:B0-----:R-:W-:Y:S01]  /*42f0*/  FMUL.FTZ R18, R16, UR5 ;  /* 0x0000000510127c20 */ /* 0x001fe20008410000 */
[----:B------:R-:W-:Y:S01]  /*4300*/  FMUL.FTZ R21, R17, UR5 ;  /* 0x0000000511157c20 */ /* 0x000fe20008410000 */
        /* <DEDUP_REMOVED lines=19> */
.L_x_1216:
        /* <DEDUP_REMOVED lines=19> */
[----:B------:R-:W-:-:S05]  /*4570*/  F2FP.F16.F32.PACK_AB R15, R14, R15 ;  /* 0x0000000f0e0f723e */ /* 0x000fca00000000ff */
[----:B------:R0:W-:Y:S02]  /*4580*/  STG.E desc[UR8][R16.64], R15 ;  /* 0x0000000f10007986 */ /* 0x0001e4000c101908 */
.L_x_1218:
[----:B------:R-:W-:Y:S05]  /*4590*/  BSYNC B0 ;  /* 0x0000000000007941 */ /* 0x000fea0003800000 */
.L_x_1217:
[----:B------:R-:W-:Y:S01]  /*45a0*/  LOP3.LUT P6, RZ, R54, 0x4, RZ, 0xc0, !PT ;  /* 0x0000000436ff7812 */ /* 0x000fe200078cc0ff */
[C---:B------:R-:W-:Y:S01]  /*45b0*/  FADD.FTZ R14, -R8.reuse, R23 ;  /* 0x00000017080e7221 */ /* 0x040fe20000010100 */
[----:B------:R-:W-:Y:S01]  /*45c0*/  FADD.FTZ R24, -R8, R25 ;  /* 0x0000001908187221 */ /* 0x000fe20000010100 */
[----:B------:R-:W-:Y:S02]  /*45d0*/  HADD2.F32 R23, -RZ, R43.H0_H0 ;  /* 0x2000002bff177230 */ /* 0x000fe40000004100 */
[--C-:B------:R-:W-:Y:S02]  /*45e0*/  HADD2.F32 R27, -RZ, R45.reuse.H0_H0 ;  /* 0x2000002dff1b7230 */ /* 0x100fe40000004100 */
[-C--:B------:R-:W-:Y:S01]  /*45f0*/  FMUL.FTZ R25, R14, R9.reuse ;  /* 0x000000090e197220 */ /* 0x080fe20000410000 */
[----:B------:R-:W-:Y:S02]  /*4600*/  HADD2.F32 R22, -RZ, R45.H1_H1 ;  /* 0x3000002dff167230 */ /* 0x000fe40000004100 */
[----:B------:R-:W-:Y:S01]  /*4610*/  FMUL.FTZ R24, R24, R9 ;  /* 0x0000000918187220 */ /* 0x000fe20000410000 */
[----:B------:R-:W-:-:S02]  /*4620*/  HADD2.F32 R43, -RZ, R43.H1_H1 ;  /* 0x3000002bff2b7230 */ /* 0x000fc40000004100 */
[----:B------:R-:W-:Y:S05]  /*4630*/  @!P6 BRA `(.L_x_1219) ;  /* 0x000000000048e947 */ /* 0x000fea0003800000 */
        /* <DEDUP_REMOVED lines=18> */
.L_x_1219:
[----:B------:R-:W-:Y:S04]  /*4760*/  BSSY B0, `(.L_x_1220) ;  /* 0x0000016000007945 */ /* 0x000fe80003800000 */
        /* <DEDUP_REMOVED lines=19> */
[----:B------:R-:W-:-:S05]  /*48a0*/  F2FP.F16.F32.PACK_AB R15, R14, R15 ;  /* 0x0000000f0e0f723e */ /* 0x000fca00000000ff */
[----:B------:R1:W-:Y:S02]  /*48b0*/  STG.E desc[UR8][R16.64], R15 ;  /* 0x0000000f10007986 */ /* 0x0003e4000c101908 */
.L_x_1221:
[----:B------:R-:W-:Y:S05]  /*48c0*/  BSYNC B0 ;  /* 0x0000000000007941 */ /* 0x000fea0003800000 */
.L_x_1220:
[C---:B------:R-:W-:Y:S01]  /*48d0*/  FADD.FTZ R14, -R8.reuse, R23 ;  /* 0x00000017080e7221 */ /* 0x040fe20000010100 */
[----:B------:R-:W-:Y:S01]  /*48e0*/  FADD.FTZ R22, -R8, R43 ;  /* 0x0000002b08167221 */ /* 0x000fe20000010100 */
[--C-:B------:R-:W-:Y:S02]  /*48f0*/  HADD2.F32 R25, -RZ, R42.reuse.H0_H0 ;  /* 0x2000002aff197230 */ /* 0x100fe40000004100 */
[----:B------:R-:W-:Y:S02]  /*4900*/  HADD2.F32 R42, -RZ, R42.H1_H1 ;  /* 0x3000002aff2a7230 */ /* 0x000fe40000004100 */
[-C--:B------:R-:W-:Y:S01]  /*4910*/  FMUL.FTZ R29, R14, R9.reuse ;  /* 0x000000090e1d7220 */ /* 0x080fe20000410000 */
[--C-:B------:R-:W-:Y:S02]  /*4920*/  HADD2.F32 R23, -RZ, R44.reuse.H0_H0 ;  /* 0x2000002cff177230 */ /* 0x100fe40000004100 */
[----:B------:R-:W-:Y:S01]  /*4930*/  FMUL.FTZ R22, R22, R9 ;  /* 0x0000000916167220 */ /* 0x000fe20000410000 */
[----:B------:R-:W-:Y:S01]  /*4940*/  HADD2.F32 R27, -RZ, R44.H1_H1 ;  /* 0x3000002cff1b7230 */ /* 0x000fe20000004100 */
[----:B------:R-:W-:Y:S06]  /*4950*/  @!P6 BRA `(.L_x_1222) ;  /* 0x000000000048e947 */ /* 0x000fec0003800000 */
[----:B------:R-:W-:Y:S01]  /*4960*/  FFMA.FTZ R14, R29, R10, R12 ;  /* 0x0000000a1d0e7223 */ /* 0x000fe2000001000c */
        /* <DEDUP_REMOVED lines=17> */
.L_x_1222:
[----:B------:R-:W-:Y:S04]  /*4a80*/  BSSY B0, `(.L_x_1223) ;  /* 0x0000016000007945 */ /* 0x000fe80003800000 */
        /* <DEDUP_REMOVED lines=21> */
.L_x_1224:
[----:B------:R-:W-:Y:S05]  /*4be0*/  BSYNC B0 ;  /* 0x0000000000007941 */ /* 0x000fea0003800000 */
.L_x_1223:
[C---:B------:R-:W-:Y:S01]  /*4bf0*/  FADD.FTZ R14, -R8.reuse, R23 ;  /* 0x00000017080e7221 */ /* 0x040fe20000010100 */
[----:B------:R-:W-:Y:S01]  /*4c00*/  FADD.FTZ R24, -R8, R27 ;  /* 0x0000001b08187221 */ /* 0x000fe20000010100 */
[----:B------:R-:W-:Y:S02]  /*4c10*/  HADD2.F32 R23, -RZ, R39.H0_H0 ;  /* 0x20000027ff177230 */ /* 0x000fe40000004100 */
[--C-:B------:R-:W-:Y:S02]  /*4c20*/  HADD2.F32 R25, -RZ, R41.reuse.H0_H0 ;  /* 0x20000029ff197230 */ /* 0x100fe40000004100 */
[-C--:B------:R-:W-:Y:S01]  /*4c30*/  FMUL.FTZ R27, R14, R9.reuse ;  /* 0x000000090e1b7220 */ /* 0x080fe20000410000 */
[----:B------:R-:W-:Y:S02]  /*4c40*/  HADD2.F32 R22, -RZ, R41.H1_H1 ;  /* 0x30000029ff167230 */ /* 0x000fe40000004100 */
[----:B------:R-:W-:Y:S01]  /*4c50*/  FMUL.FTZ R24, R24, R9 ;  /* 0x0000000918187220 */ /* 0x000fe20000410000 */
[----:B------:R-:W-:Y:S01]  /*4c60*/  HADD2.F32 R39, -RZ, R39.H1_H1 ;  /* 0x30000027ff277230 */ /* 0x000fe20000004100 */
[----:B------:R-:W-:Y:S06]  /*4c70*/  @!P6 BRA `(.L_x_1225) ;  /* 0x000000000048e947 */ /* 0x000fec0003800000 */
[----:B012---:R-:W-:Y:S01]  /*4c80*/  FFMA.FTZ R15, R24, R11, R13 ;  /* 0x0000000b180f7223 */ /* 0x007fe2000001000d */
        /* <DEDUP_REMOVED lines=17> */
.L_x_1225:
[----:B------:R-:W-:Y:S04]  /*4da0*/  BSSY B0, `(.L_x_1226) ;  /* 0x0000015000007945 */ /* 0x000fe80003800000 */
[----:B------:R-:W-:Y:S05]  /*4db0*/  @!P3 BRA `(.L_x_1227) ;  /* 0x00000000004cb947 */ /* 0x000fea0003800000 */
[----:B012---:R-:W-:Y:S01]  /*4dc0*/  SHF.R.S32.HI R17, RZ, 0x1f, R50 ;  /* 0x0000001fff117819 */ /* 0x007fe20000011432 */
[----:B------:R-:W-:Y:S01]  /*4dd0*/  ULDC.64 UR10, c[0x0][0x288] ;  /* 0x0000a200000a7ab9 */ /* 0x000fe20000000a00 */
[----:B------:R-:W-:Y:S02]  /*4de0*/  MOV R14, R58 ;  /* 0x0000003a000e7202 */ /* 0x000fe40000000f00 */
[----:B------:R-:W-:Y:S01]  /*4df0*/  MOV R15, R61 ;  /* 0x0000003d000f7202 */ /* 0x000fe20000000f00 */
        /* <DEDUP_REMOVED lines=15> */
.L_x_1227:
[----:B------:R-:W-:Y:S05]  /*4ef0*/  BSYNC B0 ;  /* 0x0000000000007941 */ /* 0x000fea0003800000 */
.L_x_1226:
        /* <DEDUP_REMOVED lines=27> */
.L_x_1228:
[----:B------:R-:W-:Y:S04]  /*50b0*/  BSSY B0, `(.L_x_1229) ;  /* 0x0000016000007945 */ /* 0x000fe80003800000 */
        /* <DEDUP_REMOVED lines=21> */
.L_x_1230:
[----:B------:R-:W-:Y:S05]  /*5210*/  BSYNC B0 ;  /* 0x0000000000007941 */ /* 0x000fea0003800000 */
.L_x_1229:
[C---:B------:R-:W-:Y:S01]  /*5220*/  FADD.FTZ R14, -R8.reuse, R23 ;  /* 0x00000017080e7221 */ /* 0x040fe20000010100 */
[----:B------:R-:W-:Y:S01]  /*5230*/  FADD.FTZ R22, -R8, R25 ;  /* 0x0000001908167221 */ /* 0x000fe20000010100 */
[----:B------:R-:W-:Y:S02]  /*5240*/  IMAD R19, R20, UR7, R19 ;  /* 0x0000000714137c24 */ /* 0x000fe4000f8e0213 */
[--C-:B------:R-:W-:Y:S02]  /*5250*/  HADD2.F32 R27, -RZ, R37.reuse.H0_H0 ;  /* 0x20000025ff1b7230 */ /* 0x100fe40000004100 */
[-C--:B------:R-:W-:Y:S01]  /*5260*/  FMUL.FTZ R25, R14, R9.reuse ;  /* 0x000000090e197220 */ /* 0x080fe20000410000 */
[----:B------:R-:W-:Y:S02]  /*5270*/  HADD2.F32 R20, -RZ, R37.H1_H1 ;  /* 0x30000025ff147230 */ /* 0x000fe40000004100 */
[----:B------:R-:W-:Y:S01]  /*5280*/  FMUL.FTZ R22, R22, R9 ;  /* 0x0000000916167220 */ /* 0x000fe20000410000 */
[----:B------:R-:W-:Y:S01]  /*5290*/  HADD2.F32 R23, -RZ, R35.H0_H0 ;  /* 0x20000023ff177230 */ /* 0x000fe20000004100 */
[----:B------:R-:W-:Y:S06]  /*52a0*/  @!P6 BRA `(.L_x_1231) ;  /* 0x000000000048e947 */ /* 0x000fec0003800000 */
[----:B------:R-:W-:Y:S01]  /*52b0*/  FFMA.FTZ R14, R25, R10, R12 ;  /* 0x0000000a190e7223 */ /* 0x000fe2000001000c */
[----:B01234-:R-:W-:-:S03]  /*52c0*/  FFMA.FTZ R15, R22, R11, R13 ;  /* 0x0000000b160f7223 */ /* 0x01ffc6000001000d */
        /* <DEDUP_REMOVED lines=16> */
.L_x_1231:
[----:B------:R-:W-:Y:S04]  /*53d0*/  BSSY B0, `(.L_x_1232) ;  /* 0x0000016000007945 */ /* 0x000fe80003800000 */
[----:B------:R-:W-:Y:S05]  /*53e0*/  @!P1 BRA `(.L_x_1233) ;  /* 0x0000000000509947 */ /* 0x000fea0003800000 */
[----:B01234-:R-:W-:Y:S01]  /*53f0*/  IADD3 R17, R51, 0x28, RZ ;  /* 0x0000002833117810 */ /* 0x01ffe20007ffe0ff */
        /* <DEDUP_REMOVED lines=19> */
.L_x_1233:
[----:B------:R-:W-:Y:S05]  /*5530*/  BSYNC B0 ;  /* 0x0000000000007941 */ /* 0x000fea0003800000 */
.L_x_1232:
[----:B------:R-:W-:Y:S02]  /*5540*/  HADD2.F32 R35, -RZ, R35.H1_H1 ;  /* 0x30000023ff237230 */ /* 0x000fe40000004100 */
[C---:B------:R-:W-:Y:S01]  /*5550*/  FADD.FTZ R14, -R8.reuse, R23 ;  /* 0x00000017080e7221 */ /* 0x040fe20000010100 */
[----:B------:R-:W-:Y:S01]  /*5560*/  IADD3 R28, R19, 0x30, RZ ;  /* 0x00000030131c7810 */ /* 0x000fe20007ffe0ff */
[----:B------:R-:W-:Y:S01]  /*5570*/  ULDC.64 UR10, c[0x0][0x290] ;  /* 0x0000a400000a7ab9 */ /* 0x000fe20000000a00 */
[--C-:B------:R-:W-:Y:S02]  /*5580*/  HADD2.F32 R25, -RZ, R34.reuse.H0_H0 ;  /* 0x20000022ff197230 */ /* 0x100fe40000004100 */
[----:B------:R-:W-:Y:S01]  /*5590*/  FADD.FTZ R20, -R8, R35 ;  /* 0x0000002308147221 */ /* 0x000fe20000010100 */
[----:B------:R-:W-:Y:S02]  /*55a0*/  HADD2.F32 R34, -RZ, R34.H1_H1 ;  /* 0x30000022ff227230 */ /* 0x000fe40000004100 */
[-C--:B------:R-:W-:Y:S01]  /*55b0*/  FMUL.FTZ R23, R14, R9.reuse ;  /* 0x000000090e177220 */ /* 0x080fe20000410000 */
[----:B------:R-:W-:Y:S01]  /*55c0*/  SHF.R.S32.HI R30, RZ, 0x1f, R28 ;  /* 0x0000001fff1e7819 */ /* 0x000fe2000001141c */
[----:B------:R-:W-:Y:S01]  /*55d0*/  FMUL.FTZ R20, R20, R9 ;  /* 0x0000000914147220 */ /* 0x000fe20000410000 */
        /* <DEDUP_REMOVED lines=19> */
.L_x_1234:
[----:B------:R-:W-:Y:S01]  /*5710*/  ISETP.GE.U32.AND P0, PT, R28, UR10, PT ;  /* 0x0000000a1c007c0c */ /* 0x000fe2000bf06070 */
[----:B------:R-:W-:Y:S01]  /*5720*/  BSSY B0, `(.L_x_1235) ;  /* 0x0000019000007945 */ /* 0x000fe20003800000 */
[----:B------:R-:W-:Y:S02]  /*5730*/  IADD3 R19, R51, 0x38, RZ ;  /* 0x0000003833137810 */ /* 0x000fe40007ffe0ff */
[----:B------:R-:W-:-:S04]  /*5740*/  ISETP.GE.AND.EX P0, PT, R30, UR11, PT, P0 ;  /* 0x0000000b1e007c0c */ /* 0x000fc8000bf06300 */
[----:B------:R-:W-:-:S13]  /*5750*/  ISETP.LT.U32.AND P0, PT, R53, 0x1e0, !P0 ;  /* 0x000001e03500780c */ /* 0x000fda0004701070 */
        /* <DEDUP_REMOVED lines=21> */
.L_x_1236:
[----:B------:R-:W-:Y:S05]  /*58b0*/  BSYNC B0 ;  /* 0x0000000000007941 */ /* 0x000fea0003800000 */
.L_x_1235:
[--C-:B01234-:R-:W-:Y:S01]  /*58c0*/  HADD2.F32 R15, -RZ, R36.reuse.H0_H0 ;  /* 0x20000024ff0f7230 */ /* 0x11ffe20000004100 */
[----:B------:R-:W-:Y:S01]  /*58d0*/  ISETP.GE.U32.AND P0, PT, R19, UR10, PT ;  /* 0x0000000a13007c0c */ /* 0x000fe2000bf06070 */
[----:B------:R-:W-:-:S03]  /*58e0*/  HADD2.F32 R17, -RZ, R36.H1_H1 ;  /* 0x30000024ff117230 */ /* 0x000fc60000004100 */
[----:B------:R-:W-:Y:S01]  /*58f0*/  ISETP.GE.AND.EX P0, PT, R7, UR11, PT, P0 ;  /* 0x0000000b07007c0c */ /* 0x000fe2000bf06300 */
[C---:B------:R-:W-:Y:S01]  /*5900*/  FADD.FTZ R14, -R8.reuse, R15 ;  /* 0x0000000f080e7221 */ /* 0x040fe20000010100 */
[----:B------:R-:W-:Y:S01]  /*5910*/  FADD.FTZ R16, -R8, R17 ;  /* 0x0000001108107221 */ /* 0x000fe20000010100 */
[--C-:B------:R-:W-:Y:S01]  /*5920*/  HADD2.F32 R15, -RZ, R33.reuse.H0_H0 ;  /* 0x20000021ff0f7230 */ /* 0x100fe20000004100 */
[----:B------:R-:W-:Y:S01]  /*5930*/  ISETP.GT.U32.OR P0, PT, R53, 0x1df, P0 ;  /* 0x000001df3500780c */ /* 0x000fe20000704470 */
[----:B------:R-:W-:Y:S02]  /*5940*/  HADD2.F32 R8, -RZ, R33.H1_H1 ;  /* 0x30000021ff087230 */ /* 0x000fe40000004100 */
[-C--:B------:R-:W-:Y:S01]  /*5950*/  FMUL.FTZ R27, R14, R9.reuse ;  /* 0x000000090e1b7220 */ /* 0x080fe20000410000 */
[----:B------:R-:W-:Y:S01]  /*5960*/  FMUL.FTZ R24, R16, R9 ;  /* 0x0000000910187220 */ /* 0x000fe20000410000 */
[----:B------:R-:W-:Y:S08]  /*5970*/  @!P6 BRA `(.L_x_1237) ;  /* 0x000000000048e947 */ /* 0x000ff00003800000 */
        /* <DEDUP_REMOVED lines=18> */
.L_x_1237:
[----:B------:R-:W-:Y:S04]  /*5aa0*/  BSSY B0, `(.L_x_1238) ;  /* 0x0000013000007945 */ /* 0x000fe80003800000 */
[----:B------:R-:W-:Y:S05]  /*5ab0*/  @P0 BRA `(.L_x_1239) ;  /* 0x0000000000440947 */ /* 0x000fea0003800000 */
        /* <DEDUP_REMOVED lines=14> */
[----:B------:R-:W-:-:S02]  /*5ba0*/  F2FP.F16.F32.PACK_AB R7, R10, R7 ;  /* 0x000000070a07723e */ /* 0x000fc400000000ff */
[----:B------:R-:W-:-:S05]  /*5bb0*/  LEA.HI.X R9, R58, UR11, R19, 0x1, P0 ;  /* 0x0000000b3a097c11 */ /* 0x000fca00080f0c13 */
[----:B------:R0:W-:Y:S02]  /*5bc0*/  STG.E desc[UR8][R8.64], R7 ;  /* 0x0000000708007986 */ /* 0x0001e4000c101908 */
.L_x_1239:
[----:B------:R-:W-:Y:S05]  /*5bd0*/  BSYNC B0 ;  /* 0x0000000000007941 */ /* 0x000fea0003800000 */
.L_x_1238:
[----:B0-----:R-:W0:Y:S01]  /*5be0*/  LDC R7, c[0x0][0x10] ;  /* 0x00000400ff077b82 */ /* 0x001e220000000800 */
[----:B------:R-:W-:Y:S02]  /*5bf0*/  IADD3 R49, R49, 0x1, RZ ;  /* 0x0000000131317810 */ /* 0x000fe40007ffe0ff */
[----:B0-----:R-:W-:-:S04]  /*5c00*/  IADD3 R52, R7, R52, RZ ;  /* 0x0000003407347210 */ /* 0x001fc80007ffe0ff */
[----:B------:R-:W-:-:S13]  /*5c10*/  ISETP.GE.AND P0, PT, R52, UR4, PT ;  /* 0x0000000434007c0c */ /* 0x000fda000bf06270 */
[----:B------:R-:W-:Y:S05]  /*5c20*/  @!P0 BRA `(.L_x_1240) ;  /* 0xffffffa400f48947 */ /* 0x000fea000383ffff */
.L_x_1189:
        /* <DEDUP_REMOVED lines=19> */
.L_x_1242:
[----:B------:R-:W-:Y:S05]  /*5d60*/  BSYNC B0 ;  /* 0x0000000000007941 */ /* 0x000fea0003800000 */
.L_x_1241:
        /* <DEDUP_REMOVED lines=11> */
.L_x_1244:
[----:B------:R-:W2:Y:S04]  /*5e20*/  LDG.E.STRONG.GPU R5, desc[UR8][R2.64] ;  /* 0x0000000802057981 */ /* 0x000ea8000c1ef900 */
[----:B--2---:R-:W-:Y:S01]  /*5e30*/  CCTL.IVALL ;  /* 0x00000000ff00798f */ /* 0x004fe20002000000 */
[----:B------:R-:W-:Y:S05]  /*5e40*/  YIELD ;  /* 0x0000000000007946 */ /* 0x000fea0003800000 */
[----:B------:R-:W-:-:S13]  /*5e50*/  ISETP.NE.AND P0, PT, R5, R0, PT ;  /* 0x000000000500720c */ /* 0x000fda0003f05270 */
[----:B------:R-:W-:Y:S05]  /*5e60*/  @P0 BRA `(.L_x_1244) ;  /* 0xfffffffc00ec0947 */ /* 0x000fea000383ffff */
.L_x_1243:
        /* <DEDUP_REMOVED lines=24> */
.L_x_1245:
        /* <DEDUP_REMOVED lines=23> */
.L_x_1246:
        /* <DEDUP_REMOVED lines=10> */
.L_x_5606:


//--------------------- .text._Z35group_norm_nhwc_bwd_one_pass_kernelI11Fp16IOFp32WLi128ELi120ELi480EEv26Group_norm_nhwc_bwd_params --------------------------
	.section	.text._Z35group_norm_nhwc_bwd_one_pass_kernelI11Fp16IOFp32WLi128ELi120ELi480EEv26Group_norm_nhwc_bwd_params,"ax",@progbits
	.align	128
        .global         _Z35group_norm_nhwc_bwd_one_pass_kernelI11Fp16IOFp32WLi128ELi120ELi480EEv26Group_norm_nhwc_bwd_params
        .type           _Z35group_norm_nhwc_bwd_one_pass_kernelI11Fp16IOFp32WLi128ELi120ELi480EEv26Group_norm_nhwc_bwd_params,@function
        .size           _Z35group_norm_nhwc_bwd_one_pass_kernelI11Fp16IOFp32WLi128ELi120ELi480EEv26Group_norm_nhwc_bwd_params,(.L_x_5607 - _Z35group_norm_nhwc_bwd_one_pass_kernelI11Fp16IOFp32WLi128ELi120ELi480EEv26Group_norm_nhwc_bwd_params)
        .other          _Z35group_norm_nhwc_bwd_one_pass_kernelI11Fp16IOFp32WLi128ELi120ELi480EEv26Group_norm_nhwc_bwd_params,@"STO_CUDA_ENTRY STV_DEFAULT"
_Z35group_norm_nhwc_bwd_one_pass_kernelI11Fp16IOFp32WLi128ELi120ELi480EEv26Group_norm_nhwc_bwd_params:
.text._Z35group_norm_nhwc_bwd_one_pass_kernelI11Fp16IOFp32WLi128ELi120ELi480EEv26Group_norm_nhwc_bwd_params:
        /* <DEDUP_REMOVED lines=19> */
[----:B------:R-:W-:-:S03]  /*0130*/  SHF.R.S32.HI R7, RZ, 0x1f, R2 ;  /* 0x0000001fff077819 */ /* 0x000fc60000011402 */
[----:B------:R-:W-:-:S04]  /*0140*/  IMAD R8, R9, -0x3c, R2 ;  /* 0xffffffc409087824 */ /* 0x000fc800078e0202 */
[----:B------:R-:W3:Y:S01]  /*0150*/  LDC.64 R4, c[0x0][0x288] ;  /* 0x0000a200ff047b82 */ /* 0x000ee20000000a00 */
[----:B------:R-:W-:Y:S01]  /*0160*/  SHF.L.U32 R8, R8, 0x1, RZ ;  /* 0x0000000108087819 */ /* 0x000fe200000006ff */
[----:B0-----:R-:W-:Y:S01]  /*0170*/  IMAD R3, R6, UR7, R9 ;  /* 0x0000000706037c24 */ /* 0x001fe2000f8e0209 */
[----:B------:R-:W-:Y:S01]  /*0180*/  LEA.HI R9, R7, R2, RZ, 0x5 ;  /* 0x0000000207097211 */ /* 0x000fe200078f28ff */
[----:B------:R-:W-:Y:S01]  /*0190*/  HFMA2.MMA R6, -RZ, RZ, 0, 0 ;  /* 0x00000000ff067435 */ /* 0x000fe200000001ff */
[----:B------:R-:W-:Y:S02]  /*01a0*/  MOV R7, R0 ;  /* 0x0000000000077202 */ /* 0x000fe40000000f00 */
[C---:B------:R-:W-:Y:S02]  /*01b0*/  ISETP.LT.U32.AND P0, PT, R3.reuse, UR10, PT ;  /* 0x0000000a03007c0c */ /* 0x040fe4000bf01070 */
[----:B------:R-:W-:Y:S01]  /*01c0*/  SHF.R.S32.HI R121, RZ, 0x1f, R3 ;  /* 0x0000001fff797819 */ /* 0x000fe20000011403 */
[----:B--2---:R-:W-:Y:S01]  /*01d0*/  ULEA UR5, UR6, UR5, 0x18 ;  /* 0x0000000506057291 */ /* 0x004fe2000f8ec03f */
[----:B------:R-:W-:-:S02]  /*01e0*/  IADD3 R107, R3, 0x8, RZ ;  /* 0x00000008036b7810 */ /* 0x000fc40007ffe0ff */
[----:B------:R-:W-:Y:S02]  /*01f0*/  ISETP.LT.AND.EX P0, PT, R121, UR11, !P1, P0 ;  /* 0x0000000b79007c0c */ /* 0x000fe4000cf01300 */
[----:B------:R-:W-:Y:S02]  /*0200*/  ISETP.LT.U32.AND P5, PT, R107, UR10, PT ;  /* 0x0000000a6b007c0c */ /* 0x000fe4000bfa1070 */
[----:B------:R-:W-:Y:S02]  /*0210*/  SHF.R.S32.HI R120, RZ, 0x1f, R107 ;  /* 0x0000001fff787819 */ /* 0x000fe4000001146b */
[----:B------:R-:W-:Y:S02]  /*0220*/  IADD3 R106, R3, 0x10, RZ ;  /* 0x00000010036a7810 */ /* 0x000fe40007ffe0ff */
[----:B------:R-:W-:Y:S02]  /*0230*/  ISETP.LT.AND.EX P6, PT, R120, UR11, !P1, P5 ;  /* 0x0000000b78007c0c */ /* 0x000fe4000cfc1350 */
[----:B------:R-:W-:-:S02]  /*0240*/  ISETP.LT.U32.AND P4, PT, R106, UR10, PT ;  /* 0x0000000a6a007c0c */ /* 0x000fc4000bf81070 */
[----:B------:R-:W-:Y:S02]  /*0250*/  SHF.R.S32.HI R119, RZ, 0x1f, R106 ;  /* 0x0000001fff777819 */ /* 0x000fe4000001146a */
[----:B------:R-:W-:Y:S02]  /*0260*/  @P0 LOP3.LUT R16, R16, 0x80, RZ, 0xfc, !PT ;  /* 0x0000008010100812 */ /* 0x000fe400078efcff */
[----:B------:R-:W-:Y:S02]  /*0270*/  ISETP.LT.AND.EX P5, PT, R119, UR11, !P1, P4 ;  /* 0x0000000b77007c0c */ /* 0x000fe4000cfa1340 */
[----:B------:R-:W-:Y:S02]  /*0280*/  LOP3.LUT R16, R16, 0xffffffbf, RZ, 0xc0, !PT ;  /* 0xffffffbf10107812 */ /* 0x000fe400078ec0ff */
[----:B------:R-:W-:Y:S02]  /*0290*/  IADD3 R105, R3, 0x18, RZ ;  /* 0x0000001803697810 */ /* 0x000fe40007ffe0ff */
[----:B------:R-:W-:-:S02]  /*02a0*/  @P6 LOP3.LUT R16, R16, 0x40, RZ, 0xfc, !PT ;  /* 0x0000004010106812 */ /* 0x000fc400078efcff */
[----:B------:R-:W-:Y:S02]  /*02b0*/  IADD3 R104, R3, 0x20, RZ ;  /* 0x0000002003687810 */ /* 0x000fe40007ffe0ff */
[----:B------:R-:W-:Y:S02]  /*02c0*/  ISETP.LT.U32.AND P3, PT, R105, UR10, PT ;  /* 0x0000000a69007c0c */ /* 0x000fe4000bf61070 */
[----:B------:R-:W-:Y:S02]  /*02d0*/  SHF.R.S32.HI R118, RZ, 0x1f, R105 ;  /* 0x0000001fff767819 */ /* 0x000fe40000011469 */
[----:B------:R-:W-:Y:S02]  /*02e0*/  LOP3.LUT R16, R16, 0xffffffdf, RZ, 0xc0, !PT ;  /* 0xffffffdf10107812 */ /* 0x000fe400078ec0ff */
[----:B------:R-:W-:Y:S02]  /*02f0*/  ISETP.LT.U32.AND P2, PT, R104, UR10, PT ;  /* 0x0000000a68007c0c */ /* 0x000fe4000bf41070 */
[----:B------:R-:W-:-:S02]  /*0300*/  SHF.R.S32.HI R117, RZ, 0x1f, R104 ;  /* 0x0000001fff757819 */ /* 0x000fc40000011468 */
[----:B------:R-:W-:Y:S02]  /*0310*/  ISETP.LT.AND.EX P4, PT, R118, UR11, !P1, P3 ;  /* 0x0000000b76007c0c */ /* 0x000fe4000cf81330 */
[----:B------:R-:W-:Y:S02]  /*0320*/  @P5 LOP3.LUT R16, R16, 0x20, RZ, 0xfc, !PT ;  /* 0x0000002010105812 */ /* 0x000fe400078efcff */
[----:B------:R-:W-:Y:S02]  /*0330*/  IADD3 R103, R3, 0x28, RZ ;  /* 0x0000002803677810 */ /* 0x000fe40007ffe0ff */
[----:B------:R-:W-:Y:S02]  /*0340*/  ISETP.LT.AND.EX P3, PT, R117, UR11, !P1, P2 ;  /* 0x0000000b75007c0c */ /* 0x000fe4000cf61320 */
[----:B------:R-:W-:Y:S02]  /*0350*/  LOP3.LUT R16, R16, 0xfffffff7, RZ, 0xc0, !PT ;  /* 0xfffffff710107812 */ /* 0x000fe400078ec0ff */
[----:B------:R-:W-:-:S02]  /*0360*/  ISETP.LT.U32.AND P0, PT, R103, UR10, PT ;  /* 0x0000000a67007c0c */ /* 0x000fc4000bf01070 */
[----:B------:R-:W-:Y:S02]  /*0370*/  SHF.R.S32.HI R116, RZ, 0x1f, R103 ;  /* 0x0000001fff747819 */ /* 0x000fe40000011467 */
[----:B------:R-:W-:Y:S02]  /*0380*/  LOP3.LUT R16, R16, 0xffffffef, RZ, 0xc0, !PT ;  /* 0xffffffef10107812 */ /* 0x000fe400078ec0ff */
[----:B------:R-:W-:Y:S02]  /*0390*/  IADD3 R102, R3, 0x30, RZ ;  /* 0x0000003003667810 */ /* 0x000fe40007ffe0ff */
[----:B------:R-:W-:Y:S02]  /*03a0*/  ISETP.LT.AND.EX P2, PT, R116, UR11, !P1, P0 ;  /* 0x0000000b74007c0c */ /* 0x000fe4000cf41300 */
[----:B------:R-:W-:Y:S02]  /*03b0*/  @P4 LOP3.LUT R16, R16, 0x10, RZ, 0xfc, !PT ;  /* 0x0000001010104812 */ /* 0x000fe400078efcff */
[----:B------:R-:W-:-:S02]  /*03c0*/  SHF.R.S32.HI R115, RZ, 0x1f, R102 ;  /* 0x0000001fff737819 */ /* 0x000fc40000011466 */
[----:B------:R-:W-:Y:S02]  /*03d0*/  ISETP.LT.U32.AND P0, PT, R102, UR10, PT ;  /* 0x0000000a66007c0c */ /* 0x000fe4000bf01070 */
[----:B------:R-:W-:Y:S02]  /*03e0*/  @P3 LOP3.LUT R16, R16, 0x8, RZ, 0xfc, !PT ;  /* 0x0000000810103812 */ /* 0x000fe400078efcff */
[----:B------:R-:W-:Y:S02]  /*03f0*/  ISETP.LT.AND.EX P0, PT, R115, UR11, !P1, P0 ;  /* 0x0000000b73007c0c */ /* 0x000fe4000cf01300 */
[----:B------:R-:W-:Y:S02]  /*0400*/  LOP3.LUT R16, R16, 0xfffffffb, RZ, 0xc0, !PT ;  /* 0xfffffffb10107812 */ /* 0x000fe400078ec0ff */
[----:B------:R-:W-:Y:S02]  /*0410*/  IADD3 R101, R3, 0x38, RZ ;  /* 0x0000003803657810 */ /* 0x000fe40007ffe0ff */
[----:B------:R-:W-:-:S02]  /*0420*/  @P2 LOP3.LUT R16, R16, 0x4, RZ, 0xfc, !PT ;  /* 0x0000000410102812 */ /* 0x000fc400078efcff */
[C---:B------:R-:W-:Y:S02]  /*0430*/  IADD3 R100, R3.reuse, 0x40, RZ ;  /* 0x0000004003647810 */ /* 0x040fe40007ffe0ff */
[C---:B------:R-:W-:Y:S02]  /*0440*/  IADD3 R99, R3.reuse, 0x48, RZ ;  /* 0x0000004803637810 */ /* 0x040fe40007ffe0ff */
[C---:B------:R-:W-:Y:S02]  /*0450*/  IADD3 R98, R3.reuse, 0x50, RZ ;  /* 0x0000005003627810 */ /* 0x040fe40007ffe0ff */
[----:B------:R-:W-:Y:S02]  /*0460*/  LOP3.LUT R16, R16, 0xfffffffd, RZ, 0xc0, !PT ;  /* 0xfffffffd10107812 */ /* 0x000fe400078ec0ff */
[----:B------:R-:W-:Y:S02]  /*0470*/  IADD3 R97, R3, 0x58, RZ ;  /* 0x0000005803617810 */ /* 0x000fe40007ffe0ff */
[----:B------:R-:W-:-:S02]  /*0480*/  SHF.R.S32.HI R114, RZ, 0x1f, R101 ;  /* 0x0000001fff727819 */ /* 0x000fc40000011465 */
[----:B------:R-:W-:Y:S02]  /*0490*/  SHF.R.S32.HI R113, RZ, 0x1f, R100 ;  /* 0x0000001fff717819 */ /* 0x000fe40000011464 */
[----:B------:R-:W-:Y:S02]  /*04a0*/  SHF.R.S32.HI R112, RZ, 0x1f, R99 ;  /* 0x0000001fff707819 */ /* 0x000fe40000011463 */
[----:B------:R-:W-:Y:S02]  /*04b0*/  SHF.R.S32.HI R111, RZ, 0x1f, R98 ;  /* 0x0000001fff6f7819 */ /* 0x000fe40000011462 */
[----:B------:R-:W-:Y:S02]  /*04c0*/  ISETP.LT.U32.AND P5, PT, R101, UR10, PT ;  /* 0x0000000a65007c0c */ /* 0x000fe4000bfa1070 */
[----:B------:R-:W-:Y:S02]  /*04d0*/  @P0 LOP3.LUT R16, R16, 0x2, RZ, 0xfc, !PT ;  /* 0x0000000210100812 */ /* 0x000fe400078efcff */
[----:B------:R-:W-:-:S02]  /*04e0*/  ISETP.LT.U32.AND P4, PT, R100, UR10, PT ;  /* 0x0000000a64007c0c */ /* 0x000fc4000bf81070 */
[----:B------:R-:W-:Y:S02]  /*04f0*/  ISETP.LT.U32.AND P3, PT, R99, UR10, PT ;  /* 0x0000000a63007c0c */ /* 0x000fe4000bf61070 */
[----:B------:R-:W-:Y:S02]  /*0500*/  ISETP.LT.U32.AND P2, PT, R98, UR10, PT ;  /* 0x0000000a62007c0c */ /* 0x000fe4000bf41070 */
[----:B------:R-:W-:Y:S02]  /*0510*/  SHF.R.S32.HI R110, RZ, 0x1f, R97 ;  /* 0x0000001fff6e7819 */ /* 0x000fe40000011461 */
[----:B------:R-:W-:Y:S01]  /*0520*/  ISETP.LT.U32.AND P0, PT, R97, UR10, PT ;  /* 0x0000000a61007c0c */ /* 0x000fe2000bf01070 */
[----:B------:R-:W-:Y:S01]  /*0530*/  ULDC.U8 UR10, c[0x0][0x2a4] ;  /* 0x0000a900000a7ab9 */ /* 0x000fe20000000000 */
[----:B------:R-:W-:Y:S02]  /*0540*/  ISETP.LT.AND.EX P5, PT, R114, UR11, !P1, P5 ;  /* 0x0000000b72007c0c */ /* 0x000fe4000cfa1350 */
[----:B------:R-:W-:-:S02]  /*0550*/  ISETP.LT.AND.EX P4, PT, R113, UR11, !P1, P4 ;  /* 0x0000000b71007c0c */ /* 0x000fc4000cf81340 */
[----:B------:R-:W-:Y:S02]  /*0560*/  ISETP.LT.AND.EX P3, PT, R112, UR11, !P1, P3 ;  /* 0x0000000b70007c0c */ /* 0x000fe4000cf61330 */
[----:B------:R-:W-:Y:S02]  /*0570*/  ISETP.LT.AND.EX P2, PT, R111, UR11, !P1, P2 ;  /* 0x0000000b6f007c0c */ /* 0x000fe4000cf41320 */
[----:B------:R-:W-:Y:S02]  /*0580*/  ISETP.LT.AND.EX P1, PT, R110, UR11, !P1, P0 ;  /* 0x0000000b6e007c0c */ /* 0x000fe4000cf21300 */
[C---:B---3--:R-:W-:Y:S02]  /*0590*/  LEA.HI R10, P0, R5.reuse, R4, RZ, 0x1 ;  /* 0x00000004050a7211 */ /* 0x048fe400078108ff */
[-C--:B------:R-:W-:Y:S02]  /*05a0*/  LEA R15, R5, R5.reuse, 0x1 ;  /* 0x00000005050f7211 */ /* 0x080fe400078e08ff */
[----:B------:R-:W-:Y:S01]  /*05b0*/  IADD3.X R13, RZ, R5, RZ, P0, !PT ;  /* 0x00000005ff0d7210 */ /* 0x000fe200007fe4ff */
[----:B------:R-:W-:Y:S01]  /*05c0*/  IMAD.WIDE.U32 R4, R4, 0x3, RZ ;  /* 0x0000000304047825 */ /* 0x000fe200078e00ff */
[----:B------:R-:W-:-:S02]  /*05d0*/  SHF.R.S32.HI R9, RZ, 0x5, R9 ;  /* 0x00000005ff097819 */ /* 0x000fc40000011409 */
[--C-:B------:R-:W-:Y:S02]  /*05e0*/  SHF.R.S64 R10, R10, 0x1, R13.reuse ;  /* 0x000000010a0a7819 */ /* 0x100fe4000000100d */
[----:B------:R-:W-:Y:S02]  /*05f0*/  IADD3 R15, R5, R15, RZ ;  /* 0x0000000f050f7210 */ /* 0x000fe40007ffe0ff */
[----:B------:R-:W-:Y:S02]  /*0600*/  SHF.R.S32.HI R13, RZ, 0x1, R13 ;  /* 0x00000001ff0d7819 */ /* 0x000fe4000001140d */
[----:B------:R-:W-:Y:S02]  /*0610*/  LEA.HI R14, P0, R15, R4, RZ, 0x1 ;  /* 0x000000040f0e7211 */ /* 0x000fe400078108ff */
[----:B------:R-:W0:Y:S01]  /*0620*/  LDC R4, c[0x0][0x10] ;  /* 0x00000400ff047b82 */ /* 0x000e220000000800 */
[----:B------:R-:W-:Y:S02]  /*0630*/  IADD3 R96, R3, 0x60, RZ ;  /* 0x0000006003607810 */ /* 0x000fe40007ffe0ff */
[----:B------:R-:W-:-:S02]  /*0640*/  IADD3.X R15, RZ, R15, RZ, P0, !PT ;  /* 0x0000000fff0f7210 */ /* 0x000fc400007fe4ff */
[C---:B------:R-:W-:Y:S02]  /*0650*/  IADD3 R95, R3.reuse, 0x68, RZ ;  /* 0x00000068035f7810 */ /* 0x040fe40007ffe0ff */
[--C-:B------:R-:W-:Y:S01]  /*0660*/  SHF.R.S64 R14, R14, 0x1, R15.reuse ;  /* 0x000000010e0e7819 */ /* 0x100fe2000000100f */
[----:B------:R-:W2:Y:S01]  /*0670*/  LDC R5, c[0x0][0xc] ;  /* 0x00000300ff057b82 */ /* 0x000ea20000000800 */
[----:B------:R-:W-:Y:S02]  /*0680*/  IADD3 R12, R3, 0x78, RZ ;  /* 0x00000078030c7810 */ /* 0x000fe40007ffe0ff */
[----:B------:R-:W-:Y:S02]  /*0690*/  SHF.R.S32.HI R15, RZ, 0x1, R15 ;  /* 0x00000001ff0f7819 */ /* 0x000fe4000001140f */
[----:B------:R-:W-:Y:S02]  /*06a0*/  LEA R9, R9, UR5, 0x3 ;  /* 0x0000000509097c11 */ /* 0x000fe4000f8e18ff */
[----:B------:R-:W-:-:S02]  /*06b0*/  SHF.L.U64.HI R13, R10, 0x2, R13 ;  /* 0x000000020a0d7819 */ /* 0x000fc4000001020d */
[----:B------:R-:W-:Y:S02]  /*06c0*/  SHF.R.S32.HI R125, RZ, 0x1f, R96 ;  /* 0x0000001fff7d7819 */ /* 0x000fe40000011460 */
[----:B------:R-:W-:Y:S02]  /*06d0*/  SHF.R.S32.HI R124, RZ, 0x1f, R95 ;  /* 0x0000001fff7c7819 */ /* 0x000fe4000001145f */
[----:B------:R-:W-:Y:S02]  /*06e0*/  SHF.R.S32.HI R122, RZ, 0x1f, R12 ;  /* 0x0000001fff7a7819 */ /* 0x000fe4000001140c */
[----:B------:R-:W-:Y:S01]  /*06f0*/  SHF.L.U64.HI R15, R14, 0x2, R15 ;  /* 0x000000020e0f7819 */ /* 0x000fe2000001020f */
[----:B0-----:R-:W-:Y:S01]  /*0700*/  IMAD R11, R4, UR7, R0 ;  /* 0x00000007040b7c24 */ /* 0x001fe2000f8e0200 */
[----:B------:R-:W-:-:S04]  /*0710*/  IADD3 R11, R3, 0x70, RZ ;  /* 0x00000070030b7810 */ /* 0x000fc80007ffe0ff */
[----:B------:R-:W-:Y:S02]  /*0720*/  SHF.R.S32.HI R123, RZ, 0x1f, R11 ;  /* 0x0000001fff7b7819 */ /* 0x000fe4000001140b */
[----:B-12---:R-:W-:-:S07]  /*0730*/  LOP3.LUT R108, R5, 0x3, RZ, 0xc0, !PT ;  /* 0x00000003056c7812 */ /* 0x006fce00078ec0ff */
.L_x_1330:
[----:B0-----:R-:W0:Y:S01]  /*0740*/  LDC R26, c[0x0][0x2a0] ;  /* 0x0000a800ff1a7b82 */ /* 0x001e220000000800 */
[----:B------:R-:W-:Y:S01]  /*0750*/  P2R R22, PR, RZ, 0x4 ;  /* 0x00000004ff167803 */ /* 0x000fe20000000000 */
[----:B------:R-:W-:Y:S01]  /*0760*/  ULDC.64 UR12, c[0x0][0x298] ;  /* 0x0000a600000c7ab9 */ /* 0x000fe20000000a00 */
[C---:B------:R-:W-:Y:S02]  /*0770*/  LOP3.LUT P2, RZ, R16.reuse, 0x80, RZ, 0xc0, !PT ;  /* 0x0000008010ff7812 */ /* 0x040fe4000784c0ff */
[C---:B------:R-:W-:Y:S02]  /*0780*/  LOP3.LUT P6, RZ, R16.reuse, 0x40, RZ, 0xc0, !PT ;  /* 0x0000004010ff7812 */ /* 0x040fe400078cc0ff */
[----:B------:R-:W-:Y:S01]  /*0790*/  P2R R17, PR, RZ, 0x2 ;  /* 0x00000002ff117803 */ /* 0x000fe20000000000 */
[----:B------:R-:W1:Y:S01]  /*07a0*/  @P5 LDC.64 R44, c[0x0][0x230] ;  /* 0x00008c00ff2c5b82 */ /* 0x000e620000000a00 */
[----:B------:R-:W-:Y:S02]  /*07b0*/  LOP3.LUT P1, RZ, R16, 0x10, RZ, 0xc0, !PT ;  /* 0x0000001010ff7812 */ /* 0x000fe4000782c0ff */
[----:B------:R-:W-:-:S05]  /*07c0*/  P2R R84, PR, RZ, 0x20 ;  /* 0x00000020ff547803 */ /* 0x000fca0000000000 */
[----:B------:R-:W2:Y:S01]  /*07d0*/  @P2 LDC.64 R60, c[0x0][0x230] ;  /* 0x00008c00ff3c2b82 */ /* 0x000ea20000000a00 */
[----:B0-----:R-:W-:-:S07]  /*07e0*/  IABS R23, R26 ;  /* 0x0000001a00177213 */ /* 0x001fce0000000000 */
[----:B------:R-:W0:Y:S01]  /*07f0*/  @P6 LDC.64 R80, c[0x0][0x230] ;  /* 0x00008c00ff506b82 */ /* 0x000e220000000a00 */
[----:B------:R-:W3:Y:S07]  /*0800*/  I2F.RP R20, R23 ;  /* 0x0000001700147306 */ /* 0x000eee0000209400 */
[----:B------:R-:W4:Y:S08]  /*0810*/  @P1 LDC.64 R72, c[0x0][0x230] ;  /* 0x00008c00ff481b82 */ /* 0x000f300000000a00 */
[----:B------:R-:W1:Y:S01]  /*0820*/  @P1 LDC.64 R70, c[0x0][0x228] ;  /* 0x00008a00ff461b82 */ /* 0x000e620000000a00 */
[----:B---3--:R-:W3:Y:S07]  /*0830*/  MUFU.RCP R20, R20 ;  /* 0x0000001400147308 */ /* 0x008eee0000001000 */
[----:B------:R-:W1:Y:S08]  /*0840*/  @P5 LDC.64 R42, c[0x0][0x228] ;  /* 0x00008a00ff2a5b82 */ /* 0x000e700000000a00 */
[----:B------:R-:W1:Y:S01]  /*0850*/  @P4 LDC.64 R40, c[0x0][0x230] ;  /* 0x00008c00ff284b82 */ /* 0x000e620000000a00 */
[----:B---3--:R-:W-:-:S04]  /*0860*/  IADD3 R18, R20, 0xffffffe, RZ ;  /* 0x0ffffffe14127810 */ /* 0x008fc80007ffe0ff */
[----:B------:R3:W2:Y:S03]  /*0870*/  F2I.FTZ.U32.TRUNC.NTZ R19, R18 ;  /* 0x0000001200137305 */ /* 0x0006a6000021f000 */
[----:B------:R-:W1:Y:S01]  /*0880*/  @P4 LDC.64 R38, c[0x0][0x228] ;  /* 0x00008a00ff264b82 */ /* 0x000e620000000a00 */
[----:B---3--:R-:W-:-:S07]  /*0890*/  MOV R18, RZ ;  /* 0x000000ff00127202 */ /* 0x008fce0000000f00 */
[----:B------:R-:W3:Y:S01]  /*08a0*/  @P3 LDC.64 R36, c[0x0][0x230] ;  /* 0x00008c00ff243b82 */ /* 0x000ee20000000a00 */
[----:B--2---:R-:W-:-:S07]  /*08b0*/  IADD3 R24, RZ, -R19, RZ ;  /* 0x80000013ff187210 */ /* 0x004fce0007ffe0ff */
[----:B------:R-:W2:Y:S01]  /*08c0*/  @P3 LDC.64 R34, c[0x0][0x228] ;  /* 0x00008a00ff223b82 */ /* 0x000ea20000000a00 */
        /* <DEDUP_REMOVED lines=13> */
[----:B------:R-:W-:-:S13]  /*09a0*/  ISETP.GE.U32.AND P0, PT, R20, R23, PT ;  /* 0x000000171400720c */ /* 0x000fda0003f06070 */
        /* <DEDUP_REMOVED lines=15> */
[C---:B------:R-:W-:Y:S01]  /*0aa0*/  IMAD R65, R21.reuse, UR13, R20 ;  /* 0x0000000d15417c24 */ /* 0x040fe2000f8e0214 */
[----:B------:R-:W0:Y:S01]  /*0ab0*/  @P2 LDC.64 R18, c[0x0][0x288] ;  /* 0x0000a200ff122b82 */ /* 0x000e220000000a00 */
[----:B------:R-:W-:Y:S01]  /*0ac0*/  IMAD.WIDE.U32 R66, R21, UR12, R66 ;  /* 0x0000000c15427c25 */ /* 0x000fe2000f8e0042 */
[----:B------:R-:W-:-:S04]  /*0ad0*/  ULDC.64 UR12, c[0x0][0x290] ;  /* 0x0000a400000c7ab9 */ /* 0x000fc80000000a00 */
[----:B------:R-:W-:Y:S02]  /*0ae0*/  IADD3 R65, R67, R65, RZ ;  /* 0x0000004143417210 */ /* 0x000fe40007ffe0ff */
[----:B------:R-:W-:Y:S01]  /*0af0*/  @P2 MOV R64, R66 ;  /* 0x0000004200402202 */ /* 0x000fe20000000f00 */
[----:B0-----:R-:W-:-:S04]  /*0b00*/  @P2 IMAD R20, R121, R18, RZ ;  /* 0x0000001279142224 */ /* 0x001fc800078e02ff */
[C---:B------:R-:W-:Y:S02]  /*0b10*/  @P2 IMAD R21, R3.reuse, R19, R20 ;  /* 0x0000001303152224 */ /* 0x040fe400078e0214 */
[----:B------:R-:W-:-:S05]  /*0b20*/  @P2 IMAD.WIDE.U32 R18, R3, R18, R64 ;  /* 0x0000001203122225 */ /* 0x000fca00078e0040 */
[----:B------:R-:W-:Y:S02]  /*0b30*/  @P2 IADD3 R19, R19, R21, RZ ;  /* 0x0000001513132210 */ /* 0x000fe40007ffe0ff */
[----:B------:R-:W0:Y:S01]  /*0b40*/  @P2 LDC.64 R20, c[0x0][0x228] ;  /* 0x00008a00ff142b82 */ /* 0x000e220000000a00 */
[C---:B------:R-:W-:Y:S02]  /*0b50*/  @P2 SHF.L.U32 R83, R18.reuse, 0x1, RZ ;  /* 0x0000000112532819 */ /* 0x040fe400000006ff */
[----:B------:R-:W-:Y:S02]  /*0b60*/  @P2 SHF.L.U64.HI R18, R18, 0x1, R19 ;  /* 0x0000000112122819 */ /* 0x000fe40000010213 */
[----:B------:R-:W-:Y:S02]  /*0b70*/  @P2 IADD3 R60, P0, R83, R60, RZ ;  /* 0x0000003c533c2210 */ /* 0x000fe40007f1e0ff */
[----:B------:R-:W-:Y:S02]  /*0b80*/  @P6 MOV R19, R65 ;  /* 0x0000004100136202 */ /* 0x000fe40000000f00 */
[----:B------:R-:W-:-:S02]  /*0b90*/  @P2 IADD3.X R61, R18, R61, RZ, P0, !PT ;  /* 0x0000003d123d2210 */ /* 0x000fc400007fe4ff */
[----:B0-----:R-:W-:-:S04]  /*0ba0*/  @P2 IADD3 R82, P0, R83, R20, RZ ;  /* 0x0000001453522210 */ /* 0x001fc80007f1e0ff */
[----:B------:R-:W-:Y:S02]  /*0bb0*/  @P2 IADD3.X R83, R18, R21, RZ, P0, !PT ;  /* 0x0000001512532210 */ /* 0x000fe400007fe4ff */
[----:B------:R-:W0:Y:S01]  /*0bc0*/  @P6 LDC.64 R20, c[0x0][0x288] ;  /* 0x0000a200ff146b82 */ /* 0x000e220000000a00 */
[----:B------:R-:W-:-:S13]  /*0bd0*/  LOP3.LUT P2, RZ, R16, 0x20, RZ, 0xc0, !PT ;  /* 0x0000002010ff7812 */ /* 0x000fda000784c0ff */
[----:B------:R-:W4:Y:S08]  /*0be0*/  @P2 LDC.64 R78, c[0x0][0x230] ;  /* 0x00008c00ff4e2b82 */ /* 0x000f300000000a00 */
[----:B------:R-:W1:Y:S01]  /*0bf0*/  @P2 LDC.64 R76, c[0x0][0x228] ;  /* 0x00008a00ff4c2b82 */ /* 0x000e620000000a00 */
[----:B0-----:R-:W-:-:S04]  /*0c00*/  @P6 IMAD R18, R120, R20, RZ ;  /* 0x0000001478126224 */ /* 0x001fc800078e02ff */
[----:B------:R-:W-:Y:S01]  /*0c10*/  @P6 IMAD R21, R107, R21, R18 ;  /* 0x000000156b156224 */ /* 0x000fe200078e0212 */
[----:B------:R-:W-:-:S05]  /*0c20*/  @P6 MOV R18, R66 ;  /* 0x0000004200126202 */ /* 0x000fca0000000f00 */
        /* <DEDUP_REMOVED lines=8> */
[----:B------:R-:W-:Y:S02]  /*0cb0*/  @P6 IADD3.X R75, R18, R21, RZ, P0, !PT ;  /* 0x00000015124b6210 */ /* 0x000fe400007fe4ff */
[----:B------:R-:W0:Y:S01]  /*0cc0*/  @P2 LDC.64 R18, c[0x0][0x288] ;  /* 0x0000a200ff122b82 */ /* 0x000e220000000a00 */
[----:B------:R-:W-:Y:S02]  /*0cd0*/  @P2 MOV R21, R65 ;  /* 0x0000004100152202 */ /* 0x000fe40000000f00 */
[----:B------:R-:W-:-:S13]  /*0ce0*/  LOP3.LUT P6, RZ, R16, 0x2, RZ, 0xc0, !PT ;  /* 0x0000000210ff7812 */ /* 0x000fda00078cc0ff */
[----:B------:R-:W3:Y:S01]  /*0cf0*/  @P6 LDC.64 R48, c[0x0][0x230] ;  /* 0x00008c00ff306b82 */ /* 0x000ee20000000a00 */
[----:B0-----:R-:W-:-:S07]  /*0d00*/  @P2 IMAD R20, R119, R18, RZ ;  /* 0x0000001277142224 */ /* 0x001fce00078e02ff */
[----:B------:R-:W0:Y:S01]  /*0d10*/  @P6 LDC.64 R46, c[0x0][0x228] ;  /* 0x00008a00ff2e6b82 */ /* 0x000e220000000a00 */
[----:B------:R-:W-:Y:S01]  /*0d20*/  @P2 IMAD R23, R106, R19, R20 ;  /* 0x000000136a172224 */ /* 0x000fe200078e0214 */
[----:B------:R-:W-:-:S05]  /*0d30*/  @P2 MOV R20, R66 ;  /* 0x0000004200142202 */ /* 0x000fca0000000f00 */
[----:B------:R-:W-:-:S05]  /*0d40*/  @P2 IMAD.WIDE.U32 R18, R106, R18, R20 ;  /* 0x000000126a122225 */ /* 0x000fca00078e0014 */
[----:B------:R-:W-:Y:S02]  /*0d50*/  @P2 IADD3 R21, R19, R23, RZ ;  /* 0x0000001713152210 */ /* 0x000fe40007ffe0ff */
[C---:B------:R-:W-:Y:S02]  /*0d60*/  @P2 SHF.L.U32 R19, R18.reuse, 0x1, RZ ;  /* 0x0000000112132819 */ /* 0x040fe400000006ff */
[----:B------:R-:W-:Y:S02]  /*0d70*/  @P2 SHF.L.U64.HI R18, R18, 0x1, R21 ;  /* 0x0000000112122819 */ /* 0x000fe40000010215 */
[----:B----4-:R-:W-:Y:S02]  /*0d80*/  @P2 IADD3 R78, P0, R19, R78, RZ ;  /* 0x0000004e134e2210 */ /* 0x010fe40007f1e0ff */
[----:B------:R-:W-:Y:S02]  /*0d90*/  @P1 MOV R21, R65 ;  /* 0x0000004100151202 */ /* 0x000fe40000000f00 */
[----:B------:R-:W-:-:S02]  /*0da0*/  @P2 IADD3.X R79, R18, R79, RZ, P0, !PT ;  /* 0x0000004f124f2210 */ /* 0x000fc400007fe4ff */
[----:B-1----:R-:W-:-:S04]  /*0db0*/  @P2 IADD3 R76, P0, R19, R76, RZ ;  /* 0x0000004c134c2210 */ /* 0x002fc80007f1e0ff */
[----:B------:R-:W-:Y:S02]  /*0dc0*/  @P2 IADD3.X R77, R18, R77, RZ, P0, !PT ;  /* 0x0000004d124d2210 */ /* 0x000fe400007fe4ff */
[----:B------:R-:W1:Y:S01]  /*0dd0*/  @P1 LDC.64 R18, c[0x0][0x288] ;  /* 0x0000a200ff121b82 */ /* 0x000e620000000a00 */
[----:B------:R-:W-:-:S13]  /*0de0*/  LOP3.LUT P2, RZ, R16, 0x8, RZ, 0xc0, !PT ;  /* 0x0000000810ff7812 */ /* 0x000fda000784c0ff */
[----:B------:R-:W4:Y:S08]  /*0df0*/  @P2 LDC.64 R68, c[0x0][0x230] ;  /* 0x00008c00ff442b82 */ /* 0x000f300000000a00 */
[----:B------:R-:W2:Y:S01]  /*0e00*/  @P2 LDC.64 R54, c[0x0][0x228] ;  /* 0x00008a00ff362b82 */ /* 0x000ea20000000a00 */
[----:B-1----:R-:W-:-:S04]  /*0e10*/  @P1 IMAD R20, R118, R18, RZ ;  /* 0x0000001276141224 */ /* 0x002fc800078e02ff */
        /* <DEDUP_REMOVED lines=9> */
[----:B------:R-:W-:Y:S02]  /*0eb0*/  @P1 IADD3 R70, P0, R19, R70, RZ ;  /* 0x0000004613461210 */ /* 0x000fe40007f1e0ff */
[----:B------:R-:W1:Y:S02]  /*0ec0*/  @P2 LDC.64 R18, c[0x0][0x288] ;  /* 0x0000a200ff122b82 */ /* 0x000e640000000a00 */
[----:B------:R-:W-:Y:S02]  /*0ed0*/  @P1 IADD3.X R71, R20, R71, RZ, P0, !PT ;  /* 0x0000004714471210 */ /* 0x000fe400007fe4ff */
[----:B------:R-:W-:-:S13]  /*0ee0*/  LOP3.LUT P1, RZ, R16, 0x4, RZ, 0xc0, !PT ;  /* 0x0000000410ff7812 */ /* 0x000fda000782c0ff */
[----:B------:R-:W3:Y:S01]  /*0ef0*/  @P1 LDC.64 R52, c[0x0][0x230] ;  /* 0x00008c00ff341b82 */ /* 0x000ee20000000a00 */
[----:B-1----:R-:W-:-:S07]  /*0f00*/  @P2 IMAD R20, R117, R18, RZ ;  /* 0x0000001275142224 */ /* 0x002fce00078e02ff */
[----:B------:R-:W1:Y:S01]  /*0f10*/  @P1 LDC.64 R50, c[0x0][0x228] ;  /* 0x00008a00ff321b82 */ /* 0x000e620000000a00 */
        /* <DEDUP_REMOVED lines=9> */
[----:B--2---:R-:W-:Y:S02]  /*0fb0*/  @P2 IADD3 R54, P0, R19, R54, RZ ;  /* 0x0000003613362210 */ /* 0x004fe40007f1e0ff */
[----:B------:R-:W2:Y:S02]  /*0fc0*/  @P1 LDC.64 R18, c[0x0][0x288] ;  /* 0x0000a200ff121b82 */ /* 0x000ea40000000a00 */
[----:B------:R-:W-:Y:S02]  /*0fd0*/  @P2 IADD3.X R55, R20, R55, RZ, P0, !PT ;  /* 0x0000003714372210 */ /* 0x000fe400007fe4ff */
[----:B------:R-:W-:-:S13]  /*0fe0*/  ISETP.NE.AND P2, PT, R22, RZ, PT ;  /* 0x000000ff1600720c */ /* 0x000fda0003f45270 */
[----:B------:R-:W4:Y:S01]  /*0ff0*/  @P2 LDC.64 R32, c[0x0][0x230] ;  /* 0x00008c00ff202b82 */ /* 0x000f220000000a00 */
[----:B--2---:R-:W-:-:S07]  /*1000*/  @P1 IMAD R20, R116, R18, RZ ;  /* 0x0000001274141224 */ /* 0x004fce00078e02ff */
[----:B------:R-:W2:Y:S01]  /*1010*/  @P2 LDC.64 R24, c[0x0][0x228] ;  /* 0x00008a00ff182b82 */ /* 0x000ea20000000a00 */
[----:B------:R-:W-:Y:S01]  /*1020*/  @P1 IMAD R19, R103, R19, R20 ;  /* 0x0000001367131224 */ /* 0x000fe200078e0214 */
[----:B------:R-:W-:-:S05]  /*1030*/  @P1 MOV R20, R66 ;  /* 0x0000004200141202 */ /* 0x000fca0000000f00 */
[----:B------:R-:W-:-:S05]  /*1040*/  @P1 IMAD.WIDE.U32 R20, R103, R18, R20 ;  /* 0x0000001267141225 */ /* 0x000fca00078e0014 */
[----:B------:R-:W-:Y:S02]  /*1050*/  @P1 IADD3 R21, R21, R19, RZ ;  /* 0x0000001315151210 */ /* 0x000fe40007ffe0ff */
[C---:B------:R-:W-:Y:S02]  /*1060*/  @P1 SHF.L.U32 R19, R20.reuse, 0x1, RZ ;  /* 0x0000000114131819 */ /* 0x040fe400000006ff */
[----:B------:R-:W-:Y:S02]  /*1070*/  @P1 SHF.L.U64.HI R20, R20, 0x1, R21 ;  /* 0x0000000114141819 */ /* 0x000fe40000010215 */
[----:B---3--:R-:W-:Y:S02]  /*1080*/  @P1 IADD3 R52, P0, R19, R52, RZ ;  /* 0x0000003413341210 */ /* 0x008fe40007f1e0ff */
[----:B------:R-:W-:Y:S02]  /*1090*/  @P6 MOV R21, R65 ;  /* 0x0000004100156202 */ /* 0x000fe40000000f00 */
[----:B------:R-:W-:-:S02]  /*10a0*/  @P1 IADD3.X R53, R20, R53, RZ, P0, !PT ;  /* 0x0000003514351210 */ /* 0x000fc400007fe4ff */
[----:B-1----:R-:W-:Y:S02]  /*10b0*/  @P1 IADD3 R50, P0, R19, R50, RZ ;  /* 0x0000003213321210 */ /* 0x002fe40007f1e0ff */
[----:B------:R-:W1:Y:S02]  /*10c0*/  @P6 LDC.64 R18, c[0x0][0x288] ;  /* 0x0000a200ff126b82 */ /* 0x000e640000000a00 */
[----:B------:R-:W-:Y:S02]  /*10d0*/  @P1 IADD3.X R51, R20, R51, RZ, P0, !PT ;  /* 0x0000003314331210 */ /* 0x000fe400007fe4ff */
[----:B------:R-:W-:Y:S02]  /*10e0*/  ISETP.NE.AND P1, PT, R17, RZ, PT ;  /* 0x000000ff1100720c */ /* 0x000fe40003f25270 */
[----:B------:R-:W-:-:S11]  /*10f0*/  @P6 MOV R20, R66 ;  /* 0x0000004200146202 */ /* 0x000fd60000000f00 */
[----:B------:R-:W3:Y:S01]  /*1100*/  @P1 LDC.64 R26, c[0x0][0x230] ;  /* 0x00008c00ff1a1b82 */ /* 0x000ee20000000a00 */
[----:B-1----:R-:W-:-:S07]  /*1110*/  @P6 IMAD R17, R115, R18, RZ ;  /* 0x0000001273116224 */ /* 0x002fce00078e02ff */
[----:B------:R-:W1:Y:S01]  /*1120*/  @P1 LDC.64 R28, c[0x0][0x228] ;  /* 0x00008a00ff1c1b82 */ /* 0x000e620000000a00 */
[----:B------:R-:W-:-:S04]  /*1130*/  @P6 IMAD.WIDE.U32 R20, R102, R18, R20 ;  /* 0x0000001266146225 */ /* 0x000fc800078e0014 */
[----:B------:R-:W-:Y:S01]  /*1140*/  @P6 IMAD R19, R102, R19, R17 ;  /* 0x0000001366136224 */ /* 0x000fe200078e0211 */
[----:B------:R-:W-:-:S04]  /*1150*/  @P6 SHF.L.U32 R17, R20, 0x1, RZ ;  /* 0x0000000114116819 */ /* 0x000fc800000006ff */
[----:B------:R-:W-:Y:S02]  /*1160*/  @P6 IADD3 R19, R21, R19, RZ ;  /* 0x0000001315136210 */ /* 0x000fe40007ffe0ff */
[C---:B------:R-:W-:Y:S02]  /*1170*/  @P6 IADD3 R48, P0, R17.reuse, R48, RZ ;  /* 0x0000003011306210 */ /* 0x040fe40007f1e0ff */
[----:B------:R-:W-:Y:S02]  /*1180*/  @P6 SHF.L.U64.HI R20, R20, 0x1, R19 ;  /* 0x0000000114146819 */ /* 0x000fe40000010213 */
[----:B------:R-:W4:Y:S01]  /*1190*/  @P5 LDC.64 R18, c[0x0][0x288] ;  /* 0x0000a200ff125b82 */ /* 0x000f220000000a00 */
[----:B------:R-:W-:Y:S02]  /*11a0*/  @P5 MOV R21, R65 ;  /* 0x0000004100155202 */ /* 0x000fe40000000f00 */
[----:B------:R-:W-:Y:S02]  /*11b0*/  @P6 IADD3.X R49, R20, R49, RZ, P0, !PT ;  /* 0x0000003114316210 */ /* 0x000fe400007fe4ff */
[----:B0-----:R-:W-:-:S04]  /*11c0*/  @P6 IADD3 R46, P0, R17, R46, RZ ;  /* 0x0000002e112e6210 */ /* 0x001fc80007f1e0ff */
[----:B------:R-:W-:Y:S01]  /*11d0*/  @P6 IADD3.X R47, R20, R47, RZ, P0, !PT ;  /* 0x0000002f142f6210 */ /* 0x000fe200007fe4ff */
[----:B----4-:R-:W-:-:S04]  /*11e0*/  @P5 IMAD R20, R114, R18, RZ ;  /* 0x0000001272145224 */ /* 0x010fc800078e02ff */
[----:B------:R-:W-:Y:S01]  /*11f0*/  @P5 IMAD R19, R101, R19, R20 ;  /* 0x0000001365135224 */ /* 0x000fe200078e0214 */
[----:B------:R-:W-:-:S05]  /*1200*/  @P5 MOV R20, R66 ;  /* 0x0000004200145202 */ /* 0x000fca0000000f00 */
[----:B------:R-:W-:-:S05]  /*1210*/  @P5 IMAD.WIDE.U32 R20, R101, R18, R20 ;  /* 0x0000001265145225 */ /* 0x000fca00078e0014 */
[----:B------:R-:W-:Y:S02]  /*1220*/  @P5 IADD3 R19, R21, R19, RZ ;  /* 0x0000001315135210 */ /* 0x000fe40007ffe0ff */
[C---:B------:R-:W-:Y:S02]  /*1230*/  @P5 SHF.L.U32 R17, R20.reuse, 0x1, RZ ;  /* 0x0000000114115819 */ /* 0x040fe400000006ff */
[----:B------:R-:W-:Y:S02]  /*1240*/  @P5 SHF.L.U64.HI R20, R20, 0x1, R19 ;  /* 0x0000000114145819 */ /* 0x000fe40000010213 */
[----:B------:R-:W0:Y:S01]  /*1250*/  @P4 LDC.64 R18, c[0x0][0x288] ;  /* 0x0000a200ff124b82 */ /* 0x000e220000000a00 */
[----:B------:R-:W-:Y:S02]  /*1260*/  @P5 IADD3 R44, P0, R17, R44, RZ ;  /* 0x0000002c112c5210 */ /* 0x000fe40007f1e0ff */
[----:B------:R-:W-:Y:S02]  /*1270*/  @P4 MOV R21, R65 ;  /* 0x0000004100154202 */ /* 0x000fe40000000f00 */
[----:B------:R-:W-:-:S02]  /*1280*/  @P5 IADD3.X R45, R20, R45, RZ, P0, !PT ;  /* 0x0000002d142d5210 */ /* 0x000fc400007fe4ff */
[----:B------:R-:W-:-:S04]  /*1290*/  @P5 IADD3 R42, P0, R17, R42, RZ ;  /* 0x0000002a112a5210 */ /* 0x000fc80007f1e0ff */
[----:B------:R-:W-:Y:S02]  /*12a0*/  @P5 IADD3.X R43, R20, R43, RZ, P0, !PT ;  /* 0x0000002b142b5210 */ /* 0x000fe400007fe4ff */
[----:B------:R-:W-:Y:S02]  /*12b0*/  @P4 MOV R20, R66 ;  /* 0x0000004200144202 */ /* 0x000fe40000000f00 */
[----:B------:R-:W-:-:S04]  /*12c0*/  LOP3.LUT P5, RZ, R16, 0x8, RZ, 0xc0, !PT ;  /* 0x0000000810ff7812 */ /* 0x000fc800078ac0ff */
[----:B------:R-:W-:Y:S02]  /*12d0*/  P2R R85, PR, RZ, 0x20 ;  /* 0x00000020ff557803 */ /* 0x000fe40000000000 */
[----:B------:R-:W-:Y:S01]  /*12e0*/  LOP3.LUT P5, RZ, R16, 0x10, RZ, 0xc0, !PT ;  /* 0x0000001010ff7812 */ /* 0x000fe200078ac0ff */
[----:B0-----:R-:W-:-:S03]  /*12f0*/  @P4 IMAD R17, R113, R18, RZ ;  /* 0x0000001271114224 */ /* 0x001fc600078e02ff */
[----:B------:R-:W-:Y:S01]  /*1300*/  P2R R86, PR, RZ, 0x20 ;  /* 0x00000020ff567803 */ /* 0x000fe20000000000 */
[----:B------:R-:W-:Y:S01]  /*1310*/  @P4 IMAD.WIDE.U32 R20, R100, R18, R20 ;  /* 0x0000001264144225 */ /* 0x000fe200078e0014 */
[----:B------:R-:W-:-:S03]  /*1320*/  LOP3.LUT P5, RZ, R16, 0x20, RZ, 0xc0, !PT ;  /* 0x0000002010ff7812 */ /* 0x000fc600078ac0ff */
[----:B------:R-:W-:Y:S01]  /*1330*/  @P4 IMAD R19, R100, R19, R17 ;  /* 0x0000001364134224 */ /* 0x000fe200078e0211 */
[C---:B------:R-:W-:Y:S02]  /*1340*/  @P4 SHF.L.U32 R17, R20.reuse, 0x1, RZ ;  /* 0x0000000114114819 */ /* 0x040fe400000006ff */
[----:B------:R-:W-:Y:S02]  /*1350*/  P2R R87, PR, RZ, 0x20 ;  /* 0x00000020ff577803 */ /* 0x000fe40000000000 */
[----:B------:R-:W-:Y:S02]  /*1360*/  @P4 IADD3 R19, R21, R19, RZ ;  /* 0x0000001315134210 */ /* 0x000fe40007ffe0ff */
[----:B------:R-:W-:Y:S02]  /*1370*/  @P4 IADD3 R40, P0, R17, R40, RZ ;  /* 0x0000002811284210 */ /* 0x000fe40007f1e0ff */
[----:B------:R-:W-:Y:S02]  /*1380*/  @P4 SHF.L.U64.HI R20, R20, 0x1, R19 ;  /* 0x0000000114144819 */ /* 0x000fe40000010213 */
[----:B------:R-:W0:Y:S01]  /*1390*/  @P3 LDC.64 R18, c[0x0][0x288] ;  /* 0x0000a200ff123b82 */ /* 0x000e220000000a00 */
[----:B------:R-:W-:-:S02]  /*13a0*/  @P3 MOV R21, R65 ;  /* 0x0000004100153202 */ /* 0x000fc40000000f00 */
[----:B------:R-:W-:Y:S02]  /*13b0*/  @P4 IADD3.X R41, R20, R41, RZ, P0, !PT ;  /* 0x0000002914294210 */ /* 0x000fe400007fe4ff */
[----:B------:R-:W-:Y:S02]  /*13c0*/  @P4 IADD3 R38, P0, R17, R38, RZ ;  /* 0x0000002611264210 */ /* 0x000fe40007f1e0ff */
[----:B------:R-:W-:Y:S02]  /*13d0*/  LOP3.LUT P5, RZ, R16, 0x40, RZ, 0xc0, !PT ;  /* 0x0000004010ff7812 */ /* 0x000fe400078ac0ff */
[----:B------:R-:W-:Y:S02]  /*13e0*/  @P4 IADD3.X R39, R20, R39, RZ, P0, !PT ;  /* 0x0000002714274210 */ /* 0x000fe400007fe4ff */
[----:B------:R-:W-:Y:S02]  /*13f0*/  P2R R88, PR, RZ, 0x20 ;  /* 0x00000020ff587803 */ /* 0x000fe40000000000 */
[----:B------:R-:W-:Y:S01]  /*1400*/  LOP3.LUT P5, RZ, R16, 0x80, RZ, 0xc0, !PT ;  /* 0x0000008010ff7812 */ /* 0x000fe200078ac0ff */
        /* <DEDUP_REMOVED lines=13> */
[----:B------:R-:W-:Y:S01]  /*14e0*/  @P2 MOV R20, R66 ;  /* 0x0000004200142202 */ /* 0x000fe20000000f00 */
[----:B0-----:R-:W-:-:S04]  /*14f0*/  @P2 IMAD R17, R111, R18, RZ ;  /* 0x000000126f112224 */ /* 0x001fc800078e02ff */
[----:B------:R-:W-:-:S04]  /*1500*/  @P2 IMAD.WIDE.U32 R20, R98, R18, R20 ;  /* 0x0000001262142225 */ /* 0x000fc800078e0014 */
[----:B------:R-:W-:Y:S01]  /*1510*/  @P2 IMAD R19, R98, R19, R17 ;  /* 0x0000001362132224 */ /* 0x000fe200078e0211 */
[----:B------:R-:W-:-:S04]  /*1520*/  @P2 SHF.L.U32 R17, R20, 0x1, RZ ;  /* 0x0000000114112819 */ /* 0x000fc800000006ff */
[----:B------:R-:W-:Y:S02]  /*1530*/  @P2 IADD3 R19, R21, R19, RZ ;  /* 0x0000001315132210 */ /* 0x000fe40007ffe0ff */
[C---:B------:R-:W-:Y:S02]  /*1540*/  @P2 IADD3 R32, P0, R17.reuse, R32, RZ ;  /* 0x0000002011202210 */ /* 0x040fe40007f1e0ff */
[----:B------:R-:W-:Y:S02]  /*1550*/  @P2 SHF.L.U64.HI R20, R20, 0x1, R19 ;  /* 0x0000000114142819 */ /* 0x000fe40000010213 */
[----:B------:R-:W0:Y:S01]  /*1560*/  @P1 LDC.64 R18, c[0x0][0x288] ;  /* 0x0000a200ff121b82 */ /* 0x000e220000000a00 */
[----:B------:R-:W-:Y:S02]  /*1570*/  @P1 MOV R21, R65 ;  /* 0x0000004100151202 */ /* 0x000fe40000000f00 */
[----:B------:R-:W-:Y:S02]  /*1580*/  @P2 IADD3.X R33, R20, R33, RZ, P0, !PT ;  /* 0x0000002114212210 */ /* 0x000fe400007fe4ff */
[----:B--2---:R-:W-:-:S04]  /*1590*/  @P2 IADD3 R24, P0, R17, R24, RZ ;  /* 0x0000001811182210 */ /* 0x004fc80007f1e0ff */
[----:B------:R-:W-:Y:S01]  /*15a0*/  @P2 IADD3.X R25, R20, R25, RZ, P0, !PT ;  /* 0x0000001914192210 */ /* 0x000fe200007fe4ff */
[----:B0-----:R-:W-:-:S04]  /*15b0*/  @P1 IMAD R20, R110, R18, RZ ;  /* 0x000000126e141224 */ /* 0x001fc800078e02ff */
[----:B------:R-:W-:Y:S01]  /*15c0*/  @P1 IMAD R19, R97, R19, R20 ;  /* 0x0000001361131224 */ /* 0x000fe200078e0214 */
[----:B------:R-:W-:-:S05]  /*15d0*/  @P1 MOV R20, R66 ;  /* 0x0000004200141202 */ /* 0x000fca0000000f00 */
[----:B------:R-:W-:-:S05]  /*15e0*/  @P1 IMAD.WIDE.U32 R20, R97, R18, R20 ;  /* 0x0000001261141225 */ /* 0x000fca00078e0014 */
[----:B------:R-:W-:Y:S02]  /*15f0*/  @P1 IADD3 R19, R21, R19, RZ ;  /* 0x0000001315131210 */ /* 0x000fe40007ffe0ff */
[C---:B------:R-:W-:Y:S02]  /*1600*/  @P1 SHF.L.U32 R17, R20.reuse, 0x1, RZ ;  /* 0x0000000114111819 */ /* 0x040fe400000006ff */
[----:B------:R-:W-:Y:S01]  /*1610*/  @P1 SHF.L.U64.HI R20, R20, 0x1, R19 ;  /* 0x0000000114141819 */ /* 0x000fe20000010213 */
[----:B------:R-:W-:Y:S01]  /*1620*/  IMAD.WIDE.U32 R18, R2, -0x77777777, RZ ;  /* 0x8888888902127825 */ /* 0x000fe200078e00ff */
[----:B---3--:R-:W-:-:S04]  /*1630*/  @P1 IADD3 R26, P0, R17, R26, RZ ;  /* 0x0000001a111a1210 */ /* 0x008fc80007f1e0ff */
[C---:B------:R-:W-:Y:S02]  /*1640*/  @P1 IADD3.X R27, R20.reuse, R27, RZ, P0, !PT ;  /* 0x0000001b141b1210 */ /* 0x040fe400007fe4ff */
[----:B-1----:R-:W-:Y:S02]  /*1650*/  @P1 IADD3 R28, P0, R17, R28, RZ ;  /* 0x0000001c111c1210 */ /* 0x002fe40007f1e0ff */
[----:B------:R-:W0:Y:S01]  /*1660*/  LDC R17, c[0x0][0x2ac] ;  /* 0x0000ab00ff117b82 */ /* 0x000e220000000800 */
[----:B------:R-:W-:Y:S02]  /*1670*/  SHF.R.U32.HI R18, RZ, 0x5, R19 ;  /* 0x00000005ff127819 */ /* 0x000fe40000011613 */
[----:B------:R-:W-:-:S03]  /*1680*/  @P1 IADD3.X R29, R20, R29, RZ, P0, !PT ;  /* 0x0000001d141d1210 */ /* 0x000fc600007fe4ff */
[----:B0-----:R-:W-:-:S05]  /*1690*/  IMAD R62, R17, UR7, R18 ;  /* 0x00000007113e7c24 */ /* 0x001fca000f8e0212 */
[----:B------:R-:W-:-:S04]  /*16a0*/  IADD3 R17, R62, 0x60, RZ ;  /* 0x000000603e117810 */ /* 0x000fc80007ffe0ff */
[----:B------:R-:W-:Y:S02]  /*16b0*/  SHF.R.S32.HI R18, RZ, 0x1f, R17 ;  /* 0x0000001fff127819 */ /* 0x000fe40000011411 */
[----:B------:R-:W-:-:S04]  /*16c0*/  ISETP.GE.U32.AND P0, PT, R17, UR12, PT ;  /* 0x0000000c11007c0c */ /* 0x000fc8000bf06070 */
        /* <DEDUP_REMOVED lines=8> */
[----:B------:R-:W-:Y:S01]  /*1750*/  @P0 IMAD R19, R96, R19, R17 ;  /* 0x0000001360130224 */ /* 0x000fe200078e0211 */
[----:B------:R-:W-:-:S04]  /*1760*/  @P0 SHF.L.U32 R17, R22, 0x1, RZ ;  /* 0x0000000116110819 */ /* 0x000fc800000006ff */
[----:B------:R-:W-:Y:S02]  /*1770*/  @P0 IADD3 R19, R23, R19, RZ ;  /* 0x0000001317130210 */ /* 0x000fe40007ffe0ff */
[----:B-1----:R-:W-:Y:S02]  /*1780*/  @P0 IADD3 R20, P6, R17, R20, RZ ;  /* 0x0000001411140210 */ /* 0x002fe40007fde0ff */
[----:B------:R-:W-:Y:S02]  /*1790*/  @P0 SHF.L.U64.HI R18, R22, 0x1, R19 ;  /* 0x0000000116120819 */ /* 0x000fe40000010213 */
[----:B------:R-:W0:Y:S02]  /*17a0*/  @P0 LDC.64 R22, c[0x0][0x228] ;  /* 0x00008a00ff160b82 */ /* 0x000e240000000a00 */
[----:B------:R-:W-:Y:S02]  /*17b0*/  @P0 IADD3.X R21, R18, R21, RZ, P6, !PT ;  /* 0x0000001512150210 */ /* 0x000fe400037fe4ff */
[----:B------:R-:W-:-:S04]  /*17c0*/  IADD3 R19, R62, 0x68, RZ ;  /* 0x000000683e137810 */ /* 0x000fc80007ffe0ff */
[----:B------:R-:W-:Y:S02]  /*17d0*/  SHF.R.S32.HI R56, RZ, 0x1f, R19 ;  /* 0x0000001fff387819 */ /* 0x000fe40000011413 */
[----:B0-----:R-:W-:Y:S02]  /*17e0*/  @P0 IADD3 R22, P6, R17, R22, RZ ;  /* 0x0000001611160210 */ /* 0x001fe40007fde0ff */
[----:B------:R-:W-:Y:S02]  /*17f0*/  MOV R17, RZ ;  /* 0x000000ff00117202 */ /* 0x000fe40000000f00 */
[----:B------:R-:W-:Y:S02]  /*1800*/  @P0 IADD3.X R23, R18, R23, RZ, P6, !PT ;  /* 0x0000001712170210 */ /* 0x000fe400037fe4ff */
[----:B------:R-:W-:Y:S02]  /*1810*/  MOV R18, RZ ;  /* 0x000000ff00127202 */ /* 0x000fe40000000f00 */
[----:B------:R0:W5:Y:S04]  /*1820*/  @P0 LDG.E R17, desc[UR8][R20.64] ;  /* 0x0000000814110981 */ /* 0x000168000c1e1900 */
[----:B------:R1:W5:Y:S01]  /*1830*/  @P0 LDG.E R18, desc[UR8][R22.64] ;  /* 0x0000000816120981 */ /* 0x000362000c1e1900 */
[----:B------:R-:W-:-:S04]  /*1840*/  ISETP.GE.U32.AND P0, PT, R19, UR12, PT ;  /* 0x0000000c13007c0c */ /* 0x000fc8000bf06070 */
[----:B------:R-:W-:-:S04]  /*1850*/  ISETP.GE.AND.EX P0, PT, R56, UR13, PT, P0 ;  /* 0x0000000d38007c0c */ /* 0x000fc8000bf06300 */
[----:B------:R-:W-:-:S13]  /*1860*/  ISETP.LT.U32.AND P0, PT, R2, 0x1e0, !P0 ;  /* 0x000001e00200780c */ /* 0x000fda0004701070 */
[----:B0-----:R-:W0:Y:S01]  /*1870*/  @P0 LDC.64 R20, c[0x0][0x288] ;  /* 0x0000a200ff140b82 */ /* 0x001e220000000a00 */
[----:B------:R-:W-:-:S07]  /*1880*/  @P0 MOV R57, R65 ;  /* 0x0000004100390202 */ /* 0x000fce0000000f00 */
[----:B-1----:R-:W1:Y:S01]  /*1890*/  @P0 LDC.64 R22, c[0x0][0x230] ;  /* 0x00008c00ff160b82 */ /* 0x002e620000000a00 */
        /* <DEDUP_REMOVED lines=46> */
[----:B------:R-:W-:Y:S02]  /*1b80*/  @P0 MOV R62, R66 ;  /* 0x00000042003e0202 */ /* 0x000fe40000000f00 */
[----:B------:R-:W-:-:S05]  /*1b90*/  @P0 MOV R63, R65 ;  /* 0x00000041003f0202 */ /* 0x000fca0000000f00 */
[----:B-1----:R-:W1:Y:S01]  /*1ba0*/  @P0 LDC.64 R58, c[0x0][0x230] ;  /* 0x00008c00ff3a0b82 */ /* 0x002e620000000a00 */
[-C--:B0-----:R-:W-:Y:S02]  /*1bb0*/  @P0 IMAD R23, R122, R56.reuse, RZ ;  /* 0x000000387a170224 */ /* 0x081fe400078e02ff */
[----:B------:R-:W-:-:S04]  /*1bc0*/  @P0 IMAD.WIDE.U32 R62, R12, R56, R62 ;  /* 0x000000380c3e0225 */ /* 0x000fc800078e003e */
[----:B------:R-:W-:-:S05]  /*1bd0*/  @P0 IMAD R23, R12, R57, R23 ;  /* 0x000000390c170224 */ /* 0x000fca00078e0217 */
[----:B------:R-:W-:Y:S02]  /*1be0*/  @P0 IADD3 R57, R63, R23, RZ ;  /* 0x000000173f390210 */ /* 0x000fe40007ffe0ff */
[C---:B------:R-:W-:Y:S02]  /*1bf0*/  @P0 SHF.L.U32 R23, R62.reuse, 0x1, RZ ;  /* 0x000000013e170819 */ /* 0x040fe400000006ff */
[----:B------:R-:W-:Y:S02]  /*1c00*/  @P0 SHF.L.U64.HI R56, R62, 0x1, R57 ;  /* 0x000000013e380819 */ /* 0x000fe40000010239 */
[----:B------:R-:W0:Y:S01]  /*1c10*/  @P0 LDC.64 R62, c[0x0][0x228] ;  /* 0x00008a00ff3e0b82 */ /* 0x000e220000000a00 */
[----:B-1----:R-:W-:-:S04]  /*1c20*/  @P0 IADD3 R58, P6, R23, R58, RZ ;  /* 0x0000003a173a0210 */ /* 0x002fc80007fde0ff */
[C---:B------:R-:W-:Y:S02]  /*1c30*/  @P0 IADD3.X R59, R56.reuse, R59, RZ, P6, !PT ;  /* 0x0000003b383b0210 */ /* 0x040fe400037fe4ff */
[----:B0-----:R-:W-:Y:S02]  /*1c40*/  @P0 IADD3 R62, P6, R23, R62, RZ ;  /* 0x0000003e173e0210 */ /* 0x001fe40007fde0ff */
[----:B------:R-:W-:Y:S02]  /*1c50*/  MOV R23, RZ ;  /* 0x000000ff00177202 */ /* 0x000fe40000000f00 */
[----:B------:R-:W-:Y:S02]  /*1c60*/  @P0 IADD3.X R63, R56, R63, RZ, P6, !PT ;  /* 0x0000003f383f0210 */ /* 0x000fe400037fe4ff */
[----:B------:R-:W-:Y:S02]  /*1c70*/  MOV R56, RZ ;  /* 0x000000ff00387202 */ /* 0x000fe40000000f00 */
[----:B------:R-:W5:Y:S01]  /*1c80*/  @P0 LDG.E R23, desc[UR8][R58.64] ;  /* 0x000000083a170981 */ /* 0x000f62000c1e1900 */
[----:B------:R-:W-:-:S03]  /*1c90*/  LOP3.LUT P6, RZ, R16, 0x2, RZ, 0xc0, !PT ;  /* 0x0000000210ff7812 */ /* 0x000fc600078cc0ff */
[----:B------:R0:W5:Y:S02]  /*1ca0*/  @P0 LDG.E R56, desc[UR8][R62.64] ;  /* 0x000000083e380981 */ /* 0x000164000c1e1900 */
[----:B0-----:R-:W0:Y:S02]  /*1cb0*/  LDC.64 R62, c[0x0][0x248] ;  /* 0x00009200ff3e7b82 */ /* 0x001e240000000a00 */
[----:B0-----:R-:W-:-:S06]  /*1cc0*/  IMAD.WIDE R62, R7, 0x8, R62 ;  /* 0x00000008073e7825 */ /* 0x001fcc00078e023e */
[----:B------:R-:W2:Y:S01]  /*1cd0*/  LDG.E.64 R62, desc[UR8][R62.64] ;  /* 0x000000083e3e7981 */ /* 0x000ea2000c1e1b00 */
[----:B------:R-:W-:-:S06]  /*1ce0*/  CS2R R58, SRZ ;  /* 0x00000000003a7805 */ /* 0x000fcc000001ff00 */
[----:B------:R0:W5:Y:S04]  /*1cf0*/  @P5 LDG.E R58, desc[UR8][R60.64] ;  /* 0x000000083c3a5981 */ /* 0x000168000c1e1900 */
[----:B------:R-:W5:Y:S01]  /*1d00*/  @P5 LDG.E R59, desc[UR8][R82.64] ;  /* 0x00000008523b5981 */ /* 0x000f62000c1e1900 */
[----:B------:R-:W-:Y:S02]  /*1d10*/  ISETP.NE.AND P5, PT, R88, RZ, PT ;  /* 0x000000ff5800720c */ /* 0x000fe40003fa5270 */
[----:B0-----:R-:W-:-:S11]  /*1d20*/  CS2R R60, SRZ ;  /* 0x00000000003c7805 */ /* 0x001fd6000001ff00 */
[----:B------:R-:W5:Y:S04]  /*1d30*/  @P5 LDG.E R60, desc[UR8][R80.64] ;  /* 0x00000008503c5981 */ /* 0x000f68000c1e1900 */
[----:B------:R0:W5:Y:S01]  /*1d40*/  @P5 LDG.E R61, desc[UR8][R74.64] ;  /* 0x000000084a3d5981 */ /* 0x000162000c1e1900 */
[----:B------:R-:W-:Y:S02]  /*1d50*/  ISETP.NE.AND P5, PT, R87, RZ, PT ;  /* 0x000000ff5700720c */ /* 0x000fe40003fa5270 */
[----:B0-----:R-:W-:-:S11]  /*1d60*/  CS2R R74, SRZ ;  /* 0x00000000004a7805 */ /* 0x001fd6000001ff00 */
[----:B------:R-:W5:Y:S01]  /*1d70*/  @P5 LDG.E R74, desc[UR8][R76.64] ;  /* 0x000000084c4a5981 */ /* 0x000f62000c1e1900 */
[----:B------:R-:W-:Y:S02]  /*1d80*/  CS2R R80, SRZ ;  /* 0x0000000000507805 */ /* 0x000fe4000001ff00 */
[----:B------:R-:W-:Y:S02]  /*1d90*/  MOV R57, 0x3f800000 ;  /* 0x3f80000000397802 */ /* 0x000fe40000000f00 */
[----:B------:R-:W-:Y:S02]  /*1da0*/  CS2R R82, SRZ ;  /* 0x0000000000527805 */ /* 0x000fe4000001ff00 */
[----:B------:R-:W-:Y:S02]  /*1db0*/  CS2R R92, SRZ ;  /* 0x00000000005c7805 */ /* 0x000fe4000001ff00 */
[----:B------:R-:W-:Y:S02]  /*1dc0*/  MOV R94, RZ ;  /* 0x000000ff005e7202 */ /* 0x000fe40000000f00 */
[----:B------:R-:W5:Y:S04]  /*1dd0*/  @P6 LDG.E R83, desc[UR8][R48.64] ;  /* 0x0000000830536981 */ /* 0x000f68000c1e1900 */
[----:B------:R-:W5:Y:S04]  /*1de0*/  @P2 LDG.E R92, desc[UR8][R24.64] ;  /* 0x00000008185c2981 */ /* 0x000f68000c1e1900 */
[----:B------:R-:W5:Y:S04]  /*1df0*/  @P1 LDG.E R93, desc[UR8][R26.64] ;  /* 0x000000081a5d1981 */ /* 0x000f68000c1e1900 */
[----:B------:R-:W5:Y:S01]  /*1e00*/  @P1 LDG.E R94, desc[UR8][R28.64] ;  /* 0x000000081c5e1981 */ /* 0x000f62000c1e1900 */
[----:B--2---:R-:W-:Y:S01]  /*1e10*/  FFMA.FTZ R90, -R62, R62, R63 ;  /* 0x0000003e3e5a7223 */ /* 0x004fe2000001013f */
[----:B------:R-:W-:-:S04]  /*1e20*/  MOV R63, RZ ;  /* 0x000000ff003f7202 */ /* 0x000fc80000000f00 */
[----:B------:R-:W-:Y:S02]  /*1e30*/  FSETP.GTU.FTZ.AND P0, PT, R90, RZ, PT ;  /* 0x000000ff5a00720b */ /* 0x000fe40003f1c000 */
[----:B------:R0:W5:Y:S01]  /*1e40*/  @P5 LDG.E R63, desc[UR8][R78.64] ;  /* 0x000000084e3f5981 */ /* 0x000162000c1e1900 */
[----:B------:R-:W-:Y:S02]  /*1e50*/  ISETP.NE.AND P5, PT, R86, RZ, PT ;  /* 0x000000ff5600720c */ /* 0x000fe40003fa5270 */
[----:B0-----:R-:W-:-:S08]  /*1e60*/  CS2R R78, SRZ ;  /* 0x00000000004e7805 */ /* 0x001fd0000001ff00 */
[----:B------:R-:W0:Y:S03]  /*1e70*/  @P0 LDC R89, c[0x0][0x250] ;  /* 0x00009400ff590b82 */ /* 0x000e260000000800 */
[----:B------:R-:W5:Y:S04]  /*1e80*/  @P5 LDG.E R75, desc[UR8][R72.64] ;  /* 0x00000008484b5981 */ /* 0x000f68000c1e1900 */
[----:B------:R1:W5:Y:S01]  /*1e90*/  @P5 LDG.E R78, desc[UR8][R70.64] ;  /* 0x00000008464e5981 */ /* 0x000362000c1e1900 */
[----:B------:R-:W-:Y:S02]  /*1ea0*/  ISETP.NE.AND P5, PT, R85, RZ, PT ;  /* 0x000000ff5500720c */ /* 0x000fe40003fa5270 */
[----:B------:R-:W-:-:S06]  /*1eb0*/  CS2R R86, SRZ ;  /* 0x0000000000567805 */ /* 0x000fcc000001ff00 */
[----:B------:R-:W5:Y:S05]  /*1ec0*/  @P4 LDG.E R87, desc[UR8][R40.64] ;  /* 0x0000000828574981 */ /* 0x000f6a000c1e1900 */
[----:B------:R2:W5:Y:S04]  /*1ed0*/  @P5 LDG.E R79, desc[UR8][R68.64] ;  /* 0x00000008444f5981 */ /* 0x000568000c1e1900 */
[----:B------:R3:W5:Y:S01]  /*1ee0*/  @P5 LDG.E R80, desc[UR8][R54.64] ;  /* 0x0000000836505981 */ /* 0x000762000c1e1900 */
[----:B------:R-:W-:Y:S01]  /*1ef0*/  ISETP.NE.AND P5, PT, R84, RZ, PT ;  /* 0x000000ff5400720c */ /* 0x000fe20003fa5270 */
[----:B0-----:R-:W-:Y:S01]  /*1f00*/  @P0 FADD.FTZ R89, R90, R89 ;  /* 0x000000595a590221 */ /* 0x001fe20000010000 */
[----:B------:R-:W-:-:S02]  /*1f10*/  CS2R R84, SRZ ;  /* 0x0000000000547805 */ /* 0x000fc4000001ff00 */
[----:B------:R-:W-:Y:S01]  /*1f20*/  CS2R R90, SRZ ;  /* 0x00000000005a7805 */ /* 0x000fe2000001ff00 */
[----:B------:R0:W4:Y:S03]  /*1f30*/  @P0 MUFU.RSQ R57, R89 ;  /* 0x0000005900390308 */ /* 0x0001260000001400 */
[----:B------:R3:W5:Y:S04]  /*1f40*/  @P6 LDG.E R84, desc[UR8][R46.64] ;  /* 0x000000082e546981 */ /* 0x000768000c1e1900 */
[----:B------:R3:W5:Y:S01]  /*1f50*/  @P3 LDG.E R90, desc[UR8][R34.64] ;  /* 0x00000008225a3981 */ /* 0x000762000c1e1900 */
[----:B0-----:R-:W-:-:S03]  /*1f60*/  CS2R R88, SRZ ;  /* 0x0000000000587805 */ /* 0x001fc6000001ff00 */
[----:B------:R3:W5:Y:S04]  /*1f70*/  @P5 LDG.E R85, desc[UR8][R44.64] ;  /* 0x000000082c555981 */ /* 0x000768000c1e1900 */
[----:B------:R3:W5:Y:S04]  /*1f80*/  @P5 LDG.E R86, desc[UR8][R42.64] ;  /* 0x000000082a565981 */ /* 0x000768000c1e1900 */
[----:B------:R3:W5:Y:S04]  /*1f90*/  @P4 LDG.E R88, desc[UR8][R38.64] ;  /* 0x0000000826584981 */ /* 0x000768000c1e1900 */
[----:B------:R3:W5:Y:S04]  /*1fa0*/  @P3 LDG.E R89, desc[UR8][R36.64] ;  /* 0x0000000824593981 */ /* 0x000768000c1e1900 */
[----:B------:R3:W5:Y:S01]  /*1fb0*/  @P2 LDG.E R91, desc[UR8][R32.64] ;  /* 0x00000008205b2981 */ /* 0x000762000c1e1900 */
[----:B------:R-:W-:-:S13]  /*1fc0*/  LOP3.LUT P0, RZ, R16, 0x4, RZ, 0xc0, !PT ;  /* 0x0000000410ff7812 */ /* 0x000fda000780c0ff */
[----:B------:R3:W5:Y:S04]  /*1fd0*/  @P0 LDG.E R81, desc[UR8][R52.64] ;  /* 0x0000000834510981 */ /* 0x000768000c1e1900 */
[----:B------:R3:W5:Y:S01]  /*1fe0*/  @P0 LDG.E R82, desc[UR8][R50.64] ;  /* 0x0000000832520981 */ /* 0x000762000c1e1900 */
[----:B------:R-:W-:Y:S01]  /*1ff0*/  ISETP.GT.U32.AND P0, PT, R2, 0x1df, PT ;  /* 0x000001df0200780c */ /* 0x000fe20003f04070 */
[----:B------:R-:W-:Y:S01]  /*2000*/  BSSY B0, `(.L_x_1248) ;  /* 0x000000e000007945 */ /* 0x000fe20003800000 */
[----:B-1----:R-:W-:Y:S02]  /*2010*/  CS2R R70, SRZ ;  /* 0x0000000000467805 */ /* 0x002fe4000001ff00 */
[----:B--2---:R-:W-:-:S09]  /*2020*/  CS2R R68, SRZ ;  /* 0x0000000000447805 */ /* 0x004fd2000001ff00 */
[----:B---34-:R-:W-:Y:S05]  /*2030*/  @P0 BRA `(.L_x_1249) ;  /* 0x0000000000280947 */ /* 0x018fea0003800000 */
[----:B------:R-:W-:Y:S01]  /*2040*/  ISETP.NE.AND P0, PT, RZ, UR10, PT ;  /* 0x0000000aff007c0c */ /* 0x000fe2000bf05270 */
[----:B------:R-:W0:Y:S01]  /*2050*/  LDC.64 R70, c[0x0][0x238] ;  /* 0x00008e00ff467b82 */ /* 0x000e220000000a00 */
[----:B------:R-:W-:-:S04]  /*2060*/  IADD3 R31, R8, R31, RZ ;  /* 0x0000001f081f7210 */ /* 0x000fc80007ffe0ff */
[----:B------:R-:W-:-:S07]  /*2070*/  SHF.R.S32.HI R26, RZ, 0x1f, R31 ;  /* 0x0000001fff1a7819 */ /* 0x000fce000001141f */
[----:B------:R-:W1:Y:S01]  /*2080*/  @P0 LDC.64 R24, c[0x0][0x240] ;  /* 0x00009000ff180b82 */ /* 0x000e620000000a00 */
[----:B0-----:R-:W-:-:S06]  /*2090*/  IMAD.WIDE R70, R31, 0x4, R70 ;  /* 0x000000041f467825 */ /* 0x001fcc00078e0246 */
[----:B------:R-:W5:Y:S01]  /*20a0*/  LDG.E.64 R70, desc[UR8][R70.64] ;  /* 0x0000000846467981 */ /* 0x000f62000c1e1b00 */
[----:B-1----:R-:W-:-:S04]  /*20b0*/  @P0 LEA R24, P6, R31, R24, 0x2 ;  /* 0x000000181f180211 */ /* 0x002fc800078c10ff */
[----:B------:R-:W-:-:S05]  /*20c0*/  @P0 LEA.HI.X R25, R31, R25, R26, 0x2, P6 ;  /* 0x000000191f190211 */ /* 0x000fca00030f141a */
[----:B------:R0:W5:Y:S04]  /*20d0*/  @P0 LDG.E.64 R68, desc[UR8][R24.64] ;  /* 0x0000000818440981 */ /* 0x000168000c1e1b00 */
.L_x_1249:
[----:B------:R-:W-:Y:S05]  /*20e0*/  BSYNC B0 ;  /* 0x0000000000007941 */ /* 0x000fea0003800000 */
.L_x_1248:
[----:B------:R-:W-:Y:S01]  /*20f0*/  ISETP.NE.AND P0, PT, RZ, UR10, PT ;  /* 0x0000000aff007c0c */ /* 0x000fe2000bf05270 */
[--C-:B0----5:R-:W-:Y:S01]  /*2100*/  HADD2.F32 R25, -RZ, R58.reuse.H0_H0 ;  /* 0x2000003aff197230 */ /* 0x121fe20000004100 */
[----:B------:R-:W-:Y:S01]  /*2110*/  LOP3.LUT R16, R16, 0xfffffeff, RZ, 0xc0, !PT ;  /* 0xfffffeff10107812 */ /* 0x000fe200078ec0ff */
[----:B------:R-:W-:Y:S02]  /*2120*/  HADD2.F32 R27, -RZ, R58.H1_H1 ;  /* 0x3000003aff1b7230 */ /* 0x000fe40000004100 */
[--C-:B------:R-:W-:Y:S02]  /*2130*/  HADD2.F32 R33, -RZ, R60.reuse.H0_H0 ;  /* 0x2000003cff217230 */ /* 0x100fe40000004100 */
[C---:B------:R-:W-:Y:S01]  /*2140*/  FADD.FTZ R24, -R62.reuse, R25 ;  /* 0x000000193e187221 */ /* 0x040fe20000010100 */
[----:B------:R-:W-:Y:S02]  /*2150*/  HADD2.F32 R35, -RZ, R60.H1_H1 ;  /* 0x3000003cff237230 */ /* 0x000fe40000004100 */
[----:B------:R-:W-:Y:S01]  /*2160*/  FADD.FTZ R32, -R62, R27 ;  /* 0x0000001b3e207221 */ /* 0x000fe20000010100 */
[----:B------:R-:W-:-:S02]  /*2170*/  HADD2.F32 R31, -RZ, R59.H0_H0 ;  /* 0x2000003bff1f7230 */ /* 0x000fc40000004100 */
[-C--:B------:R-:W-:Y:S01]  /*2180*/  FMUL.FTZ R27, R24, R57.reuse ;  /* 0x00000039181b7220 */ /* 0x080fe20000410000 */
[----:B------:R-:W-:Y:S02]  /*2190*/  HADD2.F32 R28, -RZ, R59.H1_H1 ;  /* 0x3000003bff1c7230 */ /* 0x000fe40000004100 */
[C---:B------:R-:W-:Y:S01]  /*21a0*/  FADD.FTZ R40, -R62.reuse, R33 ;  /* 0x000000213e287221 */ /* 0x040fe20000010100 */
[--C-:B------:R-:W-:Y:S02]  /*21b0*/  HADD2.F32 R29, -RZ, R61.reuse.H0_H0 ;  /* 0x2000003dff1d7230 */ /* 0x100fe40000004100 */
[----:B------:R-:W-:Y:S01]  /*21c0*/  FADD.FTZ R42, -R62, R35 ;  /* 0x000000233e2a7221 */ /* 0x000fe20000010100 */
[----:B------:R-:W-:Y:S02]  /*21d0*/  HADD2.F32 R26, -RZ, R61.H1_H1 ;  /* 0x3000003dff1a7230 */ /* 0x000fe40000004100 */
[----:B------:R-:W-:Y:S01]  /*21e0*/  FMUL.FTZ R24, R32, R57 ;  /* 0x0000003920187220 */ /* 0x000fe20000410000 */
        /* <DEDUP_REMOVED lines=20> */
.L_x_1250:
[----:B------:R-:W-:Y:S01]  /*2330*/  FMUL.FTZ R25, R31, R70 ;  /* 0x000000461f197220 */ /* 0x000fe20000410000 */
[C---:B------:R-:W-:Y:S01]  /*2340*/  FFMA.FTZ R44, R27.reuse, R31, RZ ;  /* 0x0000001f1b2c7223 */ /* 0x040fe200000100ff */
        /* <DEDUP_REMOVED lines=24> */
.L_x_1251:
[----:B------:R-:W-:Y:S01]  /*24d0*/  FFMA.FTZ R27, R24, R34, R27 ;  /* 0x00000022181b7223 */ /* 0x000fe2000001001b */
[----:B------:R-:W-:Y:S01]  /*24e0*/  FMUL.FTZ R38, R29, R70 ;  /* 0x000000461d267220 */ /* 0x000fe20000410000 */
[----:B------:R-:W-:Y:S01]  /*24f0*/  FADD.FTZ R39, R34, R25 ;  /* 0x0000001922277221 */ /* 0x000fe20000010000 */
[C---:B------:R-:W-:Y:S01]  /*2500*/  FFMA.FTZ R25, R33.reuse, R29, R44 ;  /* 0x0000001d21197223 */ /* 0x040fe2000001002c */
[----:B------:R-:W-:Y:S01]  /*2510*/  FFMA.FTZ R37, R24, R28, RZ ;  /* 0x0000001c18257223 */ /* 0x000fe200000100ff */
[----:B------:R-:W-:Y:S01]  /*2520*/  FFMA.FTZ R34, R33, R38, R27 ;  /* 0x0000002621227223 */ /* 0x000fe2000001001b */
[--C-:B------:R-:W-:Y:S02]  /*2530*/  HADD2.F32 R33, -RZ, R63.reuse.H0_H0 ;  /* 0x2000003fff217230 */ /* 0x100fe40000004100 */
[----:B------:R-:W-:Y:S01]  /*2540*/  FMUL.FTZ R27, R26, R71 ;  /* 0x000000471a1b7220 */ /* 0x000fe20000410000 */
[----:B------:R-:W-:Y:S02]  /*2550*/  HADD2.F32 R35, -RZ, R63.H1_H1 ;  /* 0x3000003fff237230 */ /* 0x000fe40000004100 */
[----:B------:R-:W-:Y:S01]  /*2560*/  FADD.FTZ R36, RZ, R31 ;  /* 0x0000001fff247221 */ /* 0x000fe20000010000 */
[----:B------:R-:W-:Y:S01]  /*2570*/  FADD.FTZ R31, RZ, R28 ;  /* 0x0000001cff1f7221 */ /* 0x000fe20000010000 */
[C---:B------:R-:W-:Y:S01]  /*2580*/  FFMA.FTZ R24, R32.reuse, R26, R37 ;  /* 0x0000001a20187223 */ /* 0x040fe20000010025 */
[----:B------:R-:W-:Y:S01]  /*2590*/  FFMA.FTZ R32, R32, R27, R34 ;  /* 0x0000001b20207223 */ /* 0x000fe20000010022 */
[C---:B------:R-:W-:Y:S01]  /*25a0*/  FADD.FTZ R28, -R62.reuse, R33 ;  /* 0x000000213e1c7221 */ /* 0x040fe20000010100 */
[----:B------:R-:W-:Y:S01]  /*25b0*/  FADD.FTZ R34, -R62, R35 ;  /* 0x000000233e227221 */ /* 0x000fe20000010100 */
[----:B------:R-:W-:Y:S01]  /*25c0*/  FADD.FTZ R29, R36, R29 ;  /* 0x0000001d241d7221 */ /* 0x000fe20000010000 */
[----:B------:R-:W-:Y:S01]  /*25d0*/  FADD.FTZ R26, R31, R26 ;  /* 0x0000001a1f1a7221 */ /* 0x000fe20000010000 */
[----:B------:R-:W-:Y:S01]  /*25e0*/  FMUL.FTZ R43, R28, R57 ;  /* 0x000000391c2b7220 */ /* 0x000fe20000410000 */
[----:B------:R-:W-:Y:S01]  /*25f0*/  FADD.FTZ R38, R39, R38 ;  /* 0x0000002627267221 */ /* 0x000fe20000010000 */
        /* <DEDUP_REMOVED lines=22> */
.L_x_1252:
[----:B------:R-:W-:Y:S01]  /*2760*/  FMUL.FTZ R33, R36, R70 ;  /* 0x0000004624217220 */ /* 0x000fe20000410000 */
[----:B------:R-:W-:Y:S01]  /*2770*/  FADD.FTZ R34, R27, R38 ;  /* 0x000000261b227221 */ /* 0x000fe20000010000 */
[--C-:B------:R-:W-:Y:S02]  /*2780*/  HADD2.F32 R35, -RZ, R75.reuse.H0_H0 ;  /* 0x2000004bff237230 */ /* 0x100fe40000004100 */
[----:B------:R-:W-:Y:S01]  /*2790*/  FMUL.FTZ R27, R31, R71 ;  /* 0x000000471f1b7220 */ /* 0x000fe20000410000 */
[----:B------:R-:W-:Y:S01]  /*27a0*/  FFMA.FTZ R32, R43, R33, R32 ;  /* 0x000000212b207223 */ /* 0x000fe20000010020 */
[----:B------:R-:W-:Y:S02]  /*27b0*/  HADD2.F32 R37, -RZ, R75.H1_H1 ;  /* 0x3000004bff257230 */ /* 0x000fe40000004100 */
[C---:B------:R-:W-:Y:S01]  /*27c0*/  FFMA.FTZ R24, R28.reuse, R31, R24 ;  /* 0x0000001f1c187223 */ /* 0x040fe20000010018 */
[----:B------:R-:W-:Y:S01]  /*27d0*/  FADD.FTZ R29, R29, R36 ;  /* 0x000000241d1d7221 */ /* 0x000fe20000010000 */
[----:B------:R-:W-:Y:S01]  /*27e0*/  FFMA.FTZ R32, R28, R27, R32 ;  /* 0x0000001b1c207223 */ /* 0x000fe20000010020 */
        /* <DEDUP_REMOVED lines=28> */
.L_x_1253:
[----:B------:R-:W-:Y:S01]  /*29b0*/  FMUL.FTZ R33, R38, R70 ;  /* 0x0000004626217220 */ /* 0x000fe20000410000 */
[----:B------:R-:W-:Y:S01]  /*29c0*/  FADD.FTZ R34, R27, R34 ;  /* 0x000000221b227221 */ /* 0x000fe20000010000 */
[--C-:B------:R-:W-:Y:S02]  /*29d0*/  HADD2.F32 R35, -RZ, R79.reuse.H0_H0 ;  /* 0x2000004fff237230 */ /* 0x100fe40000004100 */
[----:B------:R-:W-:Y:S01]  /*29e0*/  FMUL.FTZ R27, R31, R71 ;  /* 0x000000471f1b7220 */ /* 0x000fe20000410000 */
[C---:B------:R-:W-:Y:S01]  /*29f0*/  FFMA.FTZ R32, R41.reuse, R33, R32 ;  /* 0x0000002129207223 */ /* 0x040fe20000010020 */
[----:B------:R-:W-:Y:S02]  /*2a00*/  HADD2.F32 R37, -RZ, R79.H1_H1 ;  /* 0x3000004fff257230 */ /* 0x000fe40000004100 */
[C---:B------:R-:W-:Y:S01]  /*2a10*/  FFMA.FTZ R24, R28.reuse, R31, R24 ;  /* 0x0000001f1c187223 */ /* 0x040fe20000010018 */
[----:B------:R-:W-:Y:S01]  /*2a20*/  FFMA.FTZ R25, R41, R38, R25 ;  /* 0x0000002629197223 */ /* 0x000fe20000010019 */
        /* <DEDUP_REMOVED lines=29> */
.L_x_1254:
[----:B------:R-:W-:Y:S01]  /*2c00*/  FMUL.FTZ R35, R38, R70 ;  /* 0x0000004626237220 */ /* 0x000fe20000410000 */
[----:B------:R-:W-:Y:S01]  /*2c10*/  FADD.FTZ R36, R27, R34 ;  /* 0x000000221b247221 */ /* 0x000fe20000010000 */
[--C-:B------:R-:W-:Y:S02]  /*2c20*/  HADD2.F32 R37, -RZ, R81.reuse.H0_H0 ;  /* 0x20000051ff257230 */ /* 0x100fe40000004100 */
[----:B------:R-:W-:Y:S01]  /*2c30*/  FMUL.FTZ R33, R31, R71 ;  /* 0x000000471f217220 */ /* 0x000fe20000410000 */
[C---:B------:R-:W-:Y:S01]  /*2c40*/  FFMA.FTZ R34, R41.reuse, R35, R32 ;  /* 0x0000002329227223 */ /* 0x040fe20000010020 */
[----:B------:R-:W-:Y:S02]  /*2c50*/  HADD2.F32 R39, -RZ, R81.H1_H1 ;  /* 0x30000051ff277230 */ /* 0x000fe40000004100 */
[----:B------:R-:W-:Y:S01]  /*2c60*/  FFMA.FTZ R27, R41, R38, R25 ;  /* 0x00000026291b7223 */ /* 0x000fe20000010019 */
[----:B------:R-:W-:Y:S01]  /*2c70*/  FADD.FTZ R32, R36, R35 ;  /* 0x0000002324207221 */ /* 0x000fe20000010000 */
[C---:B------:R-:W-:Y:S01]  /*2c80*/  FFMA.FTZ R25, R28.reuse, R31, R24 ;  /* 0x0000001f1c197223 */ /* 0x040fe20000010018 */
[----:B------:R-:W-:Y:S01]  /*2c90*/  FFMA.FTZ R35, R28, R33, R34 ;  /* 0x000000211c237223 */ /* 0x000fe20000010022 */
[C---:B------:R-:W-:Y:S01]  /*2ca0*/  FADD.FTZ R28, -R62.reuse, R37 ;  /* 0x000000253e1c7221 */ /* 0x040fe20000010100 */
[----:B------:R-:W-:Y:S01]  /*2cb0*/  FADD.FTZ R36, -R62, R39 ;  /* 0x000000273e247221 */ /* 0x000fe20000010100 */
[----:B------:R-:W-:Y:S01]  /*2cc0*/  FADD.FTZ R29, R29, R38 ;  /* 0x000000261d1d7221 */ /* 0x000fe20000010000 */
[----:B------:R-:W-:-:S02]  /*2cd0*/  HADD2.F32 R34, -RZ, R82.H0_H0 ;  /* 0x20000052ff227230 */ /* 0x000fc40000004100 */
[-C--:B------:R-:W-:Y:S01]  /*2ce0*/  FMUL.FTZ R45, R28, R57.reuse ;  /* 0x000000391c2d7220 */ /* 0x080fe20000410000 */
        /* <DEDUP_REMOVED lines=21> */
.L_x_1255:
[----:B------:R-:W-:Y:S01]  /*2e40*/  FMUL.FTZ R36, R34, R70 ;  /* 0x0000004622247220 */ /* 0x000fe20000410000 */
[----:B------:R-:W-:Y:S01]  /*2e50*/  FADD.FTZ R37, R33, R32 ;  /* 0x0000002021257221 */ /* 0x000fe20000010000 */
[C---:B------:R-:W-:Y:S01]  /*2e60*/  FFMA.FTZ R33, R45.reuse, R34, R27 ;  /* 0x000000222d217223 */ /* 0x040fe2000001001b */
[----:B------:R-:W-:Y:S01]  /*2e70*/  FMUL.FTZ R27, R24, R71 ;  /* 0x00000047181b7220 */ /* 0x000fe20000410000 */
[----:B------:R-:W-:Y:S01]  /*2e80*/  FFMA.FTZ R35, R45, R36, R35 ;  /* 0x000000242d237223 */ /* 0x000fe20000010023 */
[----:B------:R-:W-:Y:S01]  /*2e90*/  FADD.FTZ R36, R37, R36 ;  /* 0x0000002425247221 */ /* 0x000fe20000010000 */
[--C-:B------:R-:W-:Y:S02]  /*2ea0*/  HADD2.F32 R37, -RZ, R83.reuse.H0_H0 ;  /* 0x20000053ff257230 */ /* 0x100fe40000004100 */
[----:B------:R-:W-:Y:S01]  /*2eb0*/  FADD.FTZ R29, R29, R34 ;  /* 0x000000221d1d7221 */ /* 0x000fe20000010000 */
[----:B------:R-:W-:Y:S02]  /*2ec0*/  HADD2.F32 R39, -RZ, R83.H1_H1 ;  /* 0x30000053ff277230 */ /* 0x000fe40000004100 */
[----:B------:R-:W-:Y:S01]  /*2ed0*/  FFMA.FTZ R32, R28, R27, R35 ;  /* 0x0000001b1c207223 */ /* 0x000fe20000010023 */
[----:B------:R-:W-:Y:S01]  /*2ee0*/  FADD.FTZ R27, R27, R36 ;  /* 0x000000241b1b7221 */ /* 0x000fe20000010000 */
[----:B------:R-:W-:Y:S01]  /*2ef0*/  FADD.FTZ R34, -R62, R37 ;  /* 0x000000253e227221 */ /* 0x000fe20000010100 */
[----:B------:R-:W-:Y:S01]  /*2f00*/  FADD.FTZ R31, R26, R31 ;  /* 0x0000001f1a1f7221 */ /* 0x000fe20000010000 */
[----:B------:R-:W-:Y:S01]  /*2f10*/  FADD.FTZ R36, -R62, R39 ;  /* 0x000000273e247221 */ /* 0x000fe20000010100 */
        /* <DEDUP_REMOVED lines=23> */
.L_x_1256:
[----:B------:R-:W-:Y:S01]  /*3090*/  FMUL.FTZ R34, R38, R70 ;  /* 0x0000004626227220 */ /* 0x000fe20000410000 */
[--C-:B------:R-:W-:Y:S02]  /*30a0*/  HADD2.F32 R41, -RZ, R85.reuse.H0_H0 ;  /* 0x20000055ff297230 */ /* 0x100fe40000004100 */
[----:B------:R-:W-:Y:S01]  /*30b0*/  FFMA.FTZ R39, R28, R24, R25 ;  /* 0x000000181c277223 */ /* 0x000fe20000010019 */
[----:B------:R-:W-:Y:S02]  /*30c0*/  HADD2.F32 R43, -RZ, R85.H1_H1 ;  /* 0x30000055ff2b7230 */ /* 0x000fe40000004100 */
[----:B------:R-:W-:Y:S01]  /*30d0*/  FFMA.FTZ R37, R35, R34, R32 ;  /* 0x0000002223257223 */ /* 0x000fe20000010020 */
[----:B------:R-:W-:Y:S01]  /*30e0*/  FADD.FTZ R28, R27, R34 ;  /* 0x000000221b1c7221 */ /* 0x000fe20000010000 */
        /* <DEDUP_REMOVED lines=26> */
.L_x_1257:
[----:B------:R-:W-:Y:S01]  /*3290*/  FFMA.FTZ R42, R36, R41, R37 ;  /* 0x00000029242a7223 */ /* 0x000fe20000010025 */
[----:B------:R-:W-:Y:S01]  /*32a0*/  FMUL.FTZ R40, R25, R70 ;  /* 0x0000004619287220 */ /* 0x000fe20000410000 */
[----:B------:R-:W-:Y:S01]  /*32b0*/  FADD.FTZ R41, R41, R28 ;  /* 0x0000001c29297221 */ /* 0x000fe20000010000 */
[----:B------:R-:W-:Y:S01]  /*32c0*/  FFMA.FTZ R28, R35, R38, R33 ;  /* 0x00000026231c7223 */ /* 0x000fe20000010021 */
[----:B------:R-:W-:Y:S01]  /*32d0*/  FMUL.FTZ R35, R34, R71 ;  /* 0x0000004722237220 */ /* 0x000fe20000410000 */
[----:B------:R-:W-:Y:S01]  /*32e0*/  FFMA.FTZ R33, R27, R40, R42 ;  /* 0x000000281b217223 */ /* 0x000fe2000001002a */
[----:B------:R-:W-:Y:S01]  /*32f0*/  FADD.FTZ R40, R41, R40 ;  /* 0x0000002829287221 */ /* 0x000fe20000010000 */
[--C-:B------:R-:W-:Y:S02]  /*3300*/  HADD2.F32 R37, -RZ, R87.reuse.H0_H0 ;  /* 0x20000057ff257230 */ /* 0x100fe40000004100 */
[----:B------:R-:W-:Y:S01]  /*3310*/  FADD.FTZ R42, R29, R38 ;  /* 0x000000261d2a7221 */ /* 0x000fe20000010000 */
[----:B------:R-:W-:-:S02]  /*3320*/  HADD2.F32 R41, -RZ, R87.H1_H1 ;  /* 0x30000057ff297230 */ /* 0x000fc40000004100 */
[----:B------:R-:W-:Y:S01]  /*3330*/  FADD.FTZ R29, R35, R40 ;  /* 0x00000028231d7221 */ /* 0x000fe20000010000 */
[----:B------:R-:W-:Y:S01]  /*3340*/  FADD.FTZ R31, R31, R24 ;  /* 0x000000181f1f7221 */ /* 0x000fe20000010000 */
[----:B------:R-:W-:Y:S01]  /*3350*/  FADD.FTZ R40, -R62, R37 ;  /* 0x000000253e287221 */ /* 0x000fe20000010100 */
[----:B------:R-:W-:Y:S01]  /*3360*/  FFMA.FTZ R24, R32, R35, R33 ;  /* 0x0000002320187223 */ /* 0x000fe20000010021 */
[----:B------:R-:W-:Y:S01]  /*3370*/  FADD.FTZ R44, -R62, R41 ;  /* 0x000000293e2c7221 */ /* 0x000fe20000010100 */
[--C-:B------:R-:W-:Y:S02]  /*3380*/  HADD2.F32 R35, -RZ, R88.reuse.H0_H0 ;  /* 0x20000058ff237230 */ /* 0x100fe40000004100 */
        /* <DEDUP_REMOVED lines=22> */
.L_x_1258:
[--C-:B------:R-:W-:Y:S02]  /*34f0*/  HADD2.F32 R41, -RZ, R89.reuse.H0_H0 ;  /* 0x20000059ff297230 */ /* 0x100fe40000004100 */
[----:B------:R-:W-:Y:S01]  /*3500*/  FFMA.FTZ R45, R36, R26, R39 ;  /* 0x0000001a242d7223 */ /* 0x000fe20000010027 */
[----:B------:R-:W-:Y:S02]  /*3510*/  HADD2.F32 R39, -RZ, R89.H1_H1 ;  /* 0x30000059ff277230 */ /* 0x000fe40000004100 */
[----:B------:R-:W-:Y:S01]  /*3520*/  FMUL.FTZ R44, R35, R70 ;  /* 0x00000046232c7220 */ /* 0x000fe20000410000 */
[----:B------:R-:W-:Y:S02]  /*3530*/  HADD2.F32 R43, -RZ, R90.H0_H0 ;  /* 0x2000005aff2b7230 */ /* 0x000fe40000004100 */
[C---:B------:R-:W-:Y:S01]  /*3540*/  FADD.FTZ R36, -R62.reuse, R41 ;  /* 0x000000293e247221 */ /* 0x040fe20000010100 */
[----:B------:R-:W-:Y:S01]  /*3550*/  FADD.FTZ R46, -R62, R39 ;  /* 0x000000273e2e7221 */ /* 0x000fe20000010100 */
[----:B------:R-:W-:-:S02]  /*3560*/  FFMA.FTZ R33, R37, R44, R24 ;  /* 0x0000002c25217223 */ /* 0x000fc40000010018 */
[----:B------:R-:W-:Y:S01]  /*3570*/  FMUL.FTZ R41, R36, R57 ;  /* 0x0000003924297220 */ /* 0x000fe20000410000 */
[----:B------:R-:W-:Y:S01]  /*3580*/  FADD.FTZ R29, R29, R44 ;  /* 0x0000002c1d1d7221 */ /* 0x000fe20000010000 */
[----:B------:R-:W-:Y:S02]  /*3590*/  HADD2.F32 R24, -RZ, R90.H1_H1 ;  /* 0x3000005aff187230 */ /* 0x000fe40000004100 */
        /* <DEDUP_REMOVED lines=21> */
.L_x_1259:
[----:B------:R-:W-:Y:S01]  /*36f0*/  FMUL.FTZ R44, R43, R70 ;  /* 0x000000462b2c7220 */ /* 0x000fe20000410000 */
[----:B------:R-:W-:Y:S01]  /*3700*/  FADD.FTZ R29, R36, R29 ;  /* 0x0000001d241d7221 */ /* 0x000fe20000010000 */
[----:B------:R-:W-:Y:S01]  /*3710*/  FFMA.FTZ R48, R40, R36, R33 ;  /* 0x0000002428307223 */ /* 0x000fe20000010021 */
[----:B------:R-:W-:Y:S01]  /*3720*/  FADD.FTZ R39, R31, R26 ;  /* 0x0000001a1f277221 */ /* 0x000fe20000010000 */
[----:B------:R-:W-:Y:S01]  /*3730*/  FFMA.FTZ R36, R27, R25, R28 ;  /* 0x000000191b247223 */ /* 0x000fe2000001001c */
[----:B------:R-:W-:Y:S01]  /*3740*/  FADD.FTZ R26, R29, R44 ;  /* 0x0000002c1d1a7221 */ /* 0x000fe20000010000 */
[----:B------:R-:W-:Y:S01]  /*3750*/  FFMA.FTZ R27, R41, R44, R48 ;  /* 0x0000002c291b7223 */ /* 0x000fe20000010030 */
[----:B------:R-:W-:Y:S01]  /*3760*/  FMUL.FTZ R29, R24, R71 ;  /* 0x00000047181d7220 */ /* 0x000fe20000410000 */
[--C-:B------:R-:W-:Y:S02]  /*3770*/  HADD2.F32 R31, -RZ, R91.reuse.H0_H0 ;  /* 0x2000005bff1f7230 */ /* 0x100fe40000004100 */
[----:B------:R-:W-:Y:S01]  /*3780*/  FADD.FTZ R42, R42, R25 ;  /* 0x000000192a2a7221 */ /* 0x000fe20000010000 */
[----:B------:R-:W-:-:S02]  /*3790*/  HADD2.F32 R33, -RZ, R91.H1_H1 ;  /* 0x3000005bff217230 */ /* 0x000fc40000004100 */
[----:B------:R-:W-:Y:S01]  /*37a0*/  FFMA.FTZ R44, R46, R29, R27 ;  /* 0x0000001d2e2c7223 */ /* 0x000fe2000001001b */
[----:B------:R-:W-:Y:S01]  /*37b0*/  FADD.FTZ R29, R29, R26 ;  /* 0x0000001a1d1d7221 */ /* 0x000fe20000010000 */
[C---:B------:R-:W-:Y:S01]  /*37c0*/  FADD.FTZ R26, -R62.reuse, R31 ;  /* 0x0000001f3e1a7221 */ /* 0x040fe20000010100 */
[--C-:B------:R-:W-:Y:S02]  /*37d0*/  HADD2.F32 R28, -RZ, R92.reuse.H0_H0 ;  /* 0x2000005cff1c7230 */ /* 0x100fe40000004100 */
[----:B------:R-:W-:Y:S01]  /*37e0*/  FADD.FTZ R48, -R62, R33 ;  /* 0x000000213e307221 */ /* 0x000fe20000010100 */
[----:B------:R-:W-:Y:S02]  /*37f0*/  HADD2.F32 R27, -RZ, R92.H1_H1 ;  /* 0x3000005cff1b7230 */ /* 0x000fe40000004100 */
        /* <DEDUP_REMOVED lines=21> */
.L_x_1260:
        /* <DEDUP_REMOVED lines=32> */
.L_x_1261:
[----:B------:R-:W-:Y:S01]  /*3b50*/  FFMA.FTZ R50, R26, R49, R47 ;  /* 0x000000311a327223 */ /* 0x000fe2000001002f */
[----:B------:R-:W-:Y:S01]  /*3b60*/  FMUL.FTZ R48, R33, R70 ;  /* 0x0000004621307220 */ /* 0x000fe20000410000 */
[----:B------:R-:W-:Y:S01]  /*3b70*/  FADD.FTZ R49, R49, R44 ;  /* 0x0000002c31317221 */ /* 0x000fe20000010000 */
[----:B------:R-:W-:Y:S01]  /*3b80*/  FADD.FTZ R39, R39, R34 ;  /* 0x0000002227277221 */ /* 0x000fe20000010000 */
[----:B------:R-:W-:Y:S01]  /*3b90*/  FFMA.FTZ R44, R37, R35, R36 ;  /* 0x00000023252c7223 */ /* 0x000fe20000010024 */
[----:B------:R-:W-:Y:S01]  /*3ba0*/  FFMA.FTZ R37, R29, R48, R50 ;  /* 0x000000301d257223 */ /* 0x000fe20000010032 */
[----:B------:R-:W-:Y:S01]  /*3bb0*/  FADD.FTZ R34, R49, R48 ;  /* 0x0000003031227221 */ /* 0x000fe20000010000 */
        /* <DEDUP_REMOVED lines=31> */
.L_x_1262:
[----:B------:R-:W-:Y:S01]  /*3db0*/  FMUL.FTZ R50, R37, R70 ;  /* 0x0000004625327220 */ /* 0x000fe20000410000 */
[----:B------:R-:W-:Y:S01]  /*3dc0*/  FFMA.FTZ R49, R40, R38, R45 ;  /* 0x0000002628317223 */ /* 0x000fe2000001002d */
[----:B------:R-:W-:Y:S01]  /*3dd0*/  FADD.FTZ R39, R39, R38 ;  /* 0x0000002627277221 */ /* 0x000fe20000010000 */
[----:B------:R-:W-:Y:S01]  /*3de0*/  FMUL.FTZ R51, R36, R71 ;  /* 0x0000004724337220 */ /* 0x000fe20000410000 */
[----:B------:R-:W-:Y:S01]  /*3df0*/  FFMA.FTZ R45, R35, R50, R42 ;  /* 0x00000032232d7223 */ /* 0x000fe2000001002a */
[----:B------:R-:W-:Y:S01]  /*3e00*/  FADD.FTZ R38, R47, R50 ;  /* 0x000000322f267221 */ /* 0x000fe20000010000 */
[--C-:B------:R-:W-:Y:S02]  /*3e10*/  HADD2.F32 R47, -RZ, R19.reuse.H0_H0 ;  /* 0x20000013ff2f7230 */ /* 0x100fe40000004100 */
[----:B------:R-:W-:Y:S01]  /*3e20*/  FFMA.FTZ R44, R41, R43, R44 ;  /* 0x0000002b292c7223 */ /* 0x000fe2000001002c */
[----:B------:R-:W-:Y:S02]  /*3e30*/  HADD2.F32 R53, -RZ, R19.H1_H1 ;  /* 0x30000013ff357230 */ /* 0x000fe40000004100 */
[----:B------:R-:W-:Y:S01]  /*3e40*/  FFMA.FTZ R50, R34, R51, R45 ;  /* 0x0000003322327223 */ /* 0x000fe2000001002d */
[----:B------:R-:W-:Y:S01]  /*3e50*/  FADD.FTZ R51, R51, R38 ;  /* 0x0000002633337221 */ /* 0x000fe20000010000 */
[----:B------:R-:W-:Y:S01]  /*3e60*/  FADD.FTZ R38, -R62, R47 ;  /* 0x0000002f3e267221 */ /* 0x000fe20000010100 */
[----:B------:R-:W-:-:S02]  /*3e70*/  HADD2.F32 R42, -RZ, R20.H0_H0 ;  /* 0x20000014ff2a7230 */ /* 0x000fc40000004100 */
        /* <DEDUP_REMOVED lines=23> */
.L_x_1263:
[----:B------:R-:W-:Y:S01]  /*3ff0*/  FFMA.FTZ R47, R46, R24, R49 ;  /* 0x000000182e2f7223 */ /* 0x000fe20000010031 */
[----:B------:R-:W-:Y:S01]  /*4000*/  FMUL.FTZ R52, R42, R70 ;  /* 0x000000462a347220 */ /* 0x000fe20000410000 */
[--C-:B------:R-:W-:Y:S02]  /*4010*/  HADD2.F32 R49, -RZ, R21.reuse.H0_H0 ;  /* 0x20000015ff317230 */ /* 0x100fe40000004100 */
[----:B------:R-:W-:Y:S01]  /*4020*/  FADD.FTZ R45, R48, R43 ;  /* 0x0000002b302d7221 */ /* 0x000fe20000010000 */
[----:B------:R-:W-:Y:S02]  /*4030*/  HADD2.F32 R53, -RZ, R21.H1_H1 ;  /* 0x30000015ff357230 */ /* 0x000fe40000004100 */
[----:B------:R-:W-:Y:S01]  /*4040*/  FFMA.FTZ R43, R41, R52, R50 ;  /* 0x00000034292b7223 */ /* 0x000fe20000010032 */
[----:B------:R-:W-:Y:S01]  /*4050*/  FMUL.FTZ R48, R40, R71 ;  /* 0x0000004728307220 */ /* 0x000fe20000410000 */
[----:B------:R-:W-:Y:S01]  /*4060*/  FADD.FTZ R51, R51, R52 ;  /* 0x0000003433337221 */ /* 0x000fe20000010000 */
[C---:B------:R-:W-:Y:S01]  /*4070*/  FADD.FTZ R50, -R62.reuse, R49 ;  /* 0x000000313e327221 */ /* 0x040fe20000010100 */
[----:B------:R-:W-:Y:S01]  /*4080*/  FADD.FTZ R52, -R62, R53 ;  /* 0x000000353e347221 */ /* 0x000fe20000010100 */
[----:B------:R-:W-:Y:S01]  /*4090*/  FFMA.FTZ R46, R38, R48, R43 ;  /* 0x00000030262e7223 */ /* 0x000fe2000001002b */
[----:B------:R-:W-:Y:S01]  /*40a0*/  FADD.FTZ R43, R48, R51 ;  /* 0x00000033302b7221 */ /* 0x000fe20000010000 */
[-C--:B------:R-:W-:Y:S01]  /*40b0*/  FMUL.FTZ R49, R50, R57.reuse ;  /* 0x0000003932317220 */ /* 0x080fe20000410000 */
[----:B------:R-:W-:Y:S01]  /*40c0*/  FMUL.FTZ R48, R52, R57 ;  /* 0x0000003934307220 */ /* 0x000fe20000410000 */
[----:B------:R-:W-:-:S02]  /*40d0*/  HADD2.F32 R50, -RZ, R22.H0_H0 ;  /* 0x20000016ff327230 */ /* 0x000fc40000004100 */
        /* <DEDUP_REMOVED lines=20> */
.L_x_1264:
[----:B------:R-:W-:Y:S01]  /*4220*/  FMUL.FTZ R52, R50, R70 ;  /* 0x0000004632347220 */ /* 0x000fe20000410000 */
[----:B------:R-:W-:-:S03]  /*4230*/  FMUL.FTZ R55, R51, R71 ;  /* 0x0000004733377220 */ /* 0x000fc60000410000 */
[----:B------:R-:W-:Y:S01]  /*4240*/  FFMA.FTZ R53, R49, R52, R46 ;  /* 0x0000003431357223 */ /* 0x000fe2000001002e */
[----:B------:R-:W-:Y:S01]  /*4250*/  FADD.FTZ R52, R43, R52 ;  /* 0x000000342b347221 */ /* 0x000fe20000010000 */
[--C-:B------:R-:W-:Y:S02]  /*4260*/  HADD2.F32 R43, -RZ, R23.reuse.H0_H0 ;  /* 0x20000017ff2b7230 */ /* 0x100fe40000004100 */
[----:B------:R-:W-:Y:S01]  /*4270*/  FFMA.FTZ R54, R48, R55, R53 ;  /* 0x0000003730367223 */ /* 0x000fe20000010035 */
[----:B------:R-:W-:Y:S02]  /*4280*/  HADD2.F32 R53, -RZ, R23.H1_H1 ;  /* 0x30000017ff357230 */ /* 0x000fe40000004100 */
[----:B------:R-:W-:Y:S01]  /*4290*/  FADD.FTZ R55, R55, R52 ;  /* 0x0000003437377221 */ /* 0x000fe20000010000 */
[C---:B------:R-:W-:Y:S01]  /*42a0*/  FADD.FTZ R46, -R62.reuse, R43 ;  /* 0x0000002b3e2e7221 */ /* 0x040fe20000010100 */
[--C-:B------:R-:W-:Y:S02]  /*42b0*/  HADD2.F32 R43, -RZ, R56.reuse.H0_H0 ;  /* 0x20000038ff2b7230 */ /* 0x100fe40000004100 */
[----:B------:R-:W-:Y:S01]  /*42c0*/  FADD.FTZ R52, -R62, R53 ;  /* 0x000000353e347221 */ /* 0x000fe20000010100 */
[----:B------:R-:W-:Y:S01]  /*42d0*/  FMUL.FTZ R53, R46, R57 ;  /* 0x000000392e357220 */ /* 0x000fe20000410000 */
[----:B------:R-:W-:-:S02]  /*42e0*/  HADD2.F32 R46, -RZ, R56.H1_H1 ;  /* 0x30000038ff2e7230 */ /* 0x000fc40000004100 */
        /* <DEDUP_REMOVED lines=20> */
.L_x_1265:
[----:B------:R-:W-:Y:S01]  /*4430*/  FMUL.FTZ R72, R43, R70 ;  /* 0x000000462b487220 */ /* 0x000fe20000410000 */
[----:B------:R-:W-:Y:S01]  /*4440*/  FMUL.FTZ R77, R46, R71 ;  /* 0x000000472e4d7220 */ /* 0x000fe20000410000 */
[----:B------:R-:W-:Y:S01]  /*4450*/  ISETP.GT.AND P0, PT, R109, 0x1e, PT ;  /* 0x0000001e6d00780c */ /* 0x000fe20003f04270 */
[----:B------:R-:W0:Y:S01]  /*4460*/  S2UR UR11, SR_CgaCtaId ;  /* 0x00000000000b79c3 */ /* 0x000e220000008800 */
[----:B------:R-:W-:Y:S01]  /*4470*/  FFMA.FTZ R73, R53, R72, R54 ;  /* 0x0000004835497223 */ /* 0x000fe20000010036 */
[----:B------:R-:W-:Y:S01]  /*4480*/  FADD.FTZ R72, R55, R72 ;  /* 0x0000004837487221 */ /* 0x000fe20000010000 */
[----:B------:R-:W-:Y:S01]  /*4490*/  FADD.FTZ R24, R39, R24 ;  /* 0x0000001827187221 */ /* 0x000fe20000010000 */
[----:B------:R-:W-:Y:S01]  /*44a0*/  FFMA.FTZ R44, R25, R28, R44 ;  /* 0x0000001c192c7223 */ /* 0x000fe2000001002c */
[----:B------:R-:W-:Y:S01]  /*44b0*/  FFMA.FTZ R76, R52, R77, R73 ;  /* 0x0000004d344c7223 */ /* 0x000fe20000010049 */
[----:B------:R-:W-:Y:S01]  /*44c0*/  FADD.FTZ R77, R77, R72 ;  /* 0x000000484d4d7221 */ /* 0x000fe20000010000 */
[----:B------:R-:W-:Y:S01]  /*44d0*/  FFMA.FTZ R47, R26, R27, R47 ;  /* 0x0000001b1a2f7223 */ /* 0x000fe2000001002f */
[----:B------:R-:W-:Y:S01]  /*44e0*/  FADD.FTZ R28, R45, R28 ;  /* 0x0000001c2d1c7221 */ /* 0x000fe20000010000 */
[----:B------:R-:W-:Y:S01]  /*44f0*/  FADD.FTZ R24, R24, R27 ;  /* 0x0000001b18187221 */ /* 0x000fe20000010000 */
[----:B------:R-:W1:Y:S01]  /*4500*/  SHFL.DOWN PT, R55, R76, 0x1, 0x1f ;  /* 0x08201f004c377f89 */ /* 0x000e6200000e0000 */
[----:B------:R-:W-:Y:S01]  /*4510*/  FFMA.FTZ R44, R29, R33, R44 ;  /* 0x000000211d2c7223 */ /* 0x000fe2000001002c */
[----:B------:R-:W-:Y:S01]  /*4520*/  FFMA.FTZ R47, R32, R31, R47 ;  /* 0x0000001f202f7223 */ /* 0x000fe2000001002f */
[----:B------:R-:W-:Y:S01]  /*4530*/  FADD.FTZ R28, R28, R33 ;  /* 0x000000211c1c7221 */ /* 0x000fe20000010000 */
[----:B------:R-:W2:Y:S01]  /*4540*/  SHFL.DOWN PT, R54, R77, 0x1, 0x1f ;  /* 0x08201f004d367f89 */ /* 0x000ea200000e0000 */
[----:B------:R-:W-:Y:S01]  /*4550*/  FADD.FTZ R31, R24, R31 ;  /* 0x0000001f181f7221 */ /* 0x000fe20000010000 */
[----:B------:R-:W-:Y:S01]  /*4560*/  FFMA.FTZ R44, R35, R37, R44 ;  /* 0x00000025232c7223 */ /* 0x000fe2000001002c */
[----:B------:R-:W-:Y:S01]  /*4570*/  FFMA.FTZ R47, R34, R36, R47 ;  /* 0x00000024222f7223 */ /* 0x000fe2000001002f */
[----:B------:R-:W-:Y:S01]  /*4580*/  FADD.FTZ R37, R28, R37 ;  /* 0x000000251c257221 */ /* 0x000fe20000010000 */
[----:B------:R-:W-:Y:S01]  /*4590*/  FADD.FTZ R31, R31, R36 ;  /* 0x000000241f1f7221 */ /* 0x000fe20000010000 */
[----:B------:R-:W-:Y:S01]  /*45a0*/  UMOV UR6, 0x400 ;  /* 0x0000040000067882 */ /* 0x000fe20000000000 */
[----:B------:R-:W-:Y:S01]  /*45b0*/  FFMA.FTZ R47, R38, R40, R47 ;  /* 0x00000028262f7223 */ /* 0x000fe2000001002f */
[----:B------:R-:W-:Y:S01]  /*45c0*/  UIADD3 UR5, UR6, 0xa0, URZ ;  /* 0x000000a006057890 */ /* 0x000fe2000fffe03f */
[----:B------:R-:W-:Y:S01]  /*45d0*/  FFMA.FTZ R44, R41, R42, R44 ;  /* 0x0000002a292c7223 */ /* 0x000fe2000001002c */
[----:B------:R-:W-:Y:S01]  /*45e0*/  FADD.FTZ R37, R37, R42 ;  /* 0x0000002a25257221 */ /* 0x000fe20000010000 */
[----:B------:R-:W-:Y:S01]  /*45f0*/  FADD.FTZ R40, R31, R40 ;  /* 0x000000281f287221 */ /* 0x000fe20000010000 */
[----:B0-----:R-:W-:Y:S01]  /*4600*/  ULEA UR5, UR11, UR5, 0x18 ;  /* 0x000000050b057291 */ /* 0x001fe2000f8ec03f */
[----:B------:R-:W-:Y:S01]  /*4610*/  FFMA.FTZ R47, R48, R51, R47 ;  /* 0x00000033302f7223 */ /* 0x000fe2000001002f */
[----:B------:R-:W-:Y:S01]  /*4620*/  FFMA.FTZ R44, R49, R50, R44 ;  /* 0x00000032312c7223 */ /* 0x000fe2000001002c */
[----:B------:R-:W-:Y:S01]  /*4630*/  FADD.FTZ R26, R37, R50 ;  /* 0x00000032251a7221 */ /* 0x000fe20000010000 */
[----:B------:R-:W-:Y:S01]  /*4640*/  FADD.FTZ R27, R40, R51 ;  /* 0x00000033281b7221 */ /* 0x000fe20000010000 */
[----:B------:R-:W0:Y:S01]  /*4650*/  LDC.64 R72, c[0x0][0x268] ;  /* 0x00009a00ff487b82 */ /* 0x000e220000000a00 */
[----:B------:R-:W-:Y:S01]  /*4660*/  FFMA.FTZ R25, R52, R46, R47 ;  /* 0x0000002e34197223 */ /* 0x000fe2000001002f */
[----:B------:R-:W-:Y:S01]  /*4670*/  FFMA.FTZ R24, R53, R43, R44 ;  /* 0x0000002b35187223 */ /* 0x000fe2000001002c */
[----:B-1----:R-:W-:Y:S01]  /*4680*/  @!P0 FADD.FTZ R76, R76, R55 ;  /* 0x000000374c4c8221 */ /* 0x002fe20000010000 */
[----:B------:R-:W-:Y:S01]  /*4690*/  FADD.FTZ R26, R26, R43 ;  /* 0x0000002b1a1a7221 */ /* 0x000fe20000010000 */
[----:B------:R-:W-:Y:S01]  /*46a0*/  FADD.FTZ R27, R27, R46 ;  /* 0x0000002e1b1b7221 */ /* 0x000fe20000010000 */
[----:B------:R-:W-:Y:S01]  /*46b0*/  LEA R52, R2, UR5, 0x4 ;  /* 0x0000000502347c11 */ /* 0x000fe2000f8e20ff */
[----:B--2---:R-:W-:Y:S01]  /*46c0*/  @!P0 FADD.FTZ R77, R77, R54 ;  /* 0x000000364d4d8221 */ /* 0x004fe20000010000 */
[----:B------:R-:W1:Y:S01]  /*46d0*/  SHFL.DOWN PT, R55, R76, 0x2, 0x1f ;  /* 0x08401f004c377f89 */ /* 0x000e6200000e0000 */
[----:B------:R-:W-:Y:S01]  /*46e0*/  ISETP.GT.AND P0, PT, R109, 0x1d, PT ;  /* 0x0000001d6d00780c */ /* 0x000fe20003f04270 */
[----:B------:R-:W-:Y:S01]  /*46f0*/  IMAD R29, R30, 0x3c, R2 ;  /* 0x0000003c1e1d7824 */ /* 0x000fe200078e0202 */
[----:B------:R-:W-:Y:S01]  /*4700*/  BSSY B0, `(.L_x_1266) ;  /* 0x000003f000007945 */ /* 0x000fe20003800000 */
[----:B------:R-:W2:Y:S04]  /*4710*/  SHFL.DOWN PT, R54, R77, 0x2, 0x1f ;  /* 0x08401f004d367f89 */ /* 0x000ea800000e0000 */
[----:B------:R-:W-:Y:S01]  /*4720*/  STS.128 [R52], R24 ;  /* 0x0000001834007388 */ /* 0x000fe20000000c00 */
[----:B0-----:R-:W-:-:S05]  /*4730*/  IMAD.WIDE R72, R29, 0x4, R72 ;  /* 0x000000041d487825 */ /* 0x001fca00078e0248 */
        /* <DEDUP_REMOVED lines=17> */
[----:B------:R-:W-:-:S13]  /*4850*/  ISETP.NE.AND P0, PT, R109, RZ, PT ;  /* 0x000000ff6d00720c */ /* 0x000fda0003f05270 */
[----:B------:R0:W-:Y:S01]  /*4860*/  @!P0 STS.64 [R9+0x10], R76 ;  /* 0x0000104c09008388 */ /* 0x0001e20000000a00 */
[----:B------:R-:W-:Y:S01]  /*4870*/  BAR.SYNC.DEFER_BLOCKING 0x0 ;  /* 0x0000000000007b1d */ /* 0x000fe20000010000 */
[----:B------:R-:W-:-:S13]  /*4880*/  ISETP.NE.AND P0, PT, R2, RZ, PT ;  /* 0x000000ff0200720c */ /* 0x000fda0003f05270 */
[----:B0-----:R-:W-:Y:S05]  /*4890*/  @P0 BRA `(.L_x_1267) ;  /* 0x0000000000940947 */ /* 0x001fea0003800000 */
[----:B------:R-:W-:-:S09]  /*48a0*/  ULEA UR5, UR11, UR6, 0x18 ;  /* 0x000000060b057291 */ /* 0x000fd2000f8ec03f */
[----:B------:R-:W0:Y:S04]  /*48b0*/  LDS.64 R32, [UR5+0x18] ;  /* 0x00001805ff207984 */ /* 0x000e280008000a00 */
[----:B------:R-:W1:Y:S04]  /*48c0*/  LDS.128 R44, [UR5+0x20] ;  /* 0x00002005ff2c7984 */ /* 0x000e680008000c00 */
[----:B------:R-:W2:Y:S04]  /*48d0*/  LDS.128 R28, [UR5+0x30] ;  /* 0x00003005ff1c7984 */ /* 0x000ea80008000c00 */
[----:B------:R-:W3:Y:S04]  /*48e0*/  LDS.128 R40, [UR5+0x40] ;  /* 0x00004005ff287984 */ /* 0x000ee80008000c00 */
        /* <DEDUP_REMOVED lines=8> */
[----:B------:R-:W-:Y:S02]  /*4970*/  FADD.FTZ R48, R44, R47 ;  /* 0x0000002f2c307221 */ /* 0x000fe40000010000 */
[----:B------:R-:W1:Y:S01]  /*4980*/  LDS.128 R44, [UR5+0x70] ;  /* 0x00007005ff2c7984 */ /* 0x000e620008000c00 */
        /* <DEDUP_REMOVED lines=22> */
.L_x_1267:
[----:B------:R-:W-:Y:S05]  /*4af0*/  BSYNC B0 ;  /* 0x0000000000007941 */ /* 0x000fea0003800000 */
.L_x_1266:
        /* <DEDUP_REMOVED lines=41> */
.L_x_1269:
[----:B------:R-:W-:Y:S05]  /*4d90*/  BSYNC B0 ;  /* 0x0000000000007941 */ /* 0x000fea0003800000 */
.L_x_1268:
[----:B------:R-:W-:Y:S04]  /*4da0*/  BSSY B0, `(.L_x_1270) ;  /* 0x000000d000007945 */ /* 0x000fe80003800000 */
        /* <DEDUP_REMOVED lines=12> */
.L_x_1271:
[----:B------:R-:W-:Y:S05]  /*4e70*/  BSYNC B0 ;  /* 0x0000000000007941 */ /* 0x000fea0003800000 */
.L_x_1270:
[----:B------:R-:W-:-:S13]  /*4e80*/  ISETP.GE.U32.AND P6, PT, R5, 0x2, PT ;  /* 0x000000020500780c */ /* 0x000fda0003fc6070 */
[----:B------:R-:W-:Y:S05]  /*4e90*/  @!P6 BRA `(.L_x_1272) ;  /* 0x0000001000ace947 */ /* 0x000fea0003800000 */
[----:B-1----:R-:W0:Y:S01]  /*4ea0*/  LDC.64 R24, c[0x0][0x258] ;  /* 0x00009600ff187b82 */ /* 0x002e220000000a00 */
        /* <DEDUP_REMOVED lines=10> */
[----:B------:R-:W-:Y:S01]  /*4f50*/  IMAD R30, R4, UR7, R0 ;  /* 0x00000007041e7c24 */ /* 0x000fe2000f8e0200 */
[----:B------:R-:W-:Y:S01]  /*4f60*/  VOTEU.ANY UR5, UPT, PT ;  /* 0x0000000000057886 */ /* 0x000fe200038e0100 */
[----:B------:R-:W-:Y:S01]  /*4f70*/  P2R R32, PR, RZ, 0x1 ;  /* 0x00000001ff207803 */ /* 0x000fe20000000000 */
[----:B------:R-:W-:Y:S02]  /*4f80*/  UPOPC UR6, UR5 ;  /* 0x00000005000672bf */ /* 0x000fe40008000000 */
[----:B------:R-:W-:Y:S01]  /*4f90*/  LEA R28, P6, R30, R26, 0x3 ;  /* 0x0000001a1e1c7211 */ /* 0x000fe200078c18ff */
[----:B------:R-:W-:-:S03]  /*4fa0*/  UFLO.U32 UR5, UR5 ;  /* 0x00000005000572bd */ /* 0x000fc600080e0000 */
[----:B------:R-:W-:Y:S01]  /*4fb0*/  LEA.HI.X R29, R30, R27, RZ, 0x3, P6 ;  /* 0x0000001b1e1d7211 */ /* 0x000fe200030f1cff */
[----:B------:R-:W-:Y:S01]  /*4fc0*/  HFMA2.MMA R30, -RZ, RZ, 0, 5.9604644775390625e-08 ;  /* 0x00000001ff1e7435 */ /* 0x000fe200000001ff */
[----:B------:R-:W-:-:S03]  /*4fd0*/  LOP3.LUT P6, RZ, R6, 0x2, RZ, 0xc0, !PT ;  /* 0x0000000206ff7812 */ /* 0x000fc600078cc0ff */
[----:B------:R1:W-:Y:S01]  /*4fe0*/  STG.E.64 desc[UR8][R28.64], R76 ;  /* 0x0000004c1c007986 */ /* 0x0003e2000c101b08 */
[----:B------:R-:W-:-:S05]  /*4ff0*/  SEL R33, R5, RZ, !P6 ;  /* 0x000000ff05217207 */ /* 0x000fca0007000000 */
        /* <DEDUP_REMOVED lines=10> */
.L_x_1274:
[----:B-1----:R-:W2:Y:S04]  /*50a0*/  LDG.E.STRONG.GPU R28, desc[UR8][R24.64] ;  /* 0x00000008181c7981 */ /* 0x002ea8000c1ef900 */
[----:B--2---:R-:W-:Y:S01]  /*50b0*/  CCTL.IVALL ;  /* 0x00000000ff00798f */ /* 0x004fe20002000000 */
[----:B------:R-:W-:Y:S05]  /*50c0*/  YIELD ;  /* 0x0000000000007946 */ /* 0x000fea0003800000 */
[----:B------:R-:W-:-:S13]  /*50d0*/  ISETP.NE.AND P6, PT, R28, R33, PT ;  /* 0x000000211c00720c */ /* 0x000fda0003fc5270 */
[----:B------:R-:W-:Y:S05]  /*50e0*/  @P6 BRA `(.L_x_1274) ;  /* 0xfffffffc00ec6947 */ /* 0x000fea000383ffff */
.L_x_1273:
        /* <DEDUP_REMOVED lines=22> */
.L_x_1278:
[----:B------:R-:W-:-:S13]  /*5250*/  ISETP.EQ.OR P6, PT, R24, UR7, P0 ;  /* 0x0000000718007c0c */ /* 0x000fda00087c2670 */
[----:B------:R-:W-:-:S04]  /*5260*/  @!P6 IMAD R29, R4, R24, R0 ;  /* 0x00000018041de224 */ /* 0x000fc800078e0200 */
[----:B------:R-:W-:-:S06]  /*5270*/  @!P6 IMAD.WIDE.U32 R28, R29, 0x8, R26 ;  /* 0x000000081d1ce825 */ /* 0x000fcc00078e001a */
[----:B------:R-:W2:Y:S01]  /*5280*/  @!P6 LDG.E.64 R28, desc[UR8][R28.64] ;  /* 0x000000081c1ce981 */ /* 0x000ea2000c1e1b00 */
[----:B------:R-:W-:Y:S01]  /*5290*/  IADD3 R31, R24, 0x1, RZ ;  /* 0x00000001181f7810 */ /* 0x000fe20007ffe0ff */
[----:B--2---:R-:W-:Y:S01]  /*52a0*/  @!P6 FADD.FTZ R76, R76, R28 ;  /* 0x0000001c4c4ce221 */ /* 0x004fe20000010000 */
[----:B------:R-:W-:Y:S02]  /*52b0*/  @!P6 FADD.FTZ R77, R77, R29 ;  /* 0x0000001d4d4de221 */ /* 0x000fe40000010000 */
        /* <DEDUP_REMOVED lines=108> */
.L_x_1277:
[----:B------:R-:W-:-:S13]  /*5980*/  ISETP.GT.AND P6, PT, R25, 0x4, PT ;  /* 0x000000041900780c */ /* 0x000fda0003fc4270 */
[----:B------:R-:W-:Y:S05]  /*5990*/  @!P6 BRA `(.L_x_1279) ;  /* 0x0000000000f4e947 */ /* 0x000fea0003800000 */
        /* <DEDUP_REMOVED lines=61> */
.L_x_1279:
[----:B------:R-:W-:-:S04]  /*5d70*/  LOP3.LUT P6, RZ, R16, 0x1, RZ, 0xc0, !PT ;  /* 0x0000000110ff7812 */ /* 0x000fc800078cc0ff */
[----:B------:R-:W-:-:S13]  /*5d80*/  ISETP.NE.OR P6, PT, R25, RZ, P6 ;  /* 0x000000ff1900720c */ /* 0x000fda00037c5670 */
[----:B------:R-:W-:Y:S05]  /*5d90*/  @!P6 BRA `(.L_x_1275) ;  /* 0x00000000007ce947 */ /* 0x000fea0003800000 */
.L_x_1276:
        /* <DEDUP_REMOVED lines=31> */
.L_x_1275:
        /* <DEDUP_REMOVED lines=10> */
.L_x_1281:
[----:B------:R-:W-:Y:S05]  /*6030*/  BSYNC B0 ;  /* 0x0000000000007941 */ /* 0x000fea0003800000 */
.L_x_1280:
[----:B------:R-:W-:-:S13]  /*6040*/  ISETP.NE.AND P6, PT, R108, 0x1, PT ;  /* 0x000000016c00780c */ /* 0x000fda0003fc5270 */
[----:B------:R-:W-:Y:S05]  /*6050*/  @!P6 BRA `(.L_x_1272) ;  /* 0x00000000003ce947 */ /* 0x000fea0003800000 */
[----:B------:R-:W-:-:S04]  /*6060*/  IADD3 R29, R24, 0x1, RZ ;  /* 0x00000001181d7810 */ /* 0x000fc80007ffe0ff */
[----:B------:R-:W-:-:S13]  /*6070*/  ISETP.EQ.OR P6, PT, R29, UR7, P0 ;  /* 0x000000071d007c0c */ /* 0x000fda00087c2670 */
[----:B------:R-:W-:-:S04]  /*6080*/  @!P6 IMAD R29, R29, R4, R0 ;  /* 0x000000041d1de224 */ /* 0x000fc800078e0200 */
[----:B------:R-:W-:-:S06]  /*6090*/  @!P6 IMAD.WIDE.U32 R28, R29, 0x8, R26 ;  /* 0x000000081d1ce825 */ /* 0x000fcc00078e001a */
[----:B------:R-:W2:Y:S01]  /*60a0*/  @!P6 LDG.E.64 R28, desc[UR8][R28.64] ;  /* 0x000000081c1ce981 */ /* 0x000ea2000c1e1b00 */
[----:B------:R-:W-:Y:S01]  /*60b0*/  IADD3 R25, R24, 0x2, RZ ;  /* 0x0000000218197810 */ /* 0x000fe20007ffe0ff */
[----:B--2---:R-:W-:Y:S01]  /*60c0*/  @!P6 FADD.FTZ R76, R76, R28 ;  /* 0x0000001c4c4ce221 */ /* 0x004fe20000010000 */
[----:B------:R-:W-:Y:S02]  /*60d0*/  @!P6 FADD.FTZ R77, R77, R29 ;  /* 0x0000001d4d4de221 */ /* 0x000fe40000010000 */
[----:B------:R-:W-:-:S04]  /*60e0*/  ISETP.EQ.OR P6, PT, R25, UR7, P0 ;  /* 0x0000000719007c0c */ /* 0x000fc800087c2670 */
[----:B------:R-:W-:-:S13]  /*60f0*/  ISETP.EQ.OR P6, PT, R108, 0x2, P6 ;  /* 0x000000026c00780c */ /* 0x000fda00037c2670 */
[----:B------:R-:W-:-:S04]  /*6100*/  @!P6 IMAD R25, R25, R4, R0 ;  /* 0x000000041919e224 */ /* 0x000fc800078e0200 */
[----:B------:R-:W-:-:S06]  /*6110*/  @!P6 IMAD.WIDE.U32 R26, R25, 0x8, R26 ;  /* 0x00000008191ae825 */ /* 0x000fcc00078e001a */
[----:B------:R-:W2:Y:S02]  /*6120*/  @!P6 LDG.E.64 R26, desc[UR8][R26.64] ;  /* 0x000000081a1ae981 */ /* 0x000ea4000c1e1b00 */
[----:B--2---:R-:W-:Y:S01]  /*6130*/  @!P6 FADD.FTZ R76, R76, R26 ;  /* 0x0000001a4c4ce221 */ /* 0x004fe20000010000 */
[----:B------:R-:W-:-:S07]  /*6140*/  @!P6 FADD.FTZ R77, R77, R27 ;  /* 0x0000001b4d4de221 */ /* 0x000fce0000010000 */
.L_x_1272:
[----:B------:R-:W0:Y:S01]  /*6150*/  S2UR UR6, SR_CgaCtaId ;  /* 0x00000000000679c3 */ /* 0x000e220000008800 */
[----:B------:R-:W-:Y:S01]  /*6160*/  UMOV UR5, 0x400 ;  /* 0x0000040000057882 */ /* 0x000fe20000000000 */
[----:B-1----:R-:W-:Y:S01]  /*6170*/  IMAD.WIDE.U32 R26, R2, -0x77777777, RZ ;  /* 0x88888889021a7825 */ /* 0x002fe200078e00ff */
[----:B------:R-:W-:-:S03]  /*6180*/  ISETP.NE.AND P6, PT, RZ, UR10, PT ;  /* 0x0000000aff007c0c */ /* 0x000fc6000bfc5270 */
[--C-:B------:R-:W-:Y:S01]  /*6190*/  HADD2.F32 R33, -RZ, R58.reuse.H1_H1 ;  /* 0x3000003aff217230 */ /* 0x100fe20000004100 */
[----:B------:R-:W-:Y:S01]  /*61a0*/  SHF.R.U32.HI R28, RZ, 0x5, R27 ;  /* 0x00000005ff1c7819 */ /* 0x000fe2000001161b */
[----:B------:R-:W1:Y:S01]  /*61b0*/  LDC R31, c[0x0][0x2ac] ;  /* 0x0000ab00ff1f7b82 */ /* 0x000e620000000800 */
[----:B------:R-:W-:Y:S02]  /*61c0*/  HADD2.F32 R27, -RZ, R58.H0_H0 ;  /* 0x2000003aff1b7230 */ /* 0x000fe40000004100 */
[----:B------:R-:W-:Y:S01]  /*61d0*/  FADD.FTZ R26, -R62, R33 ;  /* 0x000000213e1a7221 */ /* 0x000fe20000010100 */
[--C-:B------:R-:W-:Y:S02]  /*61e0*/  HADD2.F32 R37, -RZ, R59.reuse.H0_H0 ;  /* 0x2000003bff257230 */ /* 0x100fe40000004100 */
[----:B------:R-:W-:Y:S02]  /*61f0*/  HADD2.F32 R32, -RZ, R59.H1_H1 ;  /* 0x3000003bff207230 */ /* 0x000fe40000004100 */
[----:B------:R-:W-:Y:S01]  /*6200*/  FMUL.FTZ R42, R26, R57 ;  /* 0x000000391a2a7220 */ /* 0x000fe20000410000 */
[----:B------:R-:W-:-:S02]  /*6210*/  HADD2.F32 R33, -RZ, R60.H0_H0 ;  /* 0x2000003cff217230 */ /* 0x000fc40000004100 */
[----:B------:R-:W-:Y:S01]  /*6220*/  HADD2.F32 R35, -RZ, R60.H1_H1 ;  /* 0x3000003cff237230 */ /* 0x000fe20000004100 */
        /* <DEDUP_REMOVED lines=28> */
.L_x_1282:
        /* <DEDUP_REMOVED lines=21> */
.L_x_1284:
[----:B------:R-:W-:Y:S05]  /*6540*/  BSYNC B0 ;  /* 0x0000000000007941 */ /* 0x000fea0003800000 */
.L_x_1283:
[----:B------:R-:W-:Y:S01]  /*6550*/  ISETP.NE.AND P0, PT, RZ, UR10, PT ;  /* 0x0000000aff007c0c */ /* 0x000fe2000bf05270 */
[C---:B------:R-:W-:Y:S01]  /*6560*/  FADD.FTZ R24, -R62.reuse, R33 ;  /* 0x000000213e187221 */ /* 0x040fe20000010100 */
[----:B0-----:R-:W-:Y:S01]  /*6570*/  FADD.FTZ R26, -R62, R35 ;  /* 0x000000233e1a7221 */ /* 0x001fe20000010100 */
[----:B------:R-:W-:Y:S02]  /*6580*/  HADD2.F32 R33, -RZ, R63.H0_H0 ;  /* 0x2000003fff217230 */ /* 0x000fe40000004100 */
[--C-:B------:R-:W-:Y:S02]  /*6590*/  HADD2.F32 R37, -RZ, R61.reuse.H0_H0 ;  /* 0x2000003dff257230 */ /* 0x100fe40000004100 */
[-C--:B------:R-:W-:Y:S01]  /*65a0*/  FMUL.FTZ R43, R24, R57.reuse ;  /* 0x00000039182b7220 */ /* 0x080fe20000410000 */
[----:B------:R-:W-:Y:S02]  /*65b0*/  HADD2.F32 R32, -RZ, R61.H1_H1 ;  /* 0x3000003dff207230 */ /* 0x000fe40000004100 */
[----:B------:R-:W-:Y:S01]  /*65c0*/  FMUL.FTZ R40, R26, R57 ;  /* 0x000000391a287220 */ /* 0x000fe20000410000 */
[----:B------:R-:W-:-:S02]  /*65d0*/  HADD2.F32 R63, -RZ, R63.H1_H1 ;  /* 0x3000003fff3f7230 */ /* 0x000fc40000004100 */
        /* <DEDUP_REMOVED lines=19> */
.L_x_1285:
        /* <DEDUP_REMOVED lines=21> */
.L_x_1287:
[----:B------:R-:W-:Y:S05]  /*6860*/  BSYNC B0 ;  /* 0x0000000000007941 */ /* 0x000fea0003800000 */
.L_x_1286:
[----:B------:R-:W-:Y:S01]  /*6870*/  ISETP.NE.AND P0, PT, RZ, UR10, PT ;  /* 0x0000000aff007c0c */ /* 0x000fe2000bf05270 */
[C---:B------:R-:W-:Y:S01]  /*6880*/  FADD.FTZ R24, -R62.reuse, R33 ;  /* 0x000000213e187221 */ /* 0x040fe20000010100 */
[----:B0-----:R-:W-:Y:S01]  /*6890*/  FADD.FTZ R26, -R62, R63 ;  /* 0x0000003f3e1a7221 */ /* 0x001fe20000010100 */
[--C-:B------:R-:W-:Y:S02]  /*68a0*/  HADD2.F32 R35, -RZ, R74.reuse.H0_H0 ;  /* 0x2000004aff237230 */ /* 0x100fe40000004100 */
        /* <DEDUP_REMOVED lines=24> */
.L_x_1288:
        /* <DEDUP_REMOVED lines=21> */
.L_x_1290:
[----:B------:R-:W-:Y:S05]  /*6b80*/  BSYNC B0 ;  /* 0x0000000000007941 */ /* 0x000fea0003800000 */
.L_x_1289:
        /* <DEDUP_REMOVED lines=28> */
.L_x_1291:
        /* <DEDUP_REMOVED lines=21> */
.L_x_1293:
[----:B------:R-:W-:Y:S05]  /*6ea0*/  BSYNC B0 ;  /* 0x0000000000007941 */ /* 0x000fea0003800000 */
.L_x_1292:
        /* <DEDUP_REMOVED lines=28> */
.L_x_1294:
        /* <DEDUP_REMOVED lines=21> */
.L_x_1296:
[----:B------:R-:W-:Y:S05]  /*71c0*/  BSYNC B0 ;  /* 0x0000000000007941 */ /* 0x000fea0003800000 */
.L_x_1295:
        /* <DEDUP_REMOVED lines=28> */
.L_x_1297:
        /* <DEDUP_REMOVED lines=21> */
.L_x_1299:
[----:B------:R-:W-:Y:S05]  /*74e0*/  BSYNC B0 ;  /* 0x0000000000007941 */ /* 0x000fea0003800000 */
.L_x_1298:
        /* <DEDUP_REMOVED lines=28> */
.L_x_1300:
        /* <DEDUP_REMOVED lines=21> */
.L_x_1302:
[----:B------:R-:W-:Y:S05]  /*7800*/  BSYNC B0 ;  /* 0x0000000000007941 */ /* 0x000fea0003800000 */
.L_x_1301:
        /* <DEDUP_REMOVED lines=28> */
.L_x_1303:
        /* <DEDUP_REMOVED lines=20> */
.L_x_1305:
[----:B------:R-:W-:Y:S05]  /*7b10*/  BSYNC B0 ;  /* 0x0000000000007941 */ /* 0x000fea0003800000 */
.L_x_1304:
[C---:B------:R-:W-:Y:S01]  /*7b20*/  FADD.FTZ R24, -R62.reuse, R41 ;  /* 0x000000293e187221 */ /* 0x040fe20000010100 */
[----:B0-----:R-:W-:Y:S01]  /*7b30*/  FADD.FTZ R26, -R62, R87 ;  /* 0x000000573e1a7221 */ /* 0x001fe20000010100 */
[--C-:B------:R-:W-:Y:S02]  /*7b40*/  HADD2.F32 R33, -RZ, R88.reuse.H0_H0 ;  /* 0x20000058ff217230 */ /* 0x100fe40000004100 */
[--C-:B------:R-:W-:Y:S02]  /*7b50*/  HADD2.F32 R41, -RZ, R89.reuse.H0_H0 ;  /* 0x20000059ff297230 */ /* 0x100fe40000004100 */
[-C--:B------:R-:W-:Y:S01]  /*7b60*/  FMUL.FTZ R39, R24, R57.reuse ;  /* 0x0000003918277220 */ /* 0x080fe20000410000 */
[----:B------:R-:W-:Y:S02]  /*7b70*/  HADD2.F32 R88, -RZ, R88.H1_H1 ;  /* 0x30000058ff587230 */ /* 0x000fe40000004100 */
        /* <DEDUP_REMOVED lines=21> */
.L_x_1306:
        /* <DEDUP_REMOVED lines=20> */
.L_x_1308:
[----:B------:R-:W-:Y:S05]  /*7e10*/  BSYNC B0 ;  /* 0x0000000000007941 */ /* 0x000fea0003800000 */
.L_x_1307:
        /* <DEDUP_REMOVED lines=27> */
.L_x_1309:
        /* <DEDUP_REMOVED lines=20> */
.L_x_1311:
[----:B------:R-:W-:Y:S05]  /*8110*/  BSYNC B0 ;  /* 0x0000000000007941 */ /* 0x000fea0003800000 */
.L_x_1310:
        /* <DEDUP_REMOVED lines=27> */
.L_x_1312:
        /* <DEDUP_REMOVED lines=20> */
.L_x_1314:
[----:B------:R-:W-:Y:S05]  /*8410*/  BSYNC B0 ;  /* 0x0000000000007941 */ /* 0x000fea0003800000 */
.L_x_1313:
[C---:B------:R-:W-:Y:S01]  /*8420*/  FADD.FTZ R24, -R62.reuse, R41 ;  /* 0x000000293e187221 */ /* 0x040fe20000010100 */
[----:B0-----:R-:W-:Y:S01]  /*8430*/  FADD.FTZ R26, -R62, R93 ;  /* 0x0000005d3e1a7221 */ /* 0x001fe20000010100 */
        /* <DEDUP_REMOVED lines=25> */
.L_x_1315:
        /* <DEDUP_REMOVED lines=20> */
.L_x_1317:
[----:B------:R-:W-:Y:S05]  /*8710*/  BSYNC B0 ;  /* 0x0000000000007941 */ /* 0x000fea0003800000 */
.L_x_1316:
[----:B0-----:R-:W-:Y:S01]  /*8720*/  HADD2.F32 R25, -RZ, R17.H1_H1 ;  /* 0x30000011ff197230 */ /* 0x001fe20000004100 */
[----:B------:R-:W-:Y:S01]  /*8730*/  IADD3 R36, R28, 0x60, RZ ;  /* 0x000000601c247810 */ /* 0x000fe20007ffe0ff */
[--C-:B------:R-:W-:Y:S01]  /*8740*/  HADD2.F32 R17, -RZ, R18.reuse.H0_H0 ;  /* 0x20000012ff117230 */ /* 0x100fe20000004100 */
[----:B------:R-:W-:Y:S01]  /*8750*/  ULDC.64 UR12, c[0x0][0x290] ;  /* 0x0000a400000c7ab9 */ /* 0x000fe20000000a00 */
[----:B------:R-:W-:Y:S02]  /*8760*/  HADD2.F32 R26, -RZ, R18.H1_H1 ;  /* 0x30000012ff1a7230 */ /* 0x000fe40000004100 */
[C---:B------:R-:W-:Y:S01]  /*8770*/  FADD.FTZ R18, -R62.reuse, R41 ;  /* 0x000000293e127221 */ /* 0x040fe20000010100 */
[----:B------:R-:W-:Y:S01]  /*8780*/  FADD.FTZ R24, -R62, R25 ;  /* 0x000000193e187221 */ /* 0x000fe20000010100 */
[----:B------:R-:W-:Y:S02]  /*8790*/  SHF.R.S32.HI R38, RZ, 0x1f, R36 ;  /* 0x0000001fff267819 */ /* 0x000fe40000011424 */
        /* <DEDUP_REMOVED lines=21> */
.L_x_1318:
[----:B------:R-:W-:Y:S01]  /*88f0*/  ISETP.GE.U32.AND P0, PT, R36, UR12, PT ;  /* 0x0000000c24007c0c */ /* 0x000fe2000bf06070 */
[----:B------:R-:W-:Y:S01]  /*8900*/  BSSY B0, `(.L_x_1319) ;  /* 0x0000018000007945 */ /* 0x000fe20003800000 */
[--C-:B------:R-:W-:Y:S02]  /*8910*/  HADD2.F32 R27, -RZ, R19.reuse.H0_H0 ;  /* 0x20000013ff1b7230 */ /* 0x100fe40000004100 */
[----:B------:R-:W-:Y:S01]  /*8920*/  ISETP.GE.AND.EX P0, PT, R38, UR13, PT, P0 ;  /* 0x0000000d26007c0c */ /* 0x000fe2000bf06300 */
[----:B------:R-:W-:-:S03]  /*8930*/  HADD2.F32 R31, -RZ, R19.H1_H1 ;  /* 0x30000013ff1f7230 */ /* 0x000fc60000004100 */
        /* <DEDUP_REMOVED lines=15> */
[----:B------:R-:W-:Y:S01]  /*8a30*/  FFMA.FTZ R18, R17, R70, -R18 ;  /* 0x0000004611127223 */ /* 0x000fe20000010812 */
[----:B------:R-:W-:-:S03]  /*8a40*/  FMUL.FTZ R17, R26, R57 ;  /* 0x000000391a117220 */ /* 0x000fc60000410000 */
[----:B------:R-:W-:-:S05]  /*8a50*/  FMUL.FTZ R18, R18, R57 ;  /* 0x0000003912127220 */ /* 0x000fca0000410000 */
[----:B------:R-:W-:-:S05]  /*8a60*/  F2FP.F16.F32.PACK_AB R17, R17, R18 ;  /* 0x000000121111723e */ /* 0x000fca00000000ff */
[----:B------:R0:W-:Y:S02]  /*8a70*/  STG.E desc[UR8][R24.64], R17 ;  /* 0x0000001118007986 */ /* 0x0001e4000c101908 */
.L_x_1320:
[----:B------:R-:W-:Y:S05]  /*8a80*/  BSYNC B0 ;  /* 0x0000000000007941 */ /* 0x000fea0003800000 */
.L_x_1319:
[----:B------:R-:W-:Y:S01]  /*8a90*/  FADD.FTZ R18, -R62, R27 ;  /* 0x0000001b3e127221 */ /* 0x000fe20000010100 */
[----:B------:R-:W-:Y:S01]  /*8aa0*/  IADD3 R36, R28, 0x68, RZ ;  /* 0x000000681c247810 */ /* 0x000fe20007ffe0ff */
[----:B------:R-:W-:Y:S01]  /*8ab0*/  FADD.FTZ R26, -R62, R31 ;  /* 0x0000001f3e1a7221 */ /* 0x000fe20000010100 */
[--C-:B0-----:R-:W-:Y:S02]  /*8ac0*/  HADD2.F32 R17, -RZ, R20.reuse.H0_H0 ;  /* 0x20000014ff117230 */ /* 0x101fe40000004100 */
[-C--:B------:R-:W-:Y:S01]  /*8ad0*/  FMUL.FTZ R35, R18, R57.reuse ;  /* 0x0000003912237220 */ /* 0x080fe20000410000 */
[----:B------:R-:W-:Y:S01]  /*8ae0*/  HADD2.F32 R24, -RZ, R20.H1_H1 ;  /* 0x30000014ff187230 */ /* 0x000fe20000004100 */
        /* <DEDUP_REMOVED lines=21> */
.L_x_1321:
        /* <DEDUP_REMOVED lines=25> */
.L_x_1323:
[----:B------:R-:W-:Y:S05]  /*8dd0*/  BSYNC B0 ;  /* 0x0000000000007941 */ /* 0x000fea0003800000 */
.L_x_1322:
[----:B------:R-:W-:Y:S01]  /*8de0*/  FADD.FTZ R18, -R62, R25 ;  /* 0x000000193e127221 */ /* 0x000fe20000010100 */
[----:B------:R-:W-:Y:S01]  /*8df0*/  IADD3 R35, R28, 0x70, RZ ;  /* 0x000000701c237810 */ /* 0x000fe20007ffe0ff */
[----:B0-----:R-:W-:Y:S01]  /*8e00*/  FADD.FTZ R20, -R62, R27 ;  /* 0x0000001b3e147221 */ /* 0x001fe20000010100 */
[--C-:B------:R-:W-:Y:S02]  /*8e10*/  HADD2.F32 R17, -RZ, R22.reuse.H0_H0 ;  /* 0x20000016ff117230 */ /* 0x100fe40000004100 */
        /* <DEDUP_REMOVED lines=23> */
.L_x_1324:
[----:B------:R-:W-:Y:S01]  /*8f90*/  ISETP.GE.U32.AND P0, PT, R35, UR12, PT ;  /* 0x0000000c23007c0c */ /* 0x000fe2000bf06070 */
[--C-:B------:R-:W-:Y:S01]  /*8fa0*/  HADD2.F32 R19, -RZ, R23.reuse.H0_H0 ;  /* 0x20000017ff137230 */ /* 0x100fe20000004100 */
[----:B------:R-:W-:Y:S01]  /*8fb0*/  BSSY B0, `(.L_x_1325) ;  /* 0x0000019000007945 */ /* 0x000fe20003800000 */
[----:B------:R-:W-:Y:S01]  /*8fc0*/  HADD2.F32 R23, -RZ, R23.H1_H1 ;  /* 0x30000017ff177230 */ /* 0x000fe20000004100 */
[----:B------:R-:W-:Y:S02]  /*8fd0*/  ISETP.GE.AND.EX P0, PT, R36, UR13, PT, P0 ;  /* 0x0000000d24007c0c */ /* 0x000fe4000bf06300 */
[----:B------:R-:W-:Y:S02]  /*8fe0*/  FADD.FTZ R24, -R62, R19 ;  /* 0x000000133e187221 */ /* 0x000fe40000010100 */
[----:B------:R-:W-:Y:S01]  /*8ff0*/  ISETP.LT.U32.AND P0, PT, R2, 0x1e0, !P0 ;  /* 0x000001e00200780c */ /* 0x000fe20004701070 */
[----:B------:R-:W-:-:S12]  /*9000*/  FADD.FTZ R62, -R62, R23 ;  /* 0x000000173e3e7221 */ /* 0x000fd80000010100 */
        /* <DEDUP_REMOVED lines=19> */
.L_x_1326:
[----:B------:R-:W-:Y:S05]  /*9140*/  BSYNC B0 ;  /* 0x0000000000007941 */ /* 0x000fea0003800000 */
.L_x_1325:
[----:B------:R-:W-:Y:S01]  /*9150*/  IADD3 R28, R28, 0x78, RZ ;  /* 0x000000781c1c7810 */ /* 0x000fe20007ffe0ff */
        /* <DEDUP_REMOVED lines=24> */
.L_x_1327:
[----:B------:R-:W-:Y:S01]  /*92e0*/  ISETP.GE.U32.AND P0, PT, R28, UR12, PT ;  /* 0x0000000c1c007c0c */ /* 0x000fe2000bf06070 */
[----:B------:R-:W-:Y:S03]  /*92f0*/  BSSY B0, `(.L_x_1328) ;  /* 0x0000015000007945 */ /* 0x000fe60003800000 */
[----:B------:R-:W-:-:S04]  /*9300*/  ISETP.GE.AND.EX P0, PT, R26, UR13, PT, P0 ;  /* 0x0000000d1a007c0c */ /* 0x000fc8000bf06300 */
[----:B------:R-:W-:-:S13]  /*9310*/  ISETP.LT.U32.AND P0, PT, R2, 0x1e0, !P0 ;  /* 0x000001e00200780c */ /* 0x000fda0004701070 */
[----:B------:R-:W-:Y:S05]  /*9320*/  @!P0 BRA `(.L_x_1329) ;  /* 0x0000000000448947 */ /* 0x000fea0003800000 */
[----:B------:R-:W-:Y:S01]  /*9330*/  ULDC.64 UR12, c[0x0][0x288] ;  /* 0x0000a200000c7ab9 */ /* 0x000fe20000000a00 */
[----:B------:R-:W-:Y:S01]  /*9340*/  MOV R64, R66 ;  /* 0x0000004200407202 */ /* 0x000fe20000000f00 */
[C-C-:B------:R-:W-:Y:S01]  /*9350*/  FFMA.FTZ R20, R29.reuse, R27, R30.reuse ;  /* 0x0000001b1d147223 */ /* 0x140fe2000001001e */
[----:B------:R-:W-:Y:S02]  /*9360*/  IMAD R19, R122, UR12, RZ ;  /* 0x0000000c7a137c24 */ /* 0x000fe4000f8e02ff */
[----:B------:R-:W-:Y:S01]  /*9370*/  FFMA.FTZ R29, R29, R62, R30 ;  /* 0x0000003e1d1d7223 */ /* 0x000fe2000001001e */
        /* <DEDUP_REMOVED lines=12> */
.L_x_1329:
[----:B------:R-:W-:Y:S05]  /*9440*/  BSYNC B0 ;  /* 0x0000000000007941 */ /* 0x000fea0003800000 */
.L_x_1328:
[----:B------:R-:W-:Y:S02]  /*9450*/  IADD3 R7, R4, R7, RZ ;  /* 0x0000000704077210 */ /* 0x000fe40007ffe0ff */
[----:B------:R-:W-:Y:S02]  /*9460*/  IADD3 R6, R6, 0x1, RZ ;  /* 0x0000000106067810 */ /* 0x000fe40007ffe0ff */
[----:B------:R-:W-:-:S13]  /*9470*/  ISETP.GE.AND P0, PT, R7, UR4, PT ;  /* 0x0000000407007c0c */ /* 0x000fda000bf06270 */
[----:B------:R-:W-:Y:S05]  /*9480*/  @!P0 BRA `(.L_x_1330) ;  /* 0xffffff7000ac8947 */ /* 0x000fea000383ffff */
.L_x_1247:
        /* <DEDUP_REMOVED lines=23> */
.L_x_1332:
[----:B------:R-:W-:Y:S05]  /*9600*/  BSYNC B0 ;  /* 0x0000000000007941 */ /* 0x000fea0003800000 */
.L_x_1331:
[----:B------:R-:W-:Y:S05]  /*9610*/  @P0 EXIT ;  /* 0x000000000000094d */ /* 0x000fea0003800000 */
[----:B------:R-:W-:Y:S05]  /*9620*/  @P2 BRA `(.L_x_1333) ;  /* 0x0000000000202947 */ /* 0x000fea0003800000 */
[----:B------:R-:W-:-:S05]  /*9630*/  IMAD R0, R6, R9, RZ ;  /* 0x0000000906007224 */ /* 0x000fca00078e02ff */
[----:B------:R-:W-:-:S13]  /*9640*/  ISETP.NE.AND P0, PT, R0, -0x1, PT ;  /* 0xffffffff0000780c */ /* 0x000fda0003f05270 */
[----:B------:R-:W-:Y:S05]  /*9650*/  @!P0 BRA `(.L_x_1333) ;  /* 0x0000000000148947 */ /* 0x000fea0003800000 */
.L_x_1334:
[----:B-1----:R-:W2:Y:S04]  /*9660*/  LDG.E.STRONG.GPU R3, desc[UR8][R4.64] ;  /* 0x0000000804037981 */ /* 0x002ea8000c1ef900 */
[----:B--2---:R-:W-:Y:S01]  /*9670*/  CCTL.IVALL ;  /* 0x00000000ff00798f */ /* 0x004fe20002000000 */
[----:B------:R-:W-:Y:S05]  /*9680*/  YIELD ;  /* 0x0000000000007946 */ /* 0x000fea0003800000 */
[----:B------:R-:W-:-:S13]  /*9690*/  ISETP.NE.AND P0, PT, R3, R0, PT ;  /* 0x000000000300720c */ /* 0x000fda0003f05270 */
[----:B------:R-:W-:Y:S05]  /*96a0*/  @P0 BRA `(.L_x_1334) ;  /* 0xfffffffc00ec0947 */ /* 0x000fea000383ffff */
.L_x_1333:
[----:B------:R-:W-:Y:S05]  /*96b0*/  WARPSYNC.ALL ;  /* 0x0000000000007948 */ /* 0x000fea0003800000 */
[----:B------:R-:W2:Y:S08]  /*96c0*/  LDC.64 R24, c[0x0][0x288] ;  /* 0x0000a200ff187b82 */ /* 0x000eb00000000a00 */
[----:B------:R-:W-:Y:S01]  /*96d0*/  BAR.SYNC.DEFER_BLOCKING 0x0 ;  /* 0x0000000000007b1d */ /* 0x000fe20000010000 */
[----:B--2---:R-:W-:-:S04]  /*96e0*/  LEA.HI R0, P0, R25, R24, RZ, 0x1 ;  /* 0x0000001819007211 */ /* 0x004fc800078108ff */
[----:B-1----:R-:W-:-:S04]  /*96f0*/  IADD3.X R3, RZ, R25, RZ, P0, !PT ;  /* 0x00000019ff037210 */ /* 0x002fc800007fe4ff */
[--C-:B------:R-:W-:Y:S02]  /*9700*/  SHF.R.S64 R27, R0, 0x1, R3.reuse ;  /* 0x00000001001b7819 */ /* 0x100fe40000001003 */
[----:B------:R-:W-:Y:S02]  /*9710*/  SHF.R.S32.HI R0, RZ, 0x1f, R2 ;  /* 0x0000001fff007819 */ /* 0x000fe40000011402 */
[----:B------:R-:W-:Y:S02]  /*9720*/  SHF.R.S32.HI R29, RZ, 0x1, R3 ;  /* 0x00000001ff1d7819 */ /* 0x000fe40000011403 */
[----:B------:R-:W-:-:S04]  /*9730*/  ISETP.GT.U32.AND P0, PT, R27, R2, PT ;  /* 0x000000021b00720c */ /* 0x000fc80003f04070 */
[----:B------:R-:W-:-:S13]  /*9740*/  ISETP.GT.AND.EX P0, PT, R29, R0, PT, P0 ;  /* 0x000000001d00720c */ /* 0x000fda0003f04300 */
[----:B------:R-:W-:Y:S05]  /*9750*/  @!P0 EXIT ;  /* 0x000000000000894d */ /* 0x000fea0003800000 */
[----:B------:R-:W-:Y:S01]  /*9760*/  IMAD.WIDE.U32 R4, R24, 0x3, RZ ;  /* 0x0000000318047825 */ /* 0x000fe200078e00ff */
[----:B------:R-:W-:Y:S01]  /*9770*/  LEA R3, R25, R25, 0x1 ;  /* 0x0000001919037211 */ /* 0x000fe200078e08ff */
[----:B0-----:R-:W0:Y:S01]  /*9780*/  LDC.64 R16, c[0x0][0x218] ;  /* 0x00008600ff107b82 */ /* 0x001e220000000a00 */
[----:B------:R-:W-:Y:S01]  /*9790*/  SHF.L.U64.HI R33, R27, 0x2, R29 ;  /* 0x000000021b217819 */ /* 0x000fe2000001021d */
[----:B------:R-:W-:Y:S01]  /*97a0*/  ULDC.64 UR4, c[0x0][0x268] ;  /* 0x00009a0000047ab9 */ /* 0x000fe20000000a00 */
[----:B------:R-:W-:-:S04]  /*97b0*/  IADD3 R3, R5, R3, RZ ;  /* 0x0000000305037210 */ /* 0x000fc80007ffe0ff */
[----:B------:R-:W-:Y:S01]  /*97c0*/  LEA.HI R4, P0, R3, R4, RZ, 0x1 ;  /* 0x0000000403047211 */ /* 0x000fe200078108ff */
[----:B------:R-:W1:Y:S03]  /*97d0*/  LDC.64 R18, c[0x0][0x220] ;  /* 0x00008800ff127b82 */ /* 0x000e660000000a00 */
[----:B------:R-:W-:-:S04]  /*97e0*/  IADD3.X R3, RZ, R3, RZ, P0, !PT ;  /* 0x00000003ff037210 */ /* 0x000fc800007fe4ff */
[--C-:B------:R-:W-:Y:S02]  /*97f0*/  SHF.R.S64 R31, R4, 0x1, R3.reuse ;  /* 0x00000001041f7819 */ /* 0x100fe40000001003 */
[----:B------:R-:W-:Y:S02]  /*9800*/  SHF.R.S32.HI R4, RZ, 0x1, R3 ;  /* 0x00000001ff047819 */ /* 0x000fe40000011403 */
[----:B------:R-:W-:Y:S02]  /*9810*/  SHF.L.U64.HI R3, R24, 0x2, R25 ;  /* 0x0000000218037819 */ /* 0x000fe40000010219 */
[----:B------:R-:W-:-:S07]  /*9820*/  SHF.L.U64.HI R25, R31, 0x2, R4 ;  /* 0x000000021f197819 */ /* 0x000fce0000010204 */
.L_x_1335:
        /* <DEDUP_REMOVED lines=23> */
.L_x_1336:
        /* <DEDUP_REMOVED lines=14> */
.L_x_5607:


//--------------------- .text._Z35group_norm_nhwc_bwd_one_pass_kernelI11Fp16IOFp32WLi256ELi120ELi480EEv26Group_norm_nhwc_bwd_params --------------------------
	.section	.text._Z35group_norm_nhwc_bwd_one_pass_kernelI11Fp16IOFp32WLi256ELi120ELi480EEv26Group_norm_nhwc_bwd_params,"ax",@progbits
	.align	128
        .global         _Z35group_norm_nhwc_bwd_one_pass_kernelI11Fp16IOFp32WLi256ELi120ELi480EEv26Group_norm_nhwc_bwd_params
        .type           _Z35group_norm_nhwc_bwd_one_pass_kernelI11Fp16IOFp32WLi256ELi120ELi480EEv26Group_norm_nhwc_bwd_params,@function
        .size           _Z35group_norm_nhwc_bwd_one_pass_kernelI11Fp16IOFp32WLi256ELi120ELi480EEv26Group_norm_nhwc_bwd_params,(.L_x_5608 - _Z35group_norm_nhwc_bwd_one_pass_kernelI11Fp16IOFp32WLi256ELi120ELi480EEv26Group_norm_nhwc_bwd_params)
        .other          _Z35group_norm_nhwc_bwd_one_pass_kernelI11Fp16IOFp32WLi256ELi120ELi480EEv26Group_norm_nhwc_bwd_params,@"STO_CUDA_ENTRY STV_DEFAULT"
_Z35group_norm_nhwc_bwd_one_pass_kernelI11Fp16IOFp32WLi256ELi120ELi480EEv26Group_norm_nhwc_bwd_params:
.text._Z35group_norm_nhwc_bwd_one_pass_kernelI11Fp16IOFp32WLi256ELi120ELi480EEv26Group_norm_nhwc_bwd_params:
[----:B------:R-:W-:Y:S08]  /*0000*/  LDC R1, c[0x0][0x28] ;  /* 0x00000a00ff017b82 */ /* 0x000ff00000000800 */
[----:B------:R-:W0:Y:S01]  /*0010*/  S2UR UR12, SR_CTAID.Y ;  /* 0x00000000000c79c3 */ /* 0x000e220000002600 */
[----:B------:R-:W-:Y:S01]  /*0020*/  ULDC UR4, c[0x0][0x2a0] ;  /* 0x0000a80000047ab9 */ /* 0x000fe20000000800 */
[----:B------:R-:W-:Y:S01]  /*0030*/  ULDC UR5, c[0x0][0x270] ;  /* 0x00009c0000057ab9 */ /* 0x000fe20000000800 */
[----:B------:R-:W1:Y:S01]  /*0040*/  S2R R0, SR_TID.X ;  /* 0x0000000000007919 */ /* 0x000e620000002100 */
[----:B------:R-:W-:Y:S01]  /*0050*/  UIMAD UR4, UR4, UR5, URZ ;  /* 0x00000005040472a4 */ /* 0x000fe2000f8e023f */
[----:B------:R-:W-:-:S03]  /*0060*/  ULDC.64 UR18, c[0x0][0x208] ;  /* 0x0000820000127ab9 */ /* 0x000fc60000000a00 */
[----:B0-----:R-:W-:-:S06]  /*0070*/  UISETP.GE.AND UP0, UPT, UR12, UR4, UPT ;  /* 0x000000040c00728c */ /* 0x001fcc000bf06270 */
[----:B------:R-:W-:-:S13]  /*0080*/  PLOP3.LUT P0, PT, PT, PT, UP0, 0x80, 0x0 ;  /* 0x000000000000781c */ /* 0x000fda0003f0f008 */
[----:B-1----:R-:W-:Y:S05]  /*0090*/  @P0 BRA `(.L_x_1337) ;  /* 0x0000011000ac0947 */ /* 0x002fea0003800000 */
[----:B------:R-:W0:Y:S01]  /*00a0*/  S2UR UR20, SR_CTAID.X ;  /* 0x00000000001479c3 */ /* 0x000e220000002500 */
[C---:B------:R-:W-:Y:S01]  /*00b0*/  IMAD.WIDE.U32 R4, R0.reuse, -0x77777777, RZ ;  /* 0x8888888900047825 */ /* 0x040fe200078e00ff */
[----:B------:R-:W-:Y:S01]  /*00c0*/  ULDC.64 UR4, c[0x0][0x290] ;  /* 0x0000a40000047ab9 */ /* 0x000fe20000000a00 */
[----:B------:R-:W-:Y:S01]  /*00d0*/  ISETP.GE.U32.AND P1, PT, R0, 0x1e0, PT ;  /* 0x000001e00000780c */ /* 0x000fe20003f26070 */
[----:B------:R-:W-:Y:S01]  /*00e0*/  ULDC.64 UR8, c[0x0][0x288] ;  /* 0x0000a20000087ab9 */ /* 0x000fe20000000a00 */
[----:B------:R-:W-:Y:S01]  /*00f0*/  LOP3.LUT R3, R3, 0xfff7ffff, RZ, 0xc0, !PT ;  /* 0xfff7ffff03037812 */ /* 0x000fe200078ec0ff */
[----:B------:R-:W1:Y:S01]  /*0100*/  S2R R125, SR_LANEID ;  /* 0x00000000007d7919 */ /* 0x000e620000000000 */
[----:B------:R-:W-:Y:S01]  /*0110*/  SHF.R.U32.HI R99, RZ, 0x5, R5 ;  /* 0x00000005ff637819 */ /* 0x000fe20000011605 */
[----:B------:R-:W0:Y:S01]  /*0120*/  LDC R2, c[0x0][0x2ac] ;  /* 0x0000ab00ff027b82 */ /* 0x000e220000000800 */
[----:B------:R-:W-:Y:S01]  /*0130*/  UIMAD UR11, UR9, 0x3, URZ ;  /* 0x00000003090b78a4 */ /* 0x000fe2000f8e023f */
[----:B------:R-:W-:-:S06]  /*0140*/  ULDC.U8 UR21, c[0x0][0x2a4] ;  /* 0x0000a90000157ab9 */ /* 0x000fcc0000000000 */
[----:B------:R-:W2:Y:S01]  /*0150*/  S2UR UR6, SR_CgaCtaId ;  /* 0x00000000000679c3 */ /* 0x000ea20000008800 */
[----:B0-----:R-:W-:Y:S02]  /*0160*/  IMAD R2, R2, UR20, R99 ;  /* 0x0000001402027c24 */ /* 0x001fe4000f8e0263 */
[----:B------:R-:W-:-:S03]  /*0170*/  IMAD R99, R99, -0x3c, R0 ;  /* 0xffffffc463637824 */ /* 0x000fc600078e0200 */
        /* <DEDUP_REMOVED lines=18> */
[----:B------:R-:W-:Y:S02]  /*02a0*/  ISETP.LT.AND.EX P2, PT, R7, UR5, !P1, P0 ;  /* 0x0000000507007c0c */ /* 0x000fe4000cf41300 */
[----:B------:R-:W-:Y:S02]  /*02b0*/  LOP3.LUT R3, R3, 0xfffdffff, RZ, 0xc0, !PT ;  /* 0xfffdffff03037812 */ /* 0x000fe400078ec0ff */
[----:B------:R-:W-:Y:S02]  /*02c0*/  ISETP.LT.U32.AND P0, PT, R2, UR4, PT ;  /* 0x0000000402007c0c */ /* 0x000fe4000bf01070 */
[----:B------:R-:W-:Y:S02]  /*02d0*/  @P3 LOP3.LUT R3, R3, 0x20000, RZ, 0xfc, !PT ;  /* 0x0002000003033812 */ /* 0x000fe400078efcff */
[----:B------:R-:W-:Y:S02]  /*02e0*/  SHF.R.S32.HI R8, RZ, 0x1f, R2 ;  /* 0x0000001fff087819 */ /* 0x000fe40000011402 */
[----:B------:R-:W-:-:S02]  /*02f0*/  LOP3.LUT R3, R3, 0xfffeffff, RZ, 0xc0, !PT ;  /* 0xfffeffff03037812 */ /* 0x000fc400078ec0ff */
[----:B------:R-:W-:Y:S02]  /*0300*/  IADD3 R124, R2, 0x8, RZ ;  /* 0x00000008027c7810 */ /* 0x000fe40007ffe0ff */
[----:B------:R-:W-:Y:S02]  /*0310*/  @P2 LOP3.LUT R3, R3, 0x10000, RZ, 0xfc, !PT ;  /* 0x0001000003032812 */ /* 0x000fe400078efcff */
[----:B------:R-:W-:Y:S02]  /*0320*/  ISETP.LT.AND.EX P2, PT, R8, UR5, !P1, P0 ;  /* 0x0000000508007c0c */ /* 0x000fe4000cf41300 */
[----:B------:R-:W-:Y:S02]  /*0330*/  ISETP.LT.U32.AND P0, PT, R124, UR4, PT ;  /* 0x000000047c007c0c */ /* 0x000fe4000bf01070 */
[----:B------:R-:W-:Y:S02]  /*0340*/  SHF.R.S32.HI R23, RZ, 0x1f, R124 ;  /* 0x0000001fff177819 */ /* 0x000fe4000001147c */
[----:B------:R-:W-:-:S02]  /*0350*/  IADD3 R123, R2, 0x10, RZ ;  /* 0x00000010027b7810 */ /* 0x000fc40007ffe0ff */
[----:B------:R-:W-:Y:S02]  /*0360*/  ISETP.LT.AND.EX P3, PT, R23, UR5, !P1, P0 ;  /* 0x0000000517007c0c */ /* 0x000fe4000cf61300 */
[----:B------:R-:W-:Y:S02]  /*0370*/  LOP3.LUT R3, R3, 0xffefffff, RZ, 0xc0, !PT ;  /* 0xffefffff03037812 */ /* 0x000fe400078ec0ff */
[----:B------:R-:W-:Y:S02]  /*0380*/  SHF.R.S32.HI R22, RZ, 0x1f, R123 ;  /* 0x0000001fff167819 */ /* 0x000fe4000001147b */
[----:B------:R-:W-:Y:S02]  /*0390*/  ISETP.LT.U32.AND P0, PT, R123, UR4, PT ;  /* 0x000000047b007c0c */ /* 0x000fe4000bf01070 */
[----:B------:R-:W-:Y:S02]  /*03a0*/  @P2 LOP3.LUT R3, R3, 0x100000, RZ, 0xfc, !PT ;  /* 0x0010000003032812 */ /* 0x000fe400078efcff */
        /* <DEDUP_REMOVED lines=78> */
[----:B------:R-:W-:-:S02]  /*0890*/  ISETP.LT.AND.EX P0, PT, R9, UR5, !P1, P0 ;  /* 0x0000000509007c0c */ /* 0x000fc4000cf01300 */
[----:B------:R-:W-:Y:S02]  /*08a0*/  LOP3.LUT R3, R3, 0xfffffffb, RZ, 0xc0, !PT ;  /* 0xfffffffb03037812 */ /* 0x000fe400078ec0ff */
[C---:B------:R-:W-:Y:S02]  /*08b0*/  IADD3 R105, R2.reuse, 0x80, RZ ;  /* 0x0000008002697810 */ /* 0x040fe40007ffe0ff */
[----:B------:R-:W-:Y:S02]  /*08c0*/  @P2 LOP3.LUT R3, R3, 0x4, RZ, 0xfc, !PT ;  /* 0x0000000403032812 */ /* 0x000fe400078efcff */
[C---:B------:R-:W-:Y:S02]  /*08d0*/  IADD3 R104, R2.reuse, 0x88, RZ ;  /* 0x0000008802687810 */ /* 0x040fe40007ffe0ff */
[C---:B------:R-:W-:Y:S02]  /*08e0*/  IADD3 R103, R2.reuse, 0x90, RZ ;  /* 0x0000009002677810 */ /* 0x040fe40007ffe0ff */
[----:B------:R-:W-:-:S02]  /*08f0*/  IADD3 R102, R2, 0x98, RZ ;  /* 0x0000009802667810 */ /* 0x000fc40007ffe0ff */
[----:B------:R-:W-:Y:S02]  /*0900*/  LOP3.LUT R3, R3, 0xfffffffd, RZ, 0xc0, !PT ;  /* 0xfffffffd03037812 */ /* 0x000fe400078ec0ff */
[----:B------:R-:W-:Y:S02]  /*0910*/  IADD3 R101, R2, 0xa0, RZ ;  /* 0x000000a002657810 */ /* 0x000fe40007ffe0ff */
[----:B------:R-:W-:Y:S02]  /*0920*/  SHF.R.S32.HI R8, RZ, 0x1f, R105 ;  /* 0x0000001fff087819 */ /* 0x000fe40000011469 */
[----:B------:R-:W-:Y:S02]  /*0930*/  SHF.R.S32.HI R7, RZ, 0x1f, R104 ;  /* 0x0000001fff077819 */ /* 0x000fe40000011468 */
[----:B------:R-:W-:Y:S02]  /*0940*/  SHF.R.S32.HI R6, RZ, 0x1f, R103 ;  /* 0x0000001fff067819 */ /* 0x000fe40000011467 */
[----:B------:R-:W-:-:S02]  /*0950*/  SHF.R.S32.HI R5, RZ, 0x1f, R102 ;  /* 0x0000001fff057819 */ /* 0x000fc40000011466 */
[----:B------:R-:W-:Y:S02]  /*0960*/  ISETP.LT.U32.AND P5, PT, R105, UR4, PT ;  /* 0x0000000469007c0c */ /* 0x000fe4000bfa1070 */
[----:B------:R-:W-:Y:S02]  /*0970*/  @P0 LOP3.LUT R3, R3, 0x2, RZ, 0xfc, !PT ;  /* 0x0000000203030812 */ /* 0x000fe400078efcff */
[----:B------:R-:W-:Y:S02]  /*0980*/  ISETP.LT.U32.AND P4, PT, R104, UR4, PT ;  /* 0x0000000468007c0c */ /* 0x000fe4000bf81070 */
[----:B------:R-:W-:Y:S02]  /*0990*/  ISETP.LT.U32.AND P3, PT, R103, UR4, PT ;  /* 0x0000000467007c0c */ /* 0x000fe4000bf61070 */
[----:B------:R-:W-:Y:S02]  /*09a0*/  ISETP.LT.U32.AND P2, PT, R102, UR4, PT ;  /* 0x0000000466007c0c */ /* 0x000fe4000bf41070 */
[----:B------:R-:W-:-:S02]  /*09b0*/  SHF.R.S32.HI R4, RZ, 0x1f, R101 ;  /* 0x0000001fff047819 */ /* 0x000fc40000011465 */
[----:B------:R-:W-:Y:S02]  /*09c0*/  ISETP.LT.U32.AND P0, PT, R101, UR4, PT ;  /* 0x0000000465007c0c */ /* 0x000fe4000bf01070 */
[----:B------:R-:W-:Y:S02]  /*09d0*/  ISETP.LT.AND.EX P5, PT, R8, UR5, !P1, P5 ;  /* 0x0000000508007c0c */ /* 0x000fe4000cfa1350 */
[----:B------:R-:W-:Y:S02]  /*09e0*/  ISETP.LT.AND.EX P4, PT, R7, UR5, !P1, P4 ;  /* 0x0000000507007c0c */ /* 0x000fe4000cf81340 */
[----:B------:R-:W-:Y:S02]  /*09f0*/  ISETP.LT.AND.EX P3, PT, R6, UR5, !P1, P3 ;  /* 0x0000000506007c0c */ /* 0x000fe4000cf61330 */
[----:B------:R-:W-:Y:S02]  /*0a00*/  ISETP.LT.AND.EX P2, PT, R5, UR5, !P1, P2 ;  /* 0x0000000505007c0c */ /* 0x000fe4000cf41320 */
[----:B------:R-:W-:Y:S01]  /*0a10*/  ISETP.LT.AND.EX P1, PT, R4, UR5, !P1, P0 ;  /* 0x0000000504007c0c */ /* 0x000fe2000cf21300 */
[----:B------:R-:W-:Y:S01]  /*0a20*/  UIMAD.WIDE.U32 UR4, UR8, 0x3, URZ ;  /* 0x00000003080478a5 */ /* 0x000fe2000f8e003f */
[----:B------:R-:W-:Y:S01]  /*0a30*/  SHF.R.S32.HI R5, RZ, 0x1f, R0 ;  /* 0x0000001fff057819 */ /* 0x000fe20000011400 */
[----:B------:R-:W-:Y:S01]  /*0a40*/  ULEA.HI UR8, UP0, UR9, UR8, URZ, 0x1 ;  /* 0x0000000809087291 */ /* 0x000fe2000f81083f */
[----:B------:R-:W-:Y:S01]  /*0a50*/  SHF.L.U32 R99, R99, 0x1, RZ ;  /* 0x0000000163637819 */ /* 0x000fe200000006ff */
[----:B------:R-:W-:Y:S01]  /*0a60*/  UIADD3 UR11, UR5, UR11, URZ ;  /* 0x0000000b050b7290 */ /* 0x000fe2000fffe03f */
[----:B------:R-:W-:Y:S01]  /*0a70*/  LEA.HI R5, R5, R0, RZ, 0x5 ;  /* 0x0000000005057211 */ /* 0x000fe200078f28ff */
[----:B------:R-:W-:-:S02]  /*0a80*/  UIADD3.X UR10, URZ, UR9, URZ, UP0, !UPT ;  /* 0x000000093f0a7290 */ /* 0x000fc400087fe43f */
[----:B------:R-:W-:Y:S01]  /*0a90*/  ULEA.HI UR9, UP0, UR11, UR4, URZ, 0x1 ;  /* 0x000000040b097291 */ /* 0x000fe2000f81083f */
[----:B------:R-:W-:Y:S01]  /*0aa0*/  SHF.R.S32.HI R5, RZ, 0x5, R5 ;  /* 0x00000005ff057819 */ /* 0x000fe20000011405 */
[----:B------:R-:W-:Y:S01]  /*0ab0*/  USHF.R.S64 UR8, UR8, 0x1, UR10 ;  /* 0x0000000108087899 */ /* 0x000fe2000800100a */
[----:B------:R-:W-:Y:S01]  /*0ac0*/  UMOV UR4, 0x400 ;  /* 0x0000040000047882 */ /* 0x000fe20000000000 */
[----:B------:R-:W-:Y:S02]  /*0ad0*/  UIADD3.X UR11, URZ, UR11, URZ, UP0, !UPT ;  /* 0x0000000b3f0b7290 */ /* 0x000fe400087fe43f */
[----:B--2---:R-:W-:Y:S02]  /*0ae0*/  ULEA UR4, UR6, UR4, 0x18 ;  /* 0x0000000406047291 */ /* 0x004fe4000f8ec03f */
[----:B------:R-:W-:Y:S02]  /*0af0*/  USHF.R.S64 UR9, UR9, 0x1, UR11 ;  /* 0x0000000109097899 */ /* 0x000fe4000800100b */
[----:B------:R-:W-:-:S02]  /*0b00*/  USHF.R.S32.HI UR10, URZ, 0x1, UR10 ;  /* 0x000000013f0a7899 */ /* 0x000fc4000801140a */
[----:B------:R-:W-:Y:S01]  /*0b10*/  USHF.R.S32.HI UR11, URZ, 0x1, UR11 ;  /* 0x000000013f0b7899 */ /* 0x000fe2000801140b */
[----:B------:R-:W-:Y:S01]  /*0b20*/  LEA R100, R5, UR4, 0x3 ;  /* 0x0000000405647c11 */ /* 0x000fe2000f8e18ff */
[----:B------:R-:W-:Y:S02]  /*0b30*/  USHF.L.U64.HI UR10, UR8, 0x2, UR10 ;  /* 0x00000002080a7899 */ /* 0x000fe4000801020a */
[----:B------:R-:W-:Y:S01]  /*0b40*/  USHF.L.U64.HI UR11, UR9, 0x2, UR11 ;  /* 0x00000002090b7899 */ /* 0x000fe2000801020b */
[----:B-1----:R-:W-:-:S11]  /*0b50*/  UMOV UR4, URZ ;  /* 0x0000003f00047c82 */ /* 0x002fd60008000000 */
.L_x_1484:
[----:B------:R-:W-:Y:S01]  /*0b60*/  ULDC UR15, c[0x0][0x2a0] ;  /* 0x0000a800000f7ab9 */ /* 0x000fe20000000800 */
[----:B------:R-:W-:Y:S01]  /*0b70*/  IABS R6, UR12 ;  /* 0x0000000c00067c13 */ /* 0x000fe20008000000 */
[----:B------:R-:W-:Y:S01]  /*0b80*/  UMOV UR6, URZ ;  /* 0x0000003f00067c82 */ /* 0x000fe20008000000 */
[----:B0-----:R-:W-:Y:S01]  /*0b90*/  MOV R4, UR15 ;  /* 0x0000000f00047c02 */ /* 0x001fe20008000f00 */
[----:B------:R-:W-:Y:S01]  /*0ba0*/  UISETP.GE.AND UP2, UPT, UR12, URZ, UPT ;  /* 0x0000003f0c00728c */ /* 0x000fe2000bf46270 */
[----:B------:R-:W-:Y:S01]  /*0bb0*/  R2UR UR13, R6 ;  /* 0x00000000060d72ca */ /* 0x000fe200000e0000 */
[----:B------:R-:W0:Y:S01]  /*0bc0*/  @P5 LDC.64 R84, c[0x0][0x228] ;  /* 0x00008a00ff545b82 */ /* 0x000e220000000a00 */
[----:B------:R-:W-:Y:S01]  /*0bd0*/  IABS R4, R4 ;  /* 0x0000000400047213 */ /* 0x000fe20000000000 */
[----:B------:R-:W-:Y:S01]  /*0be0*/  HFMA2.MMA R76, -RZ, RZ, 0, 0 ;  /* 0x00000000ff4c7435 */ /* 0x000fe200000001ff */
[----:B------:R-:W-:Y:S02]  /*0bf0*/  P2R R52, PR, RZ, 0x4 ;  /* 0x00000004ff347803 */ /* 0x000fe40000000000 */
[----:B------:R-:W-:-:S02]  /*0c00*/  R2UR UR16, R4 ;  /* 0x00000000041072ca */ /* 0x000fc400000e0000 */
[C---:B------:R-:W-:Y:S01]  /*0c10*/  LOP3.LUT P2, RZ, R3.reuse, 0x100000, RZ, 0xc0, !PT ;  /* 0x0010000003ff7812 */ /* 0x040fe2000784c0ff */
[----:B------:R-:W1:Y:S01]  /*0c20*/  @P4 LDC.64 R82, c[0x0][0x228] ;  /* 0x00008a00ff524b82 */ /* 0x000e620000000a00 */
[----:B------:R-:W-:Y:S02]  /*0c30*/  SHF.R.S32.HI R10, RZ, 0x1f, R2 ;  /* 0x0000001fff0a7819 */ /* 0x000fe40000011402 */
[----:B------:R-:W-:Y:S02]  /*0c40*/  P2R R14, PR, RZ, 0x8 ;  /* 0x00000008ff0e7803 */ /* 0x000fe40000000000 */
[C---:B------:R-:W-:Y:S02]  /*0c50*/  LOP3.LUT P3, RZ, R3.reuse, 0x8000, RZ, 0xc0, !PT ;  /* 0x0000800003ff7812 */ /* 0x040fe4000786c0ff */
[----:B------:R-:W-:Y:S02]  /*0c60*/  SHF.R.S32.HI R12, RZ, 0x1f, R123 ;  /* 0x0000001fff0c7819 */ /* 0x000fe4000001147b */
[----:B------:R-:W-:Y:S01]  /*0c70*/  P2R R56, PR, RZ, 0x2 ;  /* 0x00000002ff387803 */ /* 0x000fe20000000000 */
[----:B------:R-:W2:Y:S01]  /*0c80*/  I2F.RP R4, UR16 ;  /* 0x0000001000047d06 */ /* 0x000ea20008209400 */
[----:B------:R-:W-:Y:S01]  /*0c90*/  LOP3.LUT P1, RZ, R3, 0x2000, RZ, 0xc0, !PT ;  /* 0x0000200003ff7812 */ /* 0x000fe2000782c0ff */
[----:B------:R-:W3:Y:S01]  /*0ca0*/  @P2 LDC.64 R8, c[0x0][0x288] ;  /* 0x0000a200ff082b82 */ /* 0x000ee20000000a00 */
[----:B------:R-:W-:-:S02]  /*0cb0*/  SHF.R.S32.HI R16, RZ, 0x1f, R120 ;  /* 0x0000001fff107819 */ /* 0x000fc40000011478 */
[----:B------:R-:W-:Y:S02]  /*0cc0*/  LOP3.LUT P6, RZ, R3, 0x200, RZ, 0xc0, !PT ;  /* 0x0000020003ff7812 */ /* 0x000fe400078cc0ff */
[----:B------:R-:W-:Y:S02]  /*0cd0*/  SHF.R.S32.HI R20, RZ, 0x1f, R116 ;  /* 0x0000001fff147819 */ /* 0x000fe40000011474 */
[----:B------:R-:W-:Y:S01]  /*0ce0*/  SHF.R.S32.HI R22, RZ, 0x1f, R115 ;  /* 0x0000001fff167819 */ /* 0x000fe20000011473 */
[----:B------:R-:W4:Y:S01]  /*0cf0*/  @P3 LDC.64 R80, c[0x0][0x230] ;  /* 0x00008c00ff503b82 */ /* 0x000f220000000a00 */
[----:B------:R-:W-:Y:S02]  /*0d00*/  SHF.R.S32.HI R26, RZ, 0x1f, R114 ;  /* 0x0000001fff1a7819 */ /* 0x000fe40000011472 */
[----:B------:R-:W-:Y:S01]  /*0d10*/  SHF.R.S32.HI R30, RZ, 0x1f, R113 ;  /* 0x0000001fff1e7819 */ /* 0x000fe20000011471 */
[----:B--2---:R-:W2:Y:S01]  /*0d20*/  MUFU.RCP R4, R4 ;  /* 0x0000000400047308 */ /* 0x004ea20000001000 */
[----:B------:R-:W-:-:S03]  /*0d30*/  SHF.R.S32.HI R50, RZ, 0x1f, R112 ;  /* 0x0000001fff327819 */ /* 0x000fc60000011470 */
[----:B------:R-:W0:Y:S01]  /*0d40*/  @P1 LDC.64 R94, c[0x0][0x230] ;  /* 0x00008c00ff5e1b82 */ /* 0x000e220000000a00 */
[----:B------:R-:W-:Y:S02]  /*0d50*/  SHF.R.S32.HI R54, RZ, 0x1f, R109 ;  /* 0x0000001fff367819 */ /* 0x000fe4000001146d */
[----:B------:R-:W-:Y:S02]  /*0d60*/  SHF.R.S32.HI R57, RZ, 0x1f, R108 ;  /* 0x0000001fff397819 */ /* 0x000fe4000001146c */
[----:B------:R-:W-:Y:S02]  /*0d70*/  SHF.R.S32.HI R60, RZ, 0x1f, R105 ;  /* 0x0000001fff3c7819 */ /* 0x000fe40000011469 */
[----:B------:R-:W-:Y:S01]  /*0d80*/  SHF.R.S32.HI R62, RZ, 0x1f, R104 ;  /* 0x0000001fff3e7819 */ /* 0x000fe20000011468 */
[----:B---3--:R-:W-:Y:S01]  /*0d90*/  @P2 IMAD R6, R10, R8, RZ ;  /* 0x000000080a062224 */ /* 0x008fe200078e02ff */
[----:B------:R-:W-:Y:S01]  /*0da0*/  SHF.R.S32.HI R10, RZ, 0x1f, R124 ;  /* 0x0000001fff0a7819 */ /* 0x000fe2000001147c */
[----:B------:R-:W3:Y:S01]  /*0db0*/  @P1 LDC.64 R38, c[0x0][0x228] ;  /* 0x00008a00ff261b82 */ /* 0x000ee20000000a00 */
[----:B------:R-:W-:Y:S01]  /*0dc0*/  SHF.R.S32.HI R64, RZ, 0x1f, R103 ;  /* 0x0000001fff407819 */ /* 0x000fe20000011467 */
[----:B------:R-:W-:Y:S01]  /*0dd0*/  @P2 IMAD R9, R2, R9, R6 ;  /* 0x0000000902092224 */ /* 0x000fe200078e0206 */
[----:B------:R-:W-:-:S02]  /*0de0*/  SHF.R.S32.HI R66, RZ, 0x1f, R102 ;  /* 0x0000001fff427819 */ /* 0x000fc40000011466 */
[----:B--2---:R-:W-:Y:S02]  /*0df0*/  IADD3 R5, R4, 0xffffffe, RZ ;  /* 0x0ffffffe04057810 */ /* 0x004fe40007ffe0ff */
[----:B------:R-:W-:Y:S01]  /*0e00*/  SHF.R.S32.HI R4, RZ, 0x1f, R99 ;  /* 0x0000001fff047819 */ /* 0x000fe20000011463 */
[----:B------:R-:W2:Y:S01]  /*0e10*/  @P6 LDC.64 R106, c[0x0][0x230] ;  /* 0x00008c00ff6a6b82 */ /* 0x000ea20000000a00 */
[----:B------:R-:W-:Y:S02]  /*0e20*/  SHF.R.S32.HI R68, RZ, 0x1f, R101 ;  /* 0x0000001fff447819 */ /* 0x000fe40000011465 */
[----:B------:R-:W1:Y:S05]  /*0e30*/  F2I.FTZ.U32.TRUNC.NTZ R5, R5 ;  /* 0x0000000500057305 */ /* 0x000e6a000021f000 */
[----:B------:R-:W2:Y:S01]  /*0e40*/  @P6 LDC.64 R92, c[0x0][0x228] ;  /* 0x00008a00ff5c6b82 */ /* 0x000ea20000000a00 */
[----:B------:R-:W-:-:S02]  /*0e50*/  MOV R75, RZ ;  /* 0x000000ff004b7202 */ /* 0x000fc40000000f00 */
[----:B------:R-:W-:Y:S02]  /*0e60*/  CS2R R90, SRZ ;  /* 0x00000000005a7805 */ /* 0x000fe4000001ff00 */
[----:B------:R-:W-:Y:S01]  /*0e70*/  CS2R R96, SRZ ;  /* 0x0000000000607805 */ /* 0x000fe2000001ff00 */
[----:B------:R-:W-:Y:S02]  /*0e80*/  HFMA2.MMA R98, -RZ, RZ, 0, 0 ;  /* 0x00000000ff627435 */ /* 0x000fe400000001ff */
[----:B------:R-:W2:Y:S01]  /*0e90*/  LDC R77, c[0x0][0x2ac] ;  /* 0x0000ab00ff4d7b82 */ /* 0x000ea20000000800 */
[----:B-1----:R-:W-:-:S13]  /*0ea0*/  R2UR UR7, R5 ;  /* 0x00000000050772ca */ /* 0x002fda00000e0000 */
[----:B------:R-:W-:-:S04]  /*0eb0*/  UIADD3 UR5, URZ, -UR7, URZ ;  /* 0x800000073f057290 */ /* 0x000fc8000fffe03f */
[----:B------:R-:W-:-:S04]  /*0ec0*/  UIMAD UR5, UR5, UR16, URZ ;  /* 0x00000010050572a4 */ /* 0x000fc8000f8e023f */
        /* <DEDUP_REMOVED lines=19> */
[----:B------:R-:W-:Y:S01]  /*1000*/  @UP2 UIADD3 UR7, UR7, 0x1, URZ ;  /* 0x0000000107072890 */ /* 0x000fe2000fffe03f */
[----:B------:R-:W-:Y:S02]  /*1010*/  MOV R7, UR16 ;  /* 0x0000001000077c02 */ /* 0x000fe40008000f00 */
[----:B------:R-:W-:Y:S02]  /*1020*/  MOV R5, UR24 ;  /* 0x0000001800057c02 */ /* 0x000fe40008000f00 */
[----:B------:R-:W-:Y:S01]  /*1030*/  IADD3 R42, P0, R99, UR24, RZ ;  /* 0x00000018632a7c10 */ /* 0x000fe2000ff1e0ff */
[----:B------:R-:W-:-:S03]  /*1040*/  @!UP1 UIADD3 UR7, -UR7, URZ, URZ ;  /* 0x0000003f07079290 */ /* 0x000fc6000fffe13f */
[----:B------:R-:W-:Y:S01]  /*1050*/  LEA.HI.X.SX32 R43, R5, R4, 0x1, P0 ;  /* 0x00000004052b7211 */ /* 0x000fe200000f0eff */
[----:B------:R-:W-:Y:S01]  /*1060*/  USEL UR7, UR13, UR7, !UP0 ;  /* 0x000000070d077287 */ /* 0x000fe2000c000000 */
[----:B------:R-:W1:Y:S03]  /*1070*/  @P2 LDC.64 R4, c[0x0][0x230] ;  /* 0x00008c00ff042b82 */ /* 0x000e660000000a00 */
[----:B------:R-:W-:Y:S02]  /*1080*/  USHF.R.S32.HI UR5, URZ, 0x1f, UR7 ;  /* 0x0000001f3f057899 */ /* 0x000fe40008011407 */
[----:B------:R-:W-:Y:S02]  /*1090*/  IMAD.WIDE.U32 R42, R7, UR7, R42 ;  /* 0x00000007072a7c25 */ /* 0x000fe4000f8e002a */
[----:B------:R-:W-:Y:S01]  /*10a0*/  UIMAD UR5, UR5, UR16, URZ ;  /* 0x00000010050572a4 */ /* 0x000fe2000f8e023f */
[----:B------:R-:W-:-:S03]  /*10b0*/  @P2 MOV R40, R42 ;  /* 0x0000002a00282202 */ /* 0x000fc60000000f00 */
[----:B------:R-:W-:-:S03]  /*10c0*/  UIMAD UR5, UR7, UR17, UR5 ;  /* 0x00000011070572a4 */ /* 0x000fc6000f8e0205 */
[----:B------:R-:W-:-:S03]  /*10d0*/  ULDC.64 UR6, c[0x0][0x290] ;  /* 0x0000a40000067ab9 */ /* 0x000fc60000000a00 */
[----:B------:R-:W-:-:S04]  /*10e0*/  IADD3 R41, R43, UR5, RZ ;  /* 0x000000052b297c10 */ /* 0x000fc8000fffe0ff */
[-C--:B------:R-:W-:Y:S01]  /*10f0*/  @P5 MOV R61, R41.reuse ;  /* 0x00000029003d5202 */ /* 0x080fe20000000f00 */
[----:B------:R-:W-:Y:S01]  /*1100*/  @P2 IMAD.WIDE.U32 R6, R2, R8, R40 ;  /* 0x0000000802062225 */ /* 0x000fe200078e0028 */
[----:B------:R-:W-:-:S04]  /*1110*/  @P4 MOV R63, R41 ;  /* 0x00000029003f4202 */ /* 0x000fc80000000f00 */
[----:B------:R-:W-:Y:S02]  /*1120*/  @P2 IADD3 R7, R7, R9, RZ ;  /* 0x0000000907072210 */ /* 0x000fe40007ffe0ff */
[----:B------:R-:W4:Y:S01]  /*1130*/  @P2 LDC.64 R8, c[0x0][0x228] ;  /* 0x00008a00ff082b82 */ /* 0x000f220000000a00 */
[C---:B------:R-:W-:Y:S02]  /*1140*/  @P2 SHF.L.U32 R59, R6.reuse, 0x1, RZ ;  /* 0x00000001063b2819 */ /* 0x040fe400000006ff */
[----:B------:R-:W-:Y:S02]  /*1150*/  @P2 SHF.L.U64.HI R6, R6, 0x1, R7 ;  /* 0x0000000106062819 */ /* 0x000fe40000010207 */
[----:B-1----:R-:W-:Y:S02]  /*1160*/  @P2 IADD3 R4, P0, R59, R4, RZ ;  /* 0x000000043b042210 */ /* 0x002fe40007f1e0ff */
[----:B------:R-:W-:Y:S02]  /*1170*/  @P3 MOV R7, R41 ;  /* 0x0000002900073202 */ /* 0x000fe40000000f00 */
[----:B------:R-:W-:-:S02]  /*1180*/  @P2 IADD3.X R5, R6, R5, RZ, P0, !PT ;  /* 0x0000000506052210 */ /* 0x000fc400007fe4ff */
[----:B----4-:R-:W-:-:S04]  /*1190*/  @P2 IADD3 R58, P0, R59, R8, RZ ;  /* 0x000000083b3a2210 */ /* 0x010fc80007f1e0ff */
[----:B------:R-:W-:Y:S02]  /*11a0*/  @P2 IADD3.X R59, R6, R9, RZ, P0, !PT ;  /* 0x00000009063b2210 */ /* 0x000fe400007fe4ff */
[----:B------:R-:W1:Y:S01]  /*11b0*/  @P3 LDC.64 R8, c[0x0][0x288] ;  /* 0x0000a200ff083b82 */ /* 0x000e620000000a00 */
[----:B------:R-:W-:Y:S01]  /*11c0*/  LOP3.LUT P2, RZ, R3, 0x4000, RZ, 0xc0, !PT ;  /* 0x0000400003ff7812 */ /* 0x000fe2000784c0ff */
[----:B-1----:R-:W-:-:S12]  /*11d0*/  @P3 IMAD R6, R10, R8, RZ ;  /* 0x000000080a063224 */ /* 0x002fd800078e02ff */
[----:B------:R-:W1:Y:S01]  /*11e0*/  @P2 LDC.64 R10, c[0x0][0x288] ;  /* 0x0000a200ff0a2b82 */ /* 0x000e620000000a00 */
[----:B------:R-:W-:Y:S01]  /*11f0*/  @P3 IMAD R9, R124, R9, R6 ;  /* 0x000000097c093224 */ /* 0x000fe200078e0206 */
[----:B------:R-:W-:-:S05]  /*1200*/  @P3 MOV R6, R42 ;  /* 0x0000002a00063202 */ /* 0x000fca0000000f00 */
[----:B------:R-:W-:-:S05]  /*1210*/  @P3 IMAD.WIDE.U32 R6, R124, R8, R6 ;  /* 0x000000087c063225 */ /* 0x000fca00078e0006 */
[----:B------:R-:W-:Y:S02]  /*1220*/  @P3 IADD3 R7, R7, R9, RZ ;  /* 0x0000000907073210 */ /* 0x000fe40007ffe0ff */
[----:B------:R-:W4:Y:S01]  /*1230*/  @P3 LDC.64 R8, c[0x0][0x228] ;  /* 0x00008a00ff083b82 */ /* 0x000f220000000a00 */
[C---:B------:R-:W-:Y:S02]  /*1240*/  @P3 SHF.L.U32 R47, R6.reuse, 0x1, RZ ;  /* 0x00000001062f3819 */ /* 0x040fe400000006ff */
[----:B------:R-:W-:Y:S02]  /*1250*/  @P3 SHF.L.U64.HI R6, R6, 0x1, R7 ;  /* 0x0000000106063819 */ /* 0x000fe40000010207 */
[----:B------:R-:W-:-:S04]  /*1260*/  @P3 IADD3 R80, P0, R47, R80, RZ ;  /* 0x000000502f503210 */ /* 0x000fc80007f1e0ff */
[----:B------:R-:W-:Y:S02]  /*1270*/  @P3 IADD3.X R81, R6, R81, RZ, P0, !PT ;  /* 0x0000005106513210 */ /* 0x000fe400007fe4ff */
[----:B----4-:R-:W-:Y:S01]  /*1280*/  @P3 IADD3 R46, P0, R47, R8, RZ ;  /* 0x000000082f2e3210 */ /* 0x010fe20007f1e0ff */
[----:B-1----:R-:W-:Y:S01]  /*1290*/  @P2 IMAD R8, R12, R10, RZ ;  /* 0x0000000a0c082224 */ /* 0x002fe200078e02ff */
[----:B------:R-:W-:Y:S02]  /*12a0*/  SHF.R.S32.HI R12, RZ, 0x1f, R122 ;  /* 0x0000001fff0c7819 */ /* 0x000fe4000001147a */
[----:B------:R-:W-:Y:S01]  /*12b0*/  @P3 IADD3.X R47, R6, R9, RZ, P0, !PT ;  /* 0x00000009062f3210 */ /* 0x000fe200007fe4ff */
[----:B------:R-:W-:Y:S01]  /*12c0*/  @P2 IMAD R11, R123, R11, R8 ;  /* 0x0000000b7b0b2224 */ /* 0x000fe200078e0208 */
[----:B------:R-:W-:Y:S01]  /*12d0*/  @P2 MOV R8, R42 ;  /* 0x0000002a00082202 */ /* 0x000fe20000000f00 */
[----:B------:R-:W1:Y:S01]  /*12e0*/  @P2 LDC.64 R6, c[0x0][0x230] ;  /* 0x00008c00ff062b82 */ /* 0x000e620000000a00 */
[----:B------:R-:W-:-:S02]  /*12f0*/  @P2 MOV R9, R41 ;  /* 0x0000002900092202 */ /* 0x000fc40000000f00 */
[----:B------:R-:W-:Y:S01]  /*1300*/  LOP3.LUT P3, RZ, R3, 0x1000, RZ, 0xc0, !PT ;  /* 0x0000100003ff7812 */ /* 0x000fe2000786c0ff */
[----:B------:R-:W-:-:S05]  /*1310*/  @P2 IMAD.WIDE.U32 R8, R123, R10, R8 ;  /* 0x0000000a7b082225 */ /* 0x000fca00078e0008 */
[----:B------:R-:W-:Y:S02]  /*1320*/  @P2 IADD3 R9, R9, R11, RZ ;  /* 0x0000000b09092210 */ /* 0x000fe40007ffe0ff */
[----:B------:R-:W4:Y:S01]  /*1330*/  @P2 LDC.64 R10, c[0x0][0x228] ;  /* 0x00008a00ff0a2b82 */ /* 0x000f220000000a00 */
[C---:B------:R-:W-:Y:S02]  /*1340*/  @P2 SHF.L.U32 R45, R8.reuse, 0x1, RZ ;  /* 0x00000001082d2819 */ /* 0x040fe400000006ff */
[----:B------:R-:W-:-:S05]  /*1350*/  @P2 SHF.L.U64.HI R8, R8, 0x1, R9 ;  /* 0x0000000108082819 */ /* 0x000fca0000010209 */
[----:B------:R-:W2:Y:S01]  /*1360*/  @P3 LDC.64 R32, c[0x0][0x228] ;  /* 0x00008a00ff203b82 */ /* 0x000ea20000000a00 */
[----:B-1----:R-:W-:-:S04]  /*1370*/  @P2 IADD3 R6, P0, R45, R6, RZ ;  /* 0x000000062d062210 */ /* 0x002fc80007f1e0ff */
[----:B------:R-:W-:Y:S02]  /*1380*/  @P2 IADD3.X R7, R8, R7, RZ, P0, !PT ;  /* 0x0000000708072210 */ /* 0x000fe400007fe4ff */
[----:B----4-:R-:W-:-:S04]  /*1390*/  @P2 IADD3 R44, P0, R45, R10, RZ ;  /* 0x0000000a2d2c2210 */ /* 0x010fc80007f1e0ff */
[----:B------:R-:W-:Y:S02]  /*13a0*/  @P2 IADD3.X R45, R8, R11, RZ, P0, !PT ;  /* 0x0000000b082d2210 */ /* 0x000fe400007fe4ff */
[----:B------:R-:W1:Y:S01]  /*13b0*/  @P1 LDC.64 R8, c[0x0][0x288] ;  /* 0x0000a200ff081b82 */ /* 0x000e620000000a00 */
[----:B------:R-:W-:Y:S02]  /*13c0*/  @P1 MOV R11, R41 ;  /* 0x00000029000b1202 */ /* 0x000fe40000000f00 */
[----:B------:R-:W-:-:S13]  /*13d0*/  LOP3.LUT P2, RZ, R3, 0x800, RZ, 0xc0, !PT ;  /* 0x0000080003ff7812 */ /* 0x000fda000784c0ff */
[----:B------:R-:W4:Y:S01]  /*13e0*/  @P2 LDC.64 R110, c[0x0][0x230] ;  /* 0x00008c00ff6e2b82 */ /* 0x000f220000000a00 */
[----:B-1----:R-:W-:Y:S01]  /*13f0*/  @P1 IMAD R10, R12, R8, RZ ;  /* 0x000000080c0a1224 */ /* 0x002fe200078e02ff */
[----:B------:R-:W-:-:S06]  /*1400*/  SHF.R.S32.HI R12, RZ, 0x1f, R121 ;  /* 0x0000001fff0c7819 */ /* 0x000fcc0000011479 */
[----:B------:R-:W1:Y:S01]  /*1410*/  @P2 LDC.64 R36, c[0x0][0x228] ;  /* 0x00008a00ff242b82 */ /* 0x000e620000000a00 */
[----:B------:R-:W-:Y:S01]  /*1420*/  @P1 IMAD R13, R122, R9, R10 ;  /* 0x000000097a0d1224 */ /* 0x000fe200078e020a */
[----:B------:R-:W-:-:S05]  /*1430*/  @P1 MOV R10, R42 ;  /* 0x0000002a000a1202 */ /* 0x000fca0000000f00 */
[----:B------:R-:W-:-:S05]  /*1440*/  @P1 IMAD.WIDE.U32 R8, R122, R8, R10 ;  /* 0x000000087a081225 */ /* 0x000fca00078e000a */
[----:B------:R-:W-:Y:S02]  /*1450*/  @P1 IADD3 R11, R9, R13, RZ ;  /* 0x0000000d090b1210 */ /* 0x000fe40007ffe0ff */
[C---:B------:R-:W-:Y:S02]  /*1460*/  @P1 SHF.L.U32 R9, R8.reuse, 0x1, RZ ;  /* 0x0000000108091819 */ /* 0x040fe400000006ff */
[----:B------:R-:W-:Y:S02]  /*1470*/  @P1 SHF.L.U64.HI R8, R8, 0x1, R11 ;  /* 0x0000000108081819 */ /* 0x000fe4000001020b */
[----:B------:R-:W2:Y:S01]  /*1480*/  @P3 LDC.64 R10, c[0x0][0x288] ;  /* 0x0000a200ff0a3b82 */ /* 0x000ea20000000a00 */
[----:B0-----:R-:W-:Y:S02]  /*1490*/  @P1 IADD3 R94, P0, R9, R94, RZ ;  /* 0x0000005e095e1210 */ /* 0x001fe40007f1e0ff */
[----:B------:R-:W-:Y:S02]  /*14a0*/  @P3 MOV R13, R41 ;  /* 0x00000029000d3202 */ /* 0x000fe40000000f00 */
[----:B------:R-:W-:-:S02]  /*14b0*/  @P1 IADD3.X R95, R8, R95, RZ, P0, !PT ;  /* 0x0000005f085f1210 */ /* 0x000fc400007fe4ff */
[----:B---3--:R-:W-:-:S04]  /*14c0*/  @P1 IADD3 R38, P0, R9, R38, RZ ;  /* 0x0000002609261210 */ /* 0x008fc80007f1e0ff */
[----:B------:R-:W-:Y:S02]  /*14d0*/  @P1 IADD3.X R39, R8, R39, RZ, P0, !PT ;  /* 0x0000002708271210 */ /* 0x000fe400007fe4ff */
[----:B------:R-:W0:Y:S01]  /*14e0*/  @P3 LDC.64 R8, c[0x0][0x230] ;  /* 0x00008c00ff083b82 */ /* 0x000e220000000a00 */
[----:B------:R-:W-:Y:S01]  /*14f0*/  LOP3.LUT P1, RZ, R3, 0x400, RZ, 0xc0, !PT ;  /* 0x0000040003ff7812 */ /* 0x000fe2000782c0ff */
[----:B--2---:R-:W-:-:S12]  /*1500*/  @P3 IMAD R12, R12, R10, RZ ;  /* 0x0000000a0c0c3224 */ /* 0x004fd800078e02ff */
[----:B------:R-:W2:Y:S01]  /*1510*/  @P1 LDC.64 R34, c[0x0][0x228] ;  /* 0x00008a00ff221b82 */ /* 0x000ea20000000a00 */
[----:B------:R-:W-:Y:S01]  /*1520*/  @P3 IMAD R15, R121, R11, R12 ;  /* 0x0000000b790f3224 */ /* 0x000fe200078e020c */
[----:B------:R-:W-:-:S05]  /*1530*/  @P3 MOV R12, R42 ;  /* 0x0000002a000c3202 */ /* 0x000fca0000000f00 */
[----:B------:R-:W-:-:S05]  /*1540*/  @P3 IMAD.WIDE.U32 R10, R121, R10, R12 ;  /* 0x0000000a790a3225 */ /* 0x000fca00078e000c */
[----:B------:R-:W-:Y:S02]  /*1550*/  @P3 IADD3 R13, R11, R15, RZ ;  /* 0x0000000f0b0d3210 */ /* 0x000fe40007ffe0ff */
[C---:B------:R-:W-:Y:S02]  /*1560*/  @P3 SHF.L.U32 R11, R10.reuse, 0x1, RZ ;  /* 0x000000010a0b3819 */ /* 0x040fe400000006ff */
[----:B------:R-:W-:Y:S02]  /*1570*/  @P3 SHF.L.U64.HI R10, R10, 0x1, R13 ;  /* 0x000000010a0a3819 */ /* 0x000fe4000001020d */
[----:B0-----:R-:W-:Y:S02]  /*1580*/  @P3 IADD3 R8, P0, R11, R8, RZ ;  /* 0x000000080b083210 */ /* 0x001fe40007f1e0ff */
[----:B------:R-:W-:Y:S02]  /*1590*/  @P2 MOV R13, R41 ;  /* 0x00000029000d2202 */ /* 0x000fe40000000f00 */
[----:B------:R-:W-:-:S02]  /*15a0*/  @P3 IADD3.X R9, R10, R9, RZ, P0, !PT ;  /* 0x000000090a093210 */ /* 0x000fc400007fe4ff */
[----:B------:R-:W-:Y:S02]  /*15b0*/  @P3 IADD3 R32, P0, R11, R32, RZ ;  /* 0x000000200b203210 */ /* 0x000fe40007f1e0ff */
[----:B------:R-:W-:Y:S02]  /*15c0*/  @P1 MOV R15, R41 ;  /* 0x00000029000f1202 */ /* 0x000fe40000000f00 */
[----:B------:R-:W-:Y:S02]  /*15d0*/  @P3 IADD3.X R33, R10, R33, RZ, P0, !PT ;  /* 0x000000210a213210 */ /* 0x000fe400007fe4ff */
[----:B------:R-:W0:Y:S01]  /*15e0*/  @P2 LDC.64 R10, c[0x0][0x288] ;  /* 0x0000a200ff0a2b82 */ /* 0x000e220000000a00 */
[----:B------:R-:W-:-:S13]  /*15f0*/  ISETP.NE.AND P3, PT, R14, RZ, PT ;  /* 0x000000ff0e00720c */ /* 0x000fda0003f65270 */
[----:B------:R-:W-:Y:S01]  /*1600*/  @P3 MOV R65, R41 ;  /* 0x0000002900413202 */ /* 0x000fe20000000f00 */
[----:B0-----:R-:W-:Y:S01]  /*1610*/  @P2 IMAD R12, R16, R10, RZ ;  /* 0x0000000a100c2224 */ /* 0x001fe200078e02ff */
[----:B------:R-:W-:-:S03]  /*1620*/  SHF.R.S32.HI R16, RZ, 0x1f, R119 ;  /* 0x0000001fff107819 */ /* 0x000fc60000011477 */
[----:B------:R-:W-:Y:S01]  /*1630*/  @P2 IMAD R11, R120, R11, R12 ;  /* 0x0000000b780b2224 */ /* 0x000fe200078e020c */
[----:B------:R-:W-:-:S05]  /*1640*/  @P2 MOV R12, R42 ;  /* 0x0000002a000c2202 */ /* 0x000fca0000000f00 */
[----:B------:R-:W-:-:S05]  /*1650*/  @P2 IMAD.WIDE.U32 R12, R120, R10, R12 ;  /* 0x0000000a780c2225 */ /* 0x000fca00078e000c */
[----:B------:R-:W-:Y:S02]  /*1660*/  @P2 IADD3 R13, R13, R11, RZ ;  /* 0x0000000b0d0d2210 */ /* 0x000fe40007ffe0ff */
[C---:B------:R-:W-:Y:S02]  /*1670*/  @P2 SHF.L.U32 R11, R12.reuse, 0x1, RZ ;  /* 0x000000010c0b2819 */ /* 0x040fe400000006ff */
[----:B------:R-:W-:Y:S02]  /*1680*/  @P2 SHF.L.U64.HI R12, R12, 0x1, R13 ;  /* 0x000000010c0c2819 */ /* 0x000fe4000001020d */
[----:B----4-:R-:W-:-:S04]  /*1690*/  @P2 IADD3 R110, P0, R11, R110, RZ ;  /* 0x0000006e0b6e2210 */ /* 0x010fc80007f1e0ff */
[C---:B------:R-:W-:Y:S02]  /*16a0*/  @P2 IADD3.X R111, R12.reuse, R111, RZ, P0, !PT ;  /* 0x0000006f0c6f2210 */ /* 0x040fe400007fe4ff */
[----:B-1----:R-:W-:Y:S02]  /*16b0*/  @P2 IADD3 R36, P0, R11, R36, RZ ;  /* 0x000000240b242210 */ /* 0x002fe40007f1e0ff */
[----:B------:R-:W0:Y:S02]  /*16c0*/  @P1 LDC.64 R10, c[0x0][0x230] ;  /* 0x00008c00ff0a1b82 */ /* 0x000e240000000a00 */
[----:B------:R-:W-:Y:S02]  /*16d0*/  @P2 IADD3.X R37, R12, R37, RZ, P0, !PT ;  /* 0x000000250c252210 */ /* 0x000fe400007fe4ff */
[----:B------:R-:W-:-:S04]  /*16e0*/  LOP3.LUT P2, RZ, R3, 0x80, RZ, 0xc0, !PT ;  /* 0x0000008003ff7812 */ /* 0x000fc8000784c0ff */
[----:B------:R-:W1:Y:S09]  /*16f0*/  @P1 LDC.64 R12, c[0x0][0x288] ;  /* 0x0000a200ff0c1b82 */ /* 0x000e720000000a00 */
[----:B------:R-:W3:Y:S01]  /*1700*/  @P2 LDC.64 R18, c[0x0][0x288] ;  /* 0x0000a200ff122b82 */ /* 0x000ee20000000a00 */
[----:B------:R-:W-:-:S07]  /*1710*/  @P2 MOV R21, R41 ;  /* 0x0000002900152202 */ /* 0x000fce0000000f00 */
[----:B------:R-:W4:Y:S01]  /*1720*/  @P2 LDC.64 R72, c[0x0][0x228] ;  /* 0x00008a00ff482b82 */ /* 0x000f220000000a00 */
[----:B-1----:R-:W-:Y:S01]  /*1730*/  @P1 IMAD R14, R16, R12, RZ ;  /* 0x0000000c100e1224 */ /* 0x002fe200078e02ff */
[----:B------:R-:W-:-:S03]  /*1740*/  SHF.R.S32.HI R16, RZ, 0x1f, R118 ;  /* 0x0000001fff107819 */ /* 0x000fc60000011476 */
[----:B------:R-:W-:Y:S01]  /*1750*/  @P1 IMAD R13, R119, R13, R14 ;  /* 0x0000000d770d1224 */ /* 0x000fe200078e020e */
[----:B------:R-:W-:Y:S01]  /*1760*/  @P1 MOV R14, R42 ;  /* 0x0000002a000e1202 */ /* 0x000fe20000000f00 */
[----:B---3--:R-:W-:-:S04]  /*1770*/  @P2 IMAD R20, R20, R18, RZ ;  /* 0x0000001214142224 */ /* 0x008fc800078e02ff */
[----:B------:R-:W-:-:S04]  /*1780*/  @P1 IMAD.WIDE.U32 R14, R119, R12, R14 ;  /* 0x0000000c770e1225 */ /* 0x000fc800078e000e */
[----:B------:R-:W-:Y:S01]  /*1790*/  @P2 IMAD R19, R116, R19, R20 ;  /* 0x0000001374132224 */ /* 0x000fe200078e0214 */
[----:B------:R-:W-:Y:S02]  /*17a0*/  @P1 IADD3 R15, R15, R13, RZ ;  /* 0x0000000d0f0f1210 */ /* 0x000fe40007ffe0ff */
[C---:B------:R-:W-:Y:S02]  /*17b0*/  @P1 SHF.L.U32 R13, R14.reuse, 0x1, RZ ;  /* 0x000000010e0d1819 */ /* 0x040fe400000006ff */
[----:B------:R-:W-:Y:S02]  /*17c0*/  @P1 SHF.L.U64.HI R14, R14, 0x1, R15 ;  /* 0x000000010e0e1819 */ /* 0x000fe4000001020f */
[----:B0-----:R-:W-:Y:S02]  /*17d0*/  @P1 IADD3 R10, P0, R13, R10, RZ ;  /* 0x0000000a0d0a1210 */ /* 0x001fe40007f1e0ff */
[----:B------:R-:W-:Y:S02]  /*17e0*/  @P6 MOV R15, R41 ;  /* 0x00000029000f6202 */ /* 0x000fe40000000f00 */
[----:B------:R-:W-:-:S02]  /*17f0*/  @P1 IADD3.X R11, R14, R11, RZ, P0, !PT ;  /* 0x0000000b0e0b1210 */ /* 0x000fc400007fe4ff */
[----:B--2---:R-:W-:Y:S02]  /*1800*/  @P1 IADD3 R34, P0, R13, R34, RZ ;  /* 0x000000220d221210 */ /* 0x004fe40007f1e0ff */
[----:B------:R-:W0:Y:S01]  /*1810*/  @P6 LDC.64 R12, c[0x0][0x288] ;  /* 0x0000a200ff0c6b82 */ /* 0x000e220000000a00 */
[----:B------:R-:W-:Y:S02]  /*1820*/  @P2 MOV R20, R42 ;  /* 0x0000002a00142202 */ /* 0x000fe40000000f00 */
[----:B------:R-:W-:Y:S02]  /*1830*/  @P1 IADD3.X R35, R14, R35, RZ, P0, !PT ;  /* 0x000000230e231210 */ /* 0x000fe400007fe4ff */
[C---:B------:R-:W-:Y:S01]  /*1840*/  LOP3.LUT P1, RZ, R3.reuse, 0x100, RZ, 0xc0, !PT ;  /* 0x0000010003ff7812 */ /* 0x040fe2000782c0ff */
[----:B------:R-:W-:Y:S01]  /*1850*/  @P2 IMAD.WIDE.U32 R20, R116, R18, R20 ;  /* 0x0000001274142225 */ /* 0x000fe200078e0014 */
[----:B------:R-:W-:-:S04]  /*1860*/  LOP3.LUT R3, R3, 0xfbffffff, RZ, 0xc0, !PT ;  /* 0xfbffffff03037812 */ /* 0x000fc800078ec0ff */
[----:B------:R-:W-:Y:S02]  /*1870*/  @P6 LOP3.LUT R3, R3, 0x4000000, RZ, 0xfc, !PT ;  /* 0x0400000003036812 */ /* 0x000fe400078efcff */
[----:B------:R-:W-:Y:S02]  /*1880*/  @P2 IADD3 R21, R21, R19, RZ ;  /* 0x0000001315152210 */ /* 0x000fe40007ffe0ff */
[C---:B------:R-:W-:Y:S02]  /*1890*/  @P2 SHF.L.U32 R19, R20.reuse, 0x1, RZ ;  /* 0x0000000114132819 */ /* 0x040fe400000006ff */
[----:B------:R-:W-:Y:S02]  /*18a0*/  @P2 SHF.L.U64.HI R20, R20, 0x1, R21 ;  /* 0x0000000114142819 */ /* 0x000fe40000010215 */
        /* <DEDUP_REMOVED lines=9> */
[----:B------:R-:W-:-:S04]  /*1940*/  @P6 IADD3 R106, P0, R13, R106, RZ ;  /* 0x0000006a0d6a6210 */ /* 0x000fc80007f1e0ff */
[C---:B------:R-:W-:Y:S02]  /*1950*/  @P6 IADD3.X R107, R14.reuse, R107, RZ, P0, !PT ;  /* 0x0000006b0e6b6210 */ /* 0x040fe400007fe4ff */
[----:B------:R-:W-:Y:S02]  /*1960*/  @P6 IADD3 R92, P0, R13, R92, RZ ;  /* 0x0000005c0d5c6210 */ /* 0x000fe40007f1e0ff */
[----:B------:R-:W0:Y:S02]  /*1970*/  @P1 LDC.64 R12, c[0x0][0x230] ;  /* 0x00008c00ff0c1b82 */ /* 0x000e240000000a00 */
[----:B------:R-:W-:Y:S02]  /*1980*/  @P6 IADD3.X R93, R14, R93, RZ, P0, !PT ;  /* 0x0000005d0e5d6210 */ /* 0x000fe400007fe4ff */
[----:B------:R-:W-:-:S04]  /*1990*/  LOP3.LUT P6, RZ, R3, 0x2, RZ, 0xc0, !PT ;  /* 0x0000000203ff7812 */ /* 0x000fc800078cc0ff */
[----:B------:R-:W1:Y:S09]  /*19a0*/  @P1 LDC.64 R14, c[0x0][0x288] ;  /* 0x0000a200ff0e1b82 */ /* 0x000e720000000a00 */
        /* <DEDUP_REMOVED lines=8> */
[----:B------:R-:W1:Y:S01]  /*1a30*/  @P1 LDC.64 R14, c[0x0][0x228] ;  /* 0x00008a00ff0e1b82 */ /* 0x000e620000000a00 */
[----:B0-----:R-:W-:-:S04]  /*1a40*/  @P1 IADD3 R12, P0, R17, R12, RZ ;  /* 0x0000000c110c1210 */ /* 0x001fc80007f1e0ff */
[----:B------:R-:W-:Y:S02]  /*1a50*/  @P1 IADD3.X R13, R16, R13, RZ, P0, !PT ;  /* 0x0000000d100d1210 */ /* 0x000fe400007fe4ff */
[----:B-1----:R-:W-:-:S04]  /*1a60*/  @P1 IADD3 R14, P0, R17, R14, RZ ;  /* 0x0000000e110e1210 */ /* 0x002fc80007f1e0ff */
[----:B------:R-:W-:Y:S02]  /*1a70*/  @P1 IADD3.X R15, R16, R15, RZ, P0, !PT ;  /* 0x0000000f100f1210 */ /* 0x000fe400007fe4ff */
[----:B------:R-:W0:Y:S01]  /*1a80*/  @P2 LDC.64 R16, c[0x0][0x230] ;  /* 0x00008c00ff102b82 */ /* 0x000e220000000a00 */
[----:B------:R-:W-:-:S13]  /*1a90*/  LOP3.LUT P1, RZ, R3, 0x40, RZ, 0xc0, !PT ;  /* 0x0000004003ff7812 */ /* 0x000fda000782c0ff */
[----:B------:R-:W-:Y:S02]  /*1aa0*/  @P1 MOV R23, R41 ;  /* 0x0000002900171202 */ /* 0x000fe40000000f00 */
[----:B0-----:R-:W-:-:S04]  /*1ab0*/  @P2 IADD3 R16, P0, R19, R16, RZ ;  /* 0x0000001013102210 */ /* 0x001fc80007f1e0ff */
[C---:B------:R-:W-:Y:S02]  /*1ac0*/  @P2 IADD3.X R17, R20.reuse, R17, RZ, P0, !PT ;  /* 0x0000001114112210 */ /* 0x040fe400007fe4ff */
[----:B----4-:R-:W-:Y:S02]  /*1ad0*/  @P2 IADD3 R72, P0, R19, R72, RZ ;  /* 0x0000004813482210 */ /* 0x010fe40007f1e0ff */
[----:B------:R-:W0:Y:S02]  /*1ae0*/  @P1 LDC.64 R18, c[0x0][0x230] ;  /* 0x00008c00ff121b82 */ /* 0x000e240000000a00 */
[----:B------:R-:W-:Y:S02]  /*1af0*/  @P2 IADD3.X R73, R20, R73, RZ, P0, !PT ;  /* 0x0000004914492210 */ /* 0x000fe400007fe4ff */
[----:B------:R-:W-:-:S04]  /*1b00*/  LOP3.LUT P2, RZ, R3, 0x20, RZ, 0xc0, !PT ;  /* 0x0000002003ff7812 */ /* 0x000fc8000784c0ff */
[----:B------:R-:W1:Y:S09]  /*1b10*/  @P1 LDC.64 R20, c[0x0][0x288] ;  /* 0x0000a200ff141b82 */ /* 0x000e720000000a00 */
[----:B------:R-:W3:Y:S01]  /*1b20*/  @P2 LDC.64 R24, c[0x0][0x288] ;  /* 0x0000a200ff182b82 */ /* 0x000ee20000000a00 */
[----:B------:R-:W-:Y:S01]  /*1b30*/  @P2 MOV R27, R41 ;  /* 0x00000029001b2202 */ /* 0x000fe20000000f00 */
[----:B-1----:R-:W-:-:S04]  /*1b40*/  @P1 IMAD R22, R22, R20, RZ ;  /* 0x0000001416161224 */ /* 0x002fc800078e02ff */
        /* <DEDUP_REMOVED lines=8> */
[----:B------:R-:W1:Y:S01]  /*1bd0*/  @P1 LDC.64 R20, c[0x0][0x228] ;  /* 0x00008a00ff141b82 */ /* 0x000e620000000a00 */
[----:B------:R-:W-:Y:S02]  /*1be0*/  @P2 MOV R26, R42 ;  /* 0x0000002a001a2202 */ /* 0x000fe40000000f00 */
[----:B0-----:R-:W-:-:S03]  /*1bf0*/  @P1 IADD3 R18, P0, R23, R18, RZ ;  /* 0x0000001217121210 */ /* 0x001fc60007f1e0ff */
[----:B------:R-:W-:Y:S01]  /*1c00*/  @P2 IMAD.WIDE.U32 R26, R114, R24, R26 ;  /* 0x00000018721a2225 */ /* 0x000fe200078e001a */
[----:B------:R-:W-:-:S04]  /*1c10*/  @P1 IADD3.X R19, R22, R19, RZ, P0, !PT ;  /* 0x0000001316131210 */ /* 0x000fc800007fe4ff */
[----:B------:R-:W-:Y:S02]  /*1c20*/  @P2 IADD3 R27, R27, R25, RZ ;  /* 0x000000191b1b2210 */ /* 0x000fe40007ffe0ff */
[C---:B------:R-:W-:Y:S02]  /*1c30*/  @P2 SHF.L.U32 R25, R26.reuse, 0x1, RZ ;  /* 0x000000011a192819 */ /* 0x040fe400000006ff */
[----:B------:R-:W-:Y:S02]  /*1c40*/  @P2 SHF.L.U64.HI R24, R26, 0x1, R27 ;  /* 0x000000011a182819 */ /* 0x000fe4000001021b */
[----:B------:R-:W0:Y:S01]  /*1c50*/  @P2 LDC.64 R26, c[0x0][0x228] ;  /* 0x00008a00ff1a2b82 */ /* 0x000e220000000a00 */
[----:B-1----:R-:W-:-:S04]  /*1c60*/  @P1 IADD3 R20, P0, R23, R20, RZ ;  /* 0x0000001417141210 */ /* 0x002fc80007f1e0ff */
[----:B------:R-:W-:Y:S02]  /*1c70*/  @P1 IADD3.X R21, R22, R21, RZ, P0, !PT ;  /* 0x0000001516151210 */ /* 0x000fe400007fe4ff */
[----:B------:R-:W-:Y:S01]  /*1c80*/  LOP3.LUT P1, RZ, R3, 0x10, RZ, 0xc0, !PT ;  /* 0x0000001003ff7812 */ /* 0x000fe2000782c0ff */
[----:B------:R-:W1:-:S12]  /*1c90*/  @P2 LDC.64 R22, c[0x0][0x230] ;  /* 0x00008c00ff162b82 */ /* 0x000e580000000a00 */
[----:B------:R-:W3:Y:S01]  /*1ca0*/  @P1 LDC.64 R28, c[0x0][0x288] ;  /* 0x0000a200ff1c1b82 */ /* 0x000ee20000000a00 */
[----:B------:R-:W-:Y:S02]  /*1cb0*/  @P1 MOV R31, R41 ;  /* 0x00000029001f1202 */ /* 0x000fe40000000f00 */
[----:B-1----:R-:W-:-:S04]  /*1cc0*/  @P2 IADD3 R22, P0, R25, R22, RZ ;  /* 0x0000001619162210 */ /* 0x002fc80007f1e0ff */
[----:B------:R-:W-:Y:S02]  /*1cd0*/  @P2 IADD3.X R23, R24, R23, RZ, P0, !PT ;  /* 0x0000001718172210 */ /* 0x000fe400007fe4ff */
[----:B0-----:R-:W-:-:S04]  /*1ce0*/  @P2 IADD3 R26, P0, R25, R26, RZ ;  /* 0x0000001a191a2210 */ /* 0x001fc80007f1e0ff */
[----:B------:R-:W-:Y:S02]  /*1cf0*/  @P2 IADD3.X R27, R24, R27, RZ, P0, !PT ;  /* 0x0000001b181b2210 */ /* 0x000fe400007fe4ff */
[----:B------:R-:W-:Y:S01]  /*1d00*/  LOP3.LUT P2, RZ, R3, 0x8, RZ, 0xc0, !PT ;  /* 0x0000000803ff7812 */ /* 0x000fe2000784c0ff */
[----:B---3--:R-:W-:Y:S01]  /*1d10*/  @P1 IMAD R30, R30, R28, RZ ;  /* 0x0000001c1e1e1224 */ /* 0x008fe200078e02ff */
[----:B------:R-:W0:Y:S03]  /*1d20*/  @P1 LDC.64 R24, c[0x0][0x230] ;  /* 0x00008c00ff181b82 */ /* 0x000e260000000a00 */
[----:B------:R-:W-:Y:S01]  /*1d30*/  @P1 IMAD R29, R113, R29, R30 ;  /* 0x0000001d711d1224 */ /* 0x000fe200078e021e */
[----:B------:R-:W-:-:S05]  /*1d40*/  @P1 MOV R30, R42 ;  /* 0x0000002a001e1202 */ /* 0x000fca0000000f00 */
[----:B------:R-:W-:Y:S02]  /*1d50*/  @P1 IMAD.WIDE.U32 R30, R113, R28, R30 ;  /* 0x0000001c711e1225 */ /* 0x000fe400078e001e */
[----:B------:R-:W1:Y:S01]  /*1d60*/  @P2 LDC.64 R48, c[0x0][0x288] ;  /* 0x0000a200ff302b82 */ /* 0x000e620000000a00 */
[----:B------:R-:W-:Y:S02]  /*1d70*/  @P2 MOV R51, R41 ;  /* 0x0000002900332202 */ /* 0x000fe40000000f00 */
[----:B------:R-:W-:Y:S02]  /*1d80*/  @P1 IADD3 R29, R31, R29, RZ ;  /* 0x0000001d1f1d1210 */ /* 0x000fe40007ffe0ff */
[C---:B------:R-:W-:Y:S02]  /*1d90*/  @P1 SHF.L.U32 R31, R30.reuse, 0x1, RZ ;  /* 0x000000011e1f1819 */ /* 0x040fe400000006ff */
[----:B------:R-:W-:Y:S02]  /*1da0*/  @P1 SHF.L.U64.HI R30, R30, 0x1, R29 ;  /* 0x000000011e1e1819 */ /* 0x000fe4000001021d */
[----:B------:R-:W3:Y:S01]  /*1db0*/  @P1 LDC.64 R28, c[0x0][0x228] ;  /* 0x00008a00ff1c1b82 */ /* 0x000ee20000000a00 */
[----:B0-----:R-:W-:-:S04]  /*1dc0*/  @P1 IADD3 R24, P0, R31, R24, RZ ;  /* 0x000000181f181210 */ /* 0x001fc80007f1e0ff */
[----:B------:R-:W-:Y:S01]  /*1dd0*/  @P1 IADD3.X R25, R30, R25, RZ, P0, !PT ;  /* 0x000000191e191210 */ /* 0x000fe200007fe4ff */
[----:B-1----:R-:W-:-:S04]  /*1de0*/  @P2 IMAD R50, R50, R48, RZ ;  /* 0x0000003032322224 */ /* 0x002fc800078e02ff */
[----:B------:R-:W-:Y:S01]  /*1df0*/  @P2 IMAD R49, R112, R49, R50 ;  /* 0x0000003170312224 */ /* 0x000fe200078e0232 */
[----:B------:R-:W-:Y:S02]  /*1e00*/  @P2 MOV R50, R42 ;  /* 0x0000002a00322202 */ /* 0x000fe40000000f00 */
[----:B---3--:R-:W-:-:S03]  /*1e10*/  @P1 IADD3 R28, P0, R31, R28, RZ ;  /* 0x0000001c1f1c1210 */ /* 0x008fc60007f1e0ff */
[----:B------:R-:W-:Y:S01]  /*1e20*/  @P2 IMAD.WIDE.U32 R50, R112, R48, R50 ;  /* 0x0000003070322225 */ /* 0x000fe200078e0032 */
[----:B------:R-:W-:-:S04]  /*1e30*/  @P1 IADD3.X R29, R30, R29, RZ, P0, !PT ;  /* 0x0000001d1e1d1210 */ /* 0x000fc800007fe4ff */
[----:B------:R-:W-:Y:S01]  /*1e40*/  @P2 IADD3 R51, R51, R49, RZ ;  /* 0x0000003133332210 */ /* 0x000fe20007ffe0ff */
[----:B------:R-:W0:Y:S01]  /*1e50*/  @P2 LDC.64 R30, c[0x0][0x230] ;  /* 0x00008c00ff1e2b82 */ /* 0x000e220000000a00 */
[C---:B------:R-:W-:Y:S02]  /*1e60*/  @P2 SHF.L.U32 R49, R50.reuse, 0x1, RZ ;  /* 0x0000000132312819 */ /* 0x040fe400000006ff */
[----:B------:R-:W-:Y:S02]  /*1e70*/  @P2 SHF.L.U64.HI R48, R50, 0x1, R51 ;  /* 0x0000000132302819 */ /* 0x000fe40000010233 */
[----:B------:R-:W-:-:S03]  /*1e80*/  LOP3.LUT P1, RZ, R3, 0x4, RZ, 0xc0, !PT ;  /* 0x0000000403ff7812 */ /* 0x000fc6000782c0ff */
[----:B------:R-:W1:Y:S10]  /*1e90*/  @P2 LDC.64 R50, c[0x0][0x228] ;  /* 0x00008a00ff322b82 */ /* 0x000e740000000a00 */
[----:B------:R-:W3:Y:S01]  /*1ea0*/  @P1 LDC.64 R88, c[0x0][0x228] ;  /* 0x00008a00ff581b82 */ /* 0x000ee20000000a00 */
[----:B------:R-:W-:-:S02]  /*1eb0*/  @P1 MOV R55, R41 ;  /* 0x0000002900371202 */ /* 0x000fc40000000f00 */
[----:B0-----:R-:W-:-:S04]  /*1ec0*/  @P2 IADD3 R30, P0, R49, R30, RZ ;  /* 0x0000001e311e2210 */ /* 0x001fc80007f1e0ff */
[----:B------:R-:W-:Y:S02]  /*1ed0*/  @P2 IADD3.X R31, R48, R31, RZ, P0, !PT ;  /* 0x0000001f301f2210 */ /* 0x000fe400007fe4ff */
[----:B-1----:R-:W-:-:S04]  /*1ee0*/  @P2 IADD3 R50, P0, R49, R50, RZ ;  /* 0x0000003231322210 */ /* 0x002fc80007f1e0ff */
[----:B------:R-:W-:Y:S02]  /*1ef0*/  @P2 IADD3.X R51, R48, R51, RZ, P0, !PT ;  /* 0x0000003330332210 */ /* 0x000fe400007fe4ff */
[----:B------:R-:W-:Y:S01]  /*1f00*/  ISETP.NE.AND P2, PT, R52, RZ, PT ;  /* 0x000000ff3400720c */ /* 0x000fe20003f45270 */
[----:B------:R-:W0:Y:S08]  /*1f10*/  @P1 LDC.64 R48, c[0x0][0x230] ;  /* 0x00008c00ff301b82 */ /* 0x000e300000000a00 */
[----:B------:R-:W1:Y:S04]  /*1f20*/  @P1 LDC.64 R52, c[0x0][0x288] ;  /* 0x0000a200ff341b82 */ /* 0x000e680000000a00 */
[----:B------:R-:W-:-:S04]  /*1f30*/  @P2 MOV R67, R41 ;  /* 0x0000002900432202 */ /* 0x000fc80000000f00 */
[----:B------:R-:W4:Y:S01]  /*1f40*/  @P2 LDC.64 R78, c[0x0][0x230] ;  /* 0x00008c00ff4e2b82 */ /* 0x000f220000000a00 */
[----:B-1----:R-:W-:-:S04]  /*1f50*/  @P1 IMAD R54, R54, R52, RZ ;  /* 0x0000003436361224 */ /* 0x002fc800078e02ff */
[----:B------:R-:W-:Y:S01]  /*1f60*/  @P1 IMAD R53, R109, R53, R54 ;  /* 0x000000356d351224 */ /* 0x000fe200078e0236 */
[----:B------:R-:W-:-:S05]  /*1f70*/  @P1 MOV R54, R42 ;  /* 0x0000002a00361202 */ /* 0x000fca0000000f00 */
[----:B------:R-:W-:-:S05]  /*1f80*/  @P1 IMAD.WIDE.U32 R54, R109, R52, R54 ;  /* 0x000000346d361225 */ /* 0x000fca00078e0036 */
[----:B------:R-:W-:Y:S02]  /*1f90*/  @P1 IADD3 R55, R55, R53, RZ ;  /* 0x0000003537371210 */ /* 0x000fe40007ffe0ff */
[C---:B------:R-:W-:Y:S02]  /*1fa0*/  @P1 SHF.L.U32 R53, R54.reuse, 0x1, RZ ;  /* 0x0000000136351819 */ /* 0x040fe400000006ff */
[----:B------:R-:W-:Y:S02]  /*1fb0*/  @P1 SHF.L.U64.HI R54, R54, 0x1, R55 ;  /* 0x0000000136361819 */ /* 0x000fe40000010237 */
[----:B0-----:R-:W-:-:S04]  /*1fc0*/  @P1 IADD3 R48, P0, R53, R48, RZ ;  /* 0x0000003035301210 */ /* 0x001fc80007f1e0ff */
[C---:B------:R-:W-:Y:S02]  /*1fd0*/  @P1 IADD3.X R49, R54.reuse, R49, RZ, P0, !PT ;  /* 0x0000003136311210 */ /* 0x040fe400007fe4ff */
[----:B---3--:R-:W-:Y:S02]  /*1fe0*/  @P1 IADD3 R88, P0, R53, R88, RZ ;  /* 0x0000005835581210 */ /* 0x008fe40007f1e0ff */
[----:B------:R-:W0:Y:S02]  /*1ff0*/  @P6 LDC.64 R52, c[0x0][0x230] ;  /* 0x00008c00ff346b82 */ /* 0x000e240000000a00 */
[----:B------:R-:W-:Y:S02]  /*2000*/  @P1 IADD3.X R89, R54, R89, RZ, P0, !PT ;  /* 0x0000005936591210 */ /* 0x000fe400007fe4ff */
[----:B------:R-:W-:-:S04]  /*2010*/  ISETP.NE.AND P1, PT, R56, RZ, PT ;  /* 0x000000ff3800720c */ /* 0x000fc80003f25270 */
[----:B------:R-:W1:Y:S09]  /*2020*/  @P6 LDC.64 R54, c[0x0][0x288] ;  /* 0x0000a200ff366b82 */ /* 0x000e720000000a00 */
[-C--:B------:R-:W-:Y:S01]  /*2030*/  @P1 MOV R69, R41.reuse ;  /* 0x0000002900451202 */ /* 0x080fe20000000f00 */
[----:B------:R-:W3:Y:S01]  /*2040*/  @P1 LDC.64 R70, c[0x0][0x230] ;  /* 0x00008c00ff461b82 */ /* 0x000ee20000000a00 */
[----:B-1----:R-:W-:Y:S01]  /*2050*/  @P6 IMAD R56, R57, R54, RZ ;  /* 0x0000003639386224 */ /* 0x002fe200078e02ff */
[----:B------:R-:W-:-:S03]  /*2060*/  @P6 MOV R57, R41 ;  /* 0x0000002900396202 */ /* 0x000fc60000000f00 */
        /* <DEDUP_REMOVED lines=8> */
[----:B--2---:R-:W-:Y:S02]  /*20f0*/  @P6 IADD3 R86, P0, R55, R86, RZ ;  /* 0x0000005637566210 */ /* 0x004fe40007f1e0ff */
[----:B------:R-:W0:Y:S02]  /*2100*/  @P5 LDC.64 R54, c[0x0][0x230] ;  /* 0x00008c00ff365b82 */ /* 0x000e240000000a00 */
[----:B------:R-:W-:Y:S02]  /*2110*/  @P6 IADD3.X R87, R56, R87, RZ, P0, !PT ;  /* 0x0000005738576210 */ /* 0x000fe400007fe4ff */
[C---:B------:R-:W-:Y:S02]  /*2120*/  LOP3.LUT P6, RZ, R3.reuse, 0x4000, RZ, 0xc0, !PT ;  /* 0x0000400003ff7812 */ /* 0x040fe400078cc0ff */
[----:B------:R-:W-:-:S02]  /*2130*/  LOP3.LUT R3, R3, 0xfeffffff, RZ, 0xc0, !PT ;  /* 0xfeffffff03037812 */ /* 0x000fc400078ec0ff */
[----:B------:R-:W1:Y:S02]  /*2140*/  @P5 LDC.64 R56, c[0x0][0x288] ;  /* 0x0000a200ff385b82 */ /* 0x000e640000000a00 */
[----:B------:R-:W-:-:S07]  /*2150*/  @P5 LOP3.LUT R3, R3, 0x1000000, RZ, 0xfc, !PT ;  /* 0x0100000003035812 */ /* 0x000fce00078efcff */
[----:B------:R-:W5:Y:S01]  /*2160*/  @P6 LDG.E R91, desc[UR18][R44.64] ;  /* 0x000000122c5b6981 */ /* 0x000f62000c1e1900 */
        /* <DEDUP_REMOVED lines=9> */
[----:B------:R-:W-:Y:S02]  /*2200*/  @P5 IADD3 R84, P0, R57, R84, RZ ;  /* 0x0000005439545210 */ /* 0x000fe40007f1e0ff */
[----:B------:R-:W0:Y:S02]  /*2210*/  @P4 LDC.64 R56, c[0x0][0x230] ;  /* 0x00008c00ff384b82 */ /* 0x000e240000000a00 */
[----:B------:R-:W-:Y:S02]  /*2220*/  @P5 IADD3.X R85, R60, R85, RZ, P0, !PT ;  /* 0x000000553c555210 */ /* 0x000fe400007fe4ff */
[C---:B------:R-:W-:Y:S02]  /*2230*/  LOP3.LUT P5, RZ, R3.reuse, 0x8000, RZ, 0xc0, !PT ;  /* 0x0000800003ff7812 */ /* 0x040fe400078ac0ff */
[----:B------:R-:W-:-:S02]  /*2240*/  LOP3.LUT R3, R3, 0xfdffffff, RZ, 0xc0, !PT ;  /* 0xfdffffff03037812 */ /* 0x000fc400078ec0ff */
[----:B------:R-:W1:Y:S02]  /*2250*/  @P4 LDC.64 R60, c[0x0][0x288] ;  /* 0x0000a200ff3c4b82 */ /* 0x000e640000000a00 */
[----:B------:R-:W-:Y:S01]  /*2260*/  @P4 LOP3.LUT R3, R3, 0x2000000, RZ, 0xfc, !PT ;  /* 0x0200000003034812 */ /* 0x000fe200078efcff */
        /* <DEDUP_REMOVED lines=30> */
[----:B------:R1:W2:Y:S04]  /*2450*/  @P3 LDG.E R76, desc[UR18][R4.64] ;  /* 0x00000012044c3981 */ /* 0x0002a8000c1e1900 */
[----:B------:R3:W5:Y:S01]  /*2460*/  @P3 LDG.E R75, desc[UR18][R58.64] ;  /* 0x000000123a4b3981 */ /* 0x000762000c1e1900 */
[----:B0-----:R-:W-:Y:S01]  /*2470*/  @P2 IMAD R66, R66, R64, RZ ;  /* 0x0000004042422224 */ /* 0x001fe200078e02ff */
[----:B-1----:R-:W0:Y:S03]  /*2480*/  @P4 LDC.64 R4, c[0x0][0x288] ;  /* 0x0000a200ff044b82 */ /* 0x002e260000000a00 */
[----:B------:R-:W-:Y:S01]  /*2490*/  @P2 IMAD R65, R102, R65, R66 ;  /* 0x0000004166412224 */ /* 0x000fe200078e0242 */
[----:B------:R-:W-:-:S05]  /*24a0*/  @P2 MOV R66, R42 ;  /* 0x0000002a00422202 */ /* 0x000fca0000000f00 */
[----:B------:R-:W-:-:S05]  /*24b0*/  @P2 IMAD.WIDE.U32 R66, R102, R64, R66 ;  /* 0x0000004066422225 */ /* 0x000fca00078e0042 */
[----:B------:R-:W-:Y:S02]  /*24c0*/  @P2 IADD3 R65, R67, R65, RZ ;  /* 0x0000004143412210 */ /* 0x000fe40007ffe0ff */
[C---:B------:R-:W-:Y:S02]  /*24d0*/  @P2 SHF.L.U32 R67, R66.reuse, 0x1, RZ ;  /* 0x0000000142432819 */ /* 0x040fe400000006ff */
[----:B------:R-:W-:Y:S02]  /*24e0*/  @P2 SHF.L.U64.HI R66, R66, 0x1, R65 ;  /* 0x0000000142422819 */ /* 0x000fe40000010241 */
[----:B------:R-:W1:Y:S01]  /*24f0*/  @P2 LDC.64 R64, c[0x0][0x228] ;  /* 0x00008a00ff402b82 */ /* 0x000e620000000a00 */
[----:B----4-:R-:W-:-:S04]  /*2500*/  @P2 IADD3 R78, P0, R67, R78, RZ ;  /* 0x0000004e434e2210 */ /* 0x010fc80007f1e0ff */
[----:B------:R-:W-:Y:S02]  /*2510*/  @P2 IADD3.X R79, R66, R79, RZ, P0, !PT ;  /* 0x0000004f424f2210 */ /* 0x000fe400007fe4ff */
[----:B-1----:R-:W-:-:S04]  /*2520*/  @P2 IADD3 R64, P0, R67, R64, RZ ;  /* 0x0000004043402210 */ /* 0x002fc80007f1e0ff */
[----:B------:R-:W-:Y:S02]  /*2530*/  @P2 IADD3.X R65, R66, R65, RZ, P0, !PT ;  /* 0x0000004142412210 */ /* 0x000fe400007fe4ff */
[----:B------:R-:W1:Y:S02]  /*2540*/  @P1 LDC.64 R66, c[0x0][0x288] ;  /* 0x0000a200ff421b82 */ /* 0x000e640000000a00 */
        /* <DEDUP_REMOVED lines=8> */
[----:B---3--:R-:W-:-:S04]  /*25d0*/  @P1 IADD3 R70, P0, R69, R70, RZ ;  /* 0x0000004645461210 */ /* 0x008fc80007f1e0ff */
[----:B------:R-:W-:Y:S02]  /*25e0*/  @P1 IADD3.X R71, R68, R71, RZ, P0, !PT ;  /* 0x0000004744471210 */ /* 0x000fe400007fe4ff */
[----:B-1----:R-:W-:-:S04]  /*25f0*/  @P1 IADD3 R66, P0, R69, R66, RZ ;  /* 0x0000004245421210 */ /* 0x002fc80007f1e0ff */
[----:B------:R-:W-:Y:S02]  /*2600*/  @P1 IADD3.X R67, R68, R67, RZ, P0, !PT ;  /* 0x0000004344431210 */ /* 0x000fe400007fe4ff */
[----:B------:R-:W-:-:S04]  /*2610*/  IADD3 R68, R2, 0xa8, RZ ;  /* 0x000000a802447810 */ /* 0x000fc80007ffe0ff */
[----:B------:R-:W-:-:S05]  /*2620*/  SHF.R.S32.HI R58, RZ, 0x1f, R68 ;  /* 0x0000001fff3a7819 */ /* 0x000fca0000011444 */
        /* <DEDUP_REMOVED lines=9> */
[----:B------:R-:W1:Y:S01]  /*26c0*/  @P4 LDC.64 R58, c[0x0][0x228] ;  /* 0x00008a00ff3a4b82 */ /* 0x000e620000000a00 */
[----:B------:R-:W-:-:S02]  /*26d0*/  LOP3.LUT P3, RZ, R3, 0x40000, RZ, 0xc0, !PT ;  /* 0x0004000003ff7812 */ /* 0x000fc4000786c0ff */
[----:B0-----:R-:W-:-:S04]  /*26e0*/  @P4 IADD3 R68, P0, R5, R68, RZ ;  /* 0x0000004405444210 */ /* 0x001fc80007f1e0ff */
[----:B------:R-:W-:Y:S02]  /*26f0*/  @P4 IADD3.X R69, R4, R69, RZ, P0, !PT ;  /* 0x0000004504454210 */ /* 0x000fe400007fe4ff */
[----:B-1----:R-:W-:-:S04]  /*2700*/  @P4 IADD3 R58, P0, R5, R58, RZ ;  /* 0x0000003a053a4210 */ /* 0x002fc80007f1e0ff */
[----:B------:R-:W-:Y:S02]  /*2710*/  @P4 IADD3.X R59, R4, R59, RZ, P0, !PT ;  /* 0x0000003b043b4210 */ /* 0x000fe400007fe4ff */
[----:B------:R-:W-:-:S06]  /*2720*/  CS2R R4, SRZ ;  /* 0x0000000000047805 */ /* 0x000fcc000001ff00 */
[----:B------:R0:W5:Y:S04]  /*2730*/  @P6 LDG.E R5, desc[UR18][R6.64] ;  /* 0x0000001206056981 */ /* 0x000168000c1e1900 */
[----:B------:R1:W5:Y:S01]  /*2740*/  @P5 LDG.E R4, desc[UR18][R80.64] ;  /* 0x0000001250045981 */ /* 0x000362000c1e1900 */
[----:B0-----:R-:W0:Y:S01]  /*2750*/  @P3 LDC.64 R6, c[0x0][0x288] ;  /* 0x0000a200ff063b82 */ /* 0x001e220000000a00 */
[----:B-1----:R-:W-:-:S10]  /*2760*/  HFMA2.MMA R81, -RZ, RZ, 0, 0 ;  /* 0x00000000ff517435 */ /* 0x002fd400000001ff */
[----:B------:R1:W5:Y:S02]  /*2770*/  @P5 LDG.E R81, desc[UR18][R46.64] ;  /* 0x000000122e515981 */ /* 0x000364000c1e1900 */
[----:B-1----:R-:W-:-:S04]  /*2780*/  IADD3 R46, R2, 0xb0, RZ ;  /* 0x000000b0022e7810 */ /* 0x002fc80007ffe0ff */
        /* <DEDUP_REMOVED lines=12> */
[----:B------:R-:W-:-:S11]  /*2850*/  LOP3.LUT P6, RZ, R3, 0x20000, RZ, 0xc0, !PT ;  /* 0x0002000003ff7812 */ /* 0x000fd600078cc0ff */
[----:B------:R-:W5:Y:S01]  /*2860*/  @P4 LDG.E R97, desc[UR18][R32.64] ;  /* 0x0000001220614981 */ /* 0x000f62000c1e1900 */
[----:B0-----:R-:W-:-:S04]  /*2870*/  @P3 IADD3 R46, P0, R7, R46, RZ ;  /* 0x0000002e072e3210 */ /* 0x001fc80007f1e0ff */
[----:B------:R-:W-:Y:S02]  /*2880*/  @P3 IADD3.X R47, R6, R47, RZ, P0, !PT ;  /* 0x0000002f062f3210 */ /* 0x000fe400007fe4ff */
[----:B-1----:R-:W-:-:S04]  /*2890*/  @P3 IADD3 R44, P0, R7, R44, RZ ;  /* 0x0000002c072c3210 */ /* 0x002fc80007f1e0ff */
[----:B------:R-:W-:Y:S02]  /*28a0*/  @P3 IADD3.X R45, R6, R45, RZ, P0, !PT ;  /* 0x0000002d062d3210 */ /* 0x000fe400007fe4ff */
[----:B------:R-:W-:Y:S02]  /*28b0*/  CS2R R6, SRZ ;  /* 0x0000000000067805 */ /* 0x000fe4000001ff00 */
[----:B------:R-:W-:-:S04]  /*28c0*/  LOP3.LUT P0, RZ, R3, 0x2000, RZ, 0xc0, !PT ;  /* 0x0000200003ff7812 */ /* 0x000fc8000780c0ff */
[----:B------:R0:W5:Y:S09]  /*28d0*/  @P4 LDG.E R7, desc[UR18][R8.64] ;  /* 0x0000001208074981 */ /* 0x000172000c1e1900 */
[----:B------:R1:W5:Y:S01]  /*28e0*/  @P0 LDG.E R6, desc[UR18][R94.64] ;  /* 0x000000125e060981 */ /* 0x000362000c1e1900 */
[----:B0-----:R-:W0:Y:S01]  /*28f0*/  @P6 LDC.64 R8, c[0x0][0x288] ;  /* 0x0000a200ff086b82 */ /* 0x001e220000000a00 */
[----:B-1----:R-:W-:-:S06]  /*2900*/  CS2R R94, SRZ ;  /* 0x00000000005e7805 */ /* 0x002fcc000001ff00 */
        /* <DEDUP_REMOVED lines=18> */
[C---:B------:R-:W-:Y:S02]  /*2a30*/  LOP3.LUT P0, RZ, R3.reuse, 0x400, RZ, 0xc0, !PT ;  /* 0x0000040003ff7812 */ /* 0x040fe4000780c0ff */
[----:B------:R-:W-:Y:S02]  /*2a40*/  CS2R R8, SRZ ;  /* 0x0000000000087805 */ /* 0x000fe4000001ff00 */
[----:B------:R-:W-:-:S09]  /*2a50*/  LOP3.LUT P5, RZ, R3, 0x800, RZ, 0xc0, !PT ;  /* 0x0000080003ff7812 */ /* 0x000fd200078ac0ff */
[----:B------:R0:W5:Y:S04]  /*2a60*/  @P0 LDG.E R9, desc[UR18][R10.64] ;  /* 0x000000120a090981 */ /* 0x000168000c1e1900 */
[----:B------:R1:W5:Y:S04]  /*2a70*/  @P5 LDG.E R98, desc[UR18][R36.64] ;  /* 0x0000001224625981 */ /* 0x000368000c1e1900 */
[----:B------:R3:W5:Y:S01]  /*2a80*/  @P0 LDG.E R96, desc[UR18][R34.64] ;  /* 0x0000001222600981 */ /* 0x000762000c1e1900 */
[----:B0-----:R-:W0:Y:S01]  /*2a90*/  @P4 LDC.64 R10, c[0x0][0x288] ;  /* 0x0000a200ff0a4b82 */ /* 0x001e220000000a00 */
[----:B------:R-:W-:-:S02]  /*2aa0*/  LOP3.LUT P6, RZ, R3, 0x4000000, RZ, 0xc0, !PT ;  /* 0x0400000003ff7812 */ /* 0x000fc400078cc0ff */
[----:B------:R-:W5:Y:S01]  /*2ab0*/  @P5 LDG.E R8, desc[UR18][R110.64] ;  /* 0x000000126e085981 */ /* 0x000f62000c1e1900 */
[----:B-1----:R-:W-:-:S04]  /*2ac0*/  IADD3 R37, R2, 0xc0, RZ ;  /* 0x000000c002257810 */ /* 0x002fc80007ffe0ff */
[----:B---3--:R-:W-:Y:S02]  /*2ad0*/  SHF.R.S32.HI R34, RZ, 0x1f, R37 ;  /* 0x0000001fff227819 */ /* 0x008fe40000011425 */
[----:B------:R-:W-:-:S04]  /*2ae0*/  @P4 MOV R35, R41 ;  /* 0x0000002900234202 */ /* 0x000fc80000000f00 */
[----:B------:R1:W5:Y:S01]  /*2af0*/  @P6 LDG.E R94, desc[UR18][R92.64] ;  /* 0x000000125c5e6981 */ /* 0x000362000c1e1900 */
[----:B0-----:R-:W-:-:S04]  /*2b00*/  @P4 IMAD R34, R34, R10, RZ ;  /* 0x0000000a22224224 */ /* 0x001fc800078e02ff */
[----:B------:R-:W-:Y:S01]  /*2b10*/  @P4 IMAD R36, R37, R11, R34 ;  /* 0x0000000b25244224 */ /* 0x000fe200078e0222 */
[----:B------:R-:W-:-:S05]  /*2b20*/  @P4 MOV R34, R42 ;  /* 0x0000002a00224202 */ /* 0x000fca0000000f00 */
[----:B------:R-:W-:Y:S02]  /*2b30*/  @P4 IMAD.WIDE.U32 R10, R37, R10, R34 ;  /* 0x0000000a250a4225 */ /* 0x000fe400078e0022 */
[----:B------:R-:W0:Y:S03]  /*2b40*/  @P4 LDC.64 R34, c[0x0][0x230] ;  /* 0x00008c00ff224b82 */ /* 0x000e260000000a00 */
[----:B------:R-:W-:-:S05]  /*2b50*/  @P4 IADD3 R11, R11, R36, RZ ;  /* 0x000000240b0b4210 */ /* 0x000fca0007ffe0ff */
[----:B------:R-:W3:Y:S01]  /*2b60*/  @P4 LDC.64 R36, c[0x0][0x228] ;  /* 0x00008a00ff244b82 */ /* 0x000ee20000000a00 */
[C---:B------:R-:W-:Y:S02]  /*2b70*/  @P4 SHF.L.U64.HI R11, R10.reuse, 0x1, R11 ;  /* 0x000000010a0b4819 */ /* 0x040fe4000001020b */
[----:B------:R-:W-:Y:S01]  /*2b80*/  @P4 SHF.L.U32 R10, R10, 0x1, RZ ;  /* 0x000000010a0a4819 */ /* 0x000fe200000006ff */
[----:B-1----:R-:W-:Y:S01]  /*2b90*/  IMAD.WIDE.U32 R92, R0, -0x77777777, RZ ;  /* 0x88888889005c7825 */ /* 0x002fe200078e00ff */
[----:B------:R-:W-:-:S04]  /*2ba0*/  LOP3.LUT P5, RZ, R3, 0x100, RZ, 0xc0, !PT ;  /* 0x0000010003ff7812 */ /* 0x000fc800078ac0ff */
[----:B------:R-:W-:Y:S02]  /*2bb0*/  SHF.R.U32.HI R92, RZ, 0x5, R93 ;  /* 0x00000005ff5c7819 */ /* 0x000fe4000001165d */
[----:B0-----:R-:W-:Y:S02]  /*2bc0*/  @P4 IADD3 R34, P0, R10, R34, RZ ;  /* 0x000000220a224210 */ /* 0x001fe40007f1e0ff */
[----:B------:R-:W-:-:S05]  /*2bd0*/  IADD3 R74, R2, 0xc8, RZ ;  /* 0x000000c8024a7810 */ /* 0x000fca0007ffe0ff */
[----:B------:R-:W5:Y:S01]  /*2be0*/  @P5 LDG.E R90, desc[UR18][R14.64] ;  /* 0x000000120e5a5981 */ /* 0x000f62000c1e1900 */
[----:B------:R-:W-:Y:S02]  /*2bf0*/  @P4 IADD3.X R35, R11, R35, RZ, P0, !PT ;  /* 0x000000230b234210 */ /* 0x000fe400007fe4ff */
[----:B---3--:R-:W-:Y:S01]  /*2c00*/  @P4 IADD3 R36, P0, R10, R36, RZ ;  /* 0x000000240a244210 */ /* 0x008fe20007f1e0ff */
[----:B------:R-:W-:-:S03]  /*2c10*/  IMAD R77, R77, UR20, R92 ;  /* 0x000000144d4d7c24 */ /* 0x000fc6000f8e025c */
[----:B------:R-:W-:Y:S02]  /*2c20*/  @P4 IADD3.X R37, R11, R37, RZ, P0, !PT ;  /* 0x000000250b254210 */ /* 0x000fe400007fe4ff */
[----:B------:R-:W-:-:S06]  /*2c30*/  CS2R R10, SRZ ;  /* 0x00000000000a7805 */ /* 0x000fcc000001ff00 */
[----:B------:R0:W5:Y:S01]  /*2c40*/  @P5 LDG.E R11, desc[UR18][R12.64] ;  /* 0x000000120c0b5981 */ /* 0x000162000c1e1900 */
[----:B------:R-:W-:-:S03]  /*2c50*/  SHF.R.S32.HI R80, RZ, 0x1f, R74 ;  /* 0x0000001fff507819 */ /* 0x000fc6000001144a */
[----:B------:R-:W5:Y:S01]  /*2c60*/  @P6 LDG.E R10, desc[UR18][R106.64] ;  /* 0x000000126a0a6981 */ /* 0x000f62000c1e1900 */
[----:B0-----:R-:W-:-:S04]  /*2c70*/  IADD3 R12, R77, 0xc8, RZ ;  /* 0x000000c84d0c7810 */ /* 0x001fc80007ffe0ff */
[----:B------:R-:W-:Y:S02]  /*2c80*/  SHF.R.S32.HI R13, RZ, 0x1f, R12 ;  /* 0x0000001fff0d7819 */ /* 0x000fe4000001140c */
[----:B------:R-:W-:-:S04]  /*2c90*/  ISETP.GE.U32.AND P0, PT, R12, UR6, PT ;  /* 0x000000060c007c0c */ /* 0x000fc8000bf06070 */
[----:B------:R-:W-:-:S04]  /*2ca0*/  ISETP.GE.AND.EX P0, PT, R13, UR7, PT, P0 ;  /* 0x000000070d007c0c */ /* 0x000fc8000bf06300 */
[----:B------:R-:W-:-:S13]  /*2cb0*/  ISETP.LT.U32.AND P0, PT, R0, 0x1e0, !P0 ;  /* 0x000001e00000780c */ /* 0x000fda0004701070 */
[----:B------:R-:W0:Y:S01]  /*2cc0*/  @P0 LDC.64 R12, c[0x0][0x288] ;  /* 0x0000a200ff0c0b82 */ /* 0x000e220000000a00 */
[----:B------:R-:W-:Y:S02]  /*2cd0*/  @P0 MOV R92, R42 ;  /* 0x0000002a005c0202 */ /* 0x000fe40000000f00 */
[----:B------:R-:W-:Y:S01]  /*2ce0*/  @P0 MOV R93, R41 ;  /* 0x00000029005d0202 */ /* 0x000fe20000000f00 */
[-C--:B0-----:R-:W-:Y:S02]  /*2cf0*/  @P0 IMAD R80, R80, R12.reuse, RZ ;  /* 0x0000000c50500224 */ /* 0x081fe400078e02ff */
[----:B------:R-:W-:-:S04]  /*2d00*/  @P0 IMAD.WIDE.U32 R92, R74, R12, R92 ;  /* 0x0000000c4a5c0225 */ /* 0x000fc800078e005c */
[----:B------:R-:W-:Y:S01]  /*2d10*/  @P0 IMAD R13, R74, R13, R80 ;  /* 0x0000000d4a0d0224 */ /* 0x000fe200078e0250 */
[----:B------:R-:W-:-:S04]  /*2d20*/  @P0 SHF.L.U32 R74, R92, 0x1, RZ ;  /* 0x000000015c4a0819 */ /* 0x000fc800000006ff */
[----:B------:R-:W-:-:S04]  /*2d30*/  @P0 IADD3 R13, R93, R13, RZ ;  /* 0x0000000d5d0d0210 */ /* 0x000fc80007ffe0ff */
[----:B------:R-:W-:Y:S02]  /*2d40*/  @P0 SHF.L.U64.HI R13, R92, 0x1, R13 ;  /* 0x000000015c0d0819 */ /* 0x000fe4000001020d */
[----:B------:R-:W0:Y:S01]  /*2d50*/  @P0 LDC.64 R92, c[0x0][0x230] ;  /* 0x00008c00ff5c0b82 */ /* 0x000e220000000a00 */
[----:B------:R-:W-:Y:S01]  /*2d60*/  HFMA2.MMA R12, -RZ, RZ, 0, 0 ;  /* 0x00000000ff0c7435 */ /* 0x000fe200000001ff */
[----:B0-----:R-:W-:-:S04]  /*2d70*/  @P0 IADD3 R92, P6, R74, R92, RZ ;  /* 0x0000005c4a5c0210 */ /* 0x001fc80007fde0ff */
[----:B------:R-:W-:-:S05]  /*2d80*/  @P0 IADD3.X R93, R13, R93, RZ, P6, !PT ;  /* 0x0000005d0d5d0210 */ /* 0x000fca00037fe4ff */
[----:B------:R0:W5:Y:S02]  /*2d90*/  @P0 LDG.E R12, desc[UR18][R92.64] ;  /* 0x000000125c0c0981 */ /* 0x000164000c1e1900 */
[----:B0-----:R-:W0:Y:S01]  /*2da0*/  @P0 LDC.64 R92, c[0x0][0x228] ;  /* 0x00008a00ff5c0b82 */ /* 0x001e220000000a00 */
[----:B------:R-:W-:Y:S01]  /*2db0*/  LOP3.LUT P4, RZ, R3, 0x80, RZ, 0xc0, !PT ;  /* 0x0000008003ff7812 */ /* 0x000fe2000788c0ff */
[----:B------:R-:W-:Y:S01]  /*2dc0*/  HFMA2.MMA R14, -RZ, RZ, 0, 0 ;  /* 0x00000000ff0e7435 */ /* 0x000fe200000001ff */
[----:B------:R-:W-:-:S11]  /*2dd0*/  IADD3 R15, R77, 0xd0, RZ ;  /* 0x000000d04d0f7810 */ /* 0x000fd60007ffe0ff */
[----:B------:R1:W5:Y:S01]  /*2de0*/  @P4 LDG.E R14, desc[UR18][R16.64] ;  /* 0x00000012100e4981 */ /* 0x000362000c1e1900 */
[----:B0-----:R-:W-:-:S04]  /*2df0*/  @P0 IADD3 R92, P6, R74, R92, RZ ;  /* 0x0000005c4a5c0210 */ /* 0x001fc80007fde0ff */
[----:B------:R-:W-:Y:S02]  /*2e00*/  @P0 IADD3.X R93, R13, R93, RZ, P6, !PT ;  /* 0x0000005d0d5d0210 */ /* 0x000fe400037fe4ff */
[----:B------:R-:W-:Y:S02]  /*2e10*/  MOV R13, RZ ;  /* 0x000000ff000d7202 */ /* 0x000fe40000000f00 */
[----:B-1----:R-:W-:-:S04]  /*2e20*/  SHF.R.S32.HI R16, RZ, 0x1f, R15 ;  /* 0x0000001fff107819 */ /* 0x002fc8000001140f */
[----:B------:R0:W5:Y:S01]  /*2e30*/  @P0 LDG.E R13, desc[UR18][R92.64] ;  /* 0x000000125c0d0981 */ /* 0x000162000c1e1900 */
[----:B------:R-:W-:-:S04]  /*2e40*/  ISETP.GE.U32.AND P0, PT, R15, UR6, PT ;  /* 0x000000060f007c0c */ /* 0x000fc8000bf06070 */
[----:B------:R-:W-:-:S04]  /*2e50*/  ISETP.GE.AND.EX P0, PT, R16, UR7, PT, P0 ;  /* 0x0000000710007c0c */ /* 0x000fc8000bf06300 */
[----:B------:R-:W-:-:S13]  /*2e60*/  ISETP.LT.U32.AND P0, PT, R0, 0x1e0, !P0 ;  /* 0x000001e00000780c */ /* 0x000fda0004701070 */
[----:B------:R-:W1:Y:S01]  /*2e70*/  @P0 LDC.64 R16, c[0x0][0x288] ;  /* 0x0000a200ff100b82 */ /* 0x000e620000000a00 */
[----:B------:R-:W-:-:S04]  /*2e80*/  IADD3 R15, R2, 0xd0, RZ ;  /* 0x000000d0020f7810 */ /* 0x000fc80007ffe0ff */
[----:B------:R-:W-:Y:S02]  /*2e90*/  SHF.R.S32.HI R74, RZ, 0x1f, R15 ;  /* 0x0000001fff4a7819 */ /* 0x000fe4000001140f */
[----:B0-----:R-:W-:Y:S02]  /*2ea0*/  @P0 MOV R92, R42 ;  /* 0x0000002a005c0202 */ /* 0x001fe40000000f00 */
[----:B------:R-:W-:Y:S01]  /*2eb0*/  @P0 MOV R93, R41 ;  /* 0x00000029005d0202 */ /* 0x000fe20000000f00 */
[-C--:B-1----:R-:W-:Y:S02]  /*2ec0*/  @P0 IMAD R74, R74, R16.reuse, RZ ;  /* 0x000000104a4a0224 */ /* 0x082fe400078e02ff */
[----:B------:R-:W-:-:S04]  /*2ed0*/  @P0 IMAD.WIDE.U32 R92, R15, R16, R92 ;  /* 0x000000100f5c0225 */ /* 0x000fc800078e005c */
[----:B------:R-:W-:-:S05]  /*2ee0*/  @P0 IMAD R17, R15, R17, R74 ;  /* 0x000000110f110224 */ /* 0x000fca00078e024a */
[----:B------:R-:W-:-:S04]  /*2ef0*/  @P0 IADD3 R17, R93, R17, RZ ;  /* 0x000000115d110210 */ /* 0x000fc80007ffe0ff */
[C---:B------:R-:W-:Y:S02]  /*2f00*/  @P0 SHF.L.U64.HI R74, R92.reuse, 0x1, R17 ;  /* 0x000000015c4a0819 */ /* 0x040fe40000010211 */
[----:B------:R-:W0:Y:S01]  /*2f10*/  @P0 LDC.64 R16, c[0x0][0x230] ;  /* 0x00008c00ff100b82 */ /* 0x000e220000000a00 */
[----:B------:R-:W-:-:S07]  /*2f20*/  @P0 SHF.L.U32 R80, R92, 0x1, RZ ;  /* 0x000000015c500819 */ /* 0x000fce00000006ff */
[----:B------:R-:W1:Y:S01]  /*2f30*/  @P0 LDC.64 R92, c[0x0][0x228] ;  /* 0x00008a00ff5c0b82 */ /* 0x000e620000000a00 */
[----:B------:R-:W-:Y:S01]  /*2f40*/  HFMA2.MMA R15, -RZ, RZ, 0, 0 ;  /* 0x00000000ff0f7435 */ /* 0x000fe200000001ff */
[----:B------:R-:W-:Y:S02]  /*2f50*/  LOP3.LUT P5, RZ, R3, 0x40, RZ, 0xc0, !PT ;  /* 0x0000004003ff7812 */ /* 0x000fe400078ac0ff */
[----:B0-----:R-:W-:-:S04]  /*2f60*/  @P0 IADD3 R16, P6, R80, R16, RZ ;  /* 0x0000001050100210 */ /* 0x001fc80007fde0ff */
[----:B------:R-:W-:-:S05]  /*2f70*/  @P0 IADD3.X R17, R74, R17, RZ, P6, !PT ;  /* 0x000000114a110210 */ /* 0x000fca00037fe4ff */
[----:B------:R0:W5:Y:S01]  /*2f80*/  @P0 LDG.E R15, desc[UR18][R16.64] ;  /* 0x00000012100f0981 */ /* 0x000162000c1e1900 */
[----:B-1----:R-:W-:-:S04]  /*2f90*/  @P0 IADD3 R92, P6, R80, R92, RZ ;  /* 0x0000005c505c0210 */ /* 0x002fc80007fde0ff */
[----:B------:R-:W-:Y:S02]  /*2fa0*/  @P0 IADD3.X R93, R74, R93, RZ, P6, !PT ;  /* 0x0000005d4a5d0210 */ /* 0x000fe400037fe4ff */
[----:B0-----:R-:W-:-:S06]  /*2fb0*/  CS2R R16, SRZ ;  /* 0x0000000000107805 */ /* 0x001fcc000001ff00 */
[----:B------:R0:W5:Y:S04]  /*2fc0*/  @P5 LDG.E R17, desc[UR18][R18.64] ;  /* 0x0000001212115981 */ /* 0x000168000c1e1900 */
[----:B------:R1:W5:Y:S01]  /*2fd0*/  @P0 LDG.E R16, desc[UR18][R92.64] ;  /* 0x000000125c100981 */ /* 0x000362000c1e1900 */
[----:B0-----:R-:W-:-:S04]  /*2fe0*/  IADD3 R18, R77, 0xd8, RZ ;  /* 0x000000d84d127810 */ /* 0x001fc80007ffe0ff */
[----:B------:R-:W-:Y:S02]  /*2ff0*/  SHF.R.S32.HI R19, RZ, 0x1f, R18 ;  /* 0x0000001fff137819 */ /* 0x000fe40000011412 */
[----:B------:R-:W-:-:S04]  /*3000*/  ISETP.GE.U32.AND P0, PT, R18, UR6, PT ;  /* 0x0000000612007c0c */ /* 0x000fc8000bf06070 */
[----:B------:R-:W-:-:S04]  /*3010*/  ISETP.GE.AND.EX P0, PT, R19, UR7, PT, P0 ;  /* 0x0000000713007c0c */ /* 0x000fc8000bf06300 */
[----:B------:R-:W-:-:S13]  /*3020*/  ISETP.LT.U32.AND P0, PT, R0, 0x1e0, !P0 ;  /* 0x000001e00000780c */ /* 0x000fda0004701070 */
[----:B------:R-:W0:Y:S01]  /*3030*/  @P0 LDC.64 R18, c[0x0][0x288] ;  /* 0x0000a200ff120b82 */ /* 0x000e220000000a00 */
[----:B------:R-:W-:Y:S02]  /*3040*/  IADD3 R74, R2, 0xd8, RZ ;  /* 0x000000d8024a7810 */ /* 0x000fe40007ffe0ff */
[----:B------:R-:W-:Y:S02]  /*3050*/  MOV R80, RZ ;  /* 0x000000ff00507202 */ /* 0x000fe40000000f00 */
[----:B-1----:R-:W-:-:S04]  /*3060*/  SHF.R.S32.HI R92, RZ, 0x1f, R74 ;  /* 0x0000001fff5c7819 */ /* 0x002fc8000001144a */
[----:B------:R1:W5:Y:S02]  /*3070*/  @P4 LDG.E R80, desc[UR18][R72.64] ;  /* 0x0000001248504981 */ /* 0x000364000c1e1900 */
[----:B-1----:R-:W-:Y:S02]  /*3080*/  @P0 MOV R72, R42 ;  /* 0x0000002a00480202 */ /* 0x002fe40000000f00 */
        /* <DEDUP_REMOVED lines=13> */
[----:B------:R-:W-:Y:S02]  /*3160*/  LOP3.LUT P4, RZ, R3, 0x20, RZ, 0xc0, !PT ;  /* 0x0000002003ff7812 */ /* 0x000fe4000788c0ff */
[----:B0-----:R-:W-:Y:S01]  /*3170*/  @P0 IADD3 R72, P6, R74, R72, RZ ;  /* 0x000000484a480210 */ /* 0x001fe20007fde0ff */
[----:B------:R-:W-:-:S03]  /*3180*/  HFMA2.MMA R74, -RZ, RZ, 0, 0 ;  /* 0x00000000ff4a7435 */ /* 0x000fc600000001ff */
[----:B------:R-:W-:Y:S02]  /*3190*/  @P0 IADD3.X R73, R19, R73, RZ, P6, !PT ;  /* 0x0000004913490210 */ /* 0x000fe400037fe4ff */
[----:B------:R-:W-:-:S05]  /*31a0*/  MOV R19, RZ ;  /* 0x000000ff00137202 */ /* 0x000fca0000000f00 */
[----:B------:R0:W5:Y:S04]  /*31b0*/  @P5 LDG.E R74, desc[UR18][R20.64] ;  /* 0x00000012144a5981 */ /* 0x000168000c1e1900 */
[----:B------:R-:W5:Y:S01]  /*31c0*/  @P0 LDG.E R19, desc[UR18][R72.64] ;  /* 0x0000001248130981 */ /* 0x000f62000c1e1900 */
[----:B0-----:R-:W-:Y:S02]  /*31d0*/  MOV R20, RZ ;  /* 0x000000ff00147202 */ /* 0x001fe40000000f00 */
[----:B------:R-:W-:-:S04]  /*31e0*/  IADD3 R21, R77, 0xe0, RZ ;  /* 0x000000e04d157810 */ /* 0x000fc80007ffe0ff */
[----:B------:R0:W5:Y:S01]  /*31f0*/  @P4 LDG.E R20, desc[UR18][R22.64] ;  /* 0x0000001216144981 */ /* 0x000162000c1e1900 */
[----:B------:R-:W-:Y:S02]  /*3200*/  ISETP.GE.U32.AND P0, PT, R21, UR6, PT ;  /* 0x0000000615007c0c */ /* 0x000fe4000bf06070 */
[----:B0-----:R-:W-:-:S04]  /*3210*/  SHF.R.S32.HI R22, RZ, 0x1f, R21 ;  /* 0x0000001fff167819 */ /* 0x001fc80000011415 */
[----:B------:R-:W-:-:S04]  /*3220*/  ISETP.GE.AND.EX P0, PT, R22, UR7, PT, P0 ;  /* 0x0000000716007c0c */ /* 0x000fc8000bf06300 */
[----:B------:R-:W-:-:S13]  /*3230*/  ISETP.LT.U32.AND P0, PT, R0, 0x1e0, !P0 ;  /* 0x000001e00000780c */ /* 0x000fda0004701070 */
[----:B------:R-:W0:Y:S01]  /*3240*/  @P0 LDC.64 R22, c[0x0][0x288] ;  /* 0x0000a200ff160b82 */ /* 0x000e220000000a00 */
[----:B------:R-:W-:-:S04]  /*3250*/  IADD3 R21, R2, 0xe0, RZ ;  /* 0x000000e002157810 */ /* 0x000fc80007ffe0ff */
[----:B------:R-:W-:Y:S02]  /*3260*/  SHF.R.S32.HI R92, RZ, 0x1f, R21 ;  /* 0x0000001fff5c7819 */ /* 0x000fe40000011415 */
[----:B------:R-:W-:Y:S02]  /*3270*/  @P0 MOV R72, R42 ;  /* 0x0000002a00480202 */ /* 0x000fe40000000f00 */
[----:B------:R-:W-:Y:S01]  /*3280*/  @P0 MOV R73, R41 ;  /* 0x0000002900490202 */ /* 0x000fe20000000f00 */
[-C--:B0-----:R-:W-:Y:S02]  /*3290*/  @P0 IMAD R92, R92, R22.reuse, RZ ;  /* 0x000000165c5c0224 */ /* 0x081fe400078e02ff */
        /* <DEDUP_REMOVED lines=23> */
[----:B-1----:R-:W-:Y:S02]  /*3410*/  IADD3 R72, R2, 0xe8, RZ ;  /* 0x000000e802487810 */ /* 0x002fe40007ffe0ff */
[----:B------:R-:W-:Y:S02]  /*3420*/  MOV R73, RZ ;  /* 0x000000ff00497202 */ /* 0x000fe40000000f00 */
[----:B------:R-:W-:-:S04]  /*3430*/  SHF.R.S32.HI R92, RZ, 0x1f, R72 ;  /* 0x0000001fff5c7819 */ /* 0x000fc80000011448 */
        /* <DEDUP_REMOVED lines=15> */
[----:B------:R-:W-:Y:S02]  /*3530*/  IADD3 R77, R77, 0xf0, RZ ;  /* 0x000000f04d4d7810 */ /* 0x000fe40007ffe0ff */
[----:B0-----:R-:W-:-:S04]  /*3540*/  @P0 IADD3 R26, P6, R72, R26, RZ ;  /* 0x0000001a481a0210 */ /* 0x001fc80007fde0ff */
[----:B------:R-:W-:Y:S02]  /*3550*/  @P0 IADD3.X R27, R25, R27, RZ, P6, !PT ;  /* 0x0000001b191b0210 */ /* 0x000fe400037fe4ff */
[----:B------:R-:W-:-:S06]  /*3560*/  MOV R25, RZ ;  /* 0x000000ff00197202 */ /* 0x000fcc0000000f00 */
[----:B------:R0:W5:Y:S01]  /*3570*/  @P0 LDG.E R25, desc[UR18][R26.64] ;  /* 0x000000121a190981 */ /* 0x000162000c1e1900 */
[----:B------:R-:W-:Y:S02]  /*3580*/  ISETP.GE.U32.AND P0, PT, R77, UR6, PT ;  /* 0x000000064d007c0c */ /* 0x000fe4000bf06070 */
[----:B0-----:R-:W-:-:S04]  /*3590*/  SHF.R.S32.HI R27, RZ, 0x1f, R77 ;  /* 0x0000001fff1b7819 */ /* 0x001fc8000001144d */
[----:B------:R-:W-:Y:S01]  /*35a0*/  ISETP.GE.AND.EX P0, PT, R27, UR7, PT, P0 ;  /* 0x000000071b007c0c */ /* 0x000fe2000bf06300 */
[----:B------:R-:W-:-:S03]  /*35b0*/  HFMA2.MMA R26, -RZ, RZ, 0, 0 ;  /* 0x00000000ff1a7435 */ /* 0x000fc600000001ff */
[----:B------:R-:W-:-:S07]  /*35c0*/  ISETP.LT.U32.AND P0, PT, R0, 0x1e0, !P0 ;  /* 0x000001e00000780c */ /* 0x000fce0004701070 */
[----:B------:R0:W5:Y:S06]  /*35d0*/  @P5 LDG.E R26, desc[UR18][R28.64] ;  /* 0x000000121c1a5981 */ /* 0x00016c000c1e1900 */
[----:B0-----:R-:W0:Y:S01]  /*35e0*/  @P0 LDC.64 R28, c[0x0][0x288] ;  /* 0x0000a200ff1c0b82 */ /* 0x001e220000000a00 */
        /* <DEDUP_REMOVED lines=13> */
[----:B0-----:R-:W-:-:S04]  /*36c0*/  @P0 IADD3 R28, P6, R77, R28, RZ ;  /* 0x0000001c4d1c0210 */ /* 0x001fc80007fde0ff */
[----:B------:R-:W-:Y:S02]  /*36d0*/  @P0 IADD3.X R29, R72, R29, RZ, P6, !PT ;  /* 0x0000001d481d0210 */ /* 0x000fe400037fe4ff */
[----:B-1----:R-:W-:-:S03]  /*36e0*/  @P0 IADD3 R92, P6, R77, R92, RZ ;  /* 0x0000005c4d5c0210 */ /* 0x002fc60007fde0ff */
[----:B------:R0:W5:Y:S01]  /*36f0*/  @P0 LDG.E R27, desc[UR18][R28.64] ;  /* 0x000000121c1b0981 */ /* 0x000162000c1e1900 */
[----:B------:R-:W-:Y:S02]  /*3700*/  @P0 IADD3.X R93, R72, R93, RZ, P6, !PT ;  /* 0x0000005d485d0210 */ /* 0x000fe400037fe4ff */
[----:B------:R-:W-:Y:S02]  /*3710*/  IADD3 R72, R2, 0xf8, RZ ;  /* 0x000000f802487810 */ /* 0x000fe40007ffe0ff */
[----:B0-----:R-:W-:Y:S02]  /*3720*/  CS2R R28, SRZ ;  /* 0x00000000001c7805 */ /* 0x001fe4000001ff00 */
[----:B------:R-:W-:-:S04]  /*3730*/  LOP3.LUT P6, RZ, R3, 0x8, RZ, 0xc0, !PT ;  /* 0x0000000803ff7812 */ /* 0x000fc800078cc0ff */
[----:B------:R0:W5:Y:S01]  /*3740*/  @P0 LDG.E R28, desc[UR18][R92.64] ;  /* 0x000000125c1c0981 */ /* 0x000162000c1e1900 */
[----:B------:R-:W-:Y:S02]  /*3750*/  ISETP.GE.U32.AND P0, PT, R72, UR6, PT ;  /* 0x0000000648007c0c */ /* 0x000fe4000bf06070 */
[----:B------:R-:W-:-:S06]  /*3760*/  LOP3.LUT P5, RZ, R3, 0x4, RZ, 0xc0, !PT ;  /* 0x0000000403ff7812 */ /* 0x000fcc00078ac0ff */
[----:B------:R1:W5:Y:S01]  /*3770*/  @P6 LDG.E R29, desc[UR18][R30.64] ;  /* 0x000000121e1d6981 */ /* 0x000362000c1e1900 */
[----:B0-----:R-:W-:-:S04]  /*3780*/  SHF.R.S32.HI R92, RZ, 0x1f, R72 ;  /* 0x0000001fff5c7819 */ /* 0x001fc80000011448 */
[----:B------:R-:W-:Y:S01]  /*3790*/  ISETP.GE.AND.EX P0, PT, R92, UR7, PT, P0 ;  /* 0x000000075c007c0c */ /* 0x000fe2000bf06300 */
[----:B------:R-:W-:-:S03]  /*37a0*/  ULDC.64 UR6, c[0x0][0x248] ;  /* 0x0000920000067ab9 */ /* 0x000fc60000000a00 */
[----:B------:R-:W-:Y:S02]  /*37b0*/  ISETP.GT.U32.OR P0, PT, R0, 0x1df, P0 ;  /* 0x000001df0000780c */ /* 0x000fe40000704470 */
[----:B-1----:R-:W-:-:S06]  /*37c0*/  CS2R R30, SRZ ;  /* 0x00000000001e7805 */ /* 0x002fcc000001ff00 */
[----:B------:R0:W5:Y:S04]  /*37d0*/  @P5 LDG.E R31, desc[UR18][R48.64] ;  /* 0x00000012301f5981 */ /* 0x000168000c1e1900 */
[----:B------:R1:W5:Y:S01]  /*37e0*/  @P6 LDG.E R30, desc[UR18][R50.64] ;  /* 0x00000012321e6981 */ /* 0x000362000c1e1900 */
[----:B0-----:R-:W0:Y:S01]  /*37f0*/  @!P0 LDC.64 R48, c[0x0][0x288] ;  /* 0x0000a200ff308b82 */ /* 0x001e220000000a00 */
[----:B-1----:R-:W-:Y:S02]  /*3800*/  @!P0 MOV R50, R42 ;  /* 0x0000002a00328202 */ /* 0x002fe40000000f00 */
[----:B------:R-:W-:-:S03]  /*3810*/  @!P0 MOV R51, R41 ;  /* 0x0000002900338202 */ /* 0x000fc60000000f00 */
[----:B0-----:R-:W-:-:S04]  /*3820*/  @!P0 IMAD.WIDE.U32 R50, R72, R48, R50 ;  /* 0x0000003048328225 */ /* 0x001fc800078e0032 */
[----:B------:R-:W-:-:S04]  /*3830*/  @!P0 IMAD R48, R92, R48, RZ ;  /* 0x000000305c308224 */ /* 0x000fc800078e02ff */
[----:B------:R-:W-:Y:S01]  /*3840*/  @!P0 IMAD R48, R72, R49, R48 ;  /* 0x0000003148308224 */ /* 0x000fe200078e0230 */
[----:B------:R-:W-:-:S04]  /*3850*/  @!P0 SHF.L.U32 R72, R50, 0x1, RZ ;  /* 0x0000000132488819 */ /* 0x000fc800000006ff */
[----:B------:R-:W-:-:S04]  /*3860*/  @!P0 IADD3 R48, R51, R48, RZ ;  /* 0x0000003033308210 */ /* 0x000fc80007ffe0ff */
[----:B------:R-:W-:Y:S02]  /*3870*/  @!P0 SHF.L.U64.HI R49, R50, 0x1, R48 ;  /* 0x0000000132318819 */ /* 0x000fe40000010230 */
[----:B------:R-:W0:Y:S01]  /*3880*/  @!P0 LDC.64 R50, c[0x0][0x230] ;  /* 0x00008c00ff328b82 */ /* 0x000e220000000a00 */
[----:B------:R-:W-:Y:S01]  /*3890*/  HFMA2.MMA R48, -RZ, RZ, 0, 0 ;  /* 0x00000000ff307435 */ /* 0x000fe200000001ff */
[----:B0-----:R-:W-:-:S04]  /*38a0*/  @!P0 IADD3 R50, P6, R72, R50, RZ ;  /* 0x0000003248328210 */ /* 0x001fc80007fde0ff */
[----:B------:R-:W-:-:S05]  /*38b0*/  @!P0 IADD3.X R51, R49, R51, RZ, P6, !PT ;  /* 0x0000003331338210 */ /* 0x000fca00037fe4ff */
[----:B------:R0:W5:Y:S02]  /*38c0*/  @!P0 LDG.E R48, desc[UR18][R50.64] ;  /* 0x0000001232308981 */ /* 0x000164000c1e1900 */
[----:B0-----:R-:W0:Y:S01]  /*38d0*/  @!P0 LDC.64 R50, c[0x0][0x228] ;  /* 0x00008a00ff328b82 */ /* 0x001e220000000a00 */
[----:B------:R-:W-:Y:S01]  /*38e0*/  UIMAD.WIDE UR6, UR12, 0x8, UR6 ;  /* 0x000000080c0678a5 */ /* 0x000fe2000f8e0206 */
[----:B0-----:R-:W-:-:S04]  /*38f0*/  @!P0 IADD3 R50, P6, R72, R50, RZ ;  /* 0x0000003248328210 */ /* 0x001fc80007fde0ff */
[----:B------:R-:W-:Y:S02]  /*3900*/  @!P0 IADD3.X R51, R49, R51, RZ, P6, !PT ;  /* 0x0000003331338210 */ /* 0x000fe400037fe4ff */
[----:B------:R-:W-:-:S06]  /*3910*/  MOV R49, RZ ;  /* 0x000000ff00317202 */ /* 0x000fcc0000000f00 */
[----:B------:R0:W5:Y:S02]  /*3920*/  @!P0 LDG.E R49, desc[UR18][R50.64] ;  /* 0x0000001232318981 */ /* 0x000164000c1e1900 */
[----:B0-----:R-:W-:Y:S02]  /*3930*/  MOV R50, UR6 ;  /* 0x0000000600327c02 */ /* 0x001fe40008000f00 */
[----:B------:R-:W-:-:S06]  /*3940*/  MOV R51, UR7 ;  /* 0x0000000700337c02 */ /* 0x000fcc0008000f00 */
[----:B------:R-:W3:Y:S01]  /*3950*/  LDG.E.64 R50, desc[UR18][R50.64] ;  /* 0x0000001232327981 */ /* 0x000ee2000c1e1b00 */
[----:B------:R-:W-:Y:S01]  /*3960*/  UMOV UR23, 0x3f800000 ;  /* 0x3f80000000177882 */ /* 0x000fe20000000000 */
[C---:B------:R-:W-:Y:S02]  /*3970*/  LOP3.LUT P6, RZ, R3.reuse, 0x2, RZ, 0xc0, !PT ;  /* 0x0000000203ff7812 */ /* 0x040fe400078cc0ff */
[C---:B------:R-:W-:Y:S02]  /*3980*/  LOP3.LUT P3, RZ, R3.reuse, 0x8000000, RZ, 0xc0, !PT ;  /* 0x0800000003ff7812 */ /* 0x040fe4000786c0ff */
[----:B------:R-:W-:Y:S01]  /*3990*/  LOP3.LUT P4, RZ, R3, 0x2000000, RZ, 0xc0, !PT ;  /* 0x0200000003ff7812 */ /* 0x000fe2000788c0ff */
[----:B------:R-:W-:Y:S01]  /*39a0*/  HFMA2.MMA R72, -RZ, RZ, 0, 0 ;  /* 0x00000000ff487435 */ /* 0x000fe200000001ff */
[----:B---3--:R-:W-:-:S13]  /*39b0*/  R2UR UR22, R50 ;  /* 0x00000000321672ca */ /* 0x008fda00000e0000 */
[----:B------:R-:W-:-:S05]  /*39c0*/  MOV R50, UR22 ;  /* 0x0000001600327c02 */ /* 0x000fca0008000f00 */
[----:B------:R-:W-:-:S05]  /*39d0*/  FFMA.FTZ R50, -R50, UR22, R51 ;  /* 0x0000001632327c23 */ /* 0x000fca0008010133 */
[----:B------:R-:W-:-:S13]  /*39e0*/  FSETP.GTU.FTZ.AND P0, PT, R50, RZ, PT ;  /* 0x000000ff3200720b */ /* 0x000fda0003f1c000 */
[----:B------:R-:W-:Y:S01]  /*39f0*/  VOTEU.ANY UP0, P0 ;  /* 0x00000000003f7886 */ /* 0x000fe20000000100 */
[----:B------:R-:W-:-:S04]  /*3a00*/  PLOP3.LUT P0, PT, PT, PT, UP0, 0x80, 0x0 ;  /* 0x000000000000781c */ /* 0x000fc80003f0f008 */
[----:B------:R-:W-:-:S09]  /*3a10*/  @UP0 ULDC UR5, c[0x0][0x250] ;  /* 0x0000940000050ab9 */ /* 0x000fd20000000800 */
[----:B------:R-:W-:Y:S01]  /*3a20*/  @P0 FADD.FTZ R50, R50, UR5 ;  /* 0x0000000532320e21 */ /* 0x000fe20008010000 */
[----:B------:R-:W-:-:S13]  /*3a30*/  PLOP3.LUT P0, PT, PT, PT, UP0, 0x80, 0x0 ;  /* 0x000000000000781c */ /* 0x000fda0003f0f008 */
[----:B------:R-:W0:Y:S01]  /*3a40*/  @P0 MUFU.RSQ R50, R50 ;  /* 0x0000003200320308 */ /* 0x000e220000001400 */
[----:B------:R-:W-:-:S13]  /*3a50*/  PLOP3.LUT P0, PT, PT, PT, UP0, 0x80, 0x0 ;  /* 0x000000000000781c */ /* 0x000fda0003f0f008 */
[----:B0-----:R-:W-:Y:S02]  /*3a60*/  @P0 R2UR UR23, R50 ;  /* 0x00000000321702ca */ /* 0x001fe400000e0000 */
[----:B------:R-:W-:Y:S02]  /*3a70*/  CS2R R50, SRZ ;  /* 0x0000000000327805 */ /* 0x000fe4000001ff00 */
[----:B------:R-:W-:-:S04]  /*3a80*/  LOP3.LUT P0, RZ, R3, 0x20000, RZ, 0xc0, !PT ;  /* 0x0002000003ff7812 */ /* 0x000fc8000780c0ff */
[----:B------:R-:W5:Y:S01]  /*3a90*/  @P5 LDG.E R50, desc[UR18][R88.64] ;  /* 0x0000001258325981 */ /* 0x000f62000c1e1900 */
[C---:B------:R-:W-:Y:S02]  /*3aa0*/  LOP3.LUT P5, RZ, R3.reuse, 0x1000000, RZ, 0xc0, !PT ;  /* 0x0100000003ff7812 */ /* 0x040fe400078ac0ff */
[----:B------:R-:W-:Y:S01]  /*3ab0*/  LOP3.LUT R3, R3, 0xffbfffff, RZ, 0xc0, !PT ;  /* 0xffbfffff03037812 */ /* 0x000fe200078ec0ff */
[----:B------:R0:W5:Y:S05]  /*3ac0*/  @P6 LDG.E R51, desc[UR18][R52.64] ;  /* 0x0000001234336981 */ /* 0x00016a000c1e1900 */
[----:B------:R-:W-:-:S04]  /*3ad0*/  @P0 LOP3.LUT R3, R3, 0x400000, RZ, 0xfc, !PT ;  /* 0x0040000003030812 */ /* 0x000fc800078efcff */
        /* <DEDUP_REMOVED lines=8> */
[----:B------:R0:W5:Y:S04]  /*3b60*/  @P4 LDG.E R55, desc[UR18][R56.64] ;  /* 0x0000001238374981 */ /* 0x000168000c1e1900 */
[----:B------:R-:W5:Y:S05]  /*3b70*/  @P5 LDG.E R54, desc[UR18][R84.64] ;  /* 0x0000001254365981 */ /* 0x000f6a000c1e1900 */
[----:B------:R-:W5:Y:S01]  /*3b80*/  @P6 LDG.E R72, desc[UR18][R36.64] ;  /* 0x0000001224486981 */ /* 0x000f62000c1e1900 */
[----:B0-----:R-:W-:-:S06]  /*3b90*/  CS2R R56, SRZ ;  /* 0x0000000000387805 */ /* 0x001fcc000001ff00 */
[----:B------:R0:W5:Y:S04]  /*3ba0*/  @P3 LDG.E R57, desc[UR18][R60.64] ;  /* 0x000000123c393981 */ /* 0x000168000c1e1900 */
[----:B------:R-:W5:Y:S01]  /*3bb0*/  @P4 LDG.E R56, desc[UR18][R82.64] ;  /* 0x0000001252384981 */ /* 0x000f62000c1e1900 */
[----:B0-----:R-:W-:-:S06]  /*3bc0*/  CS2R R60, SRZ ;  /* 0x00000000003c7805 */ /* 0x001fcc000001ff00 */
[----:B------:R-:W5:Y:S04]  /*3bd0*/  @P2 LDG.E R61, desc[UR18][R78.64] ;  /* 0x000000124e3d2981 */ /* 0x000f68000c1e1900 */
[----:B------:R0:W5:Y:S01]  /*3be0*/  @P3 LDG.E R60, desc[UR18][R62.64] ;  /* 0x000000123e3c3981 */ /* 0x000162000c1e1900 */
[----:B------:R-:W-:Y:S02]  /*3bf0*/  LOP3.LUT P0, RZ, R3, 0x80000, RZ, 0xc0, !PT ;  /* 0x0008000003ff7812 */ /* 0x000fe4000780c0ff */
[----:B0-----:R-:W-:-:S06]  /*3c00*/  CS2R R62, SRZ ;  /* 0x00000000003e7805 */ /* 0x001fcc000001ff00 */
[----:B------:R0:W5:Y:S04]  /*3c10*/  @P2 LDG.E R62, desc[UR18][R64.64] ;  /* 0x00000012403e2981 */ /* 0x000168000c1e1900 */
[----:B------:R-:W5:Y:S01]  /*3c20*/  @P1 LDG.E R63, desc[UR18][R70.64] ;  /* 0x00000012463f1981 */ /* 0x000f62000c1e1900 */
[----:B0-----:R-:W-:-:S06]  /*3c30*/  CS2R R64, SRZ ;  /* 0x0000000000407805 */ /* 0x001fcc000001ff00 */
[----:B------:R0:W5:Y:S04]  /*3c40*/  @P1 LDG.E R64, desc[UR18][R66.64] ;  /* 0x0000001242401981 */ /* 0x000168000c1e1900 */
[----:B------:R1:W5:Y:S01]  /*3c50*/  @P0 LDG.E R65, desc[UR18][R68.64] ;  /* 0x0000001244410981 */ /* 0x000362000c1e1900 */
[----:B0-----:R-:W-:-:S06]  /*3c60*/  CS2R R66, SRZ ;  /* 0x0000000000427805 */ /* 0x001fcc000001ff00 */
[----:B------:R-:W5:Y:S01]  /*3c70*/  @P0 LDG.E R66, desc[UR18][R58.64] ;  /* 0x000000123a420981 */ /* 0x000f62000c1e1900 */
[C---:B------:R-:W-:Y:S02]  /*3c80*/  LOP3.LUT P0, RZ, R3.reuse, 0x800000, RZ, 0xc0, !PT ;  /* 0x0080000003ff7812 */ /* 0x040fe4000780c0ff */
[----:B-1----:R-:W-:Y:S02]  /*3c90*/  CS2R R68, SRZ ;  /* 0x0000000000447805 */ /* 0x002fe4000001ff00 */
[----:B------:R-:W-:Y:S01]  /*3ca0*/  CS2R R70, SRZ ;  /* 0x0000000000467805 */ /* 0x000fe2000001ff00 */
[----:B------:R-:W-:Y:S05]  /*3cb0*/  BSSY B0, `(.L_x_1338) ;  /* 0x0000017000007945 */ /* 0x000fea0003800000 */
[----:B------:R-:W5:Y:S04]  /*3cc0*/  @P6 LDG.E R71, desc[UR18][R34.64] ;  /* 0x0000001222476981 */ /* 0x000f68000c1e1900 */
[----:B------:R0:W5:Y:S04]  /*3cd0*/  @P0 LDG.E R67, desc[UR18][R46.64] ;  /* 0x000000122e430981 */ /* 0x000168000c1e1900 */
[----:B------:R1:W5:Y:S01]  /*3ce0*/  @P0 LDG.E R68, desc[UR18][R44.64] ;  /* 0x000000122c440981 */ /* 0x000362000c1e1900 */
[----:B------:R-:W-:-:S13]  /*3cf0*/  LOP3.LUT P0, RZ, R3, 0x400000, RZ, 0xc0, !PT ;  /* 0x0040000003ff7812 */ /* 0x000fda000780c0ff */
[----:B------:R3:W5:Y:S04]  /*3d00*/  @P0 LDG.E R69, desc[UR18][R38.64] ;  /* 0x0000001226450981 */ /* 0x000768000c1e1900 */
[----:B------:R3:W5:Y:S01]  /*3d10*/  @P0 LDG.E R70, desc[UR18][R32.64] ;  /* 0x0000001220460981 */ /* 0x000762000c1e1900 */
[----:B------:R-:W-:Y:S02]  /*3d20*/  ISETP.GT.U32.AND P0, PT, R0, 0x1df, PT ;  /* 0x000001df0000780c */ /* 0x000fe40003f04070 */
[----:B0-----:R-:W-:Y:S02]  /*3d30*/  CS2R R46, SRZ ;  /* 0x00000000002e7805 */ /* 0x001fe4000001ff00 */
[----:B-1----:R-:W-:Y:S01]  /*3d40*/  CS2R R44, SRZ ;  /* 0x00000000002c7805 */ /* 0x002fe2000001ff00 */
[----:B--2---:R-:W-:-:S02]  /*3d50*/  HADD2.F32 R34, -RZ, R76.H0_H0 ;  /* 0x2000004cff227230 */ /* 0x004fc40000004100 */
[----:B------:R-:W-:-:S06]  /*3d60*/  HADD2.F32 R35, -RZ, R76.H1_H1 ;  /* 0x3000004cff237230 */ /* 0x000fcc0000004100 */
[----:B---3--:R-:W-:Y:S05]  /*3d70*/  @P0 BRA `(.L_x_1339) ;  /* 0x0000000000280947 */ /* 0x008fea0003800000 */
[----:B------:R-:W-:Y:S01]  /*3d80*/  ISETP.NE.AND P0, PT, RZ, UR21, PT ;  /* 0x00000015ff007c0c */ /* 0x000fe2000bf05270 */
[----:B------:R-:W0:Y:S01]  /*3d90*/  LDC.64 R46, c[0x0][0x238] ;  /* 0x00008e00ff2e7b82 */ /* 0x000e220000000a00 */
        /* <DEDUP_REMOVED lines=8> */
.L_x_1339:
[----:B------:R-:W-:Y:S05]  /*3e20*/  BSYNC B0 ;  /* 0x0000000000007941 */ /* 0x000fea0003800000 */
.L_x_1338:
[----:B------:R-:W-:Y:S01]  /*3e30*/  ISETP.NE.AND P0, PT, RZ, UR21, PT ;  /* 0x00000015ff007c0c */ /* 0x000fe2000bf05270 */
[----:B------:R-:W-:Y:S01]  /*3e40*/  FADD.FTZ R34, R34, -UR22 ;  /* 0x8000001622227e21 */ /* 0x000fe20008010000 */
[----:B0-----:R-:W-:Y:S01]  /*3e50*/  FADD.FTZ R32, R35, -UR22 ;  /* 0x8000001623207e21 */ /* 0x001fe20008010000 */
[----:B------:R-:W-:Y:S01]  /*3e60*/  LOP3.LUT R3, R3, 0xffdfffff, RZ, 0xc0, !PT ;  /* 0xffdfffff03037812 */ /* 0x000fe200078ec0ff */
[--C-:B-----5:R-:W-:Y:S02]  /*3e70*/  HADD2.F32 R39, -RZ, R75.reuse.H0_H0 ;  /* 0x2000004bff277230 */ /* 0x120fe40000004100 */
[----:B------:R-:W-:Y:S01]  /*3e80*/  FMUL.FTZ R58, R34, UR23 ;  /* 0x00000017223a7c20 */ /* 0x000fe20008410000 */
[----:B------:R-:W-:Y:S02]  /*3e90*/  HADD2.F32 R35, -RZ, R75.H1_H1 ;  /* 0x3000004bff237230 */ /* 0x000fe40000004100 */
[----:B------:R-:W-:-:S04]  /*3ea0*/  FMUL.FTZ R32, R32, UR23 ;  /* 0x0000001720207c20 */ /* 0x000fc80008410000 */
[----:B------:R-:W-:Y:S01]  /*3eb0*/  @P0 LOP3.LUT R3, R3, 0x200000, RZ, 0xfc, !PT ;  /* 0x0020000003030812 */ /* 0x000fe200078efcff */
        /* <DEDUP_REMOVED lines=19> */
.L_x_1340:
[----:B------:R-:W-:Y:S01]  /*3ff0*/  FMUL.FTZ R33, R39, R46 ;  /* 0x0000002e27217220 */ /* 0x000fe20000410000 */
[--C-:B------:R-:W-:Y:S02]  /*4000*/  HADD2.F32 R38, -RZ, R4.reuse.H0_H0 ;  /* 0x20000004ff267230 */ /* 0x100fe40000004100 */
[----:B------:R-:W-:Y:S01]  /*4010*/  FMUL.FTZ R37, R35, R47 ;  /* 0x0000002f23257220 */ /* 0x000fe20000410000 */
[----:B------:R-:W-:Y:S02]  /*4020*/  HADD2.F32 R34, -RZ, R4.H1_H1 ;  /* 0x30000004ff227230 */ /* 0x000fe40000004100 */
[----:B------:R-:W-:Y:S01]  /*4030*/  FFMA.FTZ R36, R58, R33, RZ ;  /* 0x000000213a247223 */ /* 0x000fe200000100ff */
[----:B------:R-:W-:Y:S01]  /*4040*/  FADD.FTZ R33, RZ, R33 ;  /* 0x00000021ff217221 */ /* 0x000fe20000010000 */
[----:B------:R-:W-:Y:S01]  /*4050*/  FADD.FTZ R38, R38, -UR22 ;  /* 0x8000001626267e21 */ /* 0x000fe20008010000 */
[--C-:B------:R-:W-:Y:S02]  /*4060*/  HADD2.F32 R77, -RZ, R81.reuse.H0_H0 ;  /* 0x20000051ff4d7230 */ /* 0x100fe40000004100 */
[----:B------:R-:W-:Y:S01]  /*4070*/  FADD.FTZ R34, R34, -UR22 ;  /* 0x8000001622227e21 */ /* 0x000fe20008010000 */
[----:B------:R-:W-:Y:S01]  /*4080*/  FFMA.FTZ R36, R32, R37, R36 ;  /* 0x0000002520247223 */ /* 0x000fe20000010024 */
[----:B------:R-:W-:Y:S01]  /*4090*/  FADD.FTZ R37, R37, R33 ;  /* 0x0000002125257221 */ /* 0x000fe20000010000 */
[----:B------:R-:W-:Y:S01]  /*40a0*/  FMUL.FTZ R38, R38, UR23 ;  /* 0x0000001726267c20 */ /* 0x000fe20008410000 */
[----:B------:R-:W-:Y:S01]  /*40b0*/  FMUL.FTZ R34, R34, UR23 ;  /* 0x0000001722227c20 */ /* 0x000fe20008410000 */
[----:B------:R-:W-:Y:S01]  /*40c0*/  FFMA.FTZ R58, R58, R39, RZ ;  /* 0x000000273a3a7223 */ /* 0x000fe200000100ff */
[----:B------:R-:W-:Y:S01]  /*40d0*/  HADD2.F32 R33, -RZ, R81.H1_H1 ;  /* 0x30000051ff217230 */ /* 0x000fe20000004100 */
        /* <DEDUP_REMOVED lines=19> */
.L_x_1341:
[----:B------:R-:W-:Y:S01]  /*4210*/  FMUL.FTZ R59, R77, R46 ;  /* 0x0000002e4d3b7220 */ /* 0x000fe20000410000 */
[----:B------:R-:W-:Y:S01]  /*4220*/  FADD.FTZ R78, RZ, R39 ;  /* 0x00000027ff4e7221 */ /* 0x000fe20000010000 */
[C---:B------:R-:W-:Y:S02]  /*4230*/  FFMA.FTZ R39, R38.reuse, R77, R58 ;  /* 0x0000004d26277223 */ /* 0x040fe4000001003a */
[----:B------:R-:W-:Y:S01]  /*4240*/  FFMA.FTZ R38, R38, R59, R36 ;  /* 0x0000003b26267223 */ /* 0x000fe20000010024 */
[----:B------:R-:W-:Y:S01]  /*4250*/  FFMA.FTZ R36, R32, R35, RZ ;  /* 0x0000002320247223 */ /* 0x000fe200000100ff */
[----:B------:R-:W-:Y:S01]  /*4260*/  FADD.FTZ R35, RZ, R35 ;  /* 0x00000023ff237221 */ /* 0x000fe20000010000 */
[----:B------:R-:W-:Y:S01]  /*4270*/  FADD.FTZ R59, R37, R59 ;  /* 0x0000003b253b7221 */ /* 0x000fe20000010000 */
[--C-:B------:R-:W-:Y:S02]  /*4280*/  HADD2.F32 R32, -RZ, R5.reuse.H0_H0 ;  /* 0x20000005ff207230 */ /* 0x100fe40000004100 */
[----:B------:R-:W-:Y:S01]  /*4290*/  FFMA.FTZ R36, R34, R33, R36 ;  /* 0x0000002122247223 */ /* 0x000fe20000010024 */
[----:B------:R-:W-:Y:S01]  /*42a0*/  FADD.FTZ R37, R35, R33 ;  /* 0x0000002123257221 */ /* 0x000fe20000010000 */
[----:B------:R-:W-:Y:S01]  /*42b0*/  FMUL.FTZ R33, R33, R47 ;  /* 0x0000002f21217220 */ /* 0x000fe20000410000 */
[----:B------:R-:W-:-:S02]  /*42c0*/  HADD2.F32 R35, -RZ, R5.H1_H1 ;  /* 0x30000005ff237230 */ /* 0x000fc40000004100 */
[----:B------:R-:W-:Y:S01]  /*42d0*/  FADD.FTZ R77, R78, R77 ;  /* 0x0000004d4e4d7221 */ /* 0x000fe20000010000 */
[----:B------:R-:W-:Y:S01]  /*42e0*/  FFMA.FTZ R34, R34, R33, R38 ;  /* 0x0000002122227223 */ /* 0x000fe20000010026 */
[----:B------:R-:W-:Y:S01]  /*42f0*/  FADD.FTZ R38, R32, -UR22 ;  /* 0x8000001620267e21 */ /* 0x000fe20008010000 */
[----:B------:R-:W-:Y:S01]  /*4300*/  FADD.FTZ R35, R35, -UR22 ;  /* 0x8000001623237e21 */ /* 0x000fe20008010000 */
[----:B------:R-:W-:Y:S01]  /*4310*/  FADD.FTZ R32, R33, R59 ;  /* 0x0000003b21207221 */ /* 0x000fe20000010000 */
[--C-:B------:R-:W-:Y:S02]  /*4320*/  HADD2.F32 R59, -RZ, R91.reuse.H0_H0 ;  /* 0x2000005bff3b7230 */ /* 0x100fe40000004100 */
[----:B------:R-:W-:Y:S01]  /*4330*/  FMUL.FTZ R38, R38, UR23 ;  /* 0x0000001726267c20 */ /* 0x000fe20008410000 */
[----:B------:R-:W-:Y:S01]  /*4340*/  FMUL.FTZ R35, R35, UR23 ;  /* 0x0000001723237c20 */ /* 0x000fe20008410000 */
        /* <DEDUP_REMOVED lines=20> */
.L_x_1342:
[----:B------:R-:W-:Y:S01]  /*4490*/  FMUL.FTZ R58, R59, R46 ;  /* 0x0000002e3b3a7220 */ /* 0x000fe20000410000 */
[C---:B------:R-:W-:Y:S01]  /*44a0*/  FFMA.FTZ R39, R38.reuse, R59, R39 ;  /* 0x0000003b26277223 */ /* 0x040fe20000010027 */
[----:B------:R-:W-:Y:S01]  /*44b0*/  FFMA.FTZ R36, R35, R33, R36 ;  /* 0x0000002123247223 */ /* 0x000fe20000010024 */
[----:B------:R-:W-:Y:S01]  /*44c0*/  FADD.FTZ R77, R77, R59 ;  /* 0x0000003b4d4d7221 */ /* 0x000fe20000010000 */
[----:B------:R-:W-:Y:S01]  /*44d0*/  FFMA.FTZ R34, R38, R58, R34 ;  /* 0x0000003a26227223 */ /* 0x000fe20000010022 */
[----:B------:R-:W-:Y:S01]  /*44e0*/  FADD.FTZ R58, R32, R58 ;  /* 0x0000003a203a7221 */ /* 0x000fe20000010000 */
[----:B------:R-:W-:Y:S01]  /*44f0*/  FADD.FTZ R32, R37, R33 ;  /* 0x0000002125207221 */ /* 0x000fe20000010000 */
[--C-:B------:R-:W-:Y:S02]  /*4500*/  HADD2.F32 R38, -RZ, R6.reuse.H0_H0 ;  /* 0x20000006ff267230 */ /* 0x100fe40000004100 */
[----:B------:R-:W-:Y:S01]  /*4510*/  FMUL.FTZ R33, R33, R47 ;  /* 0x0000002f21217220 */ /* 0x000fe20000410000 */
[----:B------:R-:W-:-:S02]  /*4520*/  HADD2.F32 R37, -RZ, R6.H1_H1 ;  /* 0x30000006ff257230 */ /* 0x000fc40000004100 */
[--C-:B------:R-:W-:Y:S02]  /*4530*/  HADD2.F32 R59, -RZ, R95.reuse.H0_H0 ;  /* 0x2000005fff3b7230 */ /* 0x100fe40000004100 */
[----:B------:R-:W-:Y:S01]  /*4540*/  FADD.FTZ R38, R38, -UR22 ;  /* 0x8000001626267e21 */ /* 0x000fe20008010000 */
[----:B------:R-:W-:Y:S01]  /*4550*/  FFMA.FTZ R35, R35, R33, R34 ;  /* 0x0000002123237223 */ /* 0x000fe20000010022 */
[----:B------:R-:W-:Y:S01]  /*4560*/  FADD.FTZ R37, R37, -UR22 ;  /* 0x8000001625257e21 */ /* 0x000fe20008010000 */
[----:B------:R-:W-:Y:S01]  /*4570*/  FADD.FTZ R34, R33, R58 ;  /* 0x0000003a21227221 */ /* 0x000fe20000010000 */
[----:B------:R-:W-:Y:S01]  /*4580*/  FMUL.FTZ R38, R38, UR23 ;  /* 0x0000001726267c20 */ /* 0x000fe20008410000 */
[----:B------:R-:W-:Y:S02]  /*4590*/  HADD2.F32 R33, -RZ, R95.H1_H1 ;  /* 0x3000005fff217230 */ /* 0x000fe40000004100 */
        /* <DEDUP_REMOVED lines=20> */
.L_x_1343:
[----:B------:R-:W-:Y:S01]  /*46e0*/  FMUL.FTZ R58, R59, R46 ;  /* 0x0000002e3b3a7220 */ /* 0x000fe20000410000 */
[----:B------:R-:W-:Y:S01]  /*46f0*/  FADD.FTZ R32, R32, R33 ;  /* 0x0000002120207221 */ /* 0x000fe20000010000 */
[----:B------:R-:W-:Y:S01]  /*4700*/  FFMA.FTZ R36, R37, R33, R36 ;  /* 0x0000002125247223 */ /* 0x000fe20000010024 */
[C---:B------:R-:W-:Y:S01]  /*4710*/  FFMA.FTZ R39, R38.reuse, R59, R39 ;  /* 0x0000003b26277223 */ /* 0x040fe20000010027 */
[----:B------:R-:W-:Y:S01]  /*4720*/  FFMA.FTZ R35, R38, R58, R35 ;  /* 0x0000003a26237223 */ /* 0x000fe20000010023 */
[----:B------:R-:W-:Y:S01]  /*4730*/  FADD.FTZ R58, R34, R58 ;  /* 0x0000003a223a7221 */ /* 0x000fe20000010000 */
[--C-:B------:R-:W-:Y:S02]  /*4740*/  HADD2.F32 R34, -RZ, R7.reuse.H0_H0 ;  /* 0x20000007ff227230 */ /* 0x100fe40000004100 */
[----:B------:R-:W-:Y:S01]  /*4750*/  FMUL.FTZ R33, R33, R47 ;  /* 0x0000002f21217220 */ /* 0x000fe20000410000 */
[----:B------:R-:W-:Y:S02]  /*4760*/  HADD2.F32 R38, -RZ, R7.H1_H1 ;  /* 0x30000007ff267230 */ /* 0x000fe40000004100 */
[----:B------:R-:W-:Y:S01]  /*4770*/  FADD.FTZ R77, R77, R59 ;  /* 0x0000003b4d4d7221 */ /* 0x000fe20000010000 */
[----:B------:R-:W-:-:S02]  /*4780*/  HADD2.F32 R59, -RZ, R97.H0_H0 ;  /* 0x20000061ff3b7230 */ /* 0x000fc40000004100 */
[----:B------:R-:W-:Y:S01]  /*4790*/  FFMA.FTZ R37, R37, R33, R35 ;  /* 0x0000002125257223 */ /* 0x000fe20000010023 */
[----:B------:R-:W-:Y:S01]  /*47a0*/  FADD.FTZ R35, R34, -UR22 ;  /* 0x8000001622237e21 */ /* 0x000fe20008010000 */
[----:B------:R-:W-:Y:S01]  /*47b0*/  FADD.FTZ R78, R38, -UR22 ;  /* 0x80000016264e7e21 */ /* 0x000fe20008010000 */
[----:B------:R-:W-:Y:S01]  /*47c0*/  FADD.FTZ R34, R33, R58 ;  /* 0x0000003a21227221 */ /* 0x000fe20000010000 */
[----:B------:R-:W-:Y:S02]  /*47d0*/  HADD2.F32 R33, -RZ, R97.H1_H1 ;  /* 0x30000061ff217230 */ /* 0x000fe40000004100 */
[----:B------:R-:W-:Y:S01]  /*47e0*/  FMUL.FTZ R38, R35, UR23 ;  /* 0x0000001723267c20 */ /* 0x000fe20008410000 */
        /* <DEDUP_REMOVED lines=20> */
.L_x_1344:
        /* <DEDUP_REMOVED lines=37> */
.L_x_1345:
        /* <DEDUP_REMOVED lines=37> */
.L_x_1346:
        /* <DEDUP_REMOVED lines=37> */
.L_x_1347:
        /* <DEDUP_REMOVED lines=37> */
.L_x_1348:
        /* <DEDUP_REMOVED lines=37> */
.L_x_1349:
        /* <DEDUP_REMOVED lines=37> */
.L_x_1350:
        /* <DEDUP_REMOVED lines=37> */
.L_x_1351:
        /* <DEDUP_REMOVED lines=37> */
.L_x_1352:
        /* <DEDUP_REMOVED lines=37> */
.L_x_1353:
        /* <DEDUP_REMOVED lines=37> */
.L_x_1354:
        /* <DEDUP_REMOVED lines=37> */
.L_x_1355:
        /* <DEDUP_REMOVED lines=37> */
.L_x_1356:
        /* <DEDUP_REMOVED lines=37> */
.L_x_1357:
        /* <DEDUP_REMOVED lines=37> */
.L_x_1358:
        /* <DEDUP_REMOVED lines=37> */
.L_x_1359:
        /* <DEDUP_REMOVED lines=37> */
.L_x_1360:
        /* <DEDUP_REMOVED lines=37> */
.L_x_1361:
        /* <DEDUP_REMOVED lines=37> */
.L_x_1362:
        /* <DEDUP_REMOVED lines=37> */
.L_x_1363:
        /* <DEDUP_REMOVED lines=37> */
.L_x_1364:
        /* <DEDUP_REMOVED lines=37> */
.L_x_1365:
        /* <DEDUP_REMOVED lines=37> */
.L_x_1366:
        /* <DEDUP_REMOVED lines=37> */
.L_x_1367:
[----:B------:R-:W-:Y:S01]  /*7e60*/  FMUL.FTZ R58, R59, R46 ;  /* 0x0000002e3b3a7220 */ /* 0x000fe20000410000 */
[----:B------:R-:W-:Y:S01]  /*7e70*/  FFMA.FTZ R39, R38, R59, R39 ;  /* 0x0000003b26277223 */ /* 0x000fe20000010027 */
[----:B------:R-:W-:Y:S01]  /*7e80*/  FADD.FTZ R32, R32, R33 ;  /* 0x0000002120207221 */ /* 0x000fe20000010000 */
[----:B------:R-:W-:Y:S01]  /*7e90*/  FFMA.FTZ R36, R37, R33, R36 ;  /* 0x0000002125247223 */ /* 0x000fe20000010024 */
[----:B------:R-:W-:Y:S01]  /*7ea0*/  FFMA.FTZ R35, R38, R58, R35 ;  /* 0x0000003a26237223 */ /* 0x000fe20000010023 */
[----:B------:R-:W-:Y:S01]  /*7eb0*/  FADD.FTZ R58, R34, R58 ;  /* 0x0000003a223a7221 */ /* 0x000fe20000010000 */
[--C-:B------:R-:W-:Y:S02]  /*7ec0*/  HADD2.F32 R34, -RZ, R21.reuse.H0_H0 ;  /* 0x20000015ff227230 */ /* 0x100fe40000004100 */
[----:B------:R-:W-:Y:S01]  /*7ed0*/  FMUL.FTZ R33, R33, R47 ;  /* 0x0000002f21217220 */ /* 0x000fe20000410000 */
[----:B------:R-:W-:Y:S02]  /*7ee0*/  HADD2.F32 R38, -RZ, R21.H1_H1 ;  /* 0x30000015ff267230 */ /* 0x000fe40000004100 */
[----:B------:R-:W-:Y:S01]  /*7ef0*/  FADD.FTZ R77, R77, R59 ;  /* 0x0000003b4d4d7221 */ /* 0x000fe20000010000 */
[----:B------:R-:W-:-:S02]  /*7f00*/  HADD2.F32 R59, -RZ, R22.H0_H0 ;  /* 0x20000016ff3b7230 */ /* 0x000fc40000004100 */
        /* <DEDUP_REMOVED lines=26> */
.L_x_1368:
        /* <DEDUP_REMOVED lines=10> */
[----:B------:R-:W-:Y:S01]  /*8150*/  FFMA.FTZ R33, R33, R34, R37 ;  /* 0x0000002221217223 */ /* 0x000fe20000010025 */
[----:B------:R-:W-:Y:S01]  /*8160*/  FADD.FTZ R35, R35, -UR22 ;  /* 0x8000001623237e21 */ /* 0x000fe20008010000 */
[----:B------:R-:W-:Y:S01]  /*8170*/  FADD.FTZ R37, R38, -UR22 ;  /* 0x8000001626257e21 */ /* 0x000fe20008010000 */
[----:B------:R-:W-:Y:S01]  /*8180*/  FADD.FTZ R34, R34, R58 ;  /* 0x0000003a22227221 */ /* 0x000fe20000010000 */
[----:B------:R-:W-:-:S02]  /*8190*/  HADD2.F32 R58, -RZ, R25.H0_H0 ;  /* 0x20000019ff3a7230 */ /* 0x000fc40000004100 */
        /* <DEDUP_REMOVED lines=22> */
.L_x_1369:
[----:B------:R-:W-:Y:S01]  /*8300*/  FMUL.FTZ R59, R58, R46 ;  /* 0x0000002e3a3b7220 */ /* 0x000fe20000410000 */
[--C-:B------:R-:W-:Y:S02]  /*8310*/  HADD2.F32 R78, -RZ, R27.reuse.H0_H0 ;  /* 0x2000001bff4e7230 */ /* 0x100fe40000004100 */
[C---:B------:R-:W-:Y:S01]  /*8320*/  FFMA.FTZ R39, R35.reuse, R58, R39 ;  /* 0x0000003a23277223 */ /* 0x040fe20000010027 */
[----:B------:R-:W-:Y:S02]  /*8330*/  HADD2.F32 R79, -RZ, R27.H1_H1 ;  /* 0x3000001bff4f7230 */ /* 0x000fe40000004100 */
[----:B------:R-:W-:Y:S01]  /*8340*/  FFMA.FTZ R33, R35, R59, R33 ;  /* 0x0000003b23217223 */ /* 0x000fe20000010021 */
[----:B------:R-:W-:Y:S01]  /*8350*/  FADD.FTZ R34, R34, R59 ;  /* 0x0000003b22227221 */ /* 0x000fe20000010000 */
[----:B------:R-:W-:Y:S01]  /*8360*/  FMUL.FTZ R35, R38, R47 ;  /* 0x0000002f26237220 */ /* 0x000fe20000410000 */
[----:B------:R-:W-:Y:S01]  /*8370*/  FADD.FTZ R78, R78, -UR22 ;  /* 0x800000164e4e7e21 */ /* 0x000fe20008010000 */
[----:B------:R-:W-:Y:S01]  /*8380*/  FADD.FTZ R79, R79, -UR22 ;  /* 0x800000164f4f7e21 */ /* 0x000fe20008010000 */
[----:B------:R-:W-:Y:S01]  /*8390*/  FADD.FTZ R77, R77, R58 ;  /* 0x0000003a4d4d7221 */ /* 0x000fe20000010000 */
[----:B------:R-:W-:Y:S01]  /*83a0*/  FFMA.FTZ R33, R37, R35, R33 ;  /* 0x0000002325217223 */ /* 0x000fe20000010021 */
[----:B------:R-:W-:Y:S01]  /*83b0*/  FADD.FTZ R34, R35, R34 ;  /* 0x0000002223227221 */ /* 0x000fe20000010000 */
[----:B------:R-:W-:Y:S01]  /*83c0*/  FMUL.FTZ R78, R78, UR23 ;  /* 0x000000174e4e7c20 */ /* 0x000fe20008410000 */
[----:B------:R-:W-:Y:S01]  /*83d0*/  FMUL.FTZ R79, R79, UR23 ;  /* 0x000000174f4f7c20 */ /* 0x000fe20008410000 */
[----:B------:R-:W-:-:S02]  /*83e0*/  HADD2.F32 R82, -RZ, R28.H0_H0 ;  /* 0x2000001cff527230 */ /* 0x000fc40000004100 */
        /* <DEDUP_REMOVED lines=20> */
.L_x_1370:
[----:B------:R-:W-:Y:S01]  /*8530*/  FMUL.FTZ R35, R82, R46 ;  /* 0x0000002e52237220 */ /* 0x000fe20000410000 */
[----:B------:R-:W-:Y:S01]  /*8540*/  FMUL.FTZ R59, R83, R47 ;  /* 0x0000002f533b7220 */ /* 0x000fe20000410000 */
[--C-:B------:R-:W-:Y:S02]  /*8550*/  HADD2.F32 R84, -RZ, R48.reuse.H0_H0 ;  /* 0x20000030ff547230 */ /* 0x100fe40000004100 */
[----:B------:R-:W-:Y:S01]  /*8560*/  FFMA.FTZ R33, R78, R35, R33 ;  /* 0x000000234e217223 */ /* 0x000fe20000010021 */
[----:B------:R-:W-:Y:S01]  /*8570*/  FADD.FTZ R34, R34, R35 ;  /* 0x0000002322227221 */ /* 0x000fe20000010000 */
[----:B------:R-:W-:Y:S02]  /*8580*/  HADD2.F32 R35, -RZ, R49.H1_H1 ;  /* 0x30000031ff237230 */ /* 0x000fe40000004100 */
[----:B------:R-:W-:Y:S01]  /*8590*/  FADD.FTZ R84, R84, -UR22 ;  /* 0x8000001654547e21 */ /* 0x000fe20008010000 */
[----:B------:R-:W-:Y:S01]  /*85a0*/  FFMA.FTZ R58, R79, R59, R33 ;  /* 0x0000003b4f3a7223 */ /* 0x000fe20000010021 */
[----:B------:R-:W-:-:S02]  /*85b0*/  HADD2.F32 R33, -RZ, R48.H1_H1 ;  /* 0x30000030ff217230 */ /* 0x000fc40000004100 */
[----:B------:R-:W-:Y:S01]  /*85c0*/  FADD.FTZ R59, R59, R34 ;  /* 0x000000223b3b7221 */ /* 0x000fe20000010000 */
[----:B------:R-:W-:Y:S01]  /*85d0*/  FMUL.FTZ R84, R84, UR23 ;  /* 0x0000001754547c20 */ /* 0x000fe20008410000 */
[----:B------:R-:W-:Y:S02]  /*85e0*/  HADD2.F32 R34, -RZ, R49.H0_H0 ;  /* 0x20000031ff227230 */ /* 0x000fe40000004100 */
        /* <DEDUP_REMOVED lines=21> */
.L_x_1371:
        /* <DEDUP_REMOVED lines=8> */
[----:B------:R-:W-:Y:S01]  /*87c0*/  FFMA.FTZ R36, R37, R38, R36 ;  /* 0x0000002625247223 */ /* 0x000fe20000010024 */
[----:B------:R-:W-:Y:S01]  /*87d0*/  FADD.FTZ R32, R32, R38 ;  /* 0x0000002620207221 */ /* 0x000fe20000010000 */
[----:B------:R-:W-:Y:S01]  /*87e0*/  FFMA.FTZ R58, R33, R85, R58 ;  /* 0x00000055213a7223 */ /* 0x000fe2000001003a */
[----:B------:R-:W-:Y:S01]  /*87f0*/  FADD.FTZ R59, R85, R59 ;  /* 0x0000003b553b7221 */ /* 0x000fe20000010000 */
[----:B------:R-:W-:Y:S01]  /*8800*/  FFMA.FTZ R39, R78, R82, R39 ;  /* 0x000000524e277223 */ /* 0x000fe20000010027 */
[----:B------:R-:W-:Y:S01]  /*8810*/  FADD.FTZ R77, R77, R82 ;  /* 0x000000524d4d7221 */ /* 0x000fe20000010000 */
[----:B------:R-:W-:Y:S01]  /*8820*/  FFMA.FTZ R36, R79, R83, R36 ;  /* 0x000000534f247223 */ /* 0x000fe20000010024 */
[----:B------:R-:W1:Y:S01]  /*8830*/  SHFL.DOWN PT, R85, R58, 0x1, 0x1f ;  /* 0x08201f003a557f89 */ /* 0x000e6200000e0000 */
[----:B------:R-:W-:Y:S01]  /*8840*/  FADD.FTZ R83, R32, R83 ;  /* 0x0000005320537221 */ /* 0x000fe20000010000 */
[----:B------:R-:W-:Y:S01]  /*8850*/  FFMA.FTZ R32, R84, R34, R39 ;  /* 0x0000002254207223 */ /* 0x000fe20000010027 */
[----:B------:R-:W-:Y:S01]  /*8860*/  FFMA.FTZ R33, R33, R35, R36 ;  /* 0x0000002321217223 */ /* 0x000fe20000010024 */
[----:B------:R-:W2:Y:S01]  /*8870*/  SHFL.DOWN PT, R86, R59, 0x1, 0x1f ;  /* 0x08201f003b567f89 */ /* 0x000ea200000e0000 */
[----:B------:R-:W-:Y:S01]  /*8880*/  FADD.FTZ R34, R77, R34 ;  /* 0x000000224d227221 */ /* 0x000fe20000010000 */
[----:B------:R-:W-:Y:S01]  /*8890*/  FADD.FTZ R35, R83, R35 ;  /* 0x0000002353237221 */ /* 0x000fe20000010000 */
[----:B------:R-:W-:Y:S01]  /*88a0*/  BSSY B0, `(.L_x_1372) ;  /* 0x0000044000007945 */ /* 0x000fe20003800000 */
[----:B0-----:R-:W-:-:S06]  /*88b0*/  ULEA UR5, UR7, UR5, 0x18 ;  /* 0x0000000507057291 */ /* 0x001fcc000f8ec03f */
[----:B------:R-:W-:-:S05]  /*88c0*/  LEA R77, R0, UR5, 0x4 ;  /* 0x00000005004d7c11 */ /* 0x000fca000f8e20ff */
[----:B------:R-:W-:Y:S01]  /*88d0*/  STS.128 [R77], R32 ;  /* 0x000000204d007388 */ /* 0x000fe20000000c00 */
        /* <DEDUP_REMOVED lines=28> */
[----:B------:R-:W0:Y:S02]  /*8aa0*/  LDS.64 R36, [UR5+0x18] ;  /* 0x00001805ff247984 */ /* 0x000e240008000a00 */
[----:B0-----:R-:W-:Y:S01]  /*8ab0*/  FADD.FTZ R58, R58, R36 ;  /* 0x000000243a3a7221 */ /* 0x001fe20000010000 */
[----:B------:R-:W-:Y:S02]  /*8ac0*/  FADD.FTZ R59, R59, R37 ;  /* 0x000000253b3b7221 */ /* 0x000fe40000010000 */
[----:B------:R-:W0:Y:S02]  /*8ad0*/  LDS.128 R36, [UR5+0x20] ;  /* 0x00002005ff247984 */ /* 0x000e240008000c00 */
[----:B0-----:R-:W-:Y:S01]  /*8ae0*/  FADD.FTZ R58, R58, R36 ;  /* 0x000000243a3a7221 */ /* 0x001fe20000010000 */
        /* <DEDUP_REMOVED lines=25> */
[----:B------:R-:W-:Y:S02]  /*8c80*/  FADD.FTZ R37, R59, R37 ;  /* 0x000000253b257221 */ /* 0x000fe40000010000 */
[----:B------:R-:W0:Y:S01]  /*8c90*/  LDS.64 R58, [UR5+0x80] ;  /* 0x00008005ff3a7984 */ /* 0x000e220008000a00 */
[----:B------:R-:W-:Y:S01]  /*8ca0*/  FADD.FTZ R36, R36, R38 ;  /* 0x0000002624247221 */ /* 0x000fe20000010000 */
[----:B------:R-:W-:-:S03]  /*8cb0*/  FADD.FTZ R37, R37, R39 ;  /* 0x0000002725257221 */ /* 0x000fc60000010000 */
[----:B0-----:R-:W-:Y:S01]  /*8cc0*/  FADD.FTZ R58, R36, R58 ;  /* 0x0000003a243a7221 */ /* 0x001fe20000010000 */
[----:B------:R-:W-:-:S07]  /*8cd0*/  FADD.FTZ R59, R37, R59 ;  /* 0x0000003b253b7221 */ /* 0x000fce0000010000 */
.L_x_1373:
[----:B------:R-:W-:Y:S05]  /*8ce0*/  BSYNC B0 ;  /* 0x0000000000007941 */ /* 0x000fea0003800000 */
.L_x_1372:
        /* <DEDUP_REMOVED lines=11> */
[----:B------:R-:W0:Y:S02]  /*8da0*/  LDS.128 R32, [R77+0x780] ;  /* 0x000780004d207984 */ /* 0x000e240000000c00 */
[----:B0-----:R-:W-:Y:S01]  /*8db0*/  FADD.FTZ R36, R36, R32 ;  /* 0x0000002024247221 */ /* 0x001fe20000010000 */
[----:B------:R-:W-:Y:S01]  /*8dc0*/  FADD.FTZ R37, R37, R33 ;  /* 0x0000002125257221 */ /* 0x000fe20000010000 */
[----:B------:R-:W-:Y:S01]  /*8dd0*/  FADD.FTZ R38, R38, R34 ;  /* 0x0000002226267221 */ /* 0x000fe20000010000 */
[----:B------:R-:W-:-:S02]  /*8de0*/  FADD.FTZ R39, R39, R35 ;  /* 0x0000002327277221 */ /* 0x000fc40000010000 */
        /* <DEDUP_REMOVED lines=24> */
[----:B------:R-:W-:-:S07]  /*8f70*/  FADD.FTZ R35, R39, R35 ;  /* 0x0000002327237221 */ /* 0x000fce0000010000 */
.L_x_1375:
[----:B------:R-:W-:Y:S05]  /*8f80*/  BSYNC B0 ;  /* 0x0000000000007941 */ /* 0x000fea0003800000 */
.L_x_1374:
[----:B------:R-:W0:Y:S01]  /*8f90*/  LDC.64 R38, c[0x0][0x268] ;  /* 0x00009a00ff267b82 */ /* 0x000e220000000a00 */
[----:B------:R-:W-:Y:S01]  /*8fa0*/  MOV R36, UR14 ;  /* 0x0000000e00247c02 */ /* 0x000fe20008000f00 */
[----:B------:R-:W-:Y:S01]  /*8fb0*/  ULDC UR15, c[0x0][0xc] ;  /* 0x00000300000f7ab9 */ /* 0x000fe20000000800 */
[----:B------:R-:W-:Y:S03]  /*8fc0*/  BSSY B0, `(.L_x_1376) ;  /* 0x0000011000007945 */ /* 0x000fe60003800000 */
[----:B------:R-:W-:-:S04]  /*8fd0*/  IMAD R36, R36, 0x3c, R0 ;  /* 0x0000003c24247824 */ /* 0x000fc800078e0200 */
[----:B0-----:R-:W-:Y:S01]  /*8fe0*/  IMAD.WIDE R38, R36, 0x4, R38 ;  /* 0x0000000424267825 */ /* 0x001fe200078e0226 */
[----:B------:R-:W-:Y:S06]  /*8ff0*/  @P6 BRA `(.L_x_1377) ;  /* 0x0000000000346947 */ /* 0x000fec0003800000 */
[----:B------:R-:W-:Y:S01]  /*9000*/  MOV R36, UR8 ;  /* 0x0000000800247c02 */ /* 0x000fe20008000f00 */
[----:B------:R-:W-:Y:S03]  /*9010*/  REDG.E.ADD.F32.FTZ.RN.STRONG.GPU desc[UR18][R38.64], R32 ;  /* 0x00000020260079a6 */ /* 0x000fe6000c10f392 */
[----:B------:R-:W-:-:S04]  /*9020*/  LEA R36, P6, R36, R38, 0x2 ;  /* 0x0000002624247211 */ /* 0x000fc800078c10ff */
[----:B------:R-:W-:-:S05]  /*9030*/  IADD3.X R37, R39, UR10, RZ, P6, !PT ;  /* 0x0000000a27257c10 */ /* 0x000fca000b7fe4ff */
[----:B------:R0:W-:Y:S02]  /*9040*/  REDG.E.ADD.F32.FTZ.RN.STRONG.GPU desc[UR18][R36.64], R33 ;  /* 0x00000021240079a6 */ /* 0x0001e4000c10f392 */
[----:B0-----:R-:W0:Y:S02]  /*9050*/  LDC.64 R32, c[0x0][0x288] ;  /* 0x0000a200ff207b82 */ /* 0x001e240000000a00 */
[----:B0-----:R-:W-:-:S04]  /*9060*/  LEA R36, P6, R32, R38, 0x2 ;  /* 0x0000002620247211 */ /* 0x001fc800078c10ff */
[----:B------:R-:W-:Y:S02]  /*9070*/  LEA.HI.X R37, R32, R39, R33, 0x2, P6 ;  /* 0x0000002720257211 */ /* 0x000fe400030f1421 */
[----:B------:R-:W-:-:S03]  /*9080*/  MOV R32, UR9 ;  /* 0x0000000900207c02 */ /* 0x000fc60008000f00 */
[----:B------:R0:W-:Y:S01]  /*9090*/  REDG.E.ADD.F32.FTZ.RN.STRONG.GPU desc[UR18][R36.64], R34 ;  /* 0x00000022240079a6 */ /* 0x0001e2000c10f392 */
[----:B------:R-:W-:-:S04]  /*90a0*/  LEA R32, P6, R32, R38, 0x2 ;  /* 0x0000002620207211 */ /* 0x000fc800078c10ff */
[----:B------:R-:W-:-:S05]  /*90b0*/  IADD3.X R33, R39, UR11, RZ, P6, !PT ;  /* 0x0000000b27217c10 */ /* 0x000fca000b7fe4ff */
[----:B------:R0:W-:Y:S04]  /*90c0*/  REDG.E.ADD.F32.FTZ.RN.STRONG.GPU desc[UR18][R32.64], R35 ;  /* 0x00000023200079a6 */ /* 0x0001e8000c10f392 */
.L_x_1377:
[----:B------:R-:W-:Y:S05]  /*90d0*/  BSYNC B0 ;  /* 0x0000000000007941 */ /* 0x000fea0003800000 */
.L_x_1376:
[----:B------:R-:W-:-:S06]  /*90e0*/  UISETP.GE.U32.AND UP0, UPT, UR15, 0x2, UPT ;  /* 0x000000020f00788c */ /* 0x000fcc000bf06070 */
[----:B------:R-:W-:-:S13]  /*90f0*/  PLOP3.LUT P6, PT, PT, PT, UP0, 0x40, 0x0 ;  /* 0x000000000000781c */ /* 0x000fda0003fce808 */
[----:B------:R-:W-:Y:S05]  /*9100*/  @P6 BRA `(.L_x_1378) ;  /* 0x0000001800646947 */ /* 0x000fea0003800000 */
[----:B------:R-:W1:Y:S01]  /*9110*/  S2UR UR13, SR_CTAID.Y ;  /* 0x00000000000d79c3 */ /* 0x000e620000002600 */
[----:B------:R-:W-:Y:S01]  /*9120*/  ULOP3.LUT UR5, UR4, 0x1, URZ, 0xc0, !UPT ;  /* 0x0000000104057892 */ /* 0x000fe2000f8ec03f */
[----:B------:R-:W-:Y:S01]  /*9130*/  ULDC UR14, c[0x0][0x10] ;  /* 0x00000400000e7ab9 */ /* 0x000fe20000000800 */
[----:B------:R-:W-:Y:S02]  /*9140*/  ULDC.64 UR16, c[0x0][0x260] ;  /* 0x0000980000107ab9 */ /* 0x000fe40000000a00 */
[----:B------:R-:W-:-:S04]  /*9150*/  UIMAD UR5, UR5, UR14, URZ ;  /* 0x0000000e050572a4 */ /* 0x000fc8000f8e023f */
[----:B------:R-:W-:Y:S02]  /*9160*/  UIMAD UR6, UR5, UR15, URZ ;  /* 0x0000000f050672a4 */ /* 0x000fe4000f8e023f */
[----:B-1----:R-:W-:Y:S02]  /*9170*/  UIADD3 UR24, UR5, UR13, URZ ;  /* 0x0000000d05187290 */ /* 0x002fe4000fffe03f */
[----:B------:R-:W-:-:S03]  /*9180*/  USHF.L.U32 UR5, UR6, 0x1, URZ ;  /* 0x0000000106057899 */ /* 0x000fc6000800063f */
[----:B------:R-:W-:Y:S02]  /*9190*/  ULDC.64 UR6, c[0x0][0x258] ;  /* 0x0000960000067ab9 */ /* 0x000fe40000000a00 */
[----:B------:R-:W-:Y:S02]  /*91a0*/  UIMAD.WIDE.U32 UR24, UR24, 0x4, UR6 ;  /* 0x00000004181878a5 */ /* 0x000fe4000f8e0006 */
[----:B------:R-:W-:Y:S01]  /*91b0*/  UIMAD.WIDE UR6, UR5, 0x4, UR16 ;  /* 0x00000004050678a5 */ /* 0x000fe2000f8e0210 */
[----:B------:R-:W-:Y:S11]  /*91c0*/  @P0 BRA `(.L_x_1379) ;  /* 0x0000000000800947 */ /* 0x000ff60003800000 */
[----:B------:R-:W1:Y:S01]  /*91d0*/  S2R R125, SR_LANEID ;  /* 0x00000000007d7919 */ /* 0x000e620000000000 */
[----:B------:R-:W-:Y:S02]  /*91e0*/  UIMAD UR16, UR20, UR14, UR13 ;  /* 0x0000000e141072a4 */ /* 0x000fe4000f8e020d */
[----:B------:R-:W-:Y:S02]  /*91f0*/  ULOP3.LUT UP0, URZ, UR4, 0x2, URZ, 0xc0, !UPT ;  /* 0x00000002043f7892 */ /* 0x000fe4000f80c03f */
[----:B------:R-:W-:Y:S01]  /*9200*/  UIMAD.WIDE.U32 UR16, UR16, 0x8, UR6 ;  /* 0x00000008101078a5 */ /* 0x000fe2000f8e0006 */
[----:B------:R-:W-:Y:S02]  /*9210*/  UMOV UR5, 0x1 ;  /* 0x0000000100057882 */ /* 0x000fe40000000000 */
[----:B------:R-:W-:-:S03]  /*9220*/  USEL UR5, UR5, 0xffffffff, !UP0 ;  /* 0xffffffff05057887 */ /* 0x000fc6000c000000 */
[----:B0-----:R-:W-:Y:S01]  /*9230*/  MOV R32, UR16 ;  /* 0x0000001000207c02 */ /* 0x001fe20008000f00 */
[----:B------:R-:W-:Y:S01]  /*9240*/  VOTEU.ANY UR16, UPT, PT ;  /* 0x0000000000107886 */ /* 0x000fe200038e0100 */
[----:B------:R-:W-:Y:S01]  /*9250*/  MOV R33, UR17 ;  /* 0x0000001100217c02 */ /* 0x000fe20008000f00 */
[----:B------:R-:W-:Y:S02]  /*9260*/  UPOPC UR17, UR16 ;  /* 0x00000010001172bf */ /* 0x000fe40008000000 */
[----:B------:R-:W-:Y:S02]  /*9270*/  UFLO.U32 UR16, UR16 ;  /* 0x00000010001072bd */ /* 0x000fe400080e0000 */
[----:B------:R-:W-:Y:S01]  /*9280*/  UIMAD UR5, UR5, UR17, URZ ;  /* 0x00000011050572a4 */ /* 0x000fe2000f8e023f */
[----:B------:R0:W-:Y:S05]  /*9290*/  STG.E.64 desc[UR18][R32.64], R58 ;  /* 0x0000003a20007986 */ /* 0x0001ea000c101b12 */
[----:B------:R-:W-:-:S02]  /*92a0*/  MOV R35, UR5 ;  /* 0x0000000500237c02 */ /* 0x000fc40008000f00 */
[----:B-1----:R-:W-:Y:S02]  /*92b0*/  ISETP.EQ.U32.AND P6, PT, R125, UR16, PT ;  /* 0x000000107d007c0c */ /* 0x002fe4000bfc2070 */
[----:B0-----:R-:W-:Y:S02]  /*92c0*/  MOV R32, UR24 ;  /* 0x0000001800207c02 */ /* 0x001fe40008000f00 */
[----:B------:R-:W-:-:S09]  /*92d0*/  MOV R33, UR25 ;  /* 0x0000001900217c02 */ /* 0x000fd20008000f00 */
[----:B------:R-:W-:Y:S06]  /*92e0*/  @P6 MEMBAR.ALL.GPU ;  /* 0x0000000000006992 */ /* 0x000fec000000a000 */
[----:B------:R-:W-:-:S00]  /*92f0*/  @P6 ERRBAR ;  /* 0x00000000000069ab */ /* 0x000fc00000000000 */
[----:B------:R-:W-:Y:S06]  /*9300*/  @P6 CGAERRBAR ;  /* 0x00000000000065ab */ /* 0x000fec0000000000 */
[----:B------:R1:W-:Y:S01]  /*9310*/  @P6 REDG.E.ADD.S32.STRONG.GPU desc[UR18][R32.64], R35 ;  /* 0x000000232000698e */ /* 0x0003e2000c10e392 */
[----:B------:R-:W-:-:S04]  /*9320*/  PLOP3.LUT P6, PT, PT, PT, UP0, 0x40, 0x0 ;  /* 0x000000000000781c */ /* 0x000fc80003fce808 */
[----:B------:R-:W-:-:S04]  /*9330*/  SEL R34, RZ, UR15, !P6 ;  /* 0x0000000fff227c07 */ /* 0x000fc8000f000000 */
[----:B------:R-:W-:-:S13]  /*9340*/  ISETP.NE.AND P6, PT, R34, -0x1, PT ;  /* 0xffffffff2200780c */ /* 0x000fda0003fc5270 */
[----:B-1----:R-:W-:Y:S05]  /*9350*/  @!P6 BRA `(.L_x_1379) ;  /* 0x00000000001ce947 */ /* 0x002fea0003800000 */
.L_x_1380:
[----:B------:R-:W-:Y:S02]  /*9360*/  MOV R33, UR25 ;  /* 0x0000001900217c02 */ /* 0x000fe40008000f00 */
[----:B------:R-:W-:-:S05]  /*9370*/  MOV R32, UR24 ;  /* 0x0000001800207c02 */ /* 0x000fca0008000f00 */
[----:B------:R-:W2:Y:S04]  /*9380*/  LDG.E.STRONG.GPU R33, desc[UR18][R32.64] ;  /* 0x0000001220217981 */ /* 0x000ea8000c1ef900 */
[----:B--2---:R-:W-:Y:S01]  /*9390*/  CCTL.IVALL ;  /* 0x00000000ff00798f */ /* 0x004fe20002000000 */
[----:B------:R-:W-:Y:S05]  /*93a0*/  YIELD ;  /* 0x0000000000007946 */ /* 0x000fea0003800000 */
[----:B------:R-:W-:-:S13]  /*93b0*/  ISETP.NE.AND P6, PT, R33, R34, PT ;  /* 0x000000222100720c */ /* 0x000fda0003fc5270 */
[----:B------:R-:W-:Y:S05]  /*93c0*/  @P6 BRA `(.L_x_1380) ;  /* 0xfffffffc00e46947 */ /* 0x000fea000383ffff */
.L_x_1379:
        /* <DEDUP_REMOVED lines=9> */
[----:B------:R-:W-:-:S04]  /*9460*/  ULOP3.LUT UR5, UR15, 0x3, URZ, 0xc0, !UPT ;  /* 0x000000030f057892 */ /* 0x000fc8000f8ec03f */
[----:B------:R-:W-:-:S03]  /*9470*/  UIADD3 UR16, -UR5, UR15, URZ ;  /* 0x0000000f05107290 */ /* 0x000fc6000fffe13f */
[----:B------:R-:W-:-:S03]  /*9480*/  UMOV UR5, URZ ;  /* 0x0000003f00057c82 */ /* 0x000fc60008000000 */
[----:B------:R-:W-:Y:S02]  /*9490*/  ISETP.LT.AND P6, PT, RZ, UR16, PT ;  /* 0x00000010ff007c0c */ /* 0x000fe4000bfc1270 */
[----:B0-----:R-:W-:-:S11]  /*94a0*/  MOV R32, UR16 ;  /* 0x0000001000207c02 */ /* 0x001fd60008000f00 */
[----:B------:R-:W-:Y:S05]  /*94b0*/  @!P6 BRA `(.L_x_1382) ;  /* 0x000000100028e947 */ /* 0x000fea0003800000 */
[----:B------:R-:W-:Y:S02]  /*94c0*/  LOP3.LUT R3, R3, 0xffbfffff, RZ, 0xc0, !PT ;  /* 0xffbfffff03037812 */ /* 0x000fe400078ec0ff */
[----:B------:R-:W-:Y:S02]  /*94d0*/  ISETP.GT.AND P6, PT, R32, 0xc, PT ;  /* 0x0000000c2000780c */ /* 0x000fe40003fc4270 */
[----:B------:R-:W-:Y:S02]  /*94e0*/  @P0 LOP3.LUT R3, R3, 0x400000, RZ, 0xfc, !PT ;  /* 0x0040000003030812 */ /* 0x000fe400078efcff */
[----:B------:R-:W-:Y:S02]  /*94f0*/  PLOP3.LUT P0, PT, PT, PT, PT, 0x80, 0x0 ;  /* 0x000000000000781c */ /* 0x000fe40003f0f070 */
[----:B------:R-:W-:-:S11]  /*9500*/  LOP3.LUT R3, R3, 0xfffffffe, RZ, 0xc0, !PT ;  /* 0xfffffffe03037812 */ /* 0x000fd600078ec0ff */
[----:B------:R-:W-:-:S04]  /*9510*/  @P0 LOP3.LUT R3, R3, 0x1, RZ, 0xfc, !PT ;  /* 0x0000000103030812 */ /* 0x000fc800078efcff */
[----:B------:R-:W-:Y:S01]  /*9520*/  LOP3.LUT P0, RZ, R3, 0x400000, RZ, 0xc0, !PT ;  /* 0x0040000003ff7812 */ /* 0x000fe2000780c0ff */
[----:B------:R-:W-:-:S12]  /*9530*/  @!P6 BRA `(.L_x_1383) ;  /* 0x00000008009ce947 */ /* 0x000fd80003800000 */
[----:B------:R-:W-:Y:S02]  /*9540*/  PLOP3.LUT P6, PT, PT, PT, PT, 0x8, 0x0 ;  /* 0x000000000000781c */ /* 0x000fe40003fce170 */
[----:B------:R-:W-:-:S11]  /*9550*/  LOP3.LUT R3, R3, 0xfffffffe, RZ, 0xc0, !PT ;  /* 0xfffffffe03037812 */ /* 0x000fd600078ec0ff */
[----:B------:R-:W-:-:S07]  /*9560*/  @P6 LOP3.LUT R3, R3, 0x1, RZ, 0xfc, !PT ;  /* 0x0000000103036812 */ /* 0x000fce00078efcff */
.L_x_1384:
        /* <DEDUP_REMOVED lines=158> */
[----:B------:R-:W-:Y:S01]  /*9f50*/  IADD3 R32, R32, -0x10, RZ ;  /* 0xfffffff020207810 */ /* 0x000fe20007ffe0ff */
[----:B------:R-:W-:Y:S01]  /*9f60*/  UIADD3 UR5, UR5, 0x10, URZ ;  /* 0x0000001005057890 */ /* 0x000fe2000fffe03f */
[----:B--2---:R-:W-:Y:S01]  /*9f70*/  @!P6 FADD.FTZ R58, R58, R34 ;  /* 0x000000223a3ae221 */ /* 0x004fe20000010000 */
[----:B------:R-:W-:Y:S01]  /*9f80*/  @!P6 FADD.FTZ R59, R59, R35 ;  /* 0x000000233b3be221 */ /* 0x000fe20000010000 */
[----:B------:R-:W-:-:S13]  /*9f90*/  ISETP.GT.AND P6, PT, R32, 0xc, PT ;  /* 0x0000000c2000780c */ /* 0x000fda0003fc4270 */
[----:B------:R-:W-:Y:S05]  /*9fa0*/  @P6 BRA `(.L_x_1384) ;  /* 0xfffffff400706947 */ /* 0x000fea000383ffff */
.L_x_1383:
[----:B------:R-:W-:-:S13]  /*9fb0*/  ISETP.GT.AND P6, PT, R32, 0x4, PT ;  /* 0x000000042000780c */ /* 0x000fda0003fc4270 */
[----:B------:R-:W-:Y:S05]  /*9fc0*/  @!P6 BRA `(.L_x_1385) ;  /* 0x000000040058e947 */ /* 0x000fea0003800000 */
        /* <DEDUP_REMOVED lines=80> */
[----:B------:R-:W-:Y:S02]  /*a4d0*/  LOP3.LUT R3, R3, 0xfffffffe, RZ, 0xc0, !PT ;  /* 0xfffffffe03037812 */ /* 0x000fe400078ec0ff */
[----:B------:R-:W-:Y:S01]  /*a4e0*/  IADD3 R32, R32, -0x4, RZ ;  /* 0xfffffffc20207810 */ /* 0x000fe20007ffe0ff */
[----:B--2---:R-:W-:Y:S01]  /*a4f0*/  @!P6 FADD.FTZ R58, R58, R34 ;  /* 0x000000223a3ae221 */ /* 0x004fe20000010000 */
[----:B------:R-:W-:Y:S01]  /*a500*/  @!P6 FADD.FTZ R59, R59, R35 ;  /* 0x000000233b3be221 */ /* 0x000fe20000010000 */
[----:B------:R-:W-:-:S13]  /*a510*/  PLOP3.LUT P6, PT, PT, PT, PT, 0x8, 0x0 ;  /* 0x000000000000781c */ /* 0x000fda0003fce170 */
[----:B------:R-:W-:-:S07]  /*a520*/  @P6 LOP3.LUT R3, R3, 0x1, RZ, 0xfc, !PT ;  /* 0x0000000103036812 */ /* 0x000fce00078efcff */
.L_x_1385:
[----:B------:R-:W-:-:S04]  /*a530*/  LOP3.LUT P6, RZ, R3, 0x1, RZ, 0xc0, !PT ;  /* 0x0000000103ff7812 */ /* 0x000fc800078cc0ff */
[----:B------:R-:W-:-:S13]  /*a540*/  ISETP.NE.OR P6, PT, R32, RZ, P6 ;  /* 0x000000ff2000720c */ /* 0x000fda00037c5670 */
[----:B------:R-:W-:Y:S05]  /*a550*/  @!P6 BRA `(.L_x_1381) ;  /* 0x0000000000b0e947 */ /* 0x000fea0003800000 */
.L_x_1382:
        /* <DEDUP_REMOVED lines=42> */
[----:B------:R-:W-:-:S13]  /*a800*/  ISETP.NE.AND P6, PT, R32, RZ, PT ;  /* 0x000000ff2000720c */ /* 0x000fda0003fc5270 */
[----:B------:R-:W-:Y:S05]  /*a810*/  @P6 BRA `(.L_x_1382) ;  /* 0xfffffffc00506947 */ /* 0x000fea000383ffff */
.L_x_1381:
[----:B------:R-:W-:-:S06]  /*a820*/  ULOP3.LUT UP0, UR15, UR15, 0x3, URZ, 0xc0, !UPT ;  /* 0x000000030f0f7892 */ /* 0x000fcc000f80c03f */
[----:B------:R-:W-:-:S13]  /*a830*/  PLOP3.LUT P6, PT, PT, PT, UP0, 0x40, 0x0 ;  /* 0x000000000000781c */ /* 0x000fda0003fce808 */
[----:B------:R-:W-:Y:S05]  /*a840*/  @P6 BRA `(.L_x_1378) ;  /* 0x0000000000946947 */ /* 0x000fea0003800000 */
[----:B0-----:R-:W0:Y:S01]  /*a850*/  S2R R34, SR_CTAID.X ;  /* 0x0000000000227919 */ /* 0x001e220000002500 */
        /* <DEDUP_REMOVED lines=10> */
.L_x_1387:
[----:B------:R-:W-:Y:S05]  /*a900*/  BSYNC B0 ;  /* 0x0000000000007941 */ /* 0x000fea0003800000 */
.L_x_1386:
        /* <DEDUP_REMOVED lines=12> */
[----:B------:R-:W-:Y:S01]  /*a9d0*/  MOV R35, UR15 ;  /* 0x0000000f00237c02 */ /* 0x000fe20008000f00 */
[----:B--2---:R-:W-:Y:S01]  /*a9e0*/  @!P6 FADD.FTZ R58, R58, R32 ;  /* 0x000000203a3ae221 */ /* 0x004fe20000010000 */
[----:B------:R-:W-:-:S03]  /*a9f0*/  @!P6 FADD.FTZ R59, R59, R33 ;  /* 0x000000213b3be221 */ /* 0x000fc60000010000 */
[----:B------:R-:W-:-:S04]  /*aa00*/  ISETP.EQ.OR P6, PT, R34, UR5, P0 ;  /* 0x0000000522007c0c */ /* 0x000fc800087c2670 */
        /* <DEDUP_REMOVED lines=9> */
.L_x_1378:
[----:B------:R-:W1:Y:S01]  /*aaa0*/  S2UR UR6, SR_CgaCtaId ;  /* 0x00000000000679c3 */ /* 0x000e620000008800 */
[----:B------:R-:W-:Y:S01]  /*aab0*/  UMOV UR5, 0x400 ;  /* 0x0000040000057882 */ /* 0x000fe20000000000 */
[----:B------:R-:W-:Y:S01]  /*aac0*/  ISETP.NE.AND P6, PT, RZ, UR21, PT ;  /* 0x00000015ff007c0c */ /* 0x000fe2000bfc5270 */
[----:B-1----:R-:W-:-:S03]  /*aad0*/  ULEA UR5, UR6, UR5, 0x18 ;  /* 0x0000000506057291 */ /* 0x002fc6000f8ec03f */
[----:B------:R-:W-:-:S06]  /*aae0*/  ULDC UR6, c[0x0][0x2bc] ;  /* 0x0000af0000067ab9 */ /* 0x000fcc0000000800 */
[----:B------:R-:W-:Y:S01]  /*aaf0*/  @!P0 STS.64 [UR5+0x90], R58 ;  /* 0x0000903aff008988 */ /* 0x000fe20008000a05 */
[----:B------:R-:W-:Y:S06]  /*ab00*/  BAR.SYNC.DEFER_BLOCKING 0x0 ;  /* 0x0000000000007b1d */ /* 0x000fec0000010000 */
[----:B0-----:R-:W0:Y:S02]  /*ab10*/  LDS.64 R32, [UR5+0x90] ;  /* 0x00009005ff207984 */ /* 0x001e240008000a00 */
[----:B0-----:R-:W-:Y:S01]  /*ab20*/  FMUL.FTZ R32, R32, UR6 ;  /* 0x0000000620207c20 */ /* 0x001fe20008410000 */
[----:B------:R-:W-:Y:S01]  /*ab30*/  FMUL.FTZ R36, R33, UR6 ;  /* 0x0000000621247c20 */ /* 0x000fe20008410000 */
[----:B------:R-:W-:-:S02]  /*ab40*/  HADD2.F32 R33, -RZ, R75.H0_H0 ;  /* 0x2000004bff217230 */ /* 0x000fc40000004100 */
[----:B------:R-:W-:Y:S01]  /*ab50*/  HADD2.F32 R75, -RZ, R75.H1_H1 ;  /* 0x3000004bff4b7230 */ /* 0x000fe20000004100 */
[----:B------:R-:W-:Y:S01]  /*ab60*/  R2UR UR5, R32 ;  /* 0x00000000200572ca */ /* 0x000fe200000e0000 */
[--C-:B------:R-:W-:Y:S02]  /*ab70*/  HADD2.F32 R32, -RZ, R76.reuse.H0_H0 ;  /* 0x2000004cff207230 */ /* 0x100fe40000004100 */
[----:B------:R-:W-:-:S03]  /*ab80*/  HADD2.F32 R76, -RZ, R76.H1_H1 ;  /* 0x3000004cff4c7230 */ /* 0x000fc60000004100 */
        /* <DEDUP_REMOVED lines=23> */
.L_x_1388:
[----:B------:R-:W-:Y:S01]  /*ad00*/  LOP3.LUT P0, RZ, R3, 0x100000, RZ, 0xc0, !PT ;  /* 0x0010000003ff7812 */ /* 0x000fe2000780c0ff */
[----:B------:R-:W-:-:S12]  /*ad10*/  BSSY B0, `(.L_x_1389) ;  /* 0x0000015000007945 */ /* 0x000fd80003800000 */
[----:B------:R-:W-:Y:S05]  /*ad20*/  @!P0 BRA `(.L_x_1390) ;  /* 0x00000000004c8947 */ /* 0x000fea0003800000 */
[----:B------:R-:W-:Y:S01]  /*ad30*/  SHF.R.S32.HI R32, RZ, 0x1f, R2 ;  /* 0x0000001fff207819 */ /* 0x000fe20000011402 */
[----:B------:R-:W-:Y:S01]  /*ad40*/  FFMA.FTZ R38, R35, UR5, R36 ;  /* 0x0000000523267c23 */ /* 0x000fe20008010024 */
[----:B------:R-:W-:-:S03]  /*ad50*/  ULDC.64 UR6, c[0x0][0x288] ;  /* 0x0000a20000067ab9 */ /* 0x000fc60000000a00 */
[----:B------:R-:W-:Y:S01]  /*ad60*/  FFMA.FTZ R38, R33, R46, -R38 ;  /* 0x0000002e21267223 */ /* 0x000fe20000010826 */
[----:B------:R-:W-:Y:S01]  /*ad70*/  IMAD R34, R32, UR6, RZ ;  /* 0x0000000620227c24 */ /* 0x000fe2000f8e02ff */
[----:B------:R-:W-:Y:S02]  /*ad80*/  MOV R32, R42 ;  /* 0x0000002a00207202 */ /* 0x000fe40000000f00 */
[----:B------:R-:W-:Y:S01]  /*ad90*/  MOV R33, R41 ;  /* 0x0000002900217202 */ /* 0x000fe20000000f00 */
[C---:B------:R-:W-:Y:S02]  /*ada0*/  IMAD R35, R2.reuse, UR7, R34 ;  /* 0x0000000702237c24 */ /* 0x040fe4000f8e0222 */
[----:B------:R-:W-:Y:S01]  /*adb0*/  IMAD.WIDE.U32 R32, R2, UR6, R32 ;  /* 0x0000000602207c25 */ /* 0x000fe2000f8e0020 */
[----:B------:R-:W-:-:S04]  /*adc0*/  ULDC.64 UR6, c[0x0][0x210] ;  /* 0x0000840000067ab9 */ /* 0x000fc80000000a00 */
[----:B------:R-:W-:Y:S02]  /*add0*/  IADD3 R33, R33, R35, RZ ;  /* 0x0000002321217210 */ /* 0x000fe40007ffe0ff */
[----:B------:R-:W-:-:S04]  /*ade0*/  LEA R34, P0, R32, UR6, 0x1 ;  /* 0x0000000620227c11 */ /* 0x000fc8000f8008ff */
[----:B------:R-:W-:Y:S01]  /*adf0*/  LEA.HI.X R35, R32, UR7, R33, 0x1, P0 ;  /* 0x0000000720237c11 */ /* 0x000fe200080f0c21 */
[----:B------:R-:W-:Y:S01]  /*ae00*/  FFMA.FTZ R32, R37, UR5, R36 ;  /* 0x0000000525207c23 */ /* 0x000fe20008010024 */
[----:B------:R-:W-:-:S03]  /*ae10*/  FMUL.FTZ R33, R38, UR23 ;  /* 0x0000001726217c20 */ /* 0x000fc60008410000 */
[----:B------:R-:W-:-:S04]  /*ae20*/  FFMA.FTZ R32, R75, R47, -R32 ;  /* 0x0000002f4b207223 */ /* 0x000fc80000010820 */
[----:B------:R-:W-:-:S05]  /*ae30*/  FMUL.FTZ R32, R32, UR23 ;  /* 0x0000001720207c20 */ /* 0x000fca0008410000 */
[----:B------:R-:W-:-:S05]  /*ae40*/  F2FP.F16.F32.PACK_AB R33, R32, R33 ;  /* 0x000000212021723e */ /* 0x000fca00000000ff */
[----:B------:R0:W-:Y:S02]  /*ae50*/  STG.E desc[UR18][R34.64], R33 ;  /* 0x0000002122007986 */ /* 0x0001e4000c101912 */
.L_x_1390:
[----:B------:R-:W-:Y:S05]  /*ae60*/  BSYNC B0 ;  /* 0x0000000000007941 */ /* 0x000fea0003800000 */
.L_x_1389:
[----:B------:R-:W-:Y:S01]  /*ae70*/  ISETP.NE.AND P0, PT, RZ, UR21, PT ;  /* 0x00000015ff007c0c */ /* 0x000fe2000bf05270 */
[--C-:B------:R-:W-:Y:S02]  /*ae80*/  HADD2.F32 R32, -RZ, R4.reuse.H0_H0 ;  /* 0x20000004ff207230 */ /* 0x100fe40000004100 */
[----:B------:R-:W-:-:S03]  /*ae90*/  HADD2.F32 R4, -RZ, R4.H1_H1 ;  /* 0x30000004ff047230 */ /* 0x000fc60000004100 */
[----:B------:R-:W-:Y:S02]  /*aea0*/  FADD.FTZ R32, R32, -UR22 ;  /* 0x8000001620207e21 */ /* 0x000fe40008010000 */
[----:B------:R-:W-:Y:S01]  /*aeb0*/  FADD.FTZ R38, R4, -UR22 ;  /* 0x8000001604267e21 */ /* 0x000fe20008010000 */
[--C-:B------:R-:W-:Y:S02]  /*aec0*/  HADD2.F32 R4, -RZ, R81.reuse.H0_H0 ;  /* 0x20000051ff047230 */ /* 0x100fe40000004100 */
[----:B------:R-:W-:Y:S01]  /*aed0*/  FMUL.FTZ R37, R32, UR23 ;  /* 0x0000001720257c20 */ /* 0x000fe20008410000 */
[----:B------:R-:W-:Y:S02]  /*aee0*/  HADD2.F32 R81, -RZ, R81.H1_H1 ;  /* 0x30000051ff517230 */ /* 0x000fe40000004100 */
[----:B------:R-:W-:Y:S01]  /*aef0*/  FMUL.FTZ R38, R38, UR23 ;  /* 0x0000001726267c20 */ /* 0x000fe20008410000 */
[----:B------:R-:W-:Y:S06]  /*af00*/  @!P0 BRA `(.L_x_1391) ;  /* 0x0000000000488947 */ /* 0x000fec0003800000 */
[----:B------:R-:W-:-:S04]  /*af10*/  FFMA.FTZ R32, R37, R46, R44 ;  /* 0x0000002e25207223 */ /* 0x000fc8000001002c */
[----:B0-----:R-:W-:-:S06]  /*af20*/  FMUL.FTZ R34, R32, -1.4426950216293334961 ;  /* 0xbfb8aa3b20227820 */ /* 0x001fcc0000410000 */
        /* <DEDUP_REMOVED lines=16> */
.L_x_1391:
[----:B------:R-:W-:Y:S01]  /*b030*/  LOP3.LUT P0, RZ, R3, 0x8000, RZ, 0xc0, !PT ;  /* 0x0000800003ff7812 */ /* 0x000fe2000780c0ff */
[----:B------:R-:W-:-:S12]  /*b040*/  BSSY B0, `(.L_x_1392) ;  /* 0x0000015000007945 */ /* 0x000fd80003800000 */
[----:B------:R-:W-:Y:S05]  /*b050*/  @!P0 BRA `(.L_x_1393) ;  /* 0x00000000004c8947 */ /* 0x000fea0003800000 */
[----:B------:R-:W-:Y:S01]  /*b060*/  SHF.R.S32.HI R32, RZ, 0x1f, R124 ;  /* 0x0000001fff207819 */ /* 0x000fe2000001147c */
[----:B------:R-:W-:Y:S01]  /*b070*/  ULDC.64 UR6, c[0x0][0x288] ;  /* 0x0000a20000067ab9 */ /* 0x000fe20000000a00 */
[----:B0-----:R-:W-:Y:S01]  /*b080*/  MOV R33, R41 ;  /* 0x0000002900217202 */ /* 0x001fe20000000f00 */
[--C-:B------:R-:W-:Y:S01]  /*b090*/  FFMA.FTZ R37, R37, UR5, R36.reuse ;  /* 0x0000000525257c23 */ /* 0x100fe20008010024 */
[----:B------:R-:W-:Y:S01]  /*b0a0*/  FFMA.FTZ R38, R38, UR5, R36 ;  /* 0x0000000526267c23 */ /* 0x000fe20008010024 */
[----:B------:R-:W-:Y:S01]  /*b0b0*/  IMAD R34, R32, UR6, RZ ;  /* 0x0000000620227c24 */ /* 0x000fe2000f8e02ff */
[----:B------:R-:W-:Y:S01]  /*b0c0*/  MOV R32, R42 ;  /* 0x0000002a00207202 */ /* 0x000fe20000000f00 */
[----:B------:R-:W-:Y:S01]  /*b0d0*/  FFMA.FTZ R37, R4, R46, -R37 ;  /* 0x0000002e04257223 */ /* 0x000fe20000010825 */
[----:B------:R-:W-:Y:S01]  /*b0e0*/  FFMA.FTZ R4, R81, R47, -R38 ;  /* 0x0000002f51047223 */ /* 0x000fe20000010826 */
[C---:B------:R-:W-:Y:S02]  /*b0f0*/  IMAD R35, R124.reuse, UR7, R34 ;  /* 0x000000077c237c24 */ /* 0x040fe4000f8e0222 */
[----:B------:R-:W-:Y:S01]  /*b100*/  IMAD.WIDE.U32 R32, R124, UR6, R32 ;  /* 0x000000067c207c25 */ /* 0x000fe2000f8e0020 */
[----:B------:R-:W-:-:S03]  /*b110*/  ULDC.64 UR6, c[0x0][0x210] ;  /* 0x0000840000067ab9 */ /* 0x000fc60000000a00 */
[----:B------:R-:W-:Y:S01]  /*b120*/  FMUL.FTZ R4, R4, UR23 ;  /* 0x0000001704047c20 */ /* 0x000fe20008410000 */
[----:B------:R-:W-:Y:S02]  /*b130*/  IADD3 R33, R33, R35, RZ ;  /* 0x0000002321217210 */ /* 0x000fe40007ffe0ff */
[----:B------:R-:W-:-:S04]  /*b140*/  LEA R34, P0, R32, UR6, 0x1 ;  /* 0x0000000620227c11 */ /* 0x000fc8000f8008ff */
[----:B------:R-:W-:Y:S01]  /*b150*/  LEA.HI.X R35, R32, UR7, R33, 0x1, P0 ;  /* 0x0000000720237c11 */ /* 0x000fe200080f0c21 */
[----:B------:R-:W-:-:S05]  /*b160*/  FMUL.FTZ R33, R37, UR23 ;  /* 0x0000001725217c20 */ /* 0x000fca0008410000 */
[----:B------:R-:W-:-:S05]  /*b170*/  F2FP.F16.F32.PACK_AB R33, R4, R33 ;  /* 0x000000210421723e */ /* 0x000fca00000000ff */
[----:B------:R1:W-:Y:S02]  /*b180*/  STG.E desc[UR18][R34.64], R33 ;  /* 0x0000002122007986 */ /* 0x0003e4000c101912 */
.L_x_1393:
[----:B------:R-:W-:Y:S05]  /*b190*/  BSYNC B0 ;  /* 0x0000000000007941 */ /* 0x000fea0003800000 */
.L_x_1392:
[----:B------:R-:W-:Y:S01]  /*b1a0*/  ISETP.NE.AND P0, PT, RZ, UR21, PT ;  /* 0x00000015ff007c0c */ /* 0x000fe2000bf05270 */
[--C-:B------:R-:W-:Y:S02]  /*b1b0*/  HADD2.F32 R4, -RZ, R5.reuse.H0_H0 ;  /* 0x20000005ff047230 */ /* 0x100fe40000004100 */
[----:B------:R-:W-:Y:S02]  /*b1c0*/  HADD2.F32 R5, -RZ, R5.H1_H1 ;  /* 0x30000005ff057230 */ /* 0x000fe40000004100 */
[--C-:B01----:R-:W-:Y:S02]  /*b1d0*/  HADD2.F32 R35, -RZ, R91.reuse.H0_H0 ;  /* 0x2000005bff237230 */ /* 0x103fe40000004100 */
[----:B------:R-:W-:Y:S01]  /*b1e0*/  FADD.FTZ R4, R4, -UR22 ;  /* 0x8000001604047e21 */ /* 0x000fe20008010000 */
[----:B------:R-:W-:Y:S02]  /*b1f0*/  HADD2.F32 R34, -RZ, R91.H1_H1 ;  /* 0x3000005bff227230 */ /* 0x000fe40000004100 */
[----:B------:R-:W-:Y:S01]  /*b200*/  FADD.FTZ R5, R5, -UR22 ;  /* 0x8000001605057e21 */ /* 0x000fe20008010000 */
[----:B------:R-:W-:-:S03]  /*b210*/  FMUL.FTZ R37, R4, UR23 ;  /* 0x0000001704257c20 */ /* 0x000fc60008410000 */
        /* <DEDUP_REMOVED lines=20> */
.L_x_1394:
[----:B------:R-:W-:Y:S01]  /*b360*/  LOP3.LUT P0, RZ, R3, 0x4000, RZ, 0xc0, !PT ;  /* 0x0000400003ff7812 */ /* 0x000fe2000780c0ff */
[----:B------:R-:W-:-:S12]  /*b370*/  BSSY B0, `(.L_x_1395) ;  /* 0x0000015000007945 */ /* 0x000fd80003800000 */
[----:B------:R-:W-:Y:S05]  /*b380*/  @!P0 BRA `(.L_x_1396) ;  /* 0x00000000004c8947 */ /* 0x000fea0003800000 */
[----:B------:R-:W-:Y:S01]  /*b390*/  SHF.R.S32.HI R4, RZ, 0x1f, R123 ;  /* 0x0000001fff047819 */ /* 0x000fe2000001147b */
[----:B------:R-:W-:Y:S01]  /*b3a0*/  ULDC.64 UR6, c[0x0][0x288] ;  /* 0x0000a20000067ab9 */ /* 0x000fe20000000a00 */
[----:B------:R-:W-:-:S03]  /*b3b0*/  MOV R5, R41 ;  /* 0x0000002900057202 */ /* 0x000fc60000000f00 */
[----:B------:R-:W-:Y:S01]  /*b3c0*/  IMAD R32, R4, UR6, RZ ;  /* 0x0000000604207c24 */ /* 0x000fe2000f8e02ff */
[----:B------:R-:W-:-:S03]  /*b3d0*/  MOV R4, R42 ;  /* 0x0000002a00047202 */ /* 0x000fc60000000f00 */
[C---:B------:R-:W-:Y:S02]  /*b3e0*/  IMAD R33, R123.reuse, UR7, R32 ;  /* 0x000000077b217c24 */ /* 0x040fe4000f8e0220 */
[----:B------:R-:W-:Y:S01]  /*b3f0*/  IMAD.WIDE.U32 R4, R123, UR6, R4 ;  /* 0x000000067b047c25 */ /* 0x000fe2000f8e0004 */
[----:B------:R-:W-:-:S04]  /*b400*/  ULDC.64 UR6, c[0x0][0x210] ;  /* 0x0000840000067ab9 */ /* 0x000fc80000000a00 */
[----:B------:R-:W-:Y:S01]  /*b410*/  IADD3 R33, R5, R33, RZ ;  /* 0x0000002105217210 */ /* 0x000fe20007ffe0ff */
[----:B------:R-:W-:Y:S01]  /*b420*/  FFMA.FTZ R5, R38, UR5, R36 ;  /* 0x0000000526057c23 */ /* 0x000fe20008010024 */
[----:B------:R-:W-:-:S03]  /*b430*/  LEA R32, P0, R4, UR6, 0x1 ;  /* 0x0000000604207c11 */ /* 0x000fc6000f8008ff */
[----:B------:R-:W-:Y:S01]  /*b440*/  FFMA.FTZ R34, R34, R47, -R5 ;  /* 0x0000002f22227223 */ /* 0x000fe20000010805 */
[----:B------:R-:W-:Y:S01]  /*b450*/  LEA.HI.X R33, R4, UR7, R33, 0x1, P0 ;  /* 0x0000000704217c11 */ /* 0x000fe200080f0c21 */
[----:B------:R-:W-:-:S04]  /*b460*/  FFMA.FTZ R4, R37, UR5, R36 ;  /* 0x0000000525047c23 */ /* 0x000fc80008010024 */
[----:B------:R-:W-:-:S04]  /*b470*/  FFMA.FTZ R4, R35, R46, -R4 ;  /* 0x0000002e23047223 */ /* 0x000fc80000010804 */
[----:B------:R-:W-:Y:S01]  /*b480*/  FMUL.FTZ R5, R4, UR23 ;  /* 0x0000001704057c20 */ /* 0x000fe20008410000 */
[----:B------:R-:W-:-:S05]  /*b490*/  FMUL.FTZ R4, R34, UR23 ;  /* 0x0000001722047c20 */ /* 0x000fca0008410000 */
[----:B------:R-:W-:-:S05]  /*b4a0*/  F2FP.F16.F32.PACK_AB R5, R4, R5 ;  /* 0x000000050405723e */ /* 0x000fca00000000ff */
[----:B------:R0:W-:Y:S02]  /*b4b0*/  STG.E desc[UR18][R32.64], R5 ;  /* 0x0000000520007986 */ /* 0x0001e4000c101912 */
.L_x_1396:
[----:B------:R-:W-:Y:S05]  /*b4c0*/  BSYNC B0 ;  /* 0x0000000000007941 */ /* 0x000fea0003800000 */
.L_x_1395:
[----:B------:R-:W1:Y:S01]  /*b4d0*/  LDC R34, c[0x0][0x2ac] ;  /* 0x0000ab00ff227b82 */ /* 0x000e620000000800 */
[----:B------:R-:W-:Y:S01]  /*b4e0*/  ISETP.NE.AND P0, PT, RZ, UR21, PT ;  /* 0x00000015ff007c0c */ /* 0x000fe2000bf05270 */
[--C-:B------:R-:W-:Y:S02]  /*b4f0*/  HADD2.F32 R4, -RZ, R6.reuse.H0_H0 ;  /* 0x20000006ff047230 */ /* 0x100fe40000004100 */
[----:B------:R-:W-:Y:S02]  /*b500*/  HADD2.F32 R6, -RZ, R6.H1_H1 ;  /* 0x30000006ff067230 */ /* 0x000fe40000004100 */
[--C-:B------:R-:W-:Y:S02]  /*b510*/  HADD2.F32 R35, -RZ, R95.reuse.H0_H0 ;  /* 0x2000005fff237230 */ /* 0x100fe40000004100 */
[----:B------:R-:W-:Y:S01]  /*b520*/  FADD.FTZ R4, R4, -UR22 ;  /* 0x8000001604047e21 */ /* 0x000fe20008010000 */
[----:B------:R-:W-:Y:S01]  /*b530*/  FADD.FTZ R38, R6, -UR22 ;  /* 0x8000001606267e21 */ /* 0x000fe20008010000 */
[----:B------:R-:W-:-:S02]  /*b540*/  HADD2.F32 R6, -RZ, R95.H1_H1 ;  /* 0x3000005fff067230 */ /* 0x000fc40000004100 */
[----:B------:R-:W-:Y:S01]  /*b550*/  FMUL.FTZ R37, R4, UR23 ;  /* 0x0000001704257c20 */ /* 0x000fe20008410000 */
[----:B------:R-:W-:Y:S01]  /*b560*/  FMUL.FTZ R38, R38, UR23 ;  /* 0x0000001726267c20 */ /* 0x000fe20008410000 */
[----:B------:R-:W-:Y:S06]  /*b570*/  @!P0 BRA `(.L_x_1397) ;  /* 0x0000000000488947 */ /* 0x000fec0003800000 */
[----:B0-----:R-:W-:Y:S01]  /*b580*/  FFMA.FTZ R5, R38, R47, R45 ;  /* 0x0000002f26057223 */ /* 0x001fe2000001002d */
        /* <DEDUP_REMOVED lines=12> */
[----:B--2---:R-:W-:Y:S01]  /*b650*/  FADD.FTZ R75, -R58, 1 ;  /* 0x3f8000003a4b7421 */ /* 0x004fe20000010100 */
[----:B------:R-:W-:Y:S02]  /*b660*/  FMUL.FTZ R35, R35, R58 ;  /* 0x0000003a23237220 */ /* 0x000fe40000410000 */
[----:B------:R-:W-:Y:S01]  /*b670*/  FMUL.FTZ R6, R6, R5 ;  /* 0x0000000506067220 */ /* 0x000fe20000410000 */
[----:B------:R-:W-:-:S04]  /*b680*/  FFMA.FTZ R4, R4, R75, 1 ;  /* 0x3f80000004047423 */ /* 0x000fc8000001004b */
[----:B------:R-:W-:-:S07]  /*b690*/  FMUL.FTZ R35, R35, R4 ;  /* 0x0000000423237220 */ /* 0x000fce0000410000 */
.L_x_1397:
[----:B------:R-:W-:Y:S01]  /*b6a0*/  LOP3.LUT P0, RZ, R3, 0x2000, RZ, 0xc0, !PT ;  /* 0x0000200003ff7812 */ /* 0x000fe2000780c0ff */
[----:B------:R-:W-:-:S12]  /*b6b0*/  BSSY B0, `(.L_x_1398) ;  /* 0x0000015000007945 */ /* 0x000fd80003800000 */
[----:B------:R-:W-:Y:S05]  /*b6c0*/  @!P0 BRA `(.L_x_1399) ;  /* 0x00000000004c8947 */ /* 0x000fea0003800000 */
[----:B------:R-:W-:Y:S01]  /*b6d0*/  SHF.R.S32.HI R4, RZ, 0x1f, R122 ;  /* 0x0000001fff047819 */ /* 0x000fe2000001147a */
[----:B------:R-:W-:Y:S01]  /*b6e0*/  ULDC.64 UR6, c[0x0][0x288] ;  /* 0x0000a20000067ab9 */ /* 0x000fe20000000a00 */
[----:B0-----:R-:W-:-:S03]  /*b6f0*/  MOV R5, R41 ;  /* 0x0000002900057202 */ /* 0x001fc60000000f00 */
        /* <DEDUP_REMOVED lines=16> */
.L_x_1399:
[----:B------:R-:W-:Y:S05]  /*b800*/  BSYNC B0 ;  /* 0x0000000000007941 */ /* 0x000fea0003800000 */
.L_x_1398:
[----:B------:R-:W-:Y:S01]  /*b810*/  ISETP.NE.AND P0, PT, RZ, UR21, PT ;  /* 0x00000015ff007c0c */ /* 0x000fe2000bf05270 */
[--C-:B------:R-:W-:Y:S02]  /*b820*/  HADD2.F32 R4, -RZ, R7.reuse.H0_H0 ;  /* 0x20000007ff047230 */ /* 0x100fe40000004100 */
[----:B------:R-:W-:Y:S02]  /*b830*/  HADD2.F32 R7, -RZ, R7.H1_H1 ;  /* 0x30000007ff077230 */ /* 0x000fe40000004100 */
[--C-:B0-2---:R-:W-:Y:S02]  /*b840*/  HADD2.F32 R33, -RZ, R97.reuse.H0_H0 ;  /* 0x20000061ff217230 */ /* 0x105fe40000004100 */
        /* <DEDUP_REMOVED lines=24> */
.L_x_1400:
        /* <DEDUP_REMOVED lines=22> */
.L_x_1402:
[----:B------:R-:W-:Y:S05]  /*bb30*/  BSYNC B0 ;  /* 0x0000000000007941 */ /* 0x000fea0003800000 */
.L_x_1401:
[----:B------:R-:W-:Y:S01]  /*bb40*/  ISETP.NE.AND P0, PT, RZ, UR21, PT ;  /* 0x00000015ff007c0c */ /* 0x000fe2000bf05270 */
[----:B0-----:R-:W-:-:S04]  /*bb50*/  IMAD.WIDE.U32 R4, R0, -0x77777777, RZ ;  /* 0x8888888900047825 */ /* 0x001fc800078e00ff */
[--C-:B------:R-:W-:Y:S02]  /*bb60*/  HADD2.F32 R4, -RZ, R8.reuse.H0_H0 ;  /* 0x20000008ff047230 */ /* 0x100fe40000004100 */
[----:B------:R-:W-:Y:S01]  /*bb70*/  HADD2.F32 R6, -RZ, R8.H1_H1 ;  /* 0x30000008ff067230 */ /* 0x000fe20000004100 */
[----:B------:R-:W-:Y:S01]  /*bb80*/  SHF.R.U32.HI R8, RZ, 0x5, R5 ;  /* 0x00000005ff087819 */ /* 0x000fe20000011605 */
[--C-:B------:R-:W-:Y:S02]  /*bb90*/  HADD2.F32 R33, -RZ, R98.reuse.H0_H0 ;  /* 0x20000062ff217230 */ /* 0x100fe40000004100 */
[----:B------:R-:W-:Y:S01]  /*bba0*/  FADD.FTZ R4, R4, -UR22 ;  /* 0x8000001604047e21 */ /* 0x000fe20008010000 */
[----:B------:R-:W-:Y:S02]  /*bbb0*/  HADD2.F32 R32, -RZ, R9.H0_H0 ;  /* 0x20000009ff207230 */ /* 0x000fe40000004100 */
[----:B------:R-:W-:Y:S01]  /*bbc0*/  FADD.FTZ R6, R6, -UR22 ;  /* 0x8000001606067e21 */ /* 0x000fe20008010000 */
[----:B------:R-:W-:-:S02]  /*bbd0*/  HADD2.F32 R98, -RZ, R98.H1_H1 ;  /* 0x30000062ff627230 */ /* 0x000fc40000004100 */
[----:B------:R-:W-:Y:S01]  /*bbe0*/  FMUL.FTZ R35, R4, UR23 ;  /* 0x0000001704237c20 */ /* 0x000fe20008410000 */
[----:B------:R-:W-:Y:S02]  /*bbf0*/  HADD2.F32 R9, -RZ, R9.H1_H1 ;  /* 0x30000009ff097230 */ /* 0x000fe40000004100 */
        /* <DEDUP_REMOVED lines=20> */
.L_x_1403:
        /* <DEDUP_REMOVED lines=22> */
.L_x_1405:
[----:B------:R-:W-:Y:S05]  /*bea0*/  BSYNC B0 ;  /* 0x0000000000007941 */ /* 0x000fea0003800000 */
.L_x_1404:
[----:B------:R-:W-:Y:S01]  /*beb0*/  ISETP.NE.AND P0, PT, RZ, UR21, PT ;  /* 0x00000015ff007c0c */ /* 0x000fe2000bf05270 */
[----:B------:R-:W-:Y:S01]  /*bec0*/  FADD.FTZ R32, R32, -UR22 ;  /* 0x8000001620207e21 */ /* 0x000fe20008010000 */
[----:B------:R-:W-:Y:S01]  /*bed0*/  FADD.FTZ R4, R9, -UR22 ;  /* 0x8000001609047e21 */ /* 0x000fe20008010000 */
[----:B------:R-:W-:Y:S02]  /*bee0*/  HADD2.F32 R33, -RZ, R96.H0_H0 ;  /* 0x20000060ff217230 */ /* 0x000fe40000004100 */
[----:B------:R-:W-:Y:S02]  /*bef0*/  HADD2.F32 R9, -RZ, R10.H0_H0 ;  /* 0x2000000aff097230 */ /* 0x000fe40000004100 */
[----:B------:R-:W-:Y:S01]  /*bf00*/  FMUL.FTZ R35, R32, UR23 ;  /* 0x0000001720237c20 */ /* 0x000fe20008410000 */
[----:B------:R-:W-:Y:S02]  /*bf10*/  HADD2.F32 R96, -RZ, R96.H1_H1 ;  /* 0x30000060ff607230 */ /* 0x000fe40000004100 */
[----:B------:R-:W-:Y:S01]  /*bf20*/  FMUL.FTZ R32, R4, UR23 ;  /* 0x0000001704207c20 */ /* 0x000fe20008410000 */
[----:B------:R-:W-:-:S02]  /*bf30*/  HADD2.F32 R10, -RZ, R10.H1_H1 ;  /* 0x3000000aff0a7230 */ /* 0x000fc40000004100 */
[----:B------:R-:W-:Y:S05]  /*bf40*/  @!P0 BRA `(.L_x_1406) ;  /* 0x0000000000488947 */ /* 0x000fea0003800000 */
        /* <DEDUP_REMOVED lines=18> */
.L_x_1406:
        /* <DEDUP_REMOVED lines=22> */
.L_x_1408:
[----:B------:R-:W-:Y:S05]  /*c1d0*/  BSYNC B0 ;  /* 0x0000000000007941 */ /* 0x000fea0003800000 */
.L_x_1407:
[----:B------:R-:W-:Y:S01]  /*c1e0*/  ISETP.NE.AND P0, PT, RZ, UR21, PT ;  /* 0x00000015ff007c0c */ /* 0x000fe2000bf05270 */
[----:B------:R-:W-:Y:S01]  /*c1f0*/  FADD.FTZ R35, R9, -UR22 ;  /* 0x8000001609237e21 */ /* 0x000fe20008010000 */
[----:B------:R-:W-:Y:S01]  /*c200*/  FADD.FTZ R10, R10, -UR22 ;  /* 0x800000160a0a7e21 */ /* 0x000fe20008010000 */
[--C-:B------:R-:W-:Y:S02]  /*c210*/  HADD2.F32 R33, -RZ, R94.reuse.H0_H0 ;  /* 0x2000005eff217230 */ /* 0x100fe40000004100 */
[--C-:B------:R-:W-:Y:S02]  /*c220*/  HADD2.F32 R9, -RZ, R11.reuse.H0_H0 ;  /* 0x2000000bff097230 */ /* 0x100fe40000004100 */
[----:B------:R-:W-:Y:S01]  /*c230*/  FMUL.FTZ R35, R35, UR23 ;  /* 0x0000001723237c20 */ /* 0x000fe20008410000 */
[----:B------:R-:W-:Y:S02]  /*c240*/  HADD2.F32 R94, -RZ, R94.H1_H1 ;  /* 0x3000005eff5e7230 */ /* 0x000fe40000004100 */
[----:B------:R-:W-:Y:S01]  /*c250*/  FMUL.FTZ R10, R10, UR23 ;  /* 0x000000170a0a7c20 */ /* 0x000fe20008410000 */
[----:B------:R-:W-:-:S02]  /*c260*/  HADD2.F32 R11, -RZ, R11.H1_H1 ;  /* 0x3000000bff0b7230 */ /* 0x000fc40000004100 */
[----:B------:R-:W-:Y:S05]  /*c270*/  @!P0 BRA `(.L_x_1409) ;  /* 0x0000000000488947 */ /* 0x000fea0003800000 */
[----:B0-2---:R-:W-:Y:S01]  /*c280*/  FFMA.FTZ R5, R35, R46, R44 ;  /* 0x0000002e23057223 */ /* 0x005fe2000001002c */
        /* <DEDUP_REMOVED lines=9> */
[----:B0-----:R-:W-:Y:S01]  /*c320*/  FMUL.FTZ R33, R33, R32 ;  /* 0x0000002021217220 */ /* 0x001fe20000410000 */
[----:B------:R-:W-:-:S04]  /*c330*/  FADD.FTZ R32, -R32, 1 ;  /* 0x3f80000020207421 */ /* 0x000fc80000010100 */
[----:B------:R-:W-:Y:S01]  /*c340*/  FFMA.FTZ R32, R5, R32, 1 ;  /* 0x3f80000005207423 */ /* 0x000fe20000010020 */
[----:B--2---:R-:W-:Y:S01]  /*c350*/  FADD.FTZ R59, -R39, 1 ;  /* 0x3f800000273b7421 */ /* 0x004fe20000010100 */
[----:B------:R-:W-:Y:S02]  /*c360*/  FMUL.FTZ R94, R94, R39 ;  /* 0x000000275e5e7220 */ /* 0x000fe40000410000 */
[----:B------:R-:W-:Y:S01]  /*c370*/  FMUL.FTZ R33, R33, R32 ;  /* 0x0000002021217220 */ /* 0x000fe20000410000 */
[----:B------:R-:W-:-:S04]  /*c380*/  FFMA.FTZ R59, R4, R59, 1 ;  /* 0x3f800000043b7423 */ /* 0x000fc8000001003b */
[----:B------:R-:W-:-:S07]  /*c390*/  FMUL.FTZ R94, R94, R59 ;  /* 0x0000003b5e5e7220 */ /* 0x000fce0000410000 */
.L_x_1409:
[----:B------:R-:W-:Y:S01]  /*c3a0*/  LOP3.LUT P0, RZ, R3, 0x200, RZ, 0xc0, !PT ;  /* 0x0000020003ff7812 */ /* 0x000fe2000780c0ff */
[----:B------:R-:W-:-:S12]  /*c3b0*/  BSSY B0, `(.L_x_1410) ;  /* 0x0000015000007945 */ /* 0x000fd80003800000 */
[----:B------:R-:W-:Y:S05]  /*c3c0*/  @!P0 BRA `(.L_x_1411) ;  /* 0x00000000004c8947 */ /* 0x000fea0003800000 */
[----:B------:R-:W-:Y:S01]  /*c3d0*/  SHF.R.S32.HI R4, RZ, 0x1f, R118 ;  /* 0x0000001fff047819 */ /* 0x000fe20000011476 */
[----:B------:R-:W-:Y:S01]  /*c3e0*/  ULDC.64 UR6, c[0x0][0x288] ;  /* 0x0000a20000067ab9 */ /* 0x000fe20000000a00 */
[----:B0-2---:R-:W-:-:S03]  /*c3f0*/  MOV R5, R41 ;  /* 0x0000002900057202 */ /* 0x005fc60000000f00 */
        /* <DEDUP_REMOVED lines=16> */
.L_x_1411:
[----:B------:R-:W-:Y:S05]  /*c500*/  BSYNC B0 ;  /* 0x0000000000007941 */ /* 0x000fea0003800000 */
.L_x_1410:
        /* <DEDUP_REMOVED lines=10> */
[----:B0-23--:R-:W-:Y:S01]  /*c5b0*/  FFMA.FTZ R5, R10, R47, R45 ;  /* 0x0000002f0a057223 */ /* 0x00dfe2000001002d */
        /* <DEDUP_REMOVED lines=17> */
.L_x_1412:
[----:B------:R-:W-:Y:S01]  /*c6d0*/  LOP3.LUT P0, RZ, R3, 0x100, RZ, 0xc0, !PT ;  /* 0x0000010003ff7812 */ /* 0x000fe2000780c0ff */
[----:B------:R-:W-:-:S12]  /*c6e0*/  BSSY B0, `(.L_x_1413) ;  /* 0x0000015000007945 */ /* 0x000fd80003800000 */
[----:B------:R-:W-:Y:S05]  /*c6f0*/  @!P0 BRA `(.L_x_1414) ;  /* 0x00000000004c8947 */ /* 0x000fea0003800000 */
[----:B------:R-:W-:Y:S01]  /*c700*/  SHF.R.S32.HI R4, RZ, 0x1f, R117 ;  /* 0x0000001fff047819 */ /* 0x000fe20000011475 */
[----:B------:R-:W-:Y:S01]  /*c710*/  ULDC.64 UR6, c[0x0][0x288] ;  /* 0x0000a20000067ab9 */ /* 0x000fe20000000a00 */
[----:B0-23--:R-:W-:-:S03]  /*c720*/  MOV R5, R41 ;  /* 0x0000002900057202 */ /* 0x00dfc60000000f00 */
        /* <DEDUP_REMOVED lines=16> */
.L_x_1414:
[----:B------:R-:W-:Y:S05]  /*c830*/  BSYNC B0 ;  /* 0x0000000000007941 */ /* 0x000fea0003800000 */
.L_x_1413:
        /* <DEDUP_REMOVED lines=10> */
[----:B0-234-:R-:W-:Y:S01]  /*c8e0*/  FFMA.FTZ R5, R10, R47, R45 ;  /* 0x0000002f0a057223 */ /* 0x01dfe2000001002d */
        /* <DEDUP_REMOVED lines=17> */
.L_x_1415:
[----:B------:R-:W-:Y:S01]  /*ca00*/  LOP3.LUT P0, RZ, R3, 0x80, RZ, 0xc0, !PT ;  /* 0x0000008003ff7812 */ /* 0x000fe2000780c0ff */
[----:B------:R-:W-:-:S12]  /*ca10*/  BSSY B0, `(.L_x_1416) ;  /* 0x0000015000007945 */ /* 0x000fd80003800000 */
[----:B------:R-:W-:Y:S05]  /*ca20*/  @!P0 BRA `(.L_x_1417) ;  /* 0x00000000004c8947 */ /* 0x000fea0003800000 */
[----:B------:R-:W-:Y:S01]  /*ca30*/  SHF.R.S32.HI R4, RZ, 0x1f, R116 ;  /* 0x0000001fff047819 */ /* 0x000fe20000011474 */
[----:B------:R-:W-:Y:S01]  /*ca40*/  ULDC.64 UR6, c[0x0][0x288] ;  /* 0x0000a20000067ab9 */ /* 0x000fe20000000a00 */
[----:B0-234-:R-:W-:-:S03]  /*ca50*/  MOV R5, R41 ;  /* 0x0000002900057202 */ /* 0x01dfc60000000f00 */
        /* <DEDUP_REMOVED lines=16> */
.L_x_1417:
[----:B------:R-:W-:Y:S05]  /*cb60*/  BSYNC B0 ;  /* 0x0000000000007941 */ /* 0x000fea0003800000 */
.L_x_1416:
        /* <DEDUP_REMOVED lines=28> */
.L_x_1418:
        /* <DEDUP_REMOVED lines=22> */
.L_x_1420:
[----:B------:R-:W-:Y:S05]  /*ce90*/  BSYNC B0 ;  /* 0x0000000000007941 */ /* 0x000fea0003800000 */
.L_x_1419:
[----:B------:R-:W-:Y:S01]  /*cea0*/  ISETP.NE.AND P0, PT, RZ, UR21, PT ;  /* 0x00000015ff007c0c */ /* 0x000fe2000bf05270 */
[----:B------:R-:W-:Y:S01]  /*ceb0*/  FADD.FTZ R17, R9, -UR22 ;  /* 0x8000001609117e21 */ /* 0x000fe20008010000 */
[----:B------:R-:W-:Y:S01]  /*cec0*/  FADD.FTZ R14, R20, -UR22 ;  /* 0x80000016140e7e21 */ /* 0x000fe20008010000 */
[----:B------:R-:W-:Y:S02]  /*ced0*/  HADD2.F32 R9, -RZ, R23.H0_H0 ;  /* 0x20000017ff097230 */ /* 0x000fe40000004100 */
        /* <DEDUP_REMOVED lines=24> */
.L_x_1421:
        /* <DEDUP_REMOVED lines=22> */
.L_x_1423:
[----:B------:R-:W-:Y:S05]  /*d1c0*/  BSYNC B0 ;  /* 0x0000000000007941 */ /* 0x000fea0003800000 */
.L_x_1422:
        /* <DEDUP_REMOVED lines=28> */
.L_x_1424:
        /* <DEDUP_REMOVED lines=22> */
.L_x_1426:
[----:B------:R-:W-:Y:S05]  /*d4f0*/  BSYNC B0 ;  /* 0x0000000000007941 */ /* 0x000fea0003800000 */
.L_x_1425:
        /* <DEDUP_REMOVED lines=28> */
.L_x_1427:
        /* <DEDUP_REMOVED lines=22> */
.L_x_1429:
[----:B------:R-:W-:Y:S05]  /*d820*/  BSYNC B0 ;  /* 0x0000000000007941 */ /* 0x000fea0003800000 */
.L_x_1428:
        /* <DEDUP_REMOVED lines=28> */
.L_x_1430:
        /* <DEDUP_REMOVED lines=22> */
.L_x_1432:
[----:B------:R-:W-:Y:S05]  /*db50*/  BSYNC B0 ;  /* 0x0000000000007941 */ /* 0x000fea0003800000 */
.L_x_1431:
        /* <DEDUP_REMOVED lines=28> */
.L_x_1433:
        /* <DEDUP_REMOVED lines=22> */
.L_x_1435:
[----:B------:R-:W-:Y:S05]  /*de80*/  BSYNC B0 ;  /* 0x0000000000007941 */ /* 0x000fea0003800000 */
.L_x_1434:
        /* <DEDUP_REMOVED lines=28> */
.L_x_1436:
[----:B------:R-:W-:Y:S04]  /*e050*/  BSSY B0, `(.L_x_1437) ;  /* 0x0000015000007945 */ /* 0x000fe80003800000 */
        /* <DEDUP_REMOVED lines=20> */
.L_x_1438:
[----:B------:R-:W-:Y:S05]  /*e1a0*/  BSYNC B0 ;  /* 0x0000000000007941 */ /* 0x000fea0003800000 */
.L_x_1437:
[----:B------:R-:W-:Y:S01]  /*e1b0*/  FADD.FTZ R4, R9, -UR22 ;  /* 0x8000001609047e21 */ /* 0x000fe20008010000 */
[----:B------:R-:W-:Y:S01]  /*e1c0*/  FADD.FTZ R55, R55, -UR22 ;  /* 0x8000001637377e21 */ /* 0x000fe20008010000 */
[--C-:B------:R-:W-:Y:S02]  /*e1d0*/  HADD2.F32 R11, -RZ, R56.reuse.H0_H0 ;  /* 0x20000038ff0b7230 */ /* 0x100fe40000004100 */
[--C-:B------:R-:W-:Y:S02]  /*e1e0*/  HADD2.F32 R9, -RZ, R57.reuse.H0_H0 ;  /* 0x20000039ff097230 */ /* 0x100fe40000004100 */
[----:B------:R-:W-:Y:S01]  /*e1f0*/  FMUL.FTZ R29, R4, UR23 ;  /* 0x00000017041d7c20 */ /* 0x000fe20008410000 */
[----:B------:R-:W-:Y:S02]  /*e200*/  HADD2.F32 R56, -RZ, R56.H1_H1 ;  /* 0x30000038ff387230 */ /* 0x000fe40000004100 */
[----:B------:R-:W-:Y:S01]  /*e210*/  FMUL.FTZ R26, R55, UR23 ;  /* 0x00000017371a7c20 */ /* 0x000fe20008410000 */
[----:B------:R-:W-:Y:S01]  /*e220*/  HADD2.F32 R57, -RZ, R57.H1_H1 ;  /* 0x30000039ff397230 */ /* 0x000fe20000004100 */
[----:B------:R-:W-:Y:S06]  /*e230*/  @!P6 BRA `(.L_x_1439) ;  /* 0x000000000048e947 */ /* 0x000fec0003800000 */
        /* <DEDUP_REMOVED lines=18> */
.L_x_1439:
        /* <DEDUP_REMOVED lines=21> */
.L_x_1441:
[----:B------:R-:W-:Y:S05]  /*e4b0*/  BSYNC B0 ;  /* 0x0000000000007941 */ /* 0x000fea0003800000 */
.L_x_1440:
        /* <DEDUP_REMOVED lines=27> */
.L_x_1442:
        /* <DEDUP_REMOVED lines=21> */
.L_x_1444:
[----:B------:R-:W-:Y:S05]  /*e7c0*/  BSYNC B0 ;  /* 0x0000000000007941 */ /* 0x000fea0003800000 */
.L_x_1443:
        /* <DEDUP_REMOVED lines=9> */
[----:B------:R-:W-:Y:S01]  /*e860*/  FFMA.FTZ R4, R29, R46, R44 ;  /* 0x0000002e1d047223 */ /* 0x000fe2000001002c */
[----:B0-234-:R-:W-:-:S03]  /*e870*/  FFMA.FTZ R5, R26, R47, R45 ;  /* 0x0000002f1a057223 */ /* 0x01dfc6000001002d */
        /* <DEDUP_REMOVED lines=16> */
.L_x_1445:
        /* <DEDUP_REMOVED lines=21> */
.L_x_1447:
[----:B------:R-:W-:Y:S05]  /*ead0*/  BSYNC B0 ;  /* 0x0000000000007941 */ /* 0x000fea0003800000 */
.L_x_1446:
        /* <DEDUP_REMOVED lines=27> */
.L_x_1448:
        /* <DEDUP_REMOVED lines=21> */
.L_x_1450:
[----:B------:R-:W-:Y:S05]  /*ede0*/  BSYNC B0 ;  /* 0x0000000000007941 */ /* 0x000fea0003800000 */
.L_x_1449:
        /* <DEDUP_REMOVED lines=27> */
.L_x_1451:
[----:B------:R-:W-:Y:S01]  /*efa0*/  LOP3.LUT P0, RZ, R3, 0x80000, RZ, 0xc0, !PT ;  /* 0x0008000003ff7812 */ /* 0x000fe2000780c0ff */
[----:B------:R-:W-:-:S12]  /*efb0*/  BSSY B0, `(.L_x_1452) ;  /* 0x0000016000007945 */ /* 0x000fd80003800000 */
[----:B------:R-:W-:Y:S05]  /*efc0*/  @!P0 BRA `(.L_x_1453) ;  /* 0x0000000000508947 */ /* 0x000fea0003800000 */
[----:B0-234-:R-:W-:Y:S01]  /*efd0*/  IADD3 R7, R2, 0xa8, RZ ;  /* 0x000000a802077810 */ /* 0x01dfe20007ffe0ff */
        /* <DEDUP_REMOVED lines=10> */
[----:B------:R-:W-:-:S03]  /*f080*/  FFMA.FTZ R5, R26, UR5, R36 ;  /* 0x000000051a057c23 */ /* 0x000fc60008010024 */
[----:B------:R-:W-:Y:S01]  /*f090*/  LEA.HI.X R7, R4, UR7, R7, 0x1, P0 ;  /* 0x0000000704077c11 */ /* 0x000fe200080f0c07 */
[----:B------:R-:W-:Y:S01]  /*f0a0*/  FFMA.FTZ R4, R31, UR5, R36 ;  /* 0x000000051f047c23 */ /* 0x000fe20008010024 */
[----:B------:R-:W-:-:S03]  /*f0b0*/  FFMA.FTZ R66, R66, R47, -R5 ;  /* 0x0000002f42427223 */ /* 0x000fc60000010805 */
[----:B------:R-:W-:-:S04]  /*f0c0*/  FFMA.FTZ R4, R9, R46, -R4 ;  /* 0x0000002e09047223 */ /* 0x000fc80000010804 */
[----:B------:R-:W-:Y:S01]  /*f0d0*/  FMUL.FTZ R5, R4, UR23 ;  /* 0x0000001704057c20 */ /* 0x000fe20008410000 */
[----:B------:R-:W-:-:S05]  /*f0e0*/  FMUL.FTZ R4, R66, UR23 ;  /* 0x0000001742047c20 */ /* 0x000fca0008410000 */
[----:B------:R-:W-:-:S05]  /*f0f0*/  F2FP.F16.F32.PACK_AB R5, R4, R5 ;  /* 0x000000050405723e */ /* 0x000fca00000000ff */
[----:B------:R0:W-:Y:S02]  /*f100*/  STG.E desc[UR18][R6.64], R5 ;  /* 0x0000000506007986 */ /* 0x0001e4000c101912 */
.L_x_1453:
[----:B------:R-:W-:Y:S05]  /*f110*/  BSYNC B0 ;  /* 0x0000000000007941 */ /* 0x000fea0003800000 */
.L_x_1452:
        /* <DEDUP_REMOVED lines=28> */
.L_x_1454:
        /* <DEDUP_REMOVED lines=23> */
.L_x_1456:
[----:B------:R-:W-:Y:S05]  /*f450*/  BSYNC B0 ;  /* 0x0000000000007941 */ /* 0x000fea0003800000 */
.L_x_1455:
        /* <DEDUP_REMOVED lines=28> */
.L_x_1457:
        /* <DEDUP_REMOVED lines=23> */
.L_x_1459:
[----:B------:R-:W-:Y:S05]  /*f790*/  BSYNC B0 ;  /* 0x0000000000007941 */ /* 0x000fea0003800000 */
.L_x_1458:
[----:B------:R-:W-:Y:S01]  /*f7a0*/  ISETP.NE.AND P0, PT, RZ, UR21, PT ;  /* 0x00000015ff007c0c */ /* 0x000fe2000bf05270 */
[----:B------:R-:W-:Y:S01]  /*f7b0*/  FADD.FTZ R31, R31, -UR22 ;  /* 0x800000161f1f7e21 */ /* 0x000fe20008010000 */
[----:B------:R-:W-:Y:S01]  /*f7c0*/  FADD.FTZ R71, R71, -UR22 ;  /* 0x8000001647477e21 */ /* 0x000fe20008010000 */
[--C-:B------:R-:W-:Y:S02]  /*f7d0*/  HADD2.F32 R9, -RZ, R72.reuse.H0_H0 ;  /* 0x20000048ff097230 */ /* 0x100fe40000004100 */
[----:B-1----:R-:W-:Y:S02]  /*f7e0*/  IMAD R8, R34, UR20, R8 ;  /* 0x0000001422087c24 */ /* 0x002fe4000f8e0208 */
[----:B------:R-:W-:Y:S01]  /*f7f0*/  FMUL.FTZ R31, R31, UR23 ;  /* 0x000000171f1f7c20 */ /* 0x000fe20008410000 */
[----:B------:R-:W-:Y:S02]  /*f800*/  HADD2.F32 R72, -RZ, R72.H1_H1 ;  /* 0x30000048ff487230 */ /* 0x000fe40000004100 */
[----:B------:R-:W-:Y:S01]  /*f810*/  FMUL.FTZ R26, R71, UR23 ;  /* 0x00000017471a7c20 */ /* 0x000fe20008410000 */
[----:B------:R-:W-:-:S02]  /*f820*/  HADD2.F32 R29, -RZ, R12.H0_H0 ;  /* 0x2000000cff1d7230 */ /* 0x000fc40000004100 */
[----:B------:R-:W-:Y:S05]  /*f830*/  @!P0 BRA `(.L_x_1460) ;  /* 0x0000000000488947 */ /* 0x000fea0003800000 */
[----:B------:R-:W-:Y:S01]  /*f840*/  FFMA.FTZ R4, R31, R46, R44 ;  /* 0x0000002e1f047223 */ /* 0x000fe2000001002c */
[----:B0-234-:R-:W-:-:S03]  /*f850*/  FFMA.FTZ R5, R26, R47, R45 ;  /* 0x0000002f1a057223 */ /* 0x01dfc6000001002d */
        /* <DEDUP_REMOVED lines=16> */
.L_x_1460:
        /* <DEDUP_REMOVED lines=23> */
.L_x_1462:
[----:B------:R-:W-:Y:S05]  /*fad0*/  BSYNC B0 ;  /* 0x0000000000007941 */ /* 0x000fea0003800000 */
.L_x_1461:
[----:B------:R-:W-:Y:S01]  /*fae0*/  ISETP.NE.AND P6, PT, RZ, UR21, PT ;  /* 0x00000015ff007c0c */ /* 0x000fe2000bfc5270 */
[----:B------:R-:W-:Y:S02]  /*faf0*/  HADD2.F32 R12, -RZ, R12.H1_H1 ;  /* 0x3000000cff0c7230 */ /* 0x000fe40000004100 */
[----:B------:R-:W-:Y:S01]  /*fb00*/  FADD.FTZ R29, R29, -UR22 ;  /* 0x800000161d1d7e21 */ /* 0x000fe20008010000 */
[----:B------:R-:W-:Y:S01]  /*fb10*/  IADD3 R23, R8, 0xc8, RZ ;  /* 0x000000c808177810 */ /* 0x000fe20007ffe0ff */
[----:B------:R-:W-:Y:S01]  /*fb20*/  ULDC.64 UR6, c[0x0][0x290] ;  /* 0x0000a40000067ab9 */ /* 0x000fe20000000a00 */
[--C-:B------:R-:W-:Y:S02]  /*fb30*/  HADD2.F32 R9, -RZ, R13.reuse.H0_H0 ;  /* 0x2000000dff097230 */ /* 0x100fe40000004100 */
[----:B------:R-:W-:Y:S01]  /*fb40*/  FADD.FTZ R12, R12, -UR22 ;  /* 0x800000160c0c7e21 */ /* 0x000fe20008010000 */
[----:B------:R-:W-:Y:S02]  /*fb50*/  HADD2.F32 R10, -RZ, R13.H1_H1 ;  /* 0x3000000dff0a7230 */ /* 0x000fe40000004100 */
[----:B------:R-:W-:Y:S01]  /*fb60*/  FMUL.FTZ R29, R29, UR23 ;  /* 0x000000171d1d7c20 */ /* 0x000fe20008410000 */
[----:B------:R-:W-:Y:S01]  /*fb70*/  SHF.R.S32.HI R26, RZ, 0x1f, R23 ;  /* 0x0000001fff1a7819 */ /* 0x000fe20000011417 */
[----:B------:R-:W-:Y:S01]  /*fb80*/  FMUL.FTZ R20, R12, UR23 ;  /* 0x000000170c147c20 */ /* 0x000fe20008410000 */
        /* <DEDUP_REMOVED lines=19> */
.L_x_1463:
[----:B------:R-:W-:Y:S01]  /*fcc0*/  ISETP.GE.U32.AND P0, PT, R23, UR6, PT ;  /* 0x0000000617007c0c */ /* 0x000fe2000bf06070 */
[----:B------:R-:W-:Y:S01]  /*fcd0*/  BSSY B0, `(.L_x_1464) ;  /* 0x000001a000007945 */ /* 0x000fe20003800000 */
[--C-:B------:R-:W-:Y:S02]  /*fce0*/  HADD2.F32 R11, -RZ, R15.reuse.H0_H0 ;  /* 0x2000000fff0b7230 */ /* 0x100fe40000004100 */
[----:B------:R-:W-:Y:S01]  /*fcf0*/  ISETP.GE.AND.EX P0, PT, R26, UR7, PT, P0 ;  /* 0x000000071a007c0c */ /* 0x000fe2000bf06300 */
[----:B------:R-:W-:-:S03]  /*fd00*/  HADD2.F32 R15, -RZ, R15.H1_H1 ;  /* 0x3000000fff0f7230 */ /* 0x000fc60000004100 */
        /* <DEDUP_REMOVED lines=22> */
.L_x_1465:
[----:B------:R-:W-:Y:S05]  /*fe70*/  BSYNC B0 ;  /* 0x0000000000007941 */ /* 0x000fea0003800000 */
.L_x_1464:
[----:B------:R-:W-:Y:S01]  /*fe80*/  FADD.FTZ R11, R11, -UR22 ;  /* 0x800000160b0b7e21 */ /* 0x000fe20008010000 */
[----:B------:R-:W-:Y:S01]  /*fe90*/  IADD3 R23, R8, 0xd0, RZ ;  /* 0x000000d008177810 */ /* 0x000fe20007ffe0ff */
[----:B------:R-:W-:Y:S01]  /*fea0*/  FADD.FTZ R15, R15, -UR22 ;  /* 0x800000160f0f7e21 */ /* 0x000fe20008010000 */
[--C-:B------:R-:W-:Y:S02]  /*feb0*/  HADD2.F32 R9, -RZ, R16.reuse.H0_H0 ;  /* 0x20000010ff097230 */ /* 0x100fe40000004100 */
[----:B------:R-:W-:Y:S01]  /*fec0*/  FMUL.FTZ R17, R11, UR23 ;  /* 0x000000170b117c20 */ /* 0x000fe20008410000 */
[----:B------:R-:W-:Y:S01]  /*fed0*/  HADD2.F32 R16, -RZ, R16.H1_H1 ;  /* 0x30000010ff107230 */ /* 0x000fe20000004100 */
[----:B------:R-:W-:Y:S01]  /*fee0*/  SHF.R.S32.HI R26, RZ, 0x1f, R23 ;  /* 0x0000001fff1a7819 */ /* 0x000fe20000011417 */
[----:B------:R-:W-:Y:S01]  /*fef0*/  FMUL.FTZ R20, R15, UR23 ;  /* 0x000000170f147c20 */ /* 0x000fe20008410000 */
        /* <DEDUP_REMOVED lines=19> */
.L_x_1466:
        /* <DEDUP_REMOVED lines=27> */
.L_x_1468:
[----:B------:R-:W-:Y:S05]  /*101e0*/  BSYNC B0 ;  /* 0x0000000000007941 */ /* 0x000fea0003800000 */
.L_x_1467:
        /* <DEDUP_REMOVED lines=27> */
.L_x_1469:
        /* <DEDUP_REMOVED lines=27> */
.L_x_1471:
[----:B------:R-:W-:Y:S05]  /*10550*/  BSYNC B0 ;  /* 0x0000000000007941 */ /* 0x000fea0003800000 */
.L_x_1470:
        /* <DEDUP_REMOVED lines=27> */
.L_x_1472:
        /* <DEDUP_REMOVED lines=27> */
.L_x_1474:
[----:B------:R-:W-:Y:S05]  /*108c0*/  BSYNC B0 ;  /* 0x0000000000007941 */ /* 0x000fea0003800000 */
.L_x_1473:
        /* <DEDUP_REMOVED lines=27> */
.L_x_1475:
        /* <DEDUP_REMOVED lines=27> */
.L_x_1477:
[----:B------:R-:W-:Y:S05]  /*10c30*/  BSYNC B0 ;  /* 0x0000000000007941 */ /* 0x000fea0003800000 */
.L_x_1476:
        /* <DEDUP_REMOVED lines=27> */
.L_x_1478:
        /* <DEDUP_REMOVED lines=27> */
.L_x_1480:
[----:B------:R-:W-:Y:S05]  /*10fa0*/  BSYNC B0 ;  /* 0x0000000000007941 */ /* 0x000fea0003800000 */
.L_x_1479:
[----:B------:R-:W-:Y:S01]  /*10fb0*/  FADD.FTZ R8, R8, -UR22 ;  /* 0x8000001608087e21 */ /* 0x000fe20008010000 */
[----:B------:R-:W-:Y:S01]  /*10fc0*/  FADD.FTZ R48, R48, -UR22 ;  /* 0x8000001630307e21 */ /* 0x000fe20008010000 */
[--C-:B01234-:R-:W-:Y:S01]  /*10fd0*/  HADD2.F32 R7, -RZ, R49.reuse.H0_H0 ;  /* 0x20000031ff077230 */ /* 0x11ffe20000004100 */
[----:B------:R-:W-:Y:S01]  /*10fe0*/  IADD3 R17, R2, 0xf8, RZ ;  /* 0x000000f802117810 */ /* 0x000fe20007ffe0ff */
[----:B------:R-:W-:Y:S02]  /*10ff0*/  HADD2.F32 R6, -RZ, R49.H1_H1 ;  /* 0x30000031ff067230 */ /* 0x000fe40000004100 */
        /* <DEDUP_REMOVED lines=21> */
.L_x_1481:
[----:B------:R-:W-:Y:S01]  /*11150*/  ISETP.GE.U32.AND P0, PT, R17, UR6, PT ;  /* 0x0000000611007c0c */ /* 0x000fe2000bf06070 */
[----:B------:R-:W-:Y:S03]  /*11160*/  BSSY B0, `(.L_x_1482) ;  /* 0x0000015000007945 */ /* 0x000fe60003800000 */
[----:B------:R-:W-:-:S04]  /*11170*/  ISETP.GE.AND.EX P0, PT, R92, UR7, PT, P0 ;  /* 0x000000075c007c0c */ /* 0x000fc8000bf06300 */
[----:B------:R-:W-:-:S13]  /*11180*/  ISETP.GT.U32.OR P0, PT, R0, 0x1df, P0 ;  /* 0x000001df0000780c */ /* 0x000fda0000704470 */
[----:B------:R-:W-:Y:S05]  /*11190*/  @P0 BRA `(.L_x_1483) ;  /* 0x0000000000440947 */ /* 0x000fea0003800000 */
[----:B------:R-:W-:Y:S01]  /*111a0*/  ULDC.64 UR6, c[0x0][0x288] ;  /* 0x0000a20000067ab9 */ /* 0x000fe20000000a00 */
[----:B------:R-:W-:Y:S01]  /*111b0*/  MOV R40, R42 ;  /* 0x0000002a00287202 */ /* 0x000fe20000000f00 */
[----:B------:R-:W-:Y:S02]  /*111c0*/  IMAD R92, R92, UR6, RZ ;  /* 0x000000065c5c7c24 */ /* 0x000fe4000f8e02ff */
[--C-:B------:R-:W-:Y:S01]  /*111d0*/  FFMA.FTZ R8, R15, UR5, R36.reuse ;  /* 0x000000050f087c23 */ /* 0x100fe20008010024 */
[----:B------:R-:W-:Y:S01]  /*111e0*/  FFMA.FTZ R9, R48, UR5, R36 ;  /* 0x0000000530097c23 */ /* 0x000fe20008010024 */
[----:B------:R-:W-:-:S04]  /*111f0*/  IMAD.WIDE.U32 R40, R17, UR6, R40 ;  /* 0x0000000611287c25 */ /* 0x000fc8000f8e0028 */
[----:B------:R-:W-:Y:S01]  /*11200*/  FFMA.FTZ R8, R7, R46, -R8 ;  /* 0x0000002e07087223 */ /* 0x000fe20000010808 */
[----:B------:R-:W-:Y:S01]  /*11210*/  FFMA.FTZ R9, R6, R47, -R9 ;  /* 0x0000002f06097223 */ /* 0x000fe20000010809 */
[----:B------:R-:W-:Y:S01]  /*11220*/  IMAD R5, R17, UR7, R92 ;  /* 0x0000000711057c24 */ /* 0x000fe2000f8e025c */
[----:B------:R-:W-:Y:S01]  /*11230*/  ULDC.64 UR6, c[0x0][0x210] ;  /* 0x0000840000067ab9 */ /* 0x000fe20000000a00 */
[----:B------:R-:W-:Y:S01]  /*11240*/  FMUL.FTZ R7, R8, UR23 ;  /* 0x0000001708077c20 */ /* 0x000fe20008410000 */
[----:B------:R-:W-:Y:S01]  /*11250*/  FMUL.FTZ R6, R9, UR23 ;  /* 0x0000001709067c20 */ /* 0x000fe20008410000 */
[----:B------:R-:W-:Y:S02]  /*11260*/  LEA R4, P0, R40, UR6, 0x1 ;  /* 0x0000000628047c11 */ /* 0x000fe4000f8008ff */
[----:B------:R-:W-:Y:S02]  /*11270*/  IADD3 R5, R41, R5, RZ ;  /* 0x0000000529057210 */ /* 0x000fe40007ffe0ff */
[----:B------:R-:W-:-:S02]  /*11280*/  F2FP.F16.F32.PACK_AB R7, R6, R7 ;  /* 0x000000070607723e */ /* 0x000fc400000000ff */
[----:B------:R-:W-:-:S05]  /*11290*/  LEA.HI.X R5, R40, UR7, R5, 0x1, P0 ;  /* 0x0000000728057c11 */ /* 0x000fca00080f0c05 */
[----:B------:R0:W-:Y:S02]  /*112a0*/  STG.E desc[UR18][R4.64], R7 ;  /* 0x0000000704007986 */ /* 0x0001e4000c101912 */
.L_x_1483:
[----:B------:R-:W-:Y:S05]  /*112b0*/  BSYNC B0 ;  /* 0x0000000000007941 */ /* 0x000fea0003800000 */
.L_x_1482:
        /* <DEDUP_REMOVED lines=9> */
.L_x_1337:
[----:B------:R-:W1:Y:S01]  /*11350*/  LDC R6, c[0x0][0xc] ;  /* 0x00000300ff067b82 */ /* 0x000e620000000800 */
[----:B------:R-:W-:Y:S01]  /*11360*/  ISETP.NE.AND P1, PT, R0, RZ, PT ;  /* 0x000000ff0000720c */ /* 0x000fe20003f25270 */
[----:B------:R-:W-:Y:S06]  /*11370*/  BSSY B0, `(.L_x_1485) ;  /* 0x0000011000007945 */ /* 0x000fec0003800000 */
[----:B0-----:R-:W0:Y:S08]  /*11380*/  LDC R7, c[0x0][0x10] ;  /* 0x00000400ff077b82 */ /* 0x001e300000000800 */
[----:B------:R-:W2:Y:S01]  /*11390*/  LDC.64 R2, c[0x0][0x258] ;  /* 0x00009600ff027b82 */ /* 0x000ea20000000a00 */
[----:B-1----:R-:W-:-:S02]  /*113a0*/  ISETP.NE.AND P0, PT, R6, 0x1, PT ;  /* 0x000000010600780c */ /* 0x002fc40003f05270 */
[----:B0-----:R-:W-:-:S04]  /*113b0*/  SHF.L.U32 R4, R7, 0x1, RZ ;  /* 0x0000000107047819 */ /* 0x001fc800000006ff */
        /* <DEDUP_REMOVED lines=12> */
.L_x_1486:
[----:B------:R-:W-:Y:S05]  /*11480*/  BSYNC B0 ;  /* 0x0000000000007941 */ /* 0x000fea0003800000 */
.L_x_1485:
        /* <DEDUP_REMOVED lines=11> */
.L_x_1488:
[----:B------:R-:W2:Y:S04]  /*11540*/  LDG.E.STRONG.GPU R5, desc[UR18][R2.64] ;  /* 0x0000001202057981 */ /* 0x000ea8000c1ef900 */
[----:B--2---:R-:W-:Y:S01]  /*11550*/  CCTL.IVALL ;  /* 0x00000000ff00798f */ /* 0x004fe20002000000 */
[----:B------:R-:W-:Y:S05]  /*11560*/  YIELD ;  /* 0x0000000000007946 */ /* 0x000fea0003800000 */
[----:B------:R-:W-:-:S13]  /*11570*/  ISETP.NE.AND P0, PT, R5, R4, PT ;  /* 0x000000040500720c */ /* 0x000fda0003f05270 */
[----:B------:R-:W-:Y:S05]  /*11580*/  @P0 BRA `(.L_x_1488) ;  /* 0xfffffffc00ec0947 */ /* 0x000fea000383ffff */
.L_x_1487:
        /* <DEDUP_REMOVED lines=25> */
.L_x_1489:
        /* <DEDUP_REMOVED lines=23> */
.L_x_1490:
        /* <DEDUP_REMOVED lines=15> */
.L_x_5608:


//--------------------- .text._Z35group_norm_nhwc_bwd_one_pass_kernelI11Fp16IOFp32WLi512ELi120ELi480EEv26Group_norm_nhwc_bwd_params --------------------------
	.section	.text._Z35group_norm_nhwc_bwd_one_pass_kernelI11Fp16IOFp32WLi512ELi120ELi480EEv26Group_norm_nhwc_bwd_params,"ax",@progbits
	.align	128
        .global         _Z35group_norm_nhwc_bwd_one_pass_kernelI11Fp16IOFp32WLi512ELi120ELi480EEv26Group_norm_nhwc_bwd_params
        .type           _Z35group_norm_nhwc_bwd_one_pass_kernelI11Fp16IOFp32WLi512ELi120ELi480EEv26Group_norm_nhwc_bwd_params,@function
        .size           _Z35group_norm_nhwc_bwd_one_pass_kernelI11Fp16IOFp32WLi512ELi120ELi480EEv26Group_norm_nhwc_bwd_params,(.L_x_5609 - _Z35group_norm_nhwc_bwd_one_pass_kernelI11Fp16IOFp32WLi512ELi120ELi480EEv26Group_norm_nhwc_bwd_params)
        .other          _Z35group_norm_nhwc_bwd_one_pass_kernelI11Fp16IOFp32WLi512ELi120ELi480EEv26Group_norm_nhwc_bwd_params,@"STO_CUDA_ENTRY STV_DEFAULT"
_Z35group_norm_nhwc_bwd_one_pass_kernelI11Fp16IOFp32WLi512ELi120ELi480EEv26Group_norm_nhwc_bwd_params:
.text._Z35group_norm_nhwc_bwd_one_pass_kernelI11Fp16IOFp32WLi512ELi120ELi480EEv26Group_norm_nhwc_bwd_params:
        /* <DEDUP_REMOVED lines=32> */
.L_x_1578:
[----:B0-----:R-:W2:Y:S01]  /*0200*/  LDL R5, [R1+0x2c8] ;  /* 0x0002c80001057983 */ /* 0x001ea20000100800 */
        /* <DEDUP_REMOVED lines=12> */
[----:B------:R-:W-:-:S02]  /*02d0*/  SHF.R.S32.HI R3, RZ, 0x1f, R123 ;  /* 0x0000001fff037819 */ /* 0x000fc4000001147b */
[C---:B------:R-:W-:Y:S01]  /*02e0*/  ISETP.GE.U32.AND P0, PT, R123.reuse, UR18, PT ;  /* 0x000000127b007c0c */ /* 0x040fe2000bf06070 */
[----:B------:R-:W-:Y:S01]  /*02f0*/  STL [R1+0x39c], R122 ;  /* 0x00039c7a01007387 */ /* 0x000fe20000100800 */
[----:B------:R-:W-:Y:S02]  /*0300*/  IADD3 R9, R123, 0x10, RZ ;  /* 0x000000107b097810 */ /* 0x000fe40007ffe0ff */
[----:B------:R-:W-:Y:S01]  /*0310*/  LOP3.LUT R85, R85, 0xffffffef, RZ, 0xc0, !PT ;  /* 0xffffffef55557812 */ /* 0x000fe200078ec0ff */
[----:B------:R-:W-:Y:S01]  /*0320*/  STL [R1+0x3b0], R122 ;  /* 0x0003b07a01007387 */ /* 0x000fe20000100800 */
[----:B------:R-:W-:Y:S02]  /*0330*/  SHF.R.S32.HI R15, RZ, 0x1f, R9 ;  /* 0x0000001fff0f7819 */ /* 0x000fe40000011409 */
[----:B------:R-:W-:Y:S01]  /*0340*/  IADD3 R13, R123, 0x20, RZ ;  /* 0x000000207b0d7810 */ /* 0x000fe20007ffe0ff */
[----:B------:R-:W0:Y:S01]  /*0350*/  I2F.RP R0, UR16 ;  /* 0x0000001000007d06 */ /* 0x000e220008209400 */
[----:B------:R-:W-:Y:S01]  /*0360*/  LOP3.LUT R12, R12, 0xfffffffd, RZ, 0xc0, !PT ;  /* 0xfffffffd0c0c7812 */ /* 0x000fe200078ec0ff */
[----:B------:R-:W-:Y:S01]  /*0370*/  STL [R1+0x3c0], R122 ;  /* 0x0003c07a01007387 */ /* 0x000fe20000100800 */
[----:B------:R-:W-:-:S02]  /*0380*/  ISETP.GE.U32.AND P2, PT, R13, UR18, PT ;  /* 0x000000120d007c0c */ /* 0x000fc4000bf46070 */
[----:B------:R-:W-:Y:S01]  /*0390*/  LOP3.LUT R84, R84, 0xfffffffb, RZ, 0xc0, !PT ;  /* 0xfffffffb54547812 */ /* 0x000fe200078ec0ff */
        /* <DEDUP_REMOVED lines=13> */
[----:B------:R-:W-:Y:S01]  /*0470*/  STL [R1+0x410], R122 ;  /* 0x0004107a01007387 */ /* 0x000fe20000100800 */
[----:B0-----:R-:W-:-:S13]  /*0480*/  R2UR UR7, R2 ;  /* 0x00000000020772ca */ /* 0x001fda00000e0000 */
[----:B------:R-:W-:-:S04]  /*0490*/  UIADD3 UR8, URZ, -UR7, URZ ;  /* 0x800000073f087290 */ /* 0x000fc8000fffe03f */
[----:B------:R-:W-:-:S04]  /*04a0*/  UIMAD UR8, UR8, UR16, URZ ;  /* 0x00000010080872a4 */ /* 0x000fc8000f8e023f */
[----:B------:R-:W-:Y:S02]  /*04b0*/  UIMAD.WIDE.U32 UR6, UR7, UR8, UR6 ;  /* 0x00000008070672a5 */ /* 0x000fe4000f8e0006 */
[----:B------:R-:W-:Y:S02]  /*04c0*/  ULOP3.LUT UR8, UR5, UR12, URZ, 0x3c, !UPT ;  /* 0x0000000c05087292 */ /* 0x000fe4000f8e3c3f */
[----:B------:R-:W-:Y:S02]  /*04d0*/  UIMAD.WIDE.U32 UR6, UR7, UR9, URZ ;  /* 0x00000009070672a5 */ /* 0x000fe4000f8e003f */
[----:B------:R-:W-:Y:S02]  /*04e0*/  UISETP.GE.AND UP5, UPT, UR8, URZ, UPT ;  /* 0x0000003f0800728c */ /* 0x000fe4000bfa6270 */
[----:B------:R-:W-:-:S04]  /*04f0*/  UIADD3 UR6, -UR7, URZ, URZ ;  /* 0x0000003f07067290 */ /* 0x000fc8000fffe13f */
[----:B------:R-:W-:-:S04]  /*0500*/  UIMAD UR6, UR16, UR6, UR9 ;  /* 0x00000006100672a4 */ /* 0x000fc8000f8e0209 */
[----:B------:R-:W-:-:S11]  /*0510*/  UISETP.GT.U32.AND UP2, UPT, UR16, UR6, UPT ;  /* 0x000000061000728c */ /* 0x000fd6000bf44070 */
[----:B------:R-:W-:Y:S02]  /*0520*/  @!UP2 UIADD3 UR6, UR6, -UR16, URZ ;  /* 0x800000100606a290 */ /* 0x000fe4000fffe03f */
[----:B------:R-:W-:Y:S02]  /*0530*/  @!UP2 UIADD3 UR7, UR7, 0x1, URZ ;  /* 0x000000010707a890 */ /* 0x000fe4000fffe03f */
[----:B------:R-:W-:Y:S02]  /*0540*/  UIADD3 UR8, UR6, -UR16, URZ ;  /* 0x8000001006087290 */ /* 0x000fe4000fffe03f */
[----:B------:R-:W-:Y:S02]  /*0550*/  UISETP.GT.U32.AND UP3, UPT, UR16, UR6, UPT ;  /* 0x000000061000728c */ /* 0x000fe4000bf64070 */
[----:B------:R-:W-:Y:S02]  /*0560*/  UISETP.GE.U32.AND UP1, UPT, UR6, UR16, UPT ;  /* 0x000000100600728c */ /* 0x000fe4000bf26070 */
[----:B------:R-:W-:-:S02]  /*0570*/  USEL UR6, UR8, UR6, !UP3 ;  /* 0x0000000608067287 */ /* 0x000fc4000d800000 */
[----:B------:R-:W-:Y:S02]  /*0580*/  ULOP3.LUT UR8, URZ, UR12, URZ, 0x33, !UPT ;  /* 0x0000000c3f087292 */ /* 0x000fe4000f8e333f */
[----:B------:R-:W-:Y:S01]  /*0590*/  @!UP4 UIADD3 UR6, -UR6, URZ, URZ ;  /* 0x0000003f0606c290 */ /* 0x000fe2000fffe13f */
[----:B------:R-:W-:-:S03]  /*05a0*/  ULDC.64 UR16, c[0x0][0x298] ;  /* 0x0000a60000107ab9 */ /* 0x000fc60000000a00 */
[----:B------:R-:W-:Y:S02]  /*05b0*/  USEL UR9, UR8, UR6, !UP0 ;  /* 0x0000000608097287 */ /* 0x000fe4000c000000 */
[----:B------:R-:W-:Y:S02]  /*05c0*/  @UP1 UIADD3 UR7, UR7, 0x1, URZ ;  /* 0x0000000107071890 */ /* 0x000fe4000fffe03f */
[----:B------:R-:W-:Y:S02]  /*05d0*/  UIMAD UR12, UR9, 0x78, URZ ;  /* 0x00000078090c78a4 */ /* 0x000fe4000f8e023f */
[----:B------:R-:W-:-:S04]  /*05e0*/  @!UP5 UIADD3 UR7, -UR7, URZ, URZ ;  /* 0x0000003f0707d290 */ /* 0x000fc8000fffe13f */
[----:B------:R-:W-:Y:S01]  /*05f0*/  USEL UR7, UR8, UR7, !UP0 ;  /* 0x0000000708077287 */ /* 0x000fe2000c000000 */
[----:B------:R-:W-:-:S03]  /*0600*/  MOV R11, UR12 ;  /* 0x0000000c000b7c02 */ /* 0x000fc60008000f00 */
[----:B------:R-:W-:-:S04]  /*0610*/  USHF.R.S32.HI UR6, URZ, 0x1f, UR7 ;  /* 0x0000001f3f067899 */ /* 0x000fc80008011407 */
[----:B------:R-:W-:-:S04]  /*0620*/  UIMAD UR6, UR6, UR16, URZ ;  /* 0x00000010060672a4 */ /* 0x000fc8000f8e023f */
[----:B------:R-:W-:Y:S01]  /*0630*/  UIMAD UR6, UR7, UR17, UR6 ;  /* 0x00000011070672a4 */ /* 0x000fe2000f8e0206 */
[----:B--2---:R-:W-:Y:S02]  /*0640*/  ISETP.GT.U32.AND P1, PT, R5, 0x1df, PT ;  /* 0x000001df0500780c */ /* 0x004fe40003f24070 */
[----:B------:R-:W-:Y:S02]  /*0650*/  IADD3 R5, R123, 0x8, RZ ;  /* 0x000000087b057810 */ /* 0x000fe40007ffe0ff */
[----:B------:R-:W-:Y:S02]  /*0660*/  ISETP.GE.OR.EX P3, PT, R3, UR19, P1, P0 ;  /* 0x0000001303007c0c */ /* 0x000fe40008f66700 */
[----:B------:R-:W-:Y:S02]  /*0670*/  ISETP.GE.U32.AND P0, PT, R5, UR18, PT ;  /* 0x0000001205007c0c */ /* 0x000fe4000bf06070 */
[----:B------:R-:W-:Y:S02]  /*0680*/  SHF.R.S32.HI R7, RZ, 0x1f, R5 ;  /* 0x0000001fff077819 */ /* 0x000fe40000011405 */
[----:B---3--:R-:W-:-:S02]  /*0690*/  SHF.R.S32.HI R0, RZ, 0x1f, R4 ;  /* 0x0000001fff007819 */ /* 0x008fc40000011404 */
[----:B------:R-:W-:Y:S02]  /*06a0*/  ISETP.GE.OR.EX P6, PT, R7, UR19, P1, P0 ;  /* 0x0000001307007c0c */ /* 0x000fe40008fc6700 */
[----:B------:R-:W-:-:S03]  /*06b0*/  IADD3 R66, P0, R4, UR12, RZ ;  /* 0x0000000c04427c10 */ /* 0x000fc6000ff1e0ff */
[----:B------:R-:W0:Y:S01]  /*06c0*/  @!P3 LDC.64 R18, c[0x0][0x288] ;  /* 0x0000a200ff12bb82 */ /* 0x000e220000000a00 */
[----:B------:R-:W-:Y:S02]  /*06d0*/  LEA.HI.X.SX32 R67, R11, R0, 0x1, P0 ;  /* 0x000000000b437211 */ /* 0x000fe400000f0eff */
[----:B------:R-:W-:Y:S02]  /*06e0*/  MOV R11, UR16 ;  /* 0x00000010000b7c02 */ /* 0x000fe40008000f00 */
[----:B------:R-:W-:Y:S02]  /*06f0*/  ISETP.GE.U32.AND P0, PT, R9, UR18, PT ;  /* 0x0000001209007c0c */ /* 0x000fe4000bf06070 */
[----:B------:R-:W-:Y:S01]  /*0700*/  @P3 LOP3.LUT R85, R85, 0x10, RZ, 0xfc, !PT ;  /* 0x0000001055553812 */ /* 0x000fe200078efcff */
[----:B------:R-:W1:Y:S01]  /*0710*/  @!P6 LDC.64 R20, c[0x0][0x288] ;  /* 0x0000a200ff14eb82 */ /* 0x000e620000000a00 */
[----:B------:R-:W-:Y:S01]  /*0720*/  IMAD.WIDE.U32 R66, R11, UR7, R66 ;  /* 0x000000070b427c25 */ /* 0x000fe2000f8e0042 */
[----:B------:R-:W-:-:S02]  /*0730*/  ISETP.GE.OR.EX P5, PT, R15, UR19, P1, P0 ;  /* 0x000000130f007c0c */ /* 0x000fc40008fa6700 */
[----:B------:R-:W-:Y:S02]  /*0740*/  IADD3 R11, R123, 0x18, RZ ;  /* 0x000000187b0b7810 */ /* 0x000fe40007ffe0ff */
[----:B------:R-:W-:Y:S02]  /*0750*/  LOP3.LUT R85, R85, 0xfffffff7, RZ, 0xc0, !PT ;  /* 0xfffffff755557812 */ /* 0x000fe400078ec0ff */
[----:B------:R-:W2:Y:S01]  /*0760*/  @!P3 LDC.64 R22, c[0x0][0x230] ;  /* 0x00008c00ff16bb82 */ /* 0x000ea20000000a00 */
[----:B------:R-:W-:Y:S02]  /*0770*/  ISETP.GE.U32.AND P0, PT, R11, UR18, PT ;  /* 0x000000120b007c0c */ /* 0x000fe4000bf06070 */
[----:B------:R-:W-:Y:S02]  /*0780*/  SHF.R.S32.HI R17, RZ, 0x1f, R11 ;  /* 0x0000001fff117819 */ /* 0x000fe4000001140b */
[----:B------:R-:W-:Y:S02]  /*0790*/  @P6 LOP3.LUT R85, R85, 0x8, RZ, 0xfc, !PT ;  /* 0x0000000855556812 */ /* 0x000fe400078efcff */
[----:B------:R-:W-:Y:S01]  /*07a0*/  IADD3 R65, R67, UR6, RZ ;  /* 0x0000000643417c10 */ /* 0x000fe2000fffe0ff */
[----:B0-----:R-:W-:Y:S01]  /*07b0*/  @!P3 IMAD R0, R3, R18, RZ ;  /* 0x000000120300b224 */ /* 0x001fe200078e02ff */
[----:B------:R-:W-:Y:S01]  /*07c0*/  @!P3 MOV R64, R66 ;  /* 0x000000420040b202 */ /* 0x000fe20000000f00 */
[----:B------:R-:W0:Y:S01]  /*07d0*/  @!P3 LDC.64 R24, c[0x0][0x228] ;  /* 0x00008a00ff18bb82 */ /* 0x000e220000000a00 */
[----:B------:R-:W-:Y:S01]  /*07e0*/  ISETP.GE.OR.EX P4, PT, R17, UR19, P1, P0 ;  /* 0x0000001311007c0c */ /* 0x000fe20008f86700 */
[----:B------:R-:W-:Y:S01]  /*07f0*/  @!P3 IMAD R19, R123, R19, R0 ;  /* 0x000000137b13b224 */ /* 0x000fe200078e0200 */
[----:B------:R-:W-:Y:S01]  /*0800*/  LOP3.LUT R85, R85, 0xfffffffb, RZ, 0xc0, !PT ;  /* 0xfffffffb55557812 */ /* 0x000fe200078ec0ff */
[----:B------:R-:W-:Y:S01]  /*0810*/  @!P3 IMAD.WIDE.U32 R2, R123, R18, R64 ;  /* 0x000000127b02b225 */ /* 0x000fe200078e0040 */
[----:B------:R-:W-:Y:S01]  /*0820*/  @!P6 MOV R6, R66 ;  /* 0x000000420006e202 */ /* 0x000fe20000000f00 */
[----:B------:R-:W-:Y:S01]  /*0830*/  ULDC.64 UR6, c[0x0][0x290] ;  /* 0x0000a40000067ab9 */ /* 0x000fe20000000a00 */
[----:B------:R-:W-:Y:S01]  /*0840*/  @P5 LOP3.LUT R85, R85, 0x4, RZ, 0xfc, !PT ;  /* 0x0000000455555812 */ /* 0x000fe200078efcff */
[----:B-1----:R-:W-:Y:S01]  /*0850*/  @!P6 IMAD R4, R7, R20, RZ ;  /* 0x000000140704e224 */ /* 0x002fe200078e02ff */
[----:B------:R-:W-:Y:S01]  /*0860*/  @!P3 IADD3 R19, R3, R19, RZ ;  /* 0x000000130313b210 */ /* 0x000fe20007ffe0ff */
[----:B------:R-:W1:Y:S01]  /*0870*/  @!P5 LDC.64 R28, c[0x0][0x288] ;  /* 0x0000a200ff1cdb82 */ /* 0x000e620000000a00 */
[----:B------:R-:W-:Y:S01]  /*0880*/  LOP3.LUT R85, R85, 0xfffffffd, RZ, 0xc0, !PT ;  /* 0xfffffffd55557812 */ /* 0x000fe200078ec0ff */
[----:B------:R-:W-:Y:S01]  /*0890*/  @!P6 IMAD R21, R5, R21, R4 ;  /* 0x000000150515e224 */ /* 0x000fe200078e0204 */
[----:B------:R-:W-:-:S02]  /*08a0*/  @!P3 SHF.L.U32 R3, R2, 0x1, RZ ;  /* 0x000000010203b819 */ /* 0x000fc400000006ff */
[----:B------:R-:W-:Y:S02]  /*08b0*/  @!P3 SHF.L.U64.HI R0, R2, 0x1, R19 ;  /* 0x000000010200b819 */ /* 0x000fe40000010213 */
[----:B------:R-:W-:Y:S01]  /*08c0*/  SHF.R.S32.HI R19, RZ, 0x1f, R13 ;  /* 0x0000001fff137819 */ /* 0x000fe2000001140d */
[----:B------:R-:W3:Y:S01]  /*08d0*/  @!P6 LDC.64 R114, c[0x0][0x230] ;  /* 0x00008c00ff72eb82 */ /* 0x000ee20000000a00 */
[----:B------:R-:W-:Y:S02]  /*08e0*/  @P4 LOP3.LUT R85, R85, 0x2, RZ, 0xfc, !PT ;  /* 0x0000000255554812 */ /* 0x000fe400078efcff */
[----:B--2---:R-:W-:Y:S02]  /*08f0*/  @!P3 IADD3 R4, P0, R3, R22, RZ ;  /* 0x000000160304b210 */ /* 0x004fe40007f1e0ff */
[----:B------:R-:W-:Y:S02]  /*0900*/  ISETP.GE.OR.EX P3, PT, R19, UR19, P1, P2 ;  /* 0x0000001313007c0c */ /* 0x000fe40008f66720 */
[----:B------:R-:W-:Y:S01]  /*0910*/  LOP3.LUT P2, RZ, R85, 0x10, RZ, 0xc0, !PT ;  /* 0x0000001055ff7812 */ /* 0x000fe2000784c0ff */
[----:B------:R-:W2:Y:S01]  /*0920*/  @!P6 LDC.64 R26, c[0x0][0x228] ;  /* 0x00008a00ff1aeb82 */ /* 0x000ea20000000a00 */
[----:B------:R-:W-:-:S02]  /*0930*/  @!P6 MOV R7, R65 ;  /* 0x000000410007e202 */ /* 0x000fc40000000f00 */
[----:B------:R-:W-:Y:S01]  /*0940*/  LOP3.LUT R85, R85, 0xfffffffe, RZ, 0xc0, !PT ;  /* 0xfffffffe55557812 */ /* 0x000fe200078ec0ff */
[----:B------:R-:W-:-:S04]  /*0950*/  @!P6 IMAD.WIDE.U32 R6, R5, R20, R6 ;  /* 0x000000140506e225 */ /* 0x000fc800078e0006 */
[----:B------:R-:W4:Y:S02]  /*0960*/  @!P4 LDC.64 R30, c[0x0][0x288] ;  /* 0x0000a200ff1ecb82 */ /* 0x000f240000000a00 */
[----:B------:R-:W-:Y:S02]  /*0970*/  @!P3 MOV R14, R66 ;  /* 0x00000042000eb202 */ /* 0x000fe40000000f00 */
[C---:B------:R-:W-:Y:S02]  /*0980*/  @!P2 IADD3.X R5, R0.reuse, R23, RZ, P0, !PT ;  /* 0x000000170005a210 */ /* 0x040fe400007fe4ff */
[----:B0-----:R-:W-:Y:S02]  /*0990*/  @!P2 IADD3 R2, P0, R3, R24, RZ ;  /* 0x000000180302a210 */ /* 0x001fe40007f1e0ff */
[----:B------:R-:W-:Y:S01]  /*09a0*/  @!P6 IADD3 R7, R7, R21, RZ ;  /* 0x000000150707e210 */ /* 0x000fe20007ffe0ff */
[----:B------:R-:W0:Y:S01]  /*09b0*/  @!P5 LDC.64 R22, c[0x0][0x228] ;  /* 0x00008a00ff16db82 */ /* 0x000e220000000a00 */
[----:B------:R-:W-:-:S02]  /*09c0*/  @!P2 IADD3.X R3, R0, R25, RZ, P0, !PT ;  /* 0x000000190003a210 */ /* 0x000fc400007fe4ff */
[C---:B------:R-:W-:Y:S02]  /*09d0*/  @!P6 SHF.L.U32 R113, R6.reuse, 0x1, RZ ;  /* 0x000000010671e819 */ /* 0x040fe400000006ff */
[----:B------:R-:W-:Y:S01]  /*09e0*/  @!P6 SHF.L.U64.HI R0, R6, 0x1, R7 ;  /* 0x000000010600e819 */ /* 0x000fe20000010207 */
[----:B-1----:R-:W-:Y:S01]  /*09f0*/  @!P5 IMAD R6, R15, R28, RZ ;  /* 0x0000001c0f06d224 */ /* 0x002fe200078e02ff */
[----:B---3--:R-:W-:Y:S01]  /*0a00*/  @!P6 IADD3 R114, P0, R113, R114, RZ ;  /* 0x000000727172e210 */ /* 0x008fe20007f1e0ff */
[----:B------:R-:W1:Y:S01]  /*0a10*/  @!P5 LDC.64 R20, c[0x0][0x230] ;  /* 0x00008c00ff14db82 */ /* 0x000e620000000a00 */
[----:B------:R-:W-:Y:S01]  /*0a20*/  @!P5 MOV R7, R65 ;  /* 0x000000410007d202 */ /* 0x000fe20000000f00 */
[----:B------:R-:W-:Y:S01]  /*0a30*/  @!P5 IMAD R15, R9, R29, R6 ;  /* 0x0000001d090fd224 */ /* 0x000fe200078e0206 */
[----:B------:R-:W-:Y:S02]  /*0a40*/  @!P5 MOV R6, R66 ;  /* 0x000000420006d202 */ /* 0x000fe40000000f00 */
[----:B------:R-:W-:-:S02]  /*0a50*/  @!P6 IADD3.X R115, R0, R115, RZ, P0, !PT ;  /* 0x000000730073e210 */ /* 0x000fc400007fe4ff */
[----:B--2---:R-:W-:Y:S01]  /*0a60*/  @!P6 IADD3 R112, P0, R113, R26, RZ ;  /* 0x0000001a7170e210 */ /* 0x004fe20007f1e0ff */
[----:B------:R-:W2:Y:S01]  /*0a70*/  @!P3 LDC.64 R32, c[0x0][0x288] ;  /* 0x0000a200ff20bb82 */ /* 0x000ea20000000a00 */
[----:B------:R-:W-:Y:S01]  /*0a80*/  @!P5 IMAD.WIDE.U32 R6, R9, R28, R6 ;  /* 0x0000001c0906d225 */ /* 0x000fe200078e0006 */
[----:B------:R-:W-:Y:S02]  /*0a90*/  @!P4 MOV R9, R65 ;  /* 0x000000410009c202 */ /* 0x000fe40000000f00 */
[----:B------:R-:W-:Y:S01]  /*0aa0*/  @!P6 IADD3.X R113, R0, R27, RZ, P0, !PT ;  /* 0x0000001b0071e210 */ /* 0x000fe200007fe4ff */
[----:B----4-:R-:W-:Y:S01]  /*0ab0*/  @!P4 IMAD R8, R17, R30, RZ ;  /* 0x0000001e1108c224 */ /* 0x010fe200078e02ff */
[----:B------:R-:W-:Y:S02]  /*0ac0*/  @!P5 IADD3 R7, R7, R15, RZ ;  /* 0x0000000f0707d210 */ /* 0x000fe40007ffe0ff */
[----:B------:R-:W3:Y:S01]  /*0ad0*/  @!P4 LDC.64 R24, c[0x0][0x230] ;  /* 0x00008c00ff18cb82 */ /* 0x000ee20000000a00 */
[----:B------:R-:W-:Y:S01]  /*0ae0*/  @!P5 SHF.L.U32 R111, R6, 0x1, RZ ;  /* 0x00000001066fd819 */ /* 0x000fe200000006ff */
[----:B------:R-:W-:Y:S01]  /*0af0*/  @!P4 IMAD R15, R11, R31, R8 ;  /* 0x0000001f0b0fc224 */ /* 0x000fe200078e0208 */
[----:B------:R-:W-:-:S02]  /*0b00*/  @!P4 MOV R8, R66 ;  /* 0x000000420008c202 */ /* 0x000fc40000000f00 */
[----:B------:R-:W-:Y:S02]  /*0b10*/  @!P5 SHF.L.U64.HI R0, R6, 0x1, R7 ;  /* 0x000000010600d819 */ /* 0x000fe40000010207 */
[----:B------:R-:W-:Y:S01]  /*0b20*/  @P3 LOP3.LUT R85, R85, 0x1, RZ, 0xfc, !PT ;  /* 0x0000000155553812 */ /* 0x000fe200078efcff */
[----:B------:R-:W4:Y:S01]  /*0b30*/  @!P4 LDC.64 R26, c[0x0][0x228] ;  /* 0x00008a00ff1acb82 */ /* 0x000f220000000a00 */
[----:B-1----:R-:W-:Y:S01]  /*0b40*/  @!P5 IADD3 R6, P0, R111, R20, RZ ;  /* 0x000000146f06d210 */ /* 0x002fe20007f1e0ff */
[----:B------:R-:W-:Y:S01]  /*0b50*/  @!P4 IMAD.WIDE.U32 R8, R11, R30, R8 ;  /* 0x0000001e0b08c225 */ /* 0x000fe200078e0008 */
[----:B------:R-:W-:Y:S02]  /*0b60*/  LOP3.LUT R85, R85, 0xfffffeff, RZ, 0xc0, !PT ;  /* 0xfffffeff55557812 */ /* 0x000fe400078ec0ff */
[----:B------:R-:W-:Y:S02]  /*0b70*/  @!P5 IADD3.X R7, R0, R21, RZ, P0, !PT ;  /* 0x000000150007d210 */ /* 0x000fe400007fe4ff */
[----:B------:R-:W-:Y:S01]  /*0b80*/  @!P4 IADD3 R11, R9, R15, RZ ;  /* 0x0000000f090bc210 */ /* 0x000fe20007ffe0ff */
[----:B------:R-:W1:Y:S01]  /*0b90*/  @!P3 LDC.64 R108, c[0x0][0x230] ;  /* 0x00008c00ff6cbb82 */ /* 0x000e620000000a00 */
[----:B0-----:R-:W-:Y:S01]  /*0ba0*/  @!P5 IADD3 R110, P0, R111, R22, RZ ;  /* 0x000000166f6ed210 */ /* 0x001fe20007f1e0ff */
[----:B--2---:R-:W-:Y:S01]  /*0bb0*/  @!P3 IMAD R10, R19, R32, RZ ;  /* 0x00000020130ab224 */ /* 0x004fe200078e02ff */
[----:B------:R-:W-:-:S02]  /*0bc0*/  @!P3 MOV R15, R65 ;  /* 0x00000041000fb202 */ /* 0x000fc40000000f00 */
[----:B------:R-:W-:Y:S01]  /*0bd0*/  @!P4 SHF.L.U32 R9, R8, 0x1, RZ ;  /* 0x000000010809c819 */ /* 0x000fe200000006ff */
[C---:B------:R-:W-:Y:S01]  /*0be0*/  @!P3 IMAD R17, R13.reuse, R33, R10 ;  /* 0x000000210d11b224 */ /* 0x040fe200078e020a */
[----:B------:R-:W-:Y:S01]  /*0bf0*/  @!P5 IADD3.X R111, R0, R23, RZ, P0, !PT ;  /* 0x00000017006fd210 */ /* 0x000fe200007fe4ff */
[----:B------:R-:W0:Y:S01]  /*0c00*/  @!P3 LDC.64 R20, c[0x0][0x228] ;  /* 0x00008a00ff14bb82 */ /* 0x000e220000000a00 */
[----:B------:R-:W-:Y:S01]  /*0c10*/  @!P4 SHF.L.U64.HI R0, R8, 0x1, R11 ;  /* 0x000000010800c819 */ /* 0x000fe2000001020b */
[----:B------:R-:W-:Y:S01]  /*0c20*/  @!P3 IMAD.WIDE.U32 R14, R13, R32, R14 ;  /* 0x000000200d0eb225 */ /* 0x000fe200078e000e */
[----:B---3--:R-:W-:-:S04]  /*0c30*/  @!P4 IADD3 R10, P0, R9, R24, RZ ;  /* 0x00000018090ac210 */ /* 0x008fc80007f1e0ff */
[----:B------:R-:W-:Y:S02]  /*0c40*/  @!P4 IADD3.X R11, R0, R25, RZ, P0, !PT ;  /* 0x00000019000bc210 */ /* 0x000fe400007fe4ff */
[----:B----4-:R-:W-:Y:S02]  /*0c50*/  @!P4 IADD3 R8, P0, R9, R26, RZ ;  /* 0x0000001a0908c210 */ /* 0x010fe40007f1e0ff */
[----:B------:R-:W-:Y:S02]  /*0c60*/  @!P3 IADD3 R13, R15, R17, RZ ;  /* 0x000000110f0db210 */ /* 0x000fe40007ffe0ff */
[----:B------:R-:W-:Y:S02]  /*0c70*/  @!P3 SHF.L.U32 R17, R14, 0x1, RZ ;  /* 0x000000010e11b819 */ /* 0x000fe400000006ff */
[----:B------:R-:W-:Y:S02]  /*0c80*/  @!P4 IADD3.X R9, R0, R27, RZ, P0, !PT ;  /* 0x0000001b0009c210 */ /* 0x000fe400007fe4ff */
[----:B------:R-:W-:-:S02]  /*0c90*/  @!P3 SHF.L.U64.HI R14, R14, 0x1, R13 ;  /* 0x000000010e0eb819 */ /* 0x000fc4000001020d */
[----:B-1----:R-:W-:Y:S02]  /*0ca0*/  @!P3 IADD3 R108, P0, R17, R108, RZ ;  /* 0x0000006c116cb210 */ /* 0x002fe40007f1e0ff */
[----:B------:R-:W-:Y:S02]  /*0cb0*/  IADD3 R13, R123, 0x28, RZ ;  /* 0x000000287b0d7810 */ /* 0x000fe40007ffe0ff */
[C---:B------:R-:W-:Y:S02]  /*0cc0*/  @!P3 IADD3.X R109, R14.reuse, R109, RZ, P0, !PT ;  /* 0x0000006d0e6db210 */ /* 0x040fe400007fe4ff */
[----:B0-----:R-:W-:Y:S02]  /*0cd0*/  @!P3 IADD3 R16, P0, R17, R20, RZ ;  /* 0x000000141110b210 */ /* 0x001fe40007f1e0ff */
        /* <DEDUP_REMOVED lines=14> */
[----:B------:R-:W0:Y:S01]  /*0dc0*/  @!P0 LDC.64 R18, c[0x0][0x228] ;  /* 0x00008a00ff128b82 */ /* 0x000e220000000a00 */
[C---:B------:R-:W-:Y:S02]  /*0dd0*/  @!P0 SHF.L.U32 R105, R14.reuse, 0x1, RZ ;  /* 0x000000010e698819 */ /* 0x040fe400000006ff */
[----:B------:R-:W-:Y:S02]  /*0de0*/  @!P0 SHF.L.U64.HI R14, R14, 0x1, R13 ;  /* 0x000000010e0e8819 */ /* 0x000fe4000001020d */
[----:B-1----:R-:W-:Y:S02]  /*0df0*/  @!P0 IADD3 R106, P2, R105, R106, RZ ;  /* 0x0000006a696a8210 */ /* 0x002fe40007f5e0ff */
[----:B------:R-:W-:Y:S02]  /*0e00*/  IADD3 R13, R123, 0x30, RZ ;  /* 0x000000307b0d7810 */ /* 0x000fe40007ffe0ff */
[----:B------:R-:W-:-:S02]  /*0e10*/  @!P0 IADD3.X R107, R14, R107, RZ, P2, !PT ;  /* 0x0000006b0e6b8210 */ /* 0x000fc400017fe4ff */
[----:B------:R-:W-:Y:S02]  /*0e20*/  SHF.R.S32.HI R15, RZ, 0x1f, R13 ;  /* 0x0000001fff0f7819 */ /* 0x000fe4000001140d */
        /* <DEDUP_REMOVED lines=69> */
[----:B------:R-:W-:-:S05]  /*1280*/  @P5 LOP3.LUT R12, R12, 0x10, RZ, 0xfc, !PT ;  /* 0x000000100c0c5812 */ /* 0x000fca00078efcff */
        /* <DEDUP_REMOVED lines=18> */
[----:B------:R-:W-:-:S07]  /*13b0*/  @!P6 MOV R24, R66 ;  /* 0x000000420018e202 */ /* 0x000fce0000000f00 */
        /* <DEDUP_REMOVED lines=282> */
[----:B-1----:R-:W-:Y:S02]  /*2560*/  @!P2 IADD3 R48, P0, R41, R48, RZ ;  /* 0x000000302930a210 */ /* 0x002fe40007f1e0ff */
[----:B------:R-:W-:Y:S02]  /*2570*/  IADD3 R13, R123, 0xc0, RZ ;  /* 0x000000c07b0d7810 */ /* 0x000fe40007ffe0ff */
[----:B------:R-:W-:Y:S02]  /*2580*/  @!P2 IADD3.X R49, R0, R49, RZ, P0, !PT ;  /* 0x000000310031a210 */ /* 0x000fe400007fe4ff */
        /* <DEDUP_REMOVED lines=19> */
[C---:B------:R-:W-:Y:S02]  /*26c0*/  @!P2 IADD3.X R69, R0.reuse, R69, RZ, P0, !PT ;  /* 0x000000450045a210 */ /* 0x040fe400007fe4ff */
        /* <DEDUP_REMOVED lines=18> */
[----:B-1----:R-:W-:-:S04]  /*27f0*/  @!P2 IADD3 R42, P0, R13, R46, RZ ;  /* 0x0000002e0d2aa210 */ /* 0x002fc80007f1e0ff */
[C---:B------:R-:W-:Y:S02]  /*2800*/  @!P2 IADD3.X R43, R52.reuse, R47, RZ, P0, !PT ;  /* 0x0000002f342ba210 */ /* 0x040fe400007fe4ff */
[----:B------:R-:W0:Y:S02]  /*2810*/  @!P2 LDC.64 R46, c[0x0][0x228] ;  /* 0x00008a00ff2eab82 */ /* 0x000e240000000a00 */
[----:B0-----:R-:W-:Y:S02]  /*2820*/  @!P2 IADD3 R46, P0, R13, R46, RZ ;  /* 0x0000002e0d2ea210 */ /* 0x001fe40007f1e0ff */
[----:B------:R-:W-:Y:S02]  /*2830*/  IADD3 R13, R123, 0xd0, RZ ;  /* 0x000000d07b0d7810 */ /* 0x000fe40007ffe0ff */
[----:B------:R-:W-:Y:S02]  /*2840*/  @!P2 IADD3.X R47, R52, R47, RZ, P0, !PT ;  /* 0x0000002f342fa210 */ /* 0x000fe400007fe4ff */
[----:B------:R-:W-:-:S02]  /*2850*/  SHF.R.S32.HI R117, RZ, 0x1f, R13 ;  /* 0x0000001fff757819 */ /* 0x000fc4000001140d */
        /* <DEDUP_REMOVED lines=15> */
[----:B-1----:R-:W-:-:S04]  /*2950*/  @!P2 IADD3 R124, P0, R0, R124, RZ ;  /* 0x0000007c007ca210 */ /* 0x002fc80007f1e0ff */
[----:B------:R-:W-:Y:S02]  /*2960*/  @!P2 IADD3.X R125, R116, R125, RZ, P0, !PT ;  /* 0x0000007d747da210 */ /* 0x000fe400007fe4ff */
        /* <DEDUP_REMOVED lines=8> */
[----:B0-----:R-:W-:Y:S02]  /*29f0*/  @!P2 MOV R118, R66 ;  /* 0x000000420076a202 */ /* 0x001fe40000000f00 */
        /* <DEDUP_REMOVED lines=9> */
[----:B------:R-:W1:Y:S01]  /*2a90*/  @!P2 LDC.64 R116, c[0x0][0x228] ;  /* 0x00008a00ff74ab82 */ /* 0x000e620000000a00 */
[----:B0-----:R-:W-:Y:S02]  /*2aa0*/  @!P2 IADD3 R52, P0, R13, R52, RZ ;  /* 0x000000340d34a210 */ /* 0x001fe40007f1e0ff */
[----:B------:R-:W-:-:S04]  /*2ab0*/  @!P2 SHF.L.U64.HI R0, R118, 0x1, R0 ;  /* 0x000000017600a819 */ /* 0x000fc80000010200 */
[----:B------:R-:W-:-:S05]  /*2ac0*/  @!P2 IADD3.X R53, R0, R53, RZ, P0, !PT ;  /* 0x000000350035a210 */ /* 0x000fca00007fe4ff */
[----:B------:R-:W-:Y:S01]  /*2ad0*/  STL.64 [R1+0x400], R52 ;  /* 0x0004003401007387 */ /* 0x000fe20000100a00 */
[----:B-1----:R-:W-:-:S04]  /*2ae0*/  @!P2 IADD3 R120, P0, R13, R116, RZ ;  /* 0x000000740d78a210 */ /* 0x002fc80007f1e0ff */
[----:B------:R-:W-:Y:S02]  /*2af0*/  @!P2 IADD3.X R121, R0, R117, RZ, P0, !PT ;  /* 0x000000750079a210 */ /* 0x000fe400007fe4ff */
[----:B------:R-:W-:-:S03]  /*2b00*/  IADD3 R0, R123, 0xe0, RZ ;  /* 0x000000e07b007810 */ /* 0x000fc60007ffe0ff */
[----:B------:R0:W-:Y:S01]  /*2b10*/  @!P2 STL.64 [R1+0x238], R120 ;  /* 0x000238780100a387 */ /* 0x0001e20000100a00 */
[----:B------:R-:W-:Y:S02]  /*2b20*/  SHF.R.S32.HI R13, RZ, 0x1f, R0 ;  /* 0x0000001fff0d7819 */ /* 0x000fe40000011400 */
[----:B------:R-:W-:-:S04]  /*2b30*/  ISETP.GE.U32.AND P0, PT, R0, UR18, PT ;  /* 0x0000001200007c0c */ /* 0x000fc8000bf06070 */
        /* <DEDUP_REMOVED lines=137> */
[----:B------:R-:W-:-:S02]  /*33d0*/  ISETP.GE.OR.EX P4, PT, R13, UR19, P1, P0 ;  /* 0x000000130d007c0c */ /* 0x000fc40008f86700 */
[C---:B------:R-:W-:Y:S02]  /*33e0*/  LOP3.LUT P0, RZ, R85.reuse, 0x10, RZ, 0xc0, !PT ;  /* 0x0000001055ff7812 */ /* 0x040fe4000780c0ff */
[----:B------:R-:W-:-:S09]  /*33f0*/  LOP3.LUT R85, R85, 0xdfffffff, RZ, 0xc0, !PT ;  /* 0xdfffffff55557812 */ /* 0x000fd200078ec0ff */
        /* <DEDUP_REMOVED lines=8> */
[----:B------:R-:W-:Y:S02]  /*3480*/  @!P4 SHF.L.U32 R0, R120, 0x1, RZ ;  /* 0x000000017800c819 */ /* 0x000fe400000006ff */
[----:B------:R-:W-:Y:S02]  /*3490*/  IADD3 R13, R123, 0x118, RZ ;  /* 0x000001187b0d7810 */ /* 0x000fe40007ffe0ff */
[----:B------:R-:W-:Y:S02]  /*34a0*/  @!P4 IADD3 R117, R121, R117, RZ ;  /* 0x000000757975c210 */ /* 0x000fe40007ffe0ff */
[----:B0-----:R-:W-:Y:S02]  /*34b0*/  @!P4 IADD3 R52, P2, R0, R118, RZ ;  /* 0x000000760034c210 */ /* 0x001fe40007f5e0ff */
[----:B------:R-:W-:Y:S02]  /*34c0*/  @!P4 SHF.L.U64.HI R120, R120, 0x1, R117 ;  /* 0x000000017878c819 */ /* 0x000fe40000010275 */
[----:B------:R-:W0:Y:S02]  /*34d0*/  @!P4 LDC.64 R116, c[0x0][0x228] ;  /* 0x00008a00ff74cb82 */ /* 0x000e240000000a00 */
[----:B------:R-:W-:-:S02]  /*34e0*/  @!P4 IADD3.X R53, R120, R119, RZ, P2, !PT ;  /* 0x000000777835c210 */ /* 0x000fc400017fe4ff */
[----:B------:R-:W-:-:S03]  /*34f0*/  LOP3.LUT P2, RZ, R85, 0x8, RZ, 0xc0, !PT ;  /* 0x0000000855ff7812 */ /* 0x000fc6000784c0ff */
[----:B------:R0:W-:Y:S02]  /*3500*/  @!P4 STL.64 [R1+0x288], R52 ;  /* 0x000288340100c387 */ /* 0x0001e40000100a00 */
[----:B0-----:R-:W-:Y:S02]  /*3510*/  @!P4 IADD3 R52, P3, R0, R116, RZ ;  /* 0x000000740034c210 */ /* 0x001fe40007f7e0ff */
[----:B------:R-:W-:Y:S02]  /*3520*/  SHF.R.S32.HI R0, RZ, 0x1f, R13 ;  /* 0x0000001fff007819 */ /* 0x000fe4000001140d */
[----:B------:R-:W-:Y:S02]  /*3530*/  @!P4 IADD3.X R53, R120, R117, RZ, P3, !PT ;  /* 0x000000757835c210 */ /* 0x000fe40001ffe4ff */
[----:B------:R-:W-:Y:S02]  /*3540*/  ISETP.GE.U32.AND P3, PT, R13, UR18, PT ;  /* 0x000000120d007c0c */ /* 0x000fe4000bf66070 */
[----:B------:R-:W-:-:S02]  /*3550*/  MOV R120, R52 ;  /* 0x0000003400787202 */ /* 0x000fc40000000f00 */
[----:B------:R-:W-:Y:S02]  /*3560*/  ISETP.GE.OR.EX P5, PT, R0, UR19, P1, P3 ;  /* 0x0000001300007c0c */ /* 0x000fe40008fa6730 */
[----:B------:R-:W-:-:S11]  /*3570*/  MOV R121, R53 ;  /* 0x0000003500797202 */ /* 0x000fd60000000f00 */
[----:B------:R-:W0:Y:S01]  /*3580*/  @!P5 LDC.64 R118, c[0x0][0x288] ;  /* 0x0000a200ff76db82 */ /* 0x000e220000000a00 */
[----:B------:R-:W-:Y:S02]  /*3590*/  @!P5 MOV R116, R66 ;  /* 0x000000420074d202 */ /* 0x000fe40000000f00 */
[----:B------:R-:W-:Y:S02]  /*35a0*/  @!P5 MOV R117, R65 ;  /* 0x000000410075d202 */ /* 0x000fe40000000f00 */
[----:B------:R-:W-:Y:S01]  /*35b0*/  @P5 LOP3.LUT R84, R84, 0x4, RZ, 0xfc, !PT ;  /* 0x0000000454545812 */ /* 0x000fe200078efcff */
[----:B0-----:R-:W-:-:S04]  /*35c0*/  @!P5 IMAD R0, R0, R118, RZ ;  /* 0x000000760000d224 */ /* 0x001fc800078e02ff */
[C---:B------:R-:W-:Y:S02]  /*35d0*/  @!P5 IMAD R0, R13.reuse, R119, R0 ;  /* 0x000000770d00d224 */ /* 0x040fe400078e0200 */
[----:B------:R-:W-:Y:S02]  /*35e0*/  @!P5 IMAD.WIDE.U32 R118, R13, R118, R116 ;  /* 0x000000760d76d225 */ /* 0x000fe400078e0074 */
[----:B------:R-:W0:Y:S03]  /*35f0*/  @!P5 LDC.64 R116, c[0x0][0x230] ;  /* 0x00008c00ff74db82 */ /* 0x000e260000000a00 */
[----:B------:R-:W-:-:S04]  /*3600*/  @!P5 IADD3 R0, R119, R0, RZ ;  /* 0x000000007700d210 */ /* 0x000fc80007ffe0ff */
[C---:B------:R-:W-:Y:S02]  /*3610*/  @!P5 SHF.L.U64.HI R0, R118.reuse, 0x1, R0 ;  /* 0x000000017600d819 */ /* 0x040fe40000010200 */
[----:B------:R-:W-:-:S04]  /*3620*/  @!P5 SHF.L.U32 R118, R118, 0x1, RZ ;  /* 0x000000017676d819 */ /* 0x000fc800000006ff */
[----:B0-----:R-:W-:-:S04]  /*3630*/  @!P5 IADD3 R52, P3, R118, R116, RZ ;  /* 0x000000747634d210 */ /* 0x001fc80007f7e0ff */
[----:B------:R-:W-:Y:S02]  /*3640*/  @!P5 IADD3.X R53, R0, R117, RZ, P3, !PT ;  /* 0x000000750035d210 */ /* 0x000fe40001ffe4ff */
[----:B------:R-:W0:Y:S01]  /*3650*/  @!P5 LDC.64 R116, c[0x0][0x228] ;  /* 0x00008a00ff74db82 */ /* 0x000e220000000a00 */
[----:B------:R-:W-:Y:S02]  /*3660*/  LOP3.LUT P3, RZ, R85, 0x4, RZ, 0xc0, !PT ;  /* 0x0000000455ff7812 */ /* 0x000fe4000786c0ff */
[----:B0-----:R-:W-:-:S04]  /*3670*/  @!P5 IADD3 R118, P4, R118, R116, RZ ;  /* 0x000000747676d210 */ /* 0x001fc80007f9e0ff */
[----:B------:R-:W-:Y:S01]  /*3680*/  @!P5 IADD3.X R119, R0, R117, RZ, P4, !PT ;  /* 0x000000750077d210 */ /* 0x000fe200027fe4ff */
[----:B------:R-:W-:-:S10]  /*3690*/  HFMA2.MMA R0, -RZ, RZ, 0, 0 ;  /* 0x00000000ff007435 */ /* 0x000fd400000001ff */
[----:B------:R0:W2:Y:S02]  /*36a0*/  @!P0 LDG.E R0, desc[UR10][R4.64] ;  /* 0x0000000a04008981 */ /* 0x0000a4000c1e1900 */
[----:B0-----:R-:W-:Y:S02]  /*36b0*/  IADD3 R5, R123, 0x120, RZ ;  /* 0x000001207b057810 */ /* 0x001fe40007ffe0ff */
[----:B------:R-:W-:Y:S02]  /*36c0*/  MOV R4, RZ ;  /* 0x000000ff00047202 */ /* 0x000fe40000000f00 */
[----:B------:R-:W-:Y:S02]  /*36d0*/  SHF.R.S32.HI R13, RZ, 0x1f, R5 ;  /* 0x0000001fff0d7819 */ /* 0x000fe40000011405 */
[----:B------:R-:W-:Y:S02]  /*36e0*/  ISETP.GE.U32.AND P4, PT, R5, UR18, PT ;  /* 0x0000001205007c0c */ /* 0x000fe4000bf86070 */
[----:B------:R0:W3:Y:S01]  /*36f0*/  @!P0 LDG.E R4, desc[UR10][R2.64] ;  /* 0x0000000a02048981 */ /* 0x0000e2000c1e1900 */
[----:B------:R-:W-:-:S02]  /*3700*/  LOP3.LUT P0, RZ, R85, 0x2, RZ, 0xc0, !PT ;  /* 0x0000000255ff7812 */ /* 0x000fc4000780c0ff */
[----:B------:R-:W-:Y:S02]  /*3710*/  ISETP.GE.OR.EX P5, PT, R13, UR19, P1, P4 ;  /* 0x000000130d007c0c */ /* 0x000fe40008fa6740 */
[----:B0-----:R-:W-:-:S06]  /*3720*/  CS2R R2, SRZ ;  /* 0x0000000000027805 */ /* 0x001fcc000001ff00 */
[----:B------:R0:W4:Y:S04]  /*3730*/  @!P2 LDG.E R2, desc[UR10][R112.64] ;  /* 0x0000000a7002a981 */ /* 0x000128000c1e1900 */
[----:B------:R1:W4:Y:S01]  /*3740*/  @!P2 LDG.E R3, desc[UR10][R114.64] ;  /* 0x0000000a7203a981 */ /* 0x000322000c1e1900 */
[----:B------:R-:W-:-:S04]  /*3750*/  LOP3.LUT R84, R84, 0xfffffffd, RZ, 0xc0, !PT ;  /* 0xfffffffd54547812 */ /* 0x000fc800078ec0ff */
[----:B------:R-:W-:Y:S01]  /*3760*/  @P5 LOP3.LUT R84, R84, 0x2, RZ, 0xfc, !PT ;  /* 0x0000000254545812 */ /* 0x000fe200078efcff */
[----:B0-----:R-:W0:Y:S01]  /*3770*/  @!P5 LDC.64 R112, c[0x0][0x288] ;  /* 0x0000a200ff70db82 */ /* 0x001e220000000a00 */
[----:B-1----:R-:W-:Y:S02]  /*3780*/  @!P5 MOV R114, R66 ;  /* 0x000000420072d202 */ /* 0x002fe40000000f00 */
[----:B------:R-:W-:Y:S01]  /*3790*/  @!P5 MOV R115, R65 ;  /* 0x000000410073d202 */ /* 0x000fe20000000f00 */
[-C--:B0-----:R-:W-:Y:S02]  /*37a0*/  @!P5 IMAD R13, R13, R112.reuse, RZ ;  /* 0x000000700d0dd224 */ /* 0x081fe400078e02ff */
[----:B------:R-:W-:-:S04]  /*37b0*/  @!P5 IMAD.WIDE.U32 R114, R5, R112, R114 ;  /* 0x000000700572d225 */ /* 0x000fc800078e0072 */
[----:B------:R-:W-:Y:S02]  /*37c0*/  @!P5 IMAD R13, R5, R113, R13 ;  /* 0x00000071050dd224 */ /* 0x000fe400078e020d */
[----:B------:R-:W0:Y:S03]  /*37d0*/  @!P5 LDC.64 R112, c[0x0][0x230] ;  /* 0x00008c00ff70db82 */ /* 0x000e260000000a00 */
[----:B------:R-:W-:-:S04]  /*37e0*/  @!P5 IADD3 R5, R115, R13, RZ ;  /* 0x0000000d7305d210 */ /* 0x000fc80007ffe0ff */
[C---:B------:R-:W-:Y:S02]  /*37f0*/  @!P5 SHF.L.U64.HI R5, R114.reuse, 0x1, R5 ;  /* 0x000000017205d819 */ /* 0x040fe40000010205 */
[----:B------:R-:W-:-:S04]  /*3800*/  @!P5 SHF.L.U32 R114, R114, 0x1, RZ ;  /* 0x000000017272d819 */ /* 0x000fc800000006ff */
[----:B0-----:R-:W-:-:S04]  /*3810*/  @!P5 IADD3 R116, P2, R114, R112, RZ ;  /* 0x000000707274d210 */ /* 0x001fc80007f5e0ff */
[----:B------:R-:W-:Y:S02]  /*3820*/  @!P5 IADD3.X R117, R5, R113, RZ, P2, !PT ;  /* 0x000000710575d210 */ /* 0x000fe400017fe4ff */
[----:B------:R-:W0:Y:S01]  /*3830*/  @!P5 LDC.64 R112, c[0x0][0x228] ;  /* 0x00008a00ff70db82 */ /* 0x000e220000000a00 */
[----:B------:R-:W-:Y:S02]  /*3840*/  IADD3 R13, R123, 0x128, RZ ;  /* 0x000001287b0d7810 */ /* 0x000fe40007ffe0ff */
[----:B0-----:R-:W-:-:S04]  /*3850*/  @!P5 IADD3 R114, P4, R114, R112, RZ ;  /* 0x000000707272d210 */ /* 0x001fc80007f9e0ff */
[----:B------:R-:W-:Y:S01]  /*3860*/  @!P5 IADD3.X R115, R5, R113, RZ, P4, !PT ;  /* 0x000000710573d210 */ /* 0x000fe200027fe4ff */
[----:B------:R-:W-:-:S10]  /*3870*/  HFMA2.MMA R5, -RZ, RZ, 0, 0 ;  /* 0x00000000ff057435 */ /* 0x000fd400000001ff */
[----:B------:R0:W4:Y:S02]  /*3880*/  @!P3 LDG.E R5, desc[UR10][R6.64] ;  /* 0x0000000a0605b981 */ /* 0x000124000c1e1900 */
[----:B0-----:R-:W-:-:S06]  /*3890*/  CS2R R6, SRZ ;  /* 0x0000000000067805 */ /* 0x001fcc000001ff00 */
[----:B------:R0:W4:Y:S01]  /*38a0*/  @!P3 LDG.E R6, desc[UR10][R110.64] ;  /* 0x0000000a6e06b981 */ /* 0x000122000c1e1900 */
[----:B------:R-:W-:-:S03]  /*38b0*/  ISETP.GE.U32.AND P3, PT, R13, UR18, PT ;  /* 0x000000120d007c0c */ /* 0x000fc6000bf66070 */
[----:B------:R1:W4:Y:S01]  /*38c0*/  @!P0 LDG.E R7, desc[UR10][R10.64] ;  /* 0x0000000a0a078981 */ /* 0x000322000c1e1900 */
[----:B0-----:R-:W-:-:S04]  /*38d0*/  SHF.R.S32.HI R110, RZ, 0x1f, R13 ;  /* 0x0000001fff6e7819 */ /* 0x001fc8000001140d */
[----:B------:R-:W-:Y:S02]  /*38e0*/  ISETP.GE.OR.EX P3, PT, R110, UR19, P1, P3 ;  /* 0x000000136e007c0c */ /* 0x000fe40008f66730 */
[----:B-1----:R-:W-:-:S06]  /*38f0*/  MOV R10, RZ ;  /* 0x000000ff000a7202 */ /* 0x002fcc0000000f00 */
[----:B------:R0:W4:Y:S05]  /*3900*/  @!P0 LDG.E R10, desc[UR10][R8.64] ;  /* 0x0000000a080a8981 */ /* 0x00012a000c1e1900 */
[----:B0-----:R-:W0:Y:S01]  /*3910*/  @!P3 LDC.64 R8, c[0x0][0x288] ;  /* 0x0000a200ff08bb82 */ /* 0x001e220000000a00 */
[----:B------:R-:W-:Y:S01]  /*3920*/  @!P3 MOV R111, R65 ;  /* 0x00000041006fb202 */ /* 0x000fe20000000f00 */
[----:B------:R1:W-:Y:S01]  /*3930*/  @!P5 STL.64 [R1+0x240], R116 ;  /* 0x000240740100d387 */ /* 0x0003e20000100a00 */
[----:B0-----:R-:W-:-:S04]  /*3940*/  @!P3 IMAD R110, R110, R8, RZ ;  /* 0x000000086e6eb224 */ /* 0x001fc800078e02ff */
[----:B------:R-:W-:Y:S01]  /*3950*/  @!P3 IMAD R9, R13, R9, R110 ;  /* 0x000000090d09b224 */ /* 0x000fe200078e026e */
[----:B------:R-:W-:-:S05]  /*3960*/  @!P3 MOV R110, R66 ;  /* 0x00000042006eb202 */ /* 0x000fca0000000f00 */
[----:B------:R-:W-:Y:S01]  /*3970*/  @!P3 IMAD.WIDE.U32 R110, R13, R8, R110 ;  /* 0x000000080d6eb225 */ /* 0x000fe200078e006e */
[----:B-1----:R-:W-:Y:S02]  /*3980*/  MOV R116, R120 ;  /* 0x0000007800747202 */ /* 0x002fe40000000f00 */
[----:B------:R-:W-:Y:S02]  /*3990*/  MOV R117, R121 ;  /* 0x0000007900757202 */ /* 0x000fe40000000f00 */
[----:B------:R-:W-:Y:S01]  /*39a0*/  @!P3 IADD3 R9, R111, R9, RZ ;  /* 0x000000096f09b210 */ /* 0x000fe20007ffe0ff */
[----:B------:R-:W0:Y:S03]  /*39b0*/  @!P3 LDC.64 R120, c[0x0][0x230] ;  /* 0x00008c00ff78bb82 */ /* 0x000e260000000a00 */
[----:B------:R-:W-:-:S05]  /*39c0*/  @!P3 SHF.L.U64.HI R11, R110, 0x1, R9 ;  /* 0x000000016e0bb819 */ /* 0x000fca0000010209 */
[----:B------:R-:W1:Y:S01]  /*39d0*/  @!P3 LDC.64 R8, c[0x0][0x228] ;  /* 0x00008a00ff08bb82 */ /* 0x000e620000000a00 */
[----:B------:R-:W-:Y:S01]  /*39e0*/  @!P3 SHF.L.U32 R110, R110, 0x1, RZ ;  /* 0x000000016e6eb819 */ /* 0x000fe200000006ff */
[----:B------:R1:W-:Y:S01]  /*39f0*/  @!P5 STL.64 [R1+0x230], R114 ;  /* 0x000230720100d387 */ /* 0x0003e20000100a00 */
[----:B------:R-:W-:Y:S02]  /*3a00*/  LOP3.LUT P2, RZ, R85, 0x1, RZ, 0xc0, !PT ;  /* 0x0000000155ff7812 */ /* 0x000fe4000784c0ff */
[----:B0-----:R-:W-:-:S04]  /*3a10*/  @!P3 IADD3 R120, P0, R110, R120, RZ ;  /* 0x000000786e78b210 */ /* 0x001fc80007f1e0ff */
[----:B------:R-:W-:Y:S02]  /*3a20*/  @!P3 IADD3.X R121, R11, R121, RZ, P0, !PT ;  /* 0x000000790b79b210 */ /* 0x000fe400007fe4ff */
[----:B-1----:R-:W-:-:S04]  /*3a30*/  @!P3 IADD3 R114, P0, R110, R8, RZ ;  /* 0x000000086e72b210 */ /* 0x002fc80007f1e0ff */
[----:B------:R-:W-:Y:S02]  /*3a40*/  @!P3 IADD3.X R115, R11, R9, RZ, P0, !PT ;  /* 0x000000090b73b210 */ /* 0x000fe400007fe4ff */
[----:B------:R-:W-:Y:S02]  /*3a50*/  CS2R R8, SRZ ;  /* 0x0000000000087805 */ /* 0x000fe4000001ff00 */
[----:B------:R-:W-:-:S04]  /*3a60*/  IADD3 R13, R123, 0x130, RZ ;  /* 0x000001307b0d7810 */ /* 0x000fc80007ffe0ff */
[----:B------:R-:W2:Y:S04]  /*3a70*/  @!P2 LDG.E R9, desc[UR10][R108.64] ;  /* 0x0000000a6c09a981 */ /* 0x000ea8000c1e1900 */
[----:B------:R0:W2:Y:S01]  /*3a80*/  @!P2 LDG.E R8, desc[UR10][R16.64] ;  /* 0x0000000a1008a981 */ /* 0x0000a2000c1e1900 */
[----:B------:R-:W-:Y:S02]  /*3a90*/  ISETP.GE.U32.AND P2, PT, R13, UR18, PT ;  /* 0x000000120d007c0c */ /* 0x000fe4000bf46070 */
[----:B------:R-:W-:Y:S02]  /*3aa0*/  LOP3.LUT P0, RZ, R12, 0x2, RZ, 0xc0, !PT ;  /* 0x000000020cff7812 */ /* 0x000fe4000780c0ff */
[----:B0-----:R-:W-:-:S04]  /*3ab0*/  SHF.R.S32.HI R17, RZ, 0x1f, R13 ;  /* 0x0000001fff117819 */ /* 0x001fc8000001140d */
[----:B------:R-:W-:Y:S02]  /*3ac0*/  ISETP.GE.OR.EX P2, PT, R17, UR19, P1, P2 ;  /* 0x0000001311007c0c */ /* 0x000fe40008f46720 */
[----:B------:R-:W-:-:S06]  /*3ad0*/  MOV R11, RZ ;  /* 0x000000ff000b7202 */ /* 0x000fcc0000000f00 */
[----:B------:R0:W4:Y:S05]  /*3ae0*/  @!P0 LDG.E R11, desc[UR10][R104.64] ;  /* 0x0000000a680b8981 */ /* 0x00012a000c1e1900 */
[----:B0-----:R-:W0:Y:S01]  /*3af0*/  @!P2 LDC.64 R104, c[0x0][0x288] ;  /* 0x0000a200ff68ab82 */ /* 0x001e220000000a00 */
[----:B------:R-:W-:-:S10]  /*3b00*/  HFMA2.MMA R16, -RZ, RZ, 0, 0 ;  /* 0x00000000ff107435 */ /* 0x000fd400000001ff */
[----:B------:R1:W4:Y:S01]  /*3b10*/  @!P0 LDG.E R16, desc[UR10][R106.64] ;  /* 0x0000000a6a108981 */ /* 0x000322000c1e1900 */
[----:B------:R-:W-:Y:S02]  /*3b20*/  LOP3.LUT R84, R84, 0xfffffffe, RZ, 0xc0, !PT ;  /* 0xfffffffe54547812 */ /* 0x000fe400078ec0ff */
[----:B-1----:R-:W-:Y:S02]  /*3b30*/  @!P2 MOV R106, R66 ;  /* 0x00000042006aa202 */ /* 0x002fe40000000f00 */
[----:B------:R-:W-:Y:S01]  /*3b40*/  @!P2 MOV R107, R65 ;  /* 0x00000041006ba202 */ /* 0x000fe20000000f00 */
[----:B0-----:R-:W-:-:S04]  /*3b50*/  @!P2 IMAD R17, R17, R104, RZ ;  /* 0x000000681111a224 */ /* 0x001fc800078e02ff */
[C---:B------:R-:W-:Y:S02]  /*3b60*/  @!P2 IMAD R17, R13.reuse, R105, R17 ;  /* 0x000000690d11a224 */ /* 0x040fe400078e0211 */
[----:B------:R-:W-:Y:S02]  /*3b70*/  @!P2 IMAD.WIDE.U32 R106, R13, R104, R106 ;  /* 0x000000680d6aa225 */ /* 0x000fe400078e006a */
[----:B------:R-:W0:Y:S01]  /*3b80*/  @!P2 LDC.64 R104, c[0x0][0x230] ;  /* 0x00008c00ff68ab82 */ /* 0x000e220000000a00 */
[----:B------:R-:W-:-:S04]  /*3b90*/  @P3 LOP3.LUT R84, R84, 0x1, RZ, 0xfc, !PT ;  /* 0x0000000154543812 */ /* 0x000fc800078efcff */
[----:B------:R-:W-:Y:S02]  /*3ba0*/  LOP3.LUT R84, R84, 0xffffffbf, RZ, 0xc0, !PT ;  /* 0xffffffbf54547812 */ /* 0x000fe400078ec0ff */
[----:B------:R-:W-:Y:S02]  /*3bb0*/  @!P2 IADD3 R13, R107, R17, RZ ;  /* 0x000000116b0da210 */ /* 0x000fe40007ffe0ff */
[----:B------:R-:W-:Y:S02]  /*3bc0*/  @P2 LOP3.LUT R84, R84, 0x40, RZ, 0xfc, !PT ;  /* 0x0000004054542812 */ /* 0x000fe400078efcff */
[----:B------:R-:W-:Y:S02]  /*3bd0*/  @!P2 SHF.L.U64.HI R13, R106, 0x1, R13 ;  /* 0x000000016a0da819 */ /* 0x000fe4000001020d */
[----:B------:R-:W-:Y:S02]  /*3be0*/  LOP3.LUT R84, R84, 0xdfffffff, RZ, 0xc0, !PT ;  /* 0xdfffffff54547812 */ /* 0x000fe400078ec0ff */
[----:B------:R-:W-:-:S02]  /*3bf0*/  @!P2 SHF.L.U32 R106, R106, 0x1, RZ ;  /* 0x000000016a6aa819 */ /* 0x000fc400000006ff */
[----:B------:R-:W-:Y:S02]  /*3c00*/  @P0 LOP3.LUT R84, R84, 0x20000000, RZ, 0xfc, !PT ;  /* 0x2000000054540812 */ /* 0x000fe400078efcff */
[----:B0-----:R-:W-:-:S04]  /*3c10*/  @!P2 IADD3 R112, P0, R106, R104, RZ ;  /* 0x000000686a70a210 */ /* 0x001fc80007f1e0ff */
[----:B------:R-:W-:Y:S02]  /*3c20*/  @!P2 IADD3.X R113, R13, R105, RZ, P0, !PT ;  /* 0x000000690d71a210 */ /* 0x000fe400007fe4ff */
[----:B------:R-:W0:Y:S01]  /*3c30*/  @!P2 LDC.64 R104, c[0x0][0x228] ;  /* 0x00008a00ff68ab82 */ /* 0x000e220000000a00 */
[----:B------:R0:W-:Y:S04]  /*3c40*/  STL.64 [R1+0x380], R120 ;  /* 0x0003807801007387 */ /* 0x0001e80000100a00 */
[----:B------:R-:W-:Y:S01]  /*3c50*/  @!P2 STL.64 [R1+0x218], R112 ;  /* 0x000218700100a387 */ /* 0x000fe20000100a00 */
[C---:B------:R-:W-:Y:S02]  /*3c60*/  LOP3.LUT P5, RZ, R12.reuse, 0x10, RZ, 0xc0, !PT ;  /* 0x000000100cff7812 */ /* 0x040fe400078ac0ff */
[----:B------:R-:W-:-:S02]  /*3c70*/  LOP3.LUT P4, RZ, R12, 0x8, RZ, 0xc0, !PT ;  /* 0x000000080cff7812 */ /* 0x000fc4000788c0ff */
[----:B------:R-:W-:Y:S02]  /*3c80*/  LOP3.LUT P3, RZ, R12, 0x4, RZ, 0xc0, !PT ;  /* 0x000000040cff7812 */ /* 0x000fe4000786c0ff */
[----:B0-----:R-:W-:-:S04]  /*3c90*/  @!P2 IADD3 R120, P0, R106, R104, RZ ;  /* 0x000000686a78a210 */ /* 0x001fc80007f1e0ff */
[----:B------:R-:W-:Y:S02]  /*3ca0*/  @!P2 IADD3.X R121, R13, R105, RZ, P0, !PT ;  /* 0x000000690d79a210 */ /* 0x000fe400007fe4ff */
[----:B------:R-:W-:Y:S02]  /*3cb0*/  LOP3.LUT P2, RZ, R12, 0x1, RZ, 0xc0, !PT ;  /* 0x000000010cff7812 */ /* 0x000fe4000784c0ff */
[----:B------:R-:W-:Y:S02]  /*3cc0*/  CS2R R12, SRZ ;  /* 0x00000000000c7805 */ /* 0x000fe4000001ff00 */
[----:B------:R-:W-:Y:S02]  /*3cd0*/  IADD3 R17, R123, 0x138, RZ ;  /* 0x000001387b117810 */ /* 0x000fe40007ffe0ff */
[----:B------:R-:W-:Y:S02]  /*3ce0*/  LOP3.LUT R84, R84, 0xf7ffffff, RZ, 0xc0, !PT ;  /* 0xf7ffffff54547812 */ /* 0x000fe400078ec0ff */
[----:B------:R-:W4:Y:S05]  /*3cf0*/  @!P3 LDG.E R13, desc[UR10][R22.64] ;  /* 0x0000000a160db981 */ /* 0x000f2a000c1e1900 */
[----:B------:R0:W4:Y:S01]  /*3d00*/  @!P2 LDG.E R12, desc[UR10][R14.64] ;  /* 0x0000000a0e0ca981 */ /* 0x000122000c1e1900 */
[----:B------:R-:W-:-:S02]  /*3d10*/  ISETP.GE.U32.AND P0, PT, R17, UR18, PT ;  /* 0x0000001211007c0c */ /* 0x000fc4000bf06070 */
[----:B0-----:R-:W-:Y:S02]  /*3d20*/  CS2R R14, SRZ ;  /* 0x00000000000e7805 */ /* 0x001fe4000001ff00 */
[----:B------:R-:W-:-:S04]  /*3d30*/  @P2 LOP3.LUT R84, R84, 0x8000000, RZ, 0xfc, !PT ;  /* 0x0800000054542812 */ /* 0x000fc800078efcff */
[----:B------:R0:W4:Y:S04]  /*3d40*/  @!P2 LDG.E R15, desc[UR10][R102.64] ;  /* 0x0000000a660fa981 */ /* 0x000128000c1e1900 */
[----:B------:R1:W4:Y:S01]  /*3d50*/  @!P3 LDG.E R14, desc[UR10][R72.64] ;  /* 0x0000000a480eb981 */ /* 0x000322000c1e1900 */
[----:B0-----:R-:W-:-:S04]  /*3d60*/  SHF.R.S32.HI R102, RZ, 0x1f, R17 ;  /* 0x0000001fff667819 */ /* 0x001fc80000011411 */
[----:B------:R-:W-:-:S13]  /*3d70*/  ISETP.GE.OR.EX P2, PT, R102, UR19, P1, P0 ;  /* 0x0000001366007c0c */ /* 0x000fda0008f46700 */
[----:B------:R-:W0:Y:S01]  /*3d80*/  @!P2 LDC.64 R22, c[0x0][0x288] ;  /* 0x0000a200ff16ab82 */ /* 0x000e220000000a00 */
[----:B-1----:R-:W-:Y:S02]  /*3d90*/  @!P2 MOV R72, R66 ;  /* 0x000000420048a202 */ /* 0x002fe40000000f00 */
[----:B------:R-:W-:Y:S02]  /*3da0*/  @!P2 MOV R73, R65 ;  /* 0x000000410049a202 */ /* 0x000fe40000000f00 */
[----:B------:R-:W-:Y:S01]  /*3db0*/  MOV R103, R115 ;  /* 0x0000007300677202 */ /* 0x000fe20000000f00 */
[----:B0-----:R-:W-:-:S04]  /*3dc0*/  @!P2 IMAD R102, R102, R22, RZ ;  /* 0x000000166666a224 */ /* 0x001fc800078e02ff */
[C---:B------:R-:W-:Y:S02]  /*3dd0*/  @!P2 IMAD R102, R17.reuse, R23, R102 ;  /* 0x000000171166a224 */ /* 0x040fe400078e0266 */
[----:B------:R-:W-:Y:S02]  /*3de0*/  @!P2 IMAD.WIDE.U32 R22, R17, R22, R72 ;  /* 0x000000161116a225 */ /* 0x000fe400078e0048 */
[----:B------:R-:W0:Y:S03]  /*3df0*/  @!P2 LDC.64 R72, c[0x0][0x230] ;  /* 0x00008c00ff48ab82 */ /* 0x000e260000000a00 */
[----:B------:R-:W-:Y:S02]  /*3e00*/  @!P2 IADD3 R17, R23, R102, RZ ;  /* 0x000000661711a210 */ /* 0x000fe40007ffe0ff */
[----:B------:R-:W-:-:S03]  /*3e10*/  MOV R102, R114 ;  /* 0x0000007200667202 */ /* 0x000fc60000000f00 */
[----:B------:R-:W1:Y:S01]  /*3e20*/  @!P2 LDC.64 R114, c[0x0][0x228] ;  /* 0x00008a00ff72ab82 */ /* 0x000e620000000a00 */
[C---:B------:R-:W-:Y:S02]  /*3e30*/  @!P2 SHF.L.U64.HI R17, R22.reuse, 0x1, R17 ;  /* 0x000000011611a819 */ /* 0x040fe40000010211 */
[----:B------:R-:W-:-:S04]  /*3e40*/  @!P2 SHF.L.U32 R22, R22, 0x1, RZ ;  /* 0x000000011616a819 */ /* 0x000fc800000006ff */
[----:B0-----:R-:W-:-:S04]  /*3e50*/  @!P2 IADD3 R72, P0, R22, R72, RZ ;  /* 0x000000481648a210 */ /* 0x001fc80007f1e0ff */
[----:B------:R-:W-:Y:S02]  /*3e60*/  @!P2 IADD3.X R73, R17, R73, RZ, P0, !PT ;  /* 0x000000491149a210 */ /* 0x000fe400007fe4ff */
[----:B-1----:R-:W-:-:S04]  /*3e70*/  @!P2 IADD3 R114, P0, R22, R114, RZ ;  /* 0x000000721672a210 */ /* 0x002fc80007f1e0ff */
[----:B------:R-:W-:Y:S02]  /*3e80*/  @!P2 IADD3.X R115, R17, R115, RZ, P0, !PT ;  /* 0x000000731173a210 */ /* 0x000fe400007fe4ff */
[----:B------:R-:W-:Y:S02]  /*3e90*/  MOV R17, RZ ;  /* 0x000000ff00117202 */ /* 0x000fe40000000f00 */
[----:B------:R-:W-:-:S04]  /*3ea0*/  LOP3.LUT R84, R84, 0xffffffdf, RZ, 0xc0, !PT ;  /* 0xffffffdf54547812 */ /* 0x000fc800078ec0ff */
[----:B------:R0:W4:Y:S01]  /*3eb0*/  @!P4 LDG.E R17, desc[UR10][R18.64] ;  /* 0x0000000a1211c981 */ /* 0x000122000c1e1900 */
[----:B------:R-:W-:Y:S02]  /*3ec0*/  @P2 LOP3.LUT R84, R84, 0x20, RZ, 0xfc, !PT ;  /* 0x0000002054542812 */ /* 0x000fe400078efcff */
[----:B0-----:R-:W-:Y:S01]  /*3ed0*/  IADD3 R19, R123, 0x140, RZ ;  /* 0x000001407b137810 */ /* 0x001fe20007ffe0ff */
[----:B------:R-:W-:-:S03]  /*3ee0*/  HFMA2.MMA R18, -RZ, RZ, 0, 0 ;  /* 0x00000000ff127435 */ /* 0x000fc600000001ff */
[----:B------:R-:W-:Y:S02]  /*3ef0*/  SHF.R.S32.HI R23, RZ, 0x1f, R19 ;  /* 0x0000001fff177819 */ /* 0x000fe40000011413 */
[----:B------:R-:W-:-:S04]  /*3f00*/  ISETP.GE.U32.AND P0, PT, R19, UR18, PT ;  /* 0x0000001213007c0c */ /* 0x000fc8000bf06070 */
[----:B------:R-:W-:Y:S01]  /*3f10*/  ISETP.GE.OR.EX P2, PT, R23, UR19, P1, P0 ;  /* 0x0000001317007c0c */ /* 0x000fe20008f46700 */
[----:B------:R0:W4:Y:S02]  /*3f20*/  @!P5 LDG.E R18, desc[UR10][R20.64] ;  /* 0x0000000a1412d981 */ /* 0x000124000c1e1900 */
[----:B0-----:R-:W-:-:S06]  /*3f30*/  MOV R21, RZ ;  /* 0x000000ff00157202 */ /* 0x001fcc0000000f00 */
[----:B------:R0:W4:Y:S04]  /*3f40*/  @!P5 LDG.E R21, desc[UR10][R98.64] ;  /* 0x0000000a6215d981 */ /* 0x000128000c1e1900 */
[----:B0-----:R-:W0:Y:S01]  /*3f50*/  @!P2 LDC.64 R98, c[0x0][0x288] ;  /* 0x0000a200ff62ab82 */ /* 0x001e220000000a00 */
[----:B------:R-:W-:-:S10]  /*3f60*/  HFMA2.MMA R22, -RZ, RZ, 0, 0 ;  /* 0x00000000ff167435 */ /* 0x000fd400000001ff */
[----:B------:R1:W4:Y:S02]  /*3f70*/  @!P4 LDG.E R22, desc[UR10][R100.64] ;  /* 0x0000000a6416c981 */ /* 0x000324000c1e1900 */
[----:B-1----:R-:W-:Y:S02]  /*3f80*/  @!P2 MOV R100, R66 ;  /* 0x000000420064a202 */ /* 0x002fe40000000f00 */
[----:B------:R-:W-:Y:S01]  /*3f90*/  @!P2 MOV R101, R65 ;  /* 0x000000410065a202 */ /* 0x000fe20000000f00 */
[----:B0-----:R-:W-:-:S04]  /*3fa0*/  @!P2 IMAD R20, R23, R98, RZ ;  /* 0x000000621714a224 */ /* 0x001fc800078e02ff */
[C---:B------:R-:W-:Y:S02]  /*3fb0*/  @!P2 IMAD R20, R19.reuse, R99, R20 ;  /* 0x000000631314a224 */ /* 0x040fe400078e0214 */
[----:B------:R-:W-:Y:S02]  /*3fc0*/  @!P2 IMAD.WIDE.U32 R100, R19, R98, R100 ;  /* 0x000000621364a225 */ /* 0x000fe400078e0064 */
[----:B------:R-:W0:Y:S03]  /*3fd0*/  @!P2 LDC.64 R98, c[0x0][0x230] ;  /* 0x00008c00ff62ab82 */ /* 0x000e260000000a00 */
[----:B------:R-:W-:Y:S01]  /*3fe0*/  @!P2 IADD3 R19, R101, R20, RZ ;  /* 0x000000146513a210 */ /* 0x000fe20007ffe0ff */
[----:B------:R1:W-:Y:S03]  /*3ff0*/  STL.64 [R1+0x390], R120 ;  /* 0x0003907801007387 */ /* 0x0003e60000100a00 */
[----:B------:R-:W-:-:S02]  /*4000*/  @!P2 SHF.L.U64.HI R19, R100, 0x1, R19 ;  /* 0x000000016413a819 */ /* 0x000fc40000010213 */
[----:B------:R-:W-:Y:S02]  /*4010*/  @!P2 SHF.L.U32 R100, R100, 0x1, RZ ;  /* 0x000000016464a819 */ /* 0x000fe400000006ff */
[----:B-1----:R-:W-:Y:S02]  /*4020*/  MOV R120, R118 ;  /* 0x0000007600787202 */ /* 0x002fe40000000f00 */
[----:B------:R-:W-:Y:S02]  /*4030*/  MOV R121, R119 ;  /* 0x0000007700797202 */ /* 0x000fe40000000f00 */
[----:B0-----:R-:W-:-:S04]  /*4040*/  @!P2 IADD3 R118, P0, R100, R98, RZ ;  /* 0x000000626476a210 */ /* 0x001fc80007f1e0ff */
[----:B------:R-:W-:Y:S02]  /*4050*/  @!P2 IADD3.X R119, R19, R99, RZ, P0, !PT ;  /* 0x000000631377a210 */ /* 0x000fe400007fe4ff */
[----:B------:R-:W0:Y:S01]  /*4060*/  @!P2 LDC.64 R98, c[0x0][0x228] ;  /* 0x00008a00ff62ab82 */ /* 0x000e220000000a00 */
[----:B------:R-:W-:Y:S01]  /*4070*/  LOP3.LUT R84, R84, 0xefffffff, RZ, 0xc0, !PT ;  /* 0xefffffff54547812 */ /* 0x000fe200078ec0ff */
[----:B--2---:R1:W-:Y:S03]  /*4080*/  STL.64 [R1+0x3e8], R8 ;  /* 0x0003e80801007387 */ /* 0x0043e60000100a00 */
[----:B------:R-:W-:-:S04]  /*4090*/  @P3 LOP3.LUT R84, R84, 0x10000000, RZ, 0xfc, !PT ;  /* 0x1000000054543812 */ /* 0x000fc800078efcff */
[----:B------:R-:W-:Y:S02]  /*40a0*/  LOP3.LUT R84, R84, 0xfbffffff, RZ, 0xc0, !PT ;  /* 0xfbffffff54547812 */ /* 0x000fe400078ec0ff */
[----:B-1----:R-:W-:Y:S02]  /*40b0*/  MOV R8, R116 ;  /* 0x0000007400087202 */ /* 0x002fe40000000f00 */
[----:B------:R-:W-:Y:S02]  /*40c0*/  MOV R9, R117 ;  /* 0x0000007500097202 */ /* 0x000fe40000000f00 */
[----:B------:R-:W-:Y:S01]  /*40d0*/  @P4 LOP3.LUT R84, R84, 0x4000000, RZ, 0xfc, !PT ;  /* 0x0400000054544812 */ /* 0x000fe200078efcff */
[----:B------:R-:W-:Y:S01]  /*40e0*/  HFMA2.MMA R20, -RZ, RZ, 0, 0 ;  /* 0x00000000ff147435 */ /* 0x000fe200000001ff */
[----:B0-----:R-:W-:-:S04]  /*40f0*/  @!P2 IADD3 R116, P0, R100, R98, RZ ;  /* 0x000000626474a210 */ /* 0x001fc80007f1e0ff */
[----:B------:R-:W-:-:S05]  /*4100*/  @!P2 IADD3.X R117, R19, R99, RZ, P0, !PT ;  /* 0x000000631375a210 */ /* 0x000fca00007fe4ff */
[----:B------:R-:W2:Y:S01]  /*4110*/  @!P6 LDG.E R20, desc[UR10][R96.64] ;  /* 0x0000000a6014e981 */ /* 0x000ea2000c1e1900 */
[----:B------:R-:W-:Y:S02]  /*4120*/  MOV R19, RZ ;  /* 0x000000ff00137202 */ /* 0x000fe40000000f00 */
[----:B------:R-:W-:-:S04]  /*4130*/  LOP3.LUT R84, R84, 0xffffffef, RZ, 0xc0, !PT ;  /* 0xffffffef54547812 */ /* 0x000fc800078ec0ff */
[----:B------:R-:W-:Y:S01]  /*4140*/  @P2 LOP3.LUT R84, R84, 0x10, RZ, 0xfc, !PT ;  /* 0x0000001054542812 */ /* 0x000fe200078efcff */
[----:B------:R0:W2:Y:S03]  /*4150*/  @!P6 LDG.E R19, desc[UR10][R28.64] ;  /* 0x0000000a1c13e981 */ /* 0x0000a6000c1e1900 */
[----:B------:R-:W-:Y:S02]  /*4160*/  LOP3.LUT R84, R84, 0xbfffffff, RZ, 0xc0, !PT ;  /* 0xbfffffff54547812 */ /* 0x000fe400078ec0ff */
[----:B0-----:R-:W-:-:S04]  /*4170*/  IADD3 R29, R123, 0x148, RZ ;  /* 0x000001487b1d7810 */ /* 0x001fc80007ffe0ff */
[----:B------:R-:W-:Y:S02]  /*4180*/  SHF.R.S32.HI R96, RZ, 0x1f, R29 ;  /* 0x0000001fff607819 */ /* 0x000fe4000001141d */
[----:B------:R-:W-:Y:S02]  /*4190*/  ISETP.GE.U32.AND P4, PT, R29, UR18, PT ;  /* 0x000000121d007c0c */ /* 0x000fe4000bf86070 */
[----:B------:R-:W-:Y:S02]  /*41a0*/  LOP3.LUT P3, RZ, R85, 0x100, RZ, 0xc0, !PT ;  /* 0x0000010055ff7812 */ /* 0x000fe4000786c0ff */
[----:B------:R-:W-:Y:S02]  /*41b0*/  @P5 LOP3.LUT R84, R84, 0x40000000, RZ, 0xfc, !PT ;  /* 0x4000000054545812 */ /* 0x000fe400078efcff */
[----:B------:R-:W-:Y:S02]  /*41c0*/  ISETP.GE.OR.EX P5, PT, R96, UR19, P1, P4 ;  /* 0x0000001360007c0c */ /* 0x000fe40008fa6740 */
[----:B------:R-:W-:-:S07]  /*41d0*/  MOV R23, RZ ;  /* 0x000000ff00177202 */ /* 0x000fce0000000f00 */
[----:B------:R0:W2:Y:S01]  /*41e0*/  @!P3 LDG.E R23, desc[UR10][R24.64] ;  /* 0x0000000a1817b981 */ /* 0x0000a2000c1e1900 */
[----:B------:R-:W-:-:S03]  /*41f0*/  HFMA2.MMA R28, -RZ, RZ, 0, 0 ;  /* 0x00000000ff1c7435 */ /* 0x000fc600000001ff */
[----:B------:R-:W1:Y:S07]  /*4200*/  @!P5 LDC.64 R108, c[0x0][0x230] ;  /* 0x00008c00ff6cdb82 */ /* 0x000e6e0000000a00 */
[----:B------:R3:W2:Y:S01]  /*4210*/  @!P3 LDG.E R28, desc[UR10][R94.64] ;  /* 0x0000000a5e1cb981 */ /* 0x0006a2000c1e1900 */
[----:B0-----:R-:W0:Y:S01]  /*4220*/  @!P5 LDC.64 R24, c[0x0][0x288] ;  /* 0x0000a200ff18db82 */ /* 0x001e220000000a00 */
[----:B---3--:R-:W-:Y:S02]  /*4230*/  @!P5 MOV R94, R66 ;  /* 0x00000042005ed202 */ /* 0x008fe40000000f00 */
[----:B------:R-:W-:Y:S01]  /*4240*/  @!P5 MOV R95, R65 ;  /* 0x00000041005fd202 */ /* 0x000fe20000000f00 */
[----:B0-----:R-:W-:-:S02]  /*4250*/  @!P5 IMAD R96, R96, R24, RZ ;  /* 0x000000186060d224 */ /* 0x001fc400078e02ff */
[----:B------:R-:W-:-:S04]  /*4260*/  @!P5 IMAD.WIDE.U32 R94, R29, R24, R94 ;  /* 0x000000181d5ed225 */ /* 0x000fc800078e005e */
[----:B------:R-:W-:-:S05]  /*4270*/  @!P5 IMAD R25, R29, R25, R96 ;  /* 0x000000191d19d224 */ /* 0x000fca00078e0260 */
[----:B------:R-:W-:-:S04]  /*4280*/  @!P5 IADD3 R25, R95, R25, RZ ;  /* 0x000000195f19d210 */ /* 0x000fc80007ffe0ff */
[C---:B------:R-:W-:Y:S02]  /*4290*/  @!P5 SHF.L.U64.HI R29, R94.reuse, 0x1, R25 ;  /* 0x000000015e1dd819 */ /* 0x040fe40000010219 */
[----:B------:R-:W0:Y:S01]  /*42a0*/  @!P5 LDC.64 R24, c[0x0][0x228] ;  /* 0x00008a00ff18db82 */ /* 0x000e220000000a00 */
[----:B------:R-:W-:Y:S02]  /*42b0*/  @!P5 SHF.L.U32 R94, R94, 0x1, RZ ;  /* 0x000000015e5ed819 */ /* 0x000fe400000006ff */
[----:B------:R-:W-:Y:S02]  /*42c0*/  LOP3.LUT P2, RZ, R85, 0x80, RZ, 0xc0, !PT ;  /* 0x0000008055ff7812 */ /* 0x000fe4000784c0ff */
[----:B------:R-:W-:Y:S02]  /*42d0*/  LOP3.LUT R84, R84, 0x7fffffff, RZ, 0xc0, !PT ;  /* 0x7fffffff54547812 */ /* 0x000fe400078ec0ff */
[----:B-1----:R-:W-:Y:S02]  /*42e0*/  @!P5 IADD3 R108, P3, R94, R108, RZ ;  /* 0x0000006c5e6cd210 */ /* 0x002fe40007f7e0ff */
[----:B------:R-:W-:-:S02]  /*42f0*/  @P6 LOP3.LUT R84, R84, 0x80000000, RZ, 0xfc, !PT ;  /* 0x8000000054546812 */ /* 0x000fc400078efcff */
[----:B0-----:R-:W-:-:S04]  /*4300*/  @!P5 IADD3 R112, P4, R94, R24, RZ ;  /* 0x000000185e70d210 */ /* 0x001fc80007f9e0ff */
[C---:B------:R-:W-:Y:S02]  /*4310*/  @!P5 IADD3.X R113, R29.reuse, R25, RZ, P4, !PT ;  /* 0x000000191d71d210 */ /* 0x040fe400027fe4ff */
[----:B------:R-:W-:Y:S02]  /*4320*/  CS2R R24, SRZ ;  /* 0x0000000000187805 */ /* 0x000fe4000001ff00 */
[----:B------:R-:W-:-:S04]  /*4330*/  @!P5 IADD3.X R109, R29, R109, RZ, P3, !PT ;  /* 0x0000006d1d6dd210 */ /* 0x000fc80001ffe4ff */
[----:B------:R0:W3:Y:S01]  /*4340*/  @!P2 LDG.E R24, desc[UR10][R26.64] ;  /* 0x0000000a1a18a981 */ /* 0x0000e2000c1e1900 */
[----:B------:R-:W-:Y:S02]  /*4350*/  IADD3 R29, R123, 0x150, RZ ;  /* 0x000001507b1d7810 */ /* 0x000fe40007ffe0ff */
[----:B------:R-:W-:Y:S02]  /*4360*/  LOP3.LUT R84, R84, 0xfffffdff, RZ, 0xc0, !PT ;  /* 0xfffffdff54547812 */ /* 0x000fe400078ec0ff */
[----:B0-----:R-:W-:Y:S02]  /*4370*/  CS2R R26, SRZ ;  /* 0x00000000001a7805 */ /* 0x001fe4000001ff00 */
[----:B------:R-:W-:-:S04]  /*4380*/  ISETP.GE.U32.AND P4, PT, R29, UR18, PT ;  /* 0x000000121d007c0c */ /* 0x000fc8000bf86070 */
[----:B------:R0:W3:Y:S01]  /*4390*/  @!P2 LDG.E R27, desc[UR10][R92.64] ;  /* 0x0000000a5c1ba981 */ /* 0x0000e2000c1e1900 */
[----:B------:R-:W-:Y:S02]  /*43a0*/  LOP3.LUT P0, RZ, R85, 0x40, RZ, 0xc0, !PT ;  /* 0x0000004055ff7812 */ /* 0x000fe4000780c0ff */
[----:B------:R-:W-:Y:S02]  /*43b0*/  @P5 LOP3.LUT R84, R84, 0x200, RZ, 0xfc, !PT ;  /* 0x0000020054545812 */ /* 0x000fe400078efcff */
[----:B0-----:R-:W-:-:S04]  /*43c0*/  SHF.R.S32.HI R92, RZ, 0x1f, R29 ;  /* 0x0000001fff5c7819 */ /* 0x001fc8000001141d */
[----:B------:R-:W-:-:S05]  /*43d0*/  ISETP.GE.OR.EX P5, PT, R92, UR19, P1, P4 ;  /* 0x000000135c007c0c */ /* 0x000fca0008fa6740 */
[----:B------:R0:W3:Y:S04]  /*43e0*/  @!P0 LDG.E R25, desc[UR10][R32.64] ;  /* 0x0000000a20198981 */ /* 0x0000e8000c1e1900 */
[----:B------:R1:W3:Y:S04]  /*43f0*/  @!P0 LDG.E R26, desc[UR10][R90.64] ;  /* 0x0000000a5a1a8981 */ /* 0x0002e8000c1e1900 */
[----:B0-----:R-:W0:Y:S01]  /*4400*/  @!P5 LDC.64 R32, c[0x0][0x288] ;  /* 0x0000a200ff20db82 */ /* 0x001e220000000a00 */
[----:B-1----:R-:W-:Y:S02]  /*4410*/  @!P5 MOV R90, R66 ;  /* 0x00000042005ad202 */ /* 0x002fe40000000f00 */
[----:B------:R-:W-:-:S05]  /*4420*/  @!P5 MOV R91, R65 ;  /* 0x00000041005bd202 */ /* 0x000fca0000000f00 */
[----:B------:R-:W1:Y:S01]  /*4430*/  @!P5 LDC.64 R106, c[0x0][0x228] ;  /* 0x00008a00ff6adb82 */ /* 0x000e620000000a00 */
[-C--:B0-----:R-:W-:Y:S02]  /*4440*/  @!P5 IMAD R92, R92, R32.reuse, RZ ;  /* 0x000000205c5cd224 */ /* 0x081fe400078e02ff */
[----:B------:R-:W-:-:S04]  /*4450*/  @!P5 IMAD.WIDE.U32 R90, R29, R32, R90 ;  /* 0x000000201d5ad225 */ /* 0x000fc800078e005a */
[----:B------:R-:W-:Y:S02]  /*4460*/  @!P5 IMAD R92, R29, R33, R92 ;  /* 0x000000211d5cd224 */ /* 0x000fe400078e025c */
[----:B------:R-:W0:Y:S03]  /*4470*/  @!P5 LDC.64 R32, c[0x0][0x230] ;  /* 0x00008c00ff20db82 */ /* 0x000e260000000a00 */
[----:B------:R-:W-:-:S04]  /*4480*/  @!P5 IADD3 R29, R91, R92, RZ ;  /* 0x0000005c5b1dd210 */ /* 0x000fc80007ffe0ff */
[C---:B------:R-:W-:Y:S02]  /*4490*/  @!P5 SHF.L.U64.HI R29, R90.reuse, 0x1, R29 ;  /* 0x000000015a1dd819 */ /* 0x040fe4000001021d */
[----:B------:R-:W-:Y:S02]  /*44a0*/  @!P5 SHF.L.U32 R90, R90, 0x1, RZ ;  /* 0x000000015a5ad819 */ /* 0x000fe400000006ff */
[----:B------:R-:W-:Y:S02]  /*44b0*/  LOP3.LUT P3, RZ, R85, 0x800, RZ, 0xc0, !PT ;  /* 0x0000080055ff7812 */ /* 0x000fe4000786c0ff */
[----:B-1----:R-:W-:-:S04]  /*44c0*/  @!P5 IADD3 R106, P4, R90, R106, RZ ;  /* 0x0000006a5a6ad210 */ /* 0x002fc80007f9e0ff */
[----:B------:R-:W-:Y:S02]  /*44d0*/  @!P5 IADD3.X R107, R29, R107, RZ, P4, !PT ;  /* 0x0000006b1d6bd210 */ /* 0x000fe400027fe4ff */
[----:B0-----:R-:W-:-:S04]  /*44e0*/  @!P5 IADD3 R110, P0, R90, R32, RZ ;  /* 0x000000205a6ed210 */ /* 0x001fc80007f1e0ff */
[----:B------:R-:W-:Y:S01]  /*44f0*/  @!P5 IADD3.X R111, R29, R33, RZ, P0, !PT ;  /* 0x000000211d6fd210 */ /* 0x000fe200007fe4ff */
[----:B------:R-:W-:Y:S01]  /*4500*/  HFMA2.MMA R29, -RZ, RZ, 0, 0 ;  /* 0x00000000ff1d7435 */ /* 0x000fe200000001ff */
[----:B------:R-:W-:Y:S02]  /*4510*/  CS2R R32, SRZ ;  /* 0x0000000000207805 */ /* 0x000fe4000001ff00 */
[----:B------:R-:W-:-:S04]  /*4520*/  LOP3.LUT P2, RZ, R85, 0x400, RZ, 0xc0, !PT ;  /* 0x0000040055ff7812 */ /* 0x000fc8000784c0ff */
[----:B------:R-:W3:Y:S04]  /*4530*/  @!P3 LDG.E R33, desc[UR10][R88.64] ;  /* 0x0000000a5821b981 */ /* 0x000ee8000c1e1900 */
[----:B------:R0:W3:Y:S05]  /*4540*/  @!P3 LDG.E R29, desc[UR10][R30.64] ;  /* 0x0000000a1e1db981 */ /* 0x0000ea000c1e1900 */
[----:B------:R1:W3:Y:S01]  /*4550*/  @!P2 LDG.E R32, desc[UR10][R34.64] ;  /* 0x0000000a2220a981 */ /* 0x0002e2000c1e1900 */
[----:B0-----:R-:W-:-:S04]  /*4560*/  IADD3 R31, R123, 0x158, RZ ;  /* 0x000001587b1f7810 */ /* 0x001fc80007ffe0ff */
[----:B------:R-:W-:Y:S02]  /*4570*/  SHF.R.S32.HI R88, RZ, 0x1f, R31 ;  /* 0x0000001fff587819 */ /* 0x000fe4000001141f */
[----:B------:R-:W-:-:S04]  /*4580*/  ISETP.GE.U32.AND P3, PT, R31, UR18, PT ;  /* 0x000000121f007c0c */ /* 0x000fc8000bf66070 */
[----:B------:R-:W-:-:S13]  /*4590*/  ISETP.GE.OR.EX P4, PT, R88, UR19, P1, P3 ;  /* 0x0000001358007c0c */ /* 0x000fda0008f86730 */
[----:B-1----:R-:W0:Y:S01]  /*45a0*/  @!P4 LDC.64 R34, c[0x0][0x288] ;  /* 0x0000a200ff22cb82 */ /* 0x002e220000000a00 */
[----:B------:R-:W-:-:S06]  /*45b0*/  MOV R30, RZ ;  /* 0x000000ff001e7202 */ /* 0x000fcc0000000f00 */
[----:B------:R1:W3:Y:S01]  /*45c0*/  @!P2 LDG.E R30, desc[UR10][R50.64] ;  /* 0x0000000a321ea981 */ /* 0x0002e2000c1e1900 */
[----:B------:R-:W4:Y:S01]  /*45d0*/  @!P4 LDC.64 R104, c[0x0][0x230] ;  /* 0x00008c00ff68cb82 */ /* 0x000f220000000a00 */
[----:B-1----:R-:W-:Y:S02]  /*45e0*/  @!P4 MOV R50, R66 ;  /* 0x000000420032c202 */ /* 0x002fe40000000f00 */
[----:B------:R-:W-:Y:S01]  /*45f0*/  @!P4 MOV R51, R65 ;  /* 0x000000410033c202 */ /* 0x000fe20000000f00 */
[-C--:B0-----:R-:W-:Y:S02]  /*4600*/  @!P4 IMAD R88, R88, R34.reuse, RZ ;  /* 0x000000225858c224 */ /* 0x081fe400078e02ff */
[----:B------:R-:W-:-:S04]  /*4610*/  @!P4 IMAD.WIDE.U32 R50, R31, R34, R50 ;  /* 0x000000221f32c225 */ /* 0x000fc800078e0032 */
[----:B------:R-:W-:Y:S01]  /*4620*/  @!P4 IMAD R35, R31, R35, R88 ;  /* 0x000000231f23c224 */ /* 0x000fe200078e0258 */
[----:B------:R-:W-:-:S04]  /*4630*/  @!P4 SHF.L.U32 R34, R50, 0x1, RZ ;  /* 0x000000013222c819 */ /* 0x000fc800000006ff */
[----:B------:R-:W-:-:S04]  /*4640*/  @!P4 IADD3 R31, R51, R35, RZ ;  /* 0x00000023331fc210 */ /* 0x000fc80007ffe0ff */
[----:B------:R-:W-:Y:S02]  /*4650*/  @!P4 SHF.L.U64.HI R31, R50, 0x1, R31 ;  /* 0x00000001321fc819 */ /* 0x000fe4000001021f */
[----:B------:R-:W0:Y:S01]  /*4660*/  @!P4 LDC.64 R50, c[0x0][0x228] ;  /* 0x00008a00ff32cb82 */ /* 0x000e220000000a00 */
[----:B----4-:R-:W-:-:S04]  /*4670*/  @!P4 IADD3 R104, P2, R34, R104, RZ ;  /* 0x000000682268c210 */ /* 0x010fc80007f5e0ff */
[----:B------:R-:W-:Y:S02]  /*4680*/  @!P4 IADD3.X R105, R31, R105, RZ, P2, !PT ;  /* 0x000000691f69c210 */ /* 0x000fe400017fe4ff */
[----:B------:R-:W-:Y:S02]  /*4690*/  LOP3.LUT P0, RZ, R85, 0x200, RZ, 0xc0, !PT ;  /* 0x0000020055ff7812 */ /* 0x000fe4000780c0ff */
[----:B------:R-:W-:-:S04]  /*46a0*/  LOP3.LUT R84, R84, 0xfffffeff, RZ, 0xc0, !PT ;  /* 0xfffffeff54547812 */ /* 0x000fc800078ec0ff */
[----:B------:R-:W-:Y:S02]  /*46b0*/  @P5 LOP3.LUT R84, R84, 0x100, RZ, 0xfc, !PT ;  /* 0x0000010054545812 */ /* 0x000fe400078efcff */
[----:B0-----:R-:W-:-:S04]  /*46c0*/  @!P4 IADD3 R50, P2, R34, R50, RZ ;  /* 0x000000322232c210 */ /* 0x001fc80007f5e0ff */
[----:B------:R-:W-:Y:S01]  /*46d0*/  @!P4 IADD3.X R51, R31, R51, RZ, P2, !PT ;  /* 0x000000331f33c210 */ /* 0x000fe200017fe4ff */
[----:B------:R-:W-:Y:S01]  /*46e0*/  HFMA2.MMA R31, -RZ, RZ, 0, 0 ;  /* 0x00000000ff1f7435 */ /* 0x000fe200000001ff */
[----:B------:R-:W-:Y:S02]  /*46f0*/  CS2R R34, SRZ ;  /* 0x0000000000227805 */ /* 0x000fe4000001ff00 */
[----:B------:R-:W-:-:S04]  /*4700*/  LOP3.LUT R84, R84, 0xffffff7f, RZ, 0xc0, !PT ;  /* 0xffffff7f54547812 */ /* 0x000fc800078ec0ff */
[----:B------:R-:W-:Y:S01]  /*4710*/  @P4 LOP3.LUT R84, R84, 0x80, RZ, 0xfc, !PT ;  /* 0x0000008054544812 */ /* 0x000fe200078efcff */
[----:B------:R-:W4:Y:S04]  /*4720*/  @!P0 LDG.E R35, desc[UR10][R86.64] ;  /* 0x0000000a56238981 */ /* 0x000f28000c1e1900 */
[----:B------:R0:W4:Y:S01]  /*4730*/  @!P0 LDG.E R31, desc[UR10][R36.64] ;  /* 0x0000000a241f8981 */ /* 0x000122000c1e1900 */
[----:B------:R-:W-:Y:S02]  /*4740*/  LOP3.LUT P3, RZ, R85, 0x4000, RZ, 0xc0, !PT ;  /* 0x0000400055ff7812 */ /* 0x000fe4000786c0ff */
[----:B0-----:R-:W-:-:S04]  /*4750*/  IADD3 R37, R123, 0x160, RZ ;  /* 0x000001607b257810 */ /* 0x001fc80007ffe0ff */
[----:B------:R-:W-:-:S07]  /*4760*/  SHF.R.S32.HI R86, RZ, 0x1f, R37 ;  /* 0x0000001fff567819 */ /* 0x000fce0000011425 */
[----:B------:R0:W4:Y:S01]  /*4770*/  @!P3 LDG.E R34, desc[UR10][R58.64] ;  /* 0x0000000a3a22b981 */ /* 0x000122000c1e1900 */
[----:B------:R-:W-:-:S04]  /*4780*/  ISETP.GE.U32.AND P4, PT, R37, UR6, PT ;  /* 0x0000000625007c0c */ /* 0x000fc8000bf86070 */
[----:B------:R-:W-:-:S13]  /*4790*/  ISETP.GE.OR.EX P5, PT, R86, UR7, P1, P4 ;  /* 0x0000000756007c0c */ /* 0x000fda0008fa6740 */
[----:B0-----:R-:W0:Y:S01]  /*47a0*/  @!P5 LDC.64 R58, c[0x0][0x288] ;  /* 0x0000a200ff3adb82 */ /* 0x001e220000000a00 */
[----:B------:R-:W-:-:S06]  /*47b0*/  MOV R36, RZ ;  /* 0x000000ff00247202 */ /* 0x000fcc0000000f00 */
[----:B------:R1:W4:Y:S02]  /*47c0*/  @!P3 LDG.E R36, desc[UR10][R60.64] ;  /* 0x0000000a3c24b981 */ /* 0x000324000c1e1900 */
[----:B-1----:R-:W-:Y:S02]  /*47d0*/  @!P5 MOV R60, R66 ;  /* 0x00000042003cd202 */ /* 0x002fe40000000f00 */
[----:B------:R-:W-:Y:S01]  /*47e0*/  @!P5 MOV R61, R65 ;  /* 0x00000041003dd202 */ /* 0x000fe20000000f00 */
[-C--:B0-----:R-:W-:Y:S02]  /*47f0*/  @!P5 IMAD R86, R86, R58.reuse, RZ ;  /* 0x0000003a5656d224 */ /* 0x081fe400078e02ff */
[----:B------:R-:W-:-:S04]  /*4800*/  @!P5 IMAD.WIDE.U32 R60, R37, R58, R60 ;  /* 0x0000003a253cd225 */ /* 0x000fc800078e003c */
[----:B------:R-:W-:Y:S02]  /*4810*/  @!P5 IMAD R86, R37, R59, R86 ;  /* 0x0000003b2556d224 */ /* 0x000fe400078e0256 */
[----:B------:R-:W0:Y:S03]  /*4820*/  @!P5 LDC.64 R58, c[0x0][0x230] ;  /* 0x00008c00ff3adb82 */ /* 0x000e260000000a00 */
[----:B------:R-:W-:Y:S02]  /*4830*/  @!P5 IADD3 R37, R61, R86, RZ ;  /* 0x000000563d25d210 */ /* 0x000fe40007ffe0ff */
[C---:B------:R-:W-:Y:S02]  /*4840*/  @!P5 SHF.L.U32 R86, R60.reuse, 0x1, RZ ;  /* 0x000000013c56d819 */ /* 0x040fe400000006ff */
[----:B------:R-:W-:Y:S02]  /*4850*/  @!P5 SHF.L.U64.HI R37, R60, 0x1, R37 ;  /* 0x000000013c25d819 */ /* 0x000fe40000010225 */
[----:B------:R-:W1:Y:S01]  /*4860*/  @!P5 LDC.64 R60, c[0x0][0x228] ;  /* 0x00008a00ff3cdb82 */ /* 0x000e620000000a00 */
[----:B------:R-:W-:-:S02]  /*4870*/  LOP3.LUT P2, RZ, R85, 0x2000, RZ, 0xc0, !PT ;  /* 0x0000200055ff7812 */ /* 0x000fc4000784c0ff */
[----:B0-----:R-:W-:-:S04]  /*4880*/  @!P5 IADD3 R58, P3, R86, R58, RZ ;  /* 0x0000003a563ad210 */ /* 0x001fc80007f7e0ff */
[----:B------:R-:W-:Y:S02]  /*4890*/  @!P5 IADD3.X R59, R37, R59, RZ, P3, !PT ;  /* 0x0000003b253bd210 */ /* 0x000fe40001ffe4ff */
[----:B-1----:R-:W-:-:S04]  /*48a0*/  @!P5 IADD3 R60, P4, R86, R60, RZ ;  /* 0x0000003c563cd210 */ /* 0x002fc80007f9e0ff */
[----:B------:R-:W-:Y:S01]  /*48b0*/  @!P5 IADD3.X R61, R37, R61, RZ, P4, !PT ;  /* 0x0000003d253dd210 */ /* 0x000fe200027fe4ff */
[----:B------:R-:W-:-:S10]  /*48c0*/  HFMA2.MMA R37, -RZ, RZ, 0, 0 ;  /* 0x00000000ff257435 */ /* 0x000fd400000001ff */
[----:B------:R0:W4:Y:S02]  /*48d0*/  @!P2 LDG.E R37, desc[UR10][R38.64] ;  /* 0x0000000a2625a981 */ /* 0x000124000c1e1900 */
[----:B0-----:R-:W-:Y:S02]  /*48e0*/  CS2R R38, SRZ ;  /* 0x0000000000267805 */ /* 0x001fe4000001ff00 */
[----:B------:R-:W-:-:S04]  /*48f0*/  LOP3.LUT R84, R84, 0xffffbfff, RZ, 0xc0, !PT ;  /* 0xffffbfff54547812 */ /* 0x000fc800078ec0ff */
[----:B------:R0:W4:Y:S01]  /*4900*/  @!P2 LDG.E R38, desc[UR10][R82.64] ;  /* 0x0000000a5226a981 */ /* 0x000122000c1e1900 */
[----:B------:R-:W-:Y:S02]  /*4910*/  LOP3.LUT P0, RZ, R85, 0x1000, RZ, 0xc0, !PT ;  /* 0x0000100055ff7812 */ /* 0x000fe4000780c0ff */
[----:B------:R-:W-:Y:S02]  /*4920*/  @P5 LOP3.LUT R84, R84, 0x4000, RZ, 0xfc, !PT ;  /* 0x0000400054545812 */ /* 0x000fe400078efcff */
[----:B0-----:R-:W-:-:S04]  /*4930*/  IADD3 R83, R123, 0x168, RZ ;  /* 0x000001687b537810 */ /* 0x001fc80007ffe0ff */
[----:B------:R-:W-:-:S05]  /*4940*/  SHF.R.S32.HI R86, RZ, 0x1f, R83 ;  /* 0x0000001fff567819 */ /* 0x000fca0000011453 */
[----:B------:R-:W4:Y:S01]  /*4950*/  @!P0 LDG.E R39, desc[UR10][R80.64] ;  /* 0x0000000a50278981 */ /* 0x000f22000c1e1900 */
[----:B------:R-:W-:-:S04]  /*4960*/  ISETP.GE.U32.AND P4, PT, R83, UR6, PT ;  /* 0x0000000653007c0c */ /* 0x000fc8000bf86070 */
[----:B------:R-:W-:Y:S02]  /*4970*/  ISETP.GE.OR.EX P5, PT, R86, UR7, P1, P4 ;  /* 0x0000000756007c0c */ /* 0x000fe40008fa6740 */
[----:B------:R-:W-:-:S06]  /*4980*/  MOV R82, RZ ;  /* 0x000000ff00527202 */ /* 0x000fcc0000000f00 */
[----:B------:R0:W4:Y:S05]  /*4990*/  @!P0 LDG.E R82, desc[UR10][R78.64] ;  /* 0x0000000a4e528981 */ /* 0x00012a000c1e1900 */
[----:B0-----:R-:W0:Y:S01]  /*49a0*/  @!P5 LDC.64 R78, c[0x0][0x288] ;  /* 0x0000a200ff4edb82 */ /* 0x001e220000000a00 */
[----:B------:R-:W-:Y:S02]  /*49b0*/  @!P5 MOV R80, R66 ;  /* 0x000000420050d202 */ /* 0x000fe40000000f00 */
        /* <DEDUP_REMOVED lines=9> */
[----:B------:R-:W-:-:S04]  /*4a50*/  IADD3 R87, R123, 0x170, RZ ;  /* 0x000001707b577810 */ /* 0x000fc80007ffe0ff */
[----:B------:R-:W-:Y:S02]  /*4a60*/  SHF.R.S32.HI R88, RZ, 0x1f, R87 ;  /* 0x0000001fff587819 */ /* 0x000fe40000011457 */
[----:B------:R-:W-:Y:S02]  /*4a70*/  LOP3.LUT P3, RZ, R85, 0x40000, RZ, 0xc0, !PT ;  /* 0x0004000055ff7812 */ /* 0x000fe4000786c0ff */
[C---:B0-----:R-:W-:Y:S02]  /*4a80*/  @!P5 IADD3 R78, P0, R86.reuse, R78, RZ ;  /* 0x0000004e564ed210 */ /* 0x041fe40007f1e0ff */
[----:B-1----:R-:W-:-:S04]  /*4a90*/  @!P5 IADD3 R80, P4, R86, R80, RZ ;  /* 0x000000505650d210 */ /* 0x002fc80007f9e0ff */
[----:B------:R-:W-:Y:S02]  /*4aa0*/  @!P5 IADD3.X R81, R83, R81, RZ, P4, !PT ;  /* 0x000000515351d210 */ /* 0x000fe400027fe4ff */
[----:B------:R-:W-:Y:S02]  /*4ab0*/  ISETP.GE.U32.AND P4, PT, R87, UR6, PT ;  /* 0x0000000657007c0c */ /* 0x000fe4000bf86070 */
[----:B------:R-:W-:Y:S02]  /*4ac0*/  @!P5 IADD3.X R79, R83, R79, RZ, P0, !PT ;  /* 0x0000004f534fd210 */ /* 0x000fe400007fe4ff */
[----:B------:R-:W-:Y:S01]  /*4ad0*/  ISETP.GE.OR.EX P4, PT, R88, UR7, P1, P4 ;  /* 0x0000000758007c0c */ /* 0x000fe20008f86740 */
[----:B------:R-:W-:-:S10]  /*4ae0*/  HFMA2.MMA R83, -RZ, RZ, 0, 0 ;  /* 0x00000000ff537435 */ /* 0x000fd400000001ff */
[----:B------:R0:W4:Y:S01]  /*4af0*/  @!P3 LDG.E R83, desc[UR10][R54.64] ;  /* 0x0000000a3653b981 */ /* 0x000122000c1e1900 */
[----:B------:R-:W-:Y:S01]  /*4b00*/  LOP3.LUT P2, RZ, R85, 0x20000, RZ, 0xc0, !PT ;  /* 0x0002000055ff7812 */ /* 0x000fe2000784c0ff */
[----:B0-----:R-:W0:Y:S01]  /*4b10*/  @!P4 LDC.64 R54, c[0x0][0x288] ;  /* 0x0000a200ff36cb82 */ /* 0x001e220000000a00 */
[----:B------:R-:W-:-:S06]  /*4b20*/  MOV R86, RZ ;  /* 0x000000ff00567202 */ /* 0x000fcc0000000f00 */
[----:B------:R1:W4:Y:S02]  /*4b30*/  @!P3 LDG.E R86, desc[UR10][R62.64] ;  /* 0x0000000a3e56b981 */ /* 0x000324000c1e1900 */
[----:B-1----:R-:W-:-:S06]  /*4b40*/  CS2R R62, SRZ ;  /* 0x00000000003e7805 */ /* 0x002fcc000001ff00 */
[----:B------:R1:W4:Y:S04]  /*4b50*/  @!P2 LDG.E R63, desc[UR10][R56.64] ;  /* 0x0000000a383fa981 */ /* 0x000328000c1e1900 */
[----:B------:R0:W4:Y:S01]  /*4b60*/  @!P2 LDG.E R62, desc[UR10][R70.64] ;  /* 0x0000000a463ea981 */ /* 0x000122000c1e1900 */
        /* <DEDUP_REMOVED lines=11> */
[----:B------:R-:W-:Y:S02]  /*4c20*/  LOP3.LUT R84, R84, 0xffffdfff, RZ, 0xc0, !PT ;  /* 0xffffdfff54547812 */ /* 0x000fe400078ec0ff */
[----:B0-----:R-:W-:-:S04]  /*4c30*/  @!P4 IADD3 R54, P2, R71, R54, RZ ;  /* 0x000000364736c210 */ /* 0x001fc80007f5e0ff */
[----:B------:R-:W-:Y:S02]  /*4c40*/  @!P4 IADD3.X R55, R70, R55, RZ, P2, !PT ;  /* 0x000000374637c210 */ /* 0x000fe400017fe4ff */
[----:B-1----:R-:W-:-:S04]  /*4c50*/  @!P4 IADD3 R56, P2, R71, R56, RZ ;  /* 0x000000384738c210 */ /* 0x002fc80007f5e0ff */
[----:B------:R-:W-:Y:S02]  /*4c60*/  @!P4 IADD3.X R57, R70, R57, RZ, P2, !PT ;  /* 0x000000394639c210 */ /* 0x000fe400017fe4ff */
[----:B------:R-:W-:Y:S02]  /*4c70*/  CS2R R70, SRZ ;  /* 0x0000000000467805 */ /* 0x000fe4000001ff00 */
[----:B------:R-:W-:-:S04]  /*4c80*/  @P5 LOP3.LUT R84, R84, 0x2000, RZ, 0xfc, !PT ;  /* 0x0000200054545812 */ /* 0x000fc800078efcff */
[----:B------:R-:W-:Y:S01]  /*4c90*/  LOP3.LUT R84, R84, 0xffffefff, RZ, 0xc0, !PT ;  /* 0xffffefff54547812 */ /* 0x000fe200078ec0ff */
[----:B------:R0:W4:Y:S03]  /*4ca0*/  @!P0 LDG.E R70, desc[UR10][R76.64] ;  /* 0x0000000a4c468981 */ /* 0x000126000c1e1900 */
[----:B------:R-:W-:Y:S01]  /*4cb0*/  @P4 LOP3.LUT R84, R84, 0x1000, RZ, 0xfc, !PT ;  /* 0x0000100054544812 */ /* 0x000fe200078efcff */
[----:B------:R1:W4:Y:S01]  /*4cc0*/  @!P0 LDG.E R71, desc[UR10][R74.64] ;  /* 0x0000000a4a478981 */ /* 0x000322000c1e1900 */
[----:B0-----:R-:W-:-:S04]  /*4cd0*/  IADD3 R76, R123, 0x178, RZ ;  /* 0x000001787b4c7810 */ /* 0x001fc80007ffe0ff */
[----:B------:R-:W-:Y:S02]  /*4ce0*/  SHF.R.S32.HI R77, RZ, 0x1f, R76 ;  /* 0x0000001fff4d7819 */ /* 0x000fe4000001144c */
[----:B------:R-:W-:Y:S02]  /*4cf0*/  ISETP.GE.U32.AND P4, PT, R76, UR6, PT ;  /* 0x000000064c007c0c */ /* 0x000fe4000bf86070 */
[----:B------:R-:W-:Y:S02]  /*4d00*/  LOP3.LUT P3, RZ, R85, 0x200000, RZ, 0xc0, !PT ;  /* 0x0020000055ff7812 */ /* 0x000fe4000786c0ff */
[----:B------:R-:W-:Y:S02]  /*4d10*/  ISETP.GE.OR.EX P4, PT, R77, UR7, P1, P4 ;  /* 0x000000074d007c0c */ /* 0x000fe40008f86740 */
[----:B-1----:R-:W-:-:S09]  /*4d20*/  CS2R R74, SRZ ;  /* 0x00000000004a7805 */ /* 0x002fd2000001ff00 */
[----:B------:R0:W4:Y:S04]  /*4d30*/  @!P3 LDG.E R75, desc[UR10][R40.64] ;  /* 0x0000000a284bb981 */ /* 0x000128000c1e1900 */
[----:B------:R1:W4:Y:S01]  /*4d40*/  @!P3 LDG.E R74, desc[UR10][R48.64] ;  /* 0x0000000a304ab981 */ /* 0x000322000c1e1900 */
[----:B0-----:R-:W0:Y:S01]  /*4d50*/  @!P4 LDC.64 R40, c[0x0][0x288] ;  /* 0x0000a200ff28cb82 */ /* 0x001e220000000a00 */
        /* <DEDUP_REMOVED lines=14> */
[----:B------:R-:W-:Y:S02]  /*4e40*/  @!P4 IADD3.X R49, R76, R49, RZ, P3, !PT ;  /* 0x000000314c31c210 */ /* 0x000fe40001ffe4ff */
[----:B------:R-:W-:Y:S02]  /*4e50*/  CS2R R76, SRZ ;  /* 0x00000000004c7805 */ /* 0x000fe4000001ff00 */
[----:B------:R-:W-:-:S04]  /*4e60*/  IADD3 R87, R123, 0x180, RZ ;  /* 0x000001807b577810 */ /* 0x000fc80007ffe0ff */
[----:B------:R0:W4:Y:S02]  /*4e70*/  @!P2 LDG.E R76, desc[UR10][R68.64] ;  /* 0x0000000a444ca981 */ /* 0x000124000c1e1900 */
[----:B0-----:R-:W-:Y:S02]  /*4e80*/  CS2R R68, SRZ ;  /* 0x0000000000447805 */ /* 0x001fe4000001ff00 */
[----:B------:R-:W-:-:S04]  /*4e90*/  LOP3.LUT P0, RZ, R85, 0x80000, RZ, 0xc0, !PT ;  /* 0x0008000055ff7812 */ /* 0x000fc8000780c0ff */
[----:B------:R0:W4:Y:S01]  /*4ea0*/  @!P2 LDG.E R68, desc[UR10][R44.64] ;  /* 0x0000000a2c44a981 */ /* 0x000122000c1e1900 */
[----:B------:R-:W-:-:S08]  /*4eb0*/  ISETP.GE.U32.AND P2, PT, R87, UR6, PT ;  /* 0x0000000657007c0c */ /* 0x000fd0000bf46070 */
[----:B------:R1:W4:Y:S01]  /*4ec0*/  @!P0 LDG.E R69, desc[UR10][R42.64] ;  /* 0x0000000a2a458981 */ /* 0x000322000c1e1900 */
[----:B0-----:R-:W-:-:S03]  /*4ed0*/  SHF.R.S32.HI R44, RZ, 0x1f, R87 ;  /* 0x0000001fff2c7819 */ /* 0x001fc60000011457 */
[----:B------:R0:W4:Y:S01]  /*4ee0*/  @!P0 LDG.E R77, desc[UR10][R46.64] ;  /* 0x0000000a2e4d8981 */ /* 0x000122000c1e1900 */
[----:B------:R-:W-:-:S13]  /*4ef0*/  ISETP.GE.OR.EX P6, PT, R44, UR7, P1, P2 ;  /* 0x000000072c007c0c */ /* 0x000fda0008fc6720 */
[----:B-1----:R-:W0:Y:S01]  /*4f00*/  @!P6 LDC.64 R42, c[0x0][0x288] ;  /* 0x0000a200ff2aeb82 */ /* 0x002e220000000a00 */
[----:B------:R-:W-:Y:S01]  /*4f10*/  @!P6 MOV R45, R65 ;  /* 0x00000041002de202 */ /* 0x000fe20000000f00 */
        /* <DEDUP_REMOVED lines=8> */
[----:B------:R-:W1:Y:S01]  /*4fa0*/  @!P6 LDC.64 R44, c[0x0][0x228] ;  /* 0x00008a00ff2ceb82 */ /* 0x000e620000000a00 */
[----:B------:R-:W-:-:S04]  /*4fb0*/  LOP3.LUT R84, R84, 0xfffff7ff, RZ, 0xc0, !PT ;  /* 0xfffff7ff54547812 */ /* 0x000fc800078ec0ff */
[----:B------:R-:W-:Y:S02]  /*4fc0*/  @P4 LOP3.LUT R84, R84, 0x800, RZ, 0xfc, !PT ;  /* 0x0000080054544812 */ /* 0x000fe400078efcff */
[----:B------:R-:W-:Y:S02]  /*4fd0*/  LOP3.LUT P4, RZ, R85, 0x10, RZ, 0xc0, !PT ;  /* 0x0000001055ff7812 */ /* 0x000fe4000788c0ff */
[----:B------:R-:W-:Y:S02]  /*4fe0*/  PRMT R122, RZ, 0x7610, R122 ;  /* 0x00007610ff7a7816 */ /* 0x000fe4000000007a */
[C---:B0-----:R-:W-:Y:S02]  /*4ff0*/  @!P6 IADD3 R42, P0, R47.reuse, R42, RZ ;  /* 0x0000002a2f2ae210 */ /* 0x041fe40007f1e0ff */
[----:B-1----:R-:W-:-:S07]  /*5000*/  @!P6 IADD3 R44, P5, R47, R44, RZ ;  /* 0x0000002c2f2ce210 */ /* 0x002fce0007fbe0ff */
[----:B------:R-:W-:-:S04]  /*5010*/  @!P4 SHF.R.U32.HI R47, RZ, 0x10, R0 ;  /* 0x00000010ff2fc819 */ /* 0x000fc80000011600 */
[----:B------:R-:W-:-:S05]  /*5020*/  @!P4 PRMT R122, R47, 0x7610, R122 ;  /* 0x000076102f7ac816 */ /* 0x000fca000000007a */
[----:B------:R0:W-:Y:S04]  /*5030*/  STL.S16 [R1+0x2dc], R122 ;  /* 0x0002dc7a01007387 */ /* 0x0001e80000100600 */
[----:B0-----:R-:W2:Y:S01]  /*5040*/  LDL.LU R122, [R1+0x410] ;  /* 0x00041000017a7983 */ /* 0x001ea20000300800 */
[----:B------:R-:W-:Y:S02]  /*5050*/  @!P4 SHF.R.U32.HI R47, RZ, 0x10, R4 ;  /* 0x00000010ff2fc819 */ /* 0x000fe40000011604 */
[----:B--2---:R-:W-:-:S04]  /*5060*/  PRMT R122, RZ, 0x7610, R122 ;  /* 0x00007610ff7a7816 */ /* 0x004fc8000000007a */
[----:B------:R-:W-:-:S05]  /*5070*/  @!P4 PRMT R122, R47, 0x7610, R122 ;  /* 0x000076102f7ac816 */ /* 0x000fca000000007a */
[----:B------:R0:W-:Y:S04]  /*5080*/  STL.S16 [R1+0x2da], R122 ;  /* 0x0002da7a01007387 */ /* 0x0001e80000100600 */
[----:B0-----:R-:W2:Y:S04]  /*5090*/  LDL.LU R122, [R1+0x40c] ;  /* 0x00040c00017a7983 */ /* 0x001ea80000300800 */
[----:B------:R0:W-:Y:S02]  /*50a0*/  STL.64 [R1+0x370], R72 ;  /* 0x0003704801007387 */ /* 0x0001e40000100a00 */
[----:B0-----:R-:W-:-:S02]  /*50b0*/  MOV R72, R52 ;  /* 0x0000003400487202 */ /* 0x001fc40000000f00 */
[----:B------:R-:W-:Y:S02]  /*50c0*/  MOV R73, R53 ;  /* 0x0000003500497202 */ /* 0x000fe40000000f00 */
[----:B------:R-:W3:Y:S01]  /*50d0*/  LDL.LU.64 R52, [R1+0x280] ;  /* 0x0002800001347983 */ /* 0x000ee20000300a00 */
[----:B--2---:R-:W-:-:S04]  /*50e0*/  PRMT R122, RZ, 0x7610, R122 ;  /* 0x00007610ff7a7816 */ /* 0x004fc8000000007a */
[----:B------:R-:W-:-:S05]  /*50f0*/  @!P4 PRMT R122, R0, 0x7610, R122 ;  /* 0x00007610007ac816 */ /* 0x000fca000000007a */
[----:B------:R0:W-:Y:S04]  /*5100*/  STL.S16 [R1+0x2d6], R122 ;  /* 0x0002d67a01007387 */ /* 0x0001e80000100600 */
[----:B0-----:R-:W2:Y:S01]  /*5110*/  LDL.LU R122, [R1+0x408] ;  /* 0x00040800017a7983 */ /* 0x001ea20000300800 */
[----:B------:R-:W-:-:S03]  /*5120*/  LOP3.LUT P3, RZ, R85, 0x1000000, RZ, 0xc0, !PT ;  /* 0x0100000055ff7812 */ /* 0x000fc6000786c0ff */
[----:B------:R0:W-:Y:S02]  /*5130*/  STL [R1+0x10], R0 ;  /* 0x0000100001007387 */ /* 0x0001e40000100800 */
[----:B0-----:R-:W-:Y:S02]  /*5140*/  MOV R0, RZ ;  /* 0x000000ff00007202 */ /* 0x001fe40000000f00 */
[----:B------:R-:W-:-:S06]  /*5150*/  LOP3.LUT P2, RZ, R85, 0x8, RZ, 0xc0, !PT ;  /* 0x0000000855ff7812 */ /* 0x000fcc000784c0ff */
[----:B---3--:R-:W3:Y:S01]  /*5160*/  @!P3 LDG.E R0, desc[UR10][R52.64] ;  /* 0x0000000a3400b981 */ /* 0x008ee2000c1e1900 */
[----:B------:R-:W-:-:S03]  /*5170*/  PRMT R47, RZ, 0x7610, R47 ;  /* 0x00007610ff2f7816 */ /* 0x000fc6000000002f */
[----:B------:R0:W-:Y:S04]  /*5180*/  STL.64 [R1+0x3a0], R118 ;  /* 0x0003a07601007387 */ /* 0x0001e80000100a00 */
[----:B------:R-:W4:Y:S01]  /*5190*/  LDL.LU.64 R52, [R1+0x400] ;  /* 0x0004000001347983 */ /* 0x000f220000300a00 */
[----:B------:R-:W-:-:S03]  /*51a0*/  @!P4 PRMT R47, R4, 0x7610, R47 ;  /* 0x00007610042fc816 */ /* 0x000fc6000000002f */
[----:B0-----:R-:W3:Y:S04]  /*51b0*/  LDL.LU.64 R118, [R1+0x238] ;  /* 0x0002380001767983 */ /* 0x001ee80000300a00 */
[----:B------:R0:W-:Y:S02]  /*51c0*/  STL.S16 [R1+0x2d8], R47 ;  /* 0x0002d82f01007387 */ /* 0x0001e40000100600 */
[----:B0-----:R-:W-:Y:S02]  /*51d0*/  @!P2 SHF.R.U32.HI R47, RZ, 0x10, R3 ;  /* 0x00000010ff2fa819 */ /* 0x001fe40000011603 */
[----:B--2---:R-:W-:-:S04]  /*51e0*/  PRMT R122, RZ, 0x7610, R122 ;  /* 0x00007610ff7a7816 */ /* 0x004fc8000000007a */
[----:B------:R-:W-:-:S05]  /*51f0*/  @!P2 PRMT R122, R47, 0x7610, R122 ;  /* 0x000076102f7aa816 */ /* 0x000fca000000007a */
[----:B------:R0:W-:Y:S04]  /*5200*/  STL.S16 [R1+0x2d4], R122 ;  /* 0x0002d47a01007387 */ /* 0x0001e80000100600 */
[----:B0-----:R-:W2:Y:S01]  /*5210*/  LDL.LU R122, [R1+0x3f8] ;  /* 0x0003f800017a7983 */ /* 0x001ea20000300800 */
[----:B------:R-:W-:-:S03]  /*5220*/  @!P2 SHF.R.U32.HI R47, RZ, 0x10, R2 ;  /* 0x00000010ff2fa819 */ /* 0x000fc60000011602 */
[----:B------:R0:W-:Y:S01]  /*5230*/  STL.64 [R1+0x3d0], R116 ;  /* 0x0003d07401007387 */ /* 0x0001e20000100a00 */
[----:B------:R-:W-:Y:S02]  /*5240*/  @!P6 IADD3.X R43, R46, R43, RZ, P0, !PT ;  /* 0x0000002b2e2be210 */ /* 0x000fe400007fe4ff */
[----:B------:R-:W-:Y:S02]  /*5250*/  LOP3.LUT P0, RZ, R85, 0x800000, RZ, 0xc0, !PT ;  /* 0x0080000055ff7812 */ /* 0x000fe4000780c0ff */
[----:B0-----:R-:W-:-:S04]  /*5260*/  PRMT R117, RZ, 0x7610, R117 ;  /* 0x00007610ff757816 */ /* 0x001fc80000000075 */
[----:B------:R-:W-:Y:S01]  /*5270*/  @!P2 PRMT R117, R47, 0x7610, R117 ;  /* 0x000076102f75a816 */ /* 0x000fe20000000075 */
[----:B------:R-:W-:Y:S01]  /*5280*/  HFMA2.MMA R47, -RZ, RZ, 0, 0 ;  /* 0x00000000ff2f7435 */ /* 0x000fe200000001ff */
[----:B------:R-:W-:-:S04]  /*5290*/  PRMT R87, RZ, 0x7610, R87 ;  /* 0x00007610ff577816 */ /* 0x000fc80000000057 */
[----:B------:R-:W-:-:S05]  /*52a0*/  @!P2 PRMT R87, R2, 0x7610, R87 ;  /* 0x000076100257a816 */ /* 0x000fca0000000057 */
[----:B----4-:R0:W4:Y:S01]  /*52b0*/  @!P0 LDG.E R47, desc[UR10][R52.64] ;  /* 0x0000000a342f8981 */ /* 0x010122000c1e1900 */
[----:B------:R-:W-:Y:S02]  /*52c0*/  @!P6 IADD3.X R45, R46, R45, RZ, P5, !PT ;  /* 0x0000002d2e2de210 */ /* 0x000fe40002ffe4ff */
[----:B------:R-:W-:Y:S01]  /*52d0*/  LOP3.LUT R84, R84, 0xfffffbff, RZ, 0xc0, !PT ;  /* 0xfffffbff54547812 */ /* 0x000fe200078ec0ff */
[----:B------:R1:W-:Y:S01]  /*52e0*/  STL.S16 [R1+0x2d0], R87 ;  /* 0x0002d05701007387 */ /* 0x0003e20000100600 */
[----:B0-----:R-:W-:Y:S02]  /*52f0*/  MOV R52, RZ ;  /* 0x000000ff00347202 */ /* 0x001fe40000000f00 */
[----:B------:R-:W-:Y:S02]  /*5300*/  IADD3 R53, R123, 0x188, RZ ;  /* 0x000001887b357810 */ /* 0x000fe40007ffe0ff */
[----:B------:R-:W-:Y:S02]  /*5310*/  LOP3.LUT P5, RZ, R85, 0x4, RZ, 0xc0, !PT ;  /* 0x0000000455ff7812 */ /* 0x000fe400078ac0ff */
[----:B---3--:R-:W3:Y:S01]  /*5320*/  @!P0 LDG.E R52, desc[UR10][R118.64] ;  /* 0x0000000a76348981 */ /* 0x008ee2000c1e1900 */
[----:B-1----:R-:W-:-:S02]  /*5330*/  SHF.R.S32.HI R87, RZ, 0x1f, R53 ;  /* 0x0000001fff577819 */ /* 0x002fc40000011435 */
[----:B------:R-:W-:Y:S02]  /*5340*/  ISETP.GE.U32.AND P0, PT, R53, UR6, PT ;  /* 0x0000000635007c0c */ /* 0x000fe4000bf06070 */
[----:B------:R-:W-:Y:S02]  /*5350*/  @P6 LOP3.LUT R84, R84, 0x400, RZ, 0xfc, !PT ;  /* 0x0000040054546812 */ /* 0x000fe400078efcff */
[----:B------:R-:W-:Y:S02]  /*5360*/  ISETP.GE.OR.EX P6, PT, R87, UR7, P1, P0 ;  /* 0x0000000757007c0c */ /* 0x000fe40008fc6700 */
[----:B------:R-:W-:Y:S01]  /*5370*/  LOP3.LUT P0, RZ, R85, 0x2, RZ, 0xc0, !PT ;  /* 0x0000000255ff7812 */ /* 0x000fe2000780c0ff */
[----:B------:R0:W-:Y:S01]  /*5380*/  STL [R1+0x110], R4 ;  /* 0x0001100401007387 */ /* 0x0001e20000100800 */
[----:B------:R-:W-:-:S03]  /*5390*/  PRMT R116, RZ, 0x7610, R116 ;  /* 0x00007610ff747816 */ /* 0x000fc60000000074 */
[----:B------:R1:W-:Y:S01]  /*53a0*/  STL [R1+0x114], R2 ;  /* 0x0001140201007387 */ /* 0x0003e20000100800 */
[----:B------:R-:W-:-:S03]  /*53b0*/  @!P5 PRMT R116, R6, 0x7610, R116 ;  /* 0x000076100674d816 */ /* 0x000fc60000000074 */
[----:B------:R1:W-:Y:S01]  /*53c0*/  STL [R1+0x118], R6 ;  /* 0x0001180601007387 */ /* 0x0003e20000100800 */
[----:B0-----:R-:W-:-:S03]  /*53d0*/  PRMT R4, RZ, 0x7610, R4 ;  /* 0x00007610ff047816 */ /* 0x001fc60000000004 */
[----:B------:R-:W-:Y:S01]  /*53e0*/  STL.64 [R1+0x378], R114 ;  /* 0x0003787201007387 */ /* 0x000fe20000100a00 */
[----:B-1----:R-:W-:-:S03]  /*53f0*/  @!P5 SHF.R.U32.HI R2, RZ, 0x10, R5 ;  /* 0x00000010ff02d819 */ /* 0x002fc60000011605 */
[----:B------:R0:W-:Y:S01]  /*5400*/  STL.64 [R1+0x388], R114 ;  /* 0x0003887201007387 */ /* 0x0001e20000100a00 */
[----:B------:R-:W-:Y:S02]  /*5410*/  @!P5 PRMT R4, R2, 0x7610, R4 ;  /* 0x000076100204d816 */ /* 0x000fe40000000004 */
[----:B------:R-:W-:Y:S01]  /*5420*/  @!P5 SHF.R.U32.HI R2, RZ, 0x10, R6 ;  /* 0x00000010ff02d819 */ /* 0x000fe20000011606 */
[----:B------:R-:W-:Y:S01]  /*5430*/  STL [R1+0x14], R3 ;  /* 0x0000140301007387 */ /* 0x000fe20000100800 */
[----:B------:R-:W-:-:S03]  /*5440*/  @!P0 SHF.R.U32.HI R6, RZ, 0x10, R7 ;  /* 0x00000010ff068819 */ /* 0x000fc60000011607 */
[----:B------:R-:W4:Y:S01]  /*5450*/  LDL.LU.64 R118, [R1+0x2a0] ;  /* 0x0002a00001767983 */ /* 0x000f220000300a00 */
[----:B0-----:R-:W-:Y:S02]  /*5460*/  PRMT R115, RZ, 0x7610, R115 ;  /* 0x00007610ff737816 */ /* 0x001fe40000000073 */
[----:B------:R-:W-:Y:S02]  /*5470*/  PRMT R114, RZ, 0x7610, R114 ;  /* 0x00007610ff727816 */ /* 0x000fe40000000072 */
[----:B------:R-:W-:Y:S02]  /*5480*/  @!P2 PRMT R115, R3, 0x7610, R115 ;  /* 0x000076100373a816 */ /* 0x000fe40000000073 */
[----:B------:R-:W-:-:S03]  /*5490*/  @!P5 PRMT R114, R5, 0x7610, R114 ;  /* 0x000076100572d816 */ /* 0x000fc60000000072 */
[----:B------:R0:W-:Y:S04]  /*54a0*/  STL.S16 [R1+0x2ce], R115 ;  /* 0x0002ce7301007387 */ /* 0x0001e80000100600 */
[----:B------:R1:W-:Y:S01]  /*54b0*/  STL.S16 [R1+0x2e0], R114 ;  /* 0x0002e07201007387 */ /* 0x0003e20000100600 */
[----:B0-----:R-:W-:Y:S02]  /*54c0*/  MOV R115, R73 ;  /* 0x0000004900737202 */ /* 0x001fe40000000f00 */
[----:B------:R-:W-:Y:S02]  /*54d0*/  MOV R73, R121 ;  /* 0x0000007900497202 */ /* 0x000fe40000000f00 */
[----:B-1----:R-:W-:Y:S02]  /*54e0*/  MOV R114, R72 ;  /* 0x0000004800727202 */ /* 0x002fe40000000f00 */
[----:B------:R-:W-:-:S02]  /*54f0*/  MOV R72, R120 ;  /* 0x0000007800487202 */ /* 0x000fc40000000f00 */
[----:B------:R-:W-:Y:S02]  /*5500*/  MOV R120, R8 ;  /* 0x0000000800787202 */ /* 0x000fe40000000f00 */
[----:B------:R-:W-:Y:S02]  /*5510*/  MOV R121, R9 ;  /* 0x0000000900797202 */ /* 0x000fe40000000f00 */
[----:B------:R-:W3:Y:S01]  /*5520*/  LDL.LU.64 R8, [R1+0x2c0] ;  /* 0x0002c00001087983 */ /* 0x000ee20000300a00 */
[----:B--2---:R-:W-:-:S04]  /*5530*/  PRMT R122, RZ, 0x7610, R122 ;  /* 0x00007610ff7a7816 */ /* 0x004fc8000000007a */
[----:B------:R-:W-:-:S05]  /*5540*/  @!P0 PRMT R122, R6, 0x7610, R122 ;  /* 0x00007610067a8816 */ /* 0x000fca000000007a */
[----:B------:R0:W-:Y:S04]  /*5550*/  STL.S16 [R1+0x286], R122 ;  /* 0x0002867a01007387 */ /* 0x0001e80000100600 */
[----:B0-----:R-:W2:Y:S01]  /*5560*/  LDL.LU R122, [R1+0x3f4] ;  /* 0x0003f400017a7983 */ /* 0x001ea20000300800 */
[----:B------:R-:W-:-:S04]  /*5570*/  PRMT R3, RZ, 0x7610, R3 ;  /* 0x00007610ff037816 */ /* 0x000fc80000000003 */
[----:B------:R-:W-:-:S05]  /*5580*/  @!P5 PRMT R3, R2, 0x7610, R3 ;  /* 0x000076100203d816 */ /* 0x000fca0000000003 */
[----:B------:R0:W-:Y:S02]  /*5590*/  STL.S16 [R1+0x2de], R3 ;  /* 0x0002de0301007387 */ /* 0x0001e40000100600 */
[----:B0-----:R-:W0:Y:S02]  /*55a0*/  @!P6 LDC.64 R2, c[0x0][0x288] ;  /* 0x0000a200ff02eb82 */ /* 0x001e240000000a00 */
[----:B------:R1:W-:Y:S04]  /*55b0*/  STL [R1+0x18], R5 ;  /* 0x0000180501007387 */ /* 0x0003e80000100800 */
[----:B------:R1:W-:Y:S02]  /*55c0*/  STL.S16 [R1+0x2e2], R4 ;  /* 0x0002e20401007387 */ /* 0x0003e40000100600 */
[----:B-1----:R-:W-:-:S02]  /*55d0*/  @!P6 MOV R5, R65 ;  /* 0x000000410005e202 */ /* 0x002fc40000000f00 */
[----:B------:R-:W-:Y:S01]  /*55e0*/  @!P6 MOV R4, R66 ;  /* 0x000000420004e202 */ /* 0x000fe20000000f00 */
[----:B0-----:R-:W-:-:S04]  /*55f0*/  @!P6 IMAD R87, R87, R2, RZ ;  /* 0x000000025757e224 */ /* 0x001fc800078e02ff */
[----:B------:R-:W-:-:S04]  /*5600*/  @!P6 IMAD.WIDE.U32 R4, R53, R2, R4 ;  /* 0x000000023504e225 */ /* 0x000fc800078e0004 */
[----:B------:R-:W-:-:S05]  /*5610*/  @!P6 IMAD R3, R53, R3, R87 ;  /* 0x000000033503e224 */ /* 0x000fca00078e0257 */
[----:B------:R-:W-:-:S04]  /*5620*/  @!P6 IADD3 R3, R5, R3, RZ ;  /* 0x000000030503e210 */ /* 0x000fc80007ffe0ff */
[C---:B------:R-:W-:Y:S02]  /*5630*/  @!P6 SHF.L.U64.HI R53, R4.reuse, 0x1, R3 ;  /* 0x000000010435e819 */ /* 0x040fe40000010203 */
[----:B------:R-:W0:Y:S01]  /*5640*/  @!P6 LDC.64 R2, c[0x0][0x230] ;  /* 0x00008c00ff02eb82 */ /* 0x000e220000000a00 */
[----:B------:R-:W-:-:S07]  /*5650*/  @!P6 SHF.L.U32 R87, R4, 0x1, RZ ;  /* 0x000000010457e819 */ /* 0x000fce00000006ff */
[----:B------:R-:W1:Y:S01]  /*5660*/  @!P6 LDC.64 R4, c[0x0][0x228] ;  /* 0x00008a00ff04eb82 */ /* 0x000e620000000a00 */
[----:B------:R-:W-:Y:S02]  /*5670*/  LOP3.LUT P4, RZ, R85, 0x400000, RZ, 0xc0, !PT ;  /* 0x0040000055ff7812 */ /* 0x000fe4000788c0ff */
[----:B0-----:R-:W-:-:S04]  /*5680*/  @!P6 IADD3 R2, P2, R87, R2, RZ ;  /* 0x000000025702e210 */ /* 0x001fc80007f5e0ff */
[----:B------:R-:W-:Y:S02]  /*5690*/  @!P6 IADD3.X R3, R53, R3, RZ, P2, !PT ;  /* 0x000000033503e210 */ /* 0x000fe400017fe4ff */
[----:B-1----:R-:W-:-:S04]  /*56a0*/  @!P6 IADD3 R4, P2, R87, R4, RZ ;  /* 0x000000045704e210 */ /* 0x002fc80007f5e0ff */
[----:B------:R-:W-:Y:S02]  /*56b0*/  @!P6 IADD3.X R5, R53, R5, RZ, P2, !PT ;  /* 0x000000053505e210 */ /* 0x000fe400017fe4ff */
[----:B------:R-:W-:-:S04]  /*56c0*/  PRMT R53, RZ, 0x7610, R53 ;  /* 0x00007610ff357816 */ /* 0x000fc80000000035 */
[----:B------:R-:W-:Y:S02]  /*56d0*/  @!P0 PRMT R53, R10, 0x7610, R53 ;  /* 0x000076100a358816 */ /* 0x000fe40000000035 */
[----:B------:R-:W-:-:S03]  /*56e0*/  @!P0 SHF.R.U32.HI R6, RZ, 0x10, R10 ;  /* 0x00000010ff068819 */ /* 0x000fc6000001160a */
[----:B------:R0:W-:Y:S02]  /*56f0*/  STL.S16 [R1+0x284], R53 ;  /* 0x0002843501007387 */ /* 0x0001e40000100600 */
[----:B0-----:R-:W-:-:S06]  /*5700*/  MOV R53, RZ ;  /* 0x000000ff00357202 */ /* 0x001fcc0000000f00 */
[----:B---3--:R0:W3:Y:S04]  /*5710*/  @!P4 LDG.E R53, desc[UR10][R8.64] ;  /* 0x0000000a0835c981 */ /* 0x0080e8000c1e1900 */
[----:B------:R-:W3:Y:S01]  /*5720*/  LDL.LU.64 R8, [R1+0x3e8] ;  /* 0x0003e80001087983 */ /* 0x000ee20000300a00 */
[----:B--2---:R-:W-:-:S04]  /*5730*/  PRMT R122, RZ, 0x7610, R122 ;  /* 0x00007610ff7a7816 */ /* 0x004fc8000000007a */
[----:B------:R-:W-:-:S05]  /*5740*/  @!P0 PRMT R122, R6, 0x7610, R122 ;  /* 0x00007610067a8816 */ /* 0x000fca000000007a */
[----:B------:R1:W-:Y:S04]  /*5750*/  STL.S16 [R1+0x2a2], R122 ;  /* 0x0002a27a01007387 */ /* 0x0003e80000100600 */
[----:B-1----:R-:W2:Y:S01]  /*5760*/  LDL.LU R122, [R1+0x3f0] ;  /* 0x0003f000017a7983 */ /* 0x002ea20000300800 */
[----:B------:R-:W-:-:S03]  /*5770*/  HFMA2.MMA R87, -RZ, RZ, 0, 0 ;  /* 0x00000000ff577435 */ /* 0x000fc600000001ff */
[----:B------:R-:W-:Y:S04]  /*5780*/  STL.S16 [R1+0x2d2], R117 ;  /* 0x0002d27501007387 */ /* 0x000fe80000100600 */
[----:B------:R1:W-:Y:S04]  /*5790*/  STL.S16 [R1+0x2cc], R116 ;  /* 0x0002cc7401007387 */ /* 0x0003e80000100600 */
[----:B----4-:R-:W4:Y:S04]  /*57a0*/  @!P4 LDG.E R87, desc[UR10][R118.64] ;  /* 0x0000000a7657c981 */ /* 0x010f28000c1e1900 */
[----:B-1----:R-:W4:Y:S04]  /*57b0*/  LDL.LU.64 R116, [R1+0x278] ;  /* 0x0002780001747983 */ /* 0x002f280000300a00 */
[----:B------:R-:W4:Y:S01]  /*57c0*/  LDL.LU.64 R118, [R1+0x268] ;  /* 0x0002680001767983 */ /* 0x000f220000300a00 */
[----:B------:R-:W-:Y:S01]  /*57d0*/  HFMA2.MMA R46, -RZ, RZ, 0, 0 ;  /* 0x00000000ff2e7435 */ /* 0x000fe200000001ff */
[----:B------:R-:W-:-:S09]  /*57e0*/  PRMT R6, RZ, 0x7610, R6 ;  /* 0x00007610ff067816 */ /* 0x000fd20000000006 */
[----:B------:R1:W4:Y:S01]  /*57f0*/  @!P3 LDG.E R46, desc[UR10][R124.64] ;  /* 0x0000000a7c2eb981 */ /* 0x000322000c1e1900 */
[----:B------:R-:W-:Y:S02]  /*5800*/  LOP3.LUT P3, RZ, R85, 0x1, RZ, 0xc0, !PT ;  /* 0x0000000155ff7812 */ /* 0x000fe4000786c0ff */
[----:B------:R-:W-:-:S05]  /*5810*/  @!P0 PRMT R6, R7, 0x7610, R6 ;  /* 0x0000761007068816 */ /* 0x000fca0000000006 */
[----:B------:R3:W-:Y:S06]  /*5820*/  STL.S16 [R1+0x282], R6 ;  /* 0x0002820601007387 */ /* 0x0007ec0000100600 */
[----:B---3--:R-:W-:Y:S02]  /*5830*/  @!P3 SHF.R.U32.HI R6, RZ, 0x10, R9 ;  /* 0x00000010ff06b819 */ /* 0x008fe40000011609 */
[----:B--2---:R-:W-:-:S04]  /*5840*/  PRMT R122, RZ, 0x7610, R122 ;  /* 0x00007610ff7a7816 */ /* 0x004fc8000000007a */
[----:B------:R-:W-:-:S05]  /*5850*/  @!P3 PRMT R122, R6, 0x7610, R122 ;  /* 0x00007610067ab816 */ /* 0x000fca000000007a */
[----:B------:R2:W-:Y:S04]  /*5860*/  STL.S16 [R1+0x2a4], R122 ;  /* 0x0002a47a01007387 */ /* 0x0005e80000100600 */
[----:B--2---:R-:W2:Y:S01]  /*5870*/  LDL.LU R122, [R1+0x3e0] ;  /* 0x0003e000017a7983 */ /* 0x004ea20000300800 */
[----:B------:R-:W-:Y:S02]  /*5880*/  LOP3.LUT R84, R84, 0xfffffff7, RZ, 0xc0, !PT ;  /* 0xfffffff754547812 */ /* 0x000fe400078ec0ff */
[----:B------:R-:W-:Y:S02]  /*5890*/  PRMT R89, RZ, 0x7610, R89 ;  /* 0x00007610ff597816 */ /* 0x000fe40000000059 */
[----:B------:R-:W-:Y:S02]  /*58a0*/  @!P3 SHF.R.U32.HI R6, RZ, 0x10, R8 ;  /* 0x00000010ff06b819 */ /* 0x000fe40000011608 */
[----:B------:R-:W-:-:S02]  /*58b0*/  PRMT R88, RZ, 0x7610, R88 ;  /* 0x00007610ff587816 */ /* 0x000fc40000000058 */
[----:B------:R-:W-:Y:S02]  /*58c0*/  @P6 LOP3.LUT R84, R84, 0x8, RZ, 0xfc, !PT ;  /* 0x0000000854546812 */ /* 0x000fe400078efcff */
[----:B------:R-:W-:Y:S02]  /*58d0*/  LOP3.LUT P2, RZ, R85, 0x10000000, RZ, 0xc0, !PT ;  /* 0x1000000055ff7812 */ /* 0x000fe4000784c0ff */
[----:B------:R-:W-:Y:S02]  /*58e0*/  @!P3 PRMT R89, R6, 0x7610, R89 ;  /* 0x000076100659b816 */ /* 0x000fe40000000059 */
[----:B------:R-:W-:Y:S02]  /*58f0*/  @!P3 PRMT R88, R9, 0x7610, R88 ;  /* 0x000076100958b816 */ /* 0x000fe40000000058 */
[----:B------:R-:W-:Y:S01]  /*5900*/  LOP3.LUT P0, RZ, R84, 0x20000000, RZ, 0xc0, !PT ;  /* 0x2000000054ff7812 */ /* 0x000fe2000780c0ff */
[----:B------:R-:W-:Y:S01]  /*5910*/  STL.S16 [R1+0x2c0], R89 ;  /* 0x0002c05901007387 */ /* 0x000fe20000100600 */
[----:B------:R-:W-:-:S03]  /*5920*/  PRMT R6, RZ, 0x7610, R6 ;  /* 0x00007610ff067816 */ /* 0x000fc60000000006 */
[----:B------:R3:W-:Y:S01]  /*5930*/  STL.S16 [R1+0x280], R88 ;  /* 0x0002805801007387 */ /* 0x0007e20000100600 */
[----:B------:R-:W-:-:S03]  /*5940*/  @!P3 PRMT R6, R8, 0x7610, R6 ;  /* 0x000076100806b816 */ /* 0x000fc60000000006 */
[----:B------:R0:W-:Y:S01]  /*5950*/  STL [R1+0x11c], R10 ;  /* 0x00011c0a01007387 */ /* 0x0001e20000100800 */
[----:B---3--:R-:W-:-:S03]  /*5960*/  CS2R R88, SRZ ;  /* 0x0000000000587805 */ /* 0x008fc6000001ff00 */
[----:B------:R3:W-:Y:S01]  /*5970*/  STL [R1+0x120], R8 ;  /* 0x0001200801007387 */ /* 0x0007e20000100800 */
[----:B0-----:R-:W-:-:S03]  /*5980*/  IADD3 R10, R123, 0x190, RZ ;  /* 0x000001907b0a7810 */ /* 0x001fc60007ffe0ff */
[----:B----4-:R-:W4:Y:S04]  /*5990*/  @!P2 LDG.E R88, desc[UR10][R116.64] ;  /* 0x0000000a7458a981 */ /* 0x010f28000c1e1900 */
[----:B------:R-:W4:Y:S01]  /*59a0*/  @!P2 LDG.E R89, desc[UR10][R118.64] ;  /* 0x0000000a7659a981 */ /* 0x000f22000c1e1900 */
[----:B---3--:R-:W-:Y:S02]  /*59b0*/  SHF.R.S32.HI R8, RZ, 0x1f, R10 ;  /* 0x0000001fff087819 */ /* 0x008fe4000001140a */
[----:B------:R-:W-:Y:S01]  /*59c0*/  ISETP.GE.U32.AND P2, PT, R10, UR6, PT ;  /* 0x000000060a007c0c */ /* 0x000fe2000bf46070 */
[----:B------:R0:W-:Y:S04]  /*59d0*/  STL.64 [R1+0x3a8], R100 ;  /* 0x0003a86401007387 */ /* 0x0001e80000100a00 */
[----:B------:R3:W-:Y:S01]  /*59e0*/  STL.S16 [R1+0x2a6], R6 ;  /* 0x0002a60601007387 */ /* 0x0007e20000100600 */
[----:B------:R-:W-:-:S03]  /*59f0*/  ISETP.GE.OR.EX P3, PT, R8, UR7, P1, P2 ;  /* 0x0000000708007c0c */ /* 0x000fc60008f66720 */
[----:B------:R1:W-:Y:S01]  /*5a00*/  STL [R1+0x1c], R7 ;  /* 0x00001c0701007387 */ /* 0x0003e20000100800 */
[----:B0-----:R-:W-:-:S03]  /*5a10*/  PRMT R100, RZ, 0x7610, R100 ;  /* 0x00007610ff647816 */ /* 0x001fc60000000064 */
[----:B------:R-:W-:Y:S01]  /*5a20*/  STL [R1+0x24], R16 ;  /* 0x0000241001007387 */ /* 0x000fe20000100800 */
[----:B---3--:R-:W-:-:S03]  /*5a30*/  @!P0 SHF.R.U32.HI R6, RZ, 0x10, R16 ;  /* 0x00000010ff068819 */ /* 0x008fc60000011610 */
[----:B------:R-:W-:Y:S01]  /*5a40*/  STL [R1+0x20], R9 ;  /* 0x0000200901007387 */ /* 0x000fe20000100800 */
[----:B------:R-:W-:Y:S02]  /*5a50*/  @!P0 PRMT R100, R6, 0x7610, R100 ;  /* 0x0000761006648816 */ /* 0x000fe40000000064 */
[----:B-1----:R-:W-:Y:S01]  /*5a60*/  PRMT R7, RZ, 0x7610, R7 ;  /* 0x00007610ff077816 */ /* 0x002fe20000000007 */
[----:B------:R-:W3:Y:S01]  /*5a70*/  LDL.LU.64 R118, [R1+0x298] ;  /* 0x0002980001767983 */ /* 0x000ee20000300a00 */
[----:B------:R-:W-:Y:S02]  /*5a80*/  @!P0 SHF.R.U32.HI R6, RZ, 0x10, R11 ;  /* 0x00000010ff068819 */ /* 0x000fe4000001160b */
[----:B------:R-:W-:Y:S01]  /*5a90*/  PRMT R90, RZ, 0x7610, R90 ;  /* 0x00007610ff5a7816 */ /* 0x000fe2000000005a */
[----:B------:R-:W4:Y:S01]  /*5aa0*/  LDL.LU.64 R116, [R1+0x2b8] ;  /* 0x0002b80001747983 */ /* 0x000f220000300a00 */
[----:B------:R-:W-:-:S05]  /*5ab0*/  @!P0 PRMT R7, R6, 0x7610, R7 ;  /* 0x0000761006078816 */ /* 0x000fca0000000007 */
[----:B------:R0:W-:Y:S02]  /*5ac0*/  STL.S16 [R1+0x2c4], R7 ;  /* 0x0002c40701007387 */ /* 0x0001e40000100600 */
[----:B0-----:R-:W0:Y:S01]  /*5ad0*/  @!P3 LDC.64 R6, c[0x0][0x288] ;  /* 0x0000a200ff06bb82 */ /* 0x001e220000000a00 */
[----:B------:R-:W-:Y:S02]  /*5ae0*/  PRMT R101, RZ, 0x7610, R101 ;  /* 0x00007610ff657816 */ /* 0x000fe40000000065 */
[----:B------:R-:W-:Y:S02]  /*5af0*/  @!P3 MOV R9, R65 ;  /* 0x000000410009b202 */ /* 0x000fe40000000f00 */
[----:B------:R-:W-:Y:S01]  /*5b00*/  @!P0 PRMT R101, R16, 0x7610, R101 ;  /* 0x0000761010658816 */ /* 0x000fe20000000065 */
[----:B0-----:R-:W-:Y:S01]  /*5b10*/  @!P3 IMAD R16, R8, R6, RZ ;  /* 0x000000060810b224 */ /* 0x001fe200078e02ff */
[----:B------:R-:W-:-:S03]  /*5b20*/  @!P3 MOV R8, R66 ;  /* 0x000000420008b202 */ /* 0x000fc60000000f00 */
[C---:B------:R-:W-:Y:S02]  /*5b30*/  @!P3 IMAD R7, R10.reuse, R7, R16 ;  /* 0x000000070a07b224 */ /* 0x040fe400078e0210 */
[----:B------:R-:W-:-:S05]  /*5b40*/  @!P3 IMAD.WIDE.U32 R8, R10, R6, R8 ;  /* 0x000000060a08b225 */ /* 0x000fca00078e0008 */
[----:B------:R-:W-:-:S04]  /*5b50*/  @!P3 IADD3 R7, R9, R7, RZ ;  /* 0x000000070907b210 */ /* 0x000fc80007ffe0ff */
[C---:B------:R-:W-:Y:S02]  /*5b60*/  @!P3 SHF.L.U64.HI R10, R8.reuse, 0x1, R7 ;  /* 0x00000001080ab819 */ /* 0x040fe40000010207 */
[----:B------:R-:W0:Y:S01]  /*5b70*/  @!P3 LDC.64 R6, c[0x0][0x230] ;  /* 0x00008c00ff06bb82 */ /* 0x000e220000000a00 */
[----:B------:R-:W-:-:S07]  /*5b80*/  @!P3 SHF.L.U32 R16, R8, 0x1, RZ ;  /* 0x000000010810b819 */ /* 0x000fce00000006ff */
[----:B------:R-:W1:Y:S01]  /*5b90*/  @!P3 LDC.64 R8, c[0x0][0x228] ;  /* 0x00008a00ff08bb82 */ /* 0x000e620000000a00 */
[----:B0-----:R-:W-:-:S04]  /*5ba0*/  @!P3 IADD3 R6, P2, R16, R6, RZ ;  /* 0x000000061006b210 */ /* 0x001fc80007f5e0ff */
[----:B------:R-:W-:Y:S02]  /*5bb0*/  @!P3 IADD3.X R7, R10, R7, RZ, P2, !PT ;  /* 0x000000070a07b210 */ /* 0x000fe400017fe4ff */
[----:B-1----:R-:W-:-:S04]  /*5bc0*/  @!P3 IADD3 R8, P2, R16, R8, RZ ;  /* 0x000000081008b210 */ /* 0x002fc80007f5e0ff */
[----:B------:R-:W-:Y:S02]  /*5bd0*/  @!P3 IADD3.X R9, R10, R9, RZ, P2, !PT ;  /* 0x000000090a09b210 */ /* 0x000fe400017fe4ff */
[----:B------:R-:W-:-:S13]  /*5be0*/  LOP3.LUT P2, RZ, R84, 0x8000000, RZ, 0xc0, !PT ;  /* 0x0800000054ff7812 */ /* 0x000fda000784c0ff */
[----:B------:R-:W-:Y:S02]  /*5bf0*/  @!P2 SHF.R.U32.HI R10, RZ, 0x10, R12 ;  /* 0x00000010ff0aa819 */ /* 0x000fe4000001160c */
[----:B--2---:R-:W-:-:S04]  /*5c00*/  PRMT R122, RZ, 0x7610, R122 ;  /* 0x00007610ff7a7816 */ /* 0x004fc8000000007a */
[----:B------:R-:W-:-:S05]  /*5c10*/  @!P2 PRMT R122, R10, 0x7610, R122 ;  /* 0x000076100a7aa816 */ /* 0x000fca000000007a */
[----:B------:R0:W-:Y:S04]  /*5c20*/  STL.S16 [R1+0x27a], R122 ;  /* 0x00027a7a01007387 */ /* 0x0001e80000100600 */
[----:B0-----:R-:W2:Y:S01]  /*5c30*/  LDL.LU R122, [R1+0x3dc] ;  /* 0x0003dc00017a7983 */ /* 0x001ea20000300800 */
[----:B------:R-:W-:Y:S02]  /*5c40*/  @!P2 SHF.R.U32.HI R10, RZ, 0x10, R15 ;  /* 0x00000010ff0aa819 */ /* 0x000fe4000001160f */
[----:B------:R-:W-:Y:S02]  /*5c50*/  @!P0 PRMT R90, R11, 0x7610, R90 ;  /* 0x000076100b5a8816 */ /* 0x000fe4000000005a */
[----:B------:R-:W-:-:S03]  /*5c60*/  LOP3.LUT P4, RZ, R85, 0x8000000, RZ, 0xc0, !PT ;  /* 0x0800000055ff7812 */ /* 0x000fc6000788c0ff */
[----:B------:R0:W-:Y:S02]  /*5c70*/  STL.S16 [R1+0x27e], R90 ;  /* 0x00027e5a01007387 */ /* 0x0001e40000100600 */
[----:B0-----:R-:W-:Y:S02]  /*5c80*/  HFMA2.MMA R90, -RZ, RZ, 0, 0 ;  /* 0x00000000ff5a7435 */ /* 0x001fe400000001ff */
[----:B------:R-:W-:Y:S04]  /*5c90*/  STL.S16 [R1+0x2a0], R101 ;  /* 0x0002a06501007387 */ /* 0x000fe80000100600 */
[----:B------:R0:W-:Y:S04]  /*5ca0*/  STL.S16 [R1+0x2c2], R100 ;  /* 0x0002c26401007387 */ /* 0x0001e80000100600 */
[----:B0-----:R-:W4:Y:S04]  /*5cb0*/  LDL.LU.64 R100, [R1+0x270] ;  /* 0x0002700001647983 */ /* 0x001f280000300a00 */
[----:B---3--:R-:W3:Y:S04]  /*5cc0*/  @!P4 LDG.E R90, desc[UR10][R118.64] ;  /* 0x0000000a765ac981 */ /* 0x008ee8000c1e1900 */
[----:B------:R-:W3:Y:S01]  /*5cd0*/  LDL.LU.64 R118, [R1+0x260] ;  /* 0x0002600001767983 */ /* 0x000ee20000300a00 */
[----:B--2---:R-:W-:-:S04]  /*5ce0*/  PRMT R122, RZ, 0x7610, R122 ;  /* 0x00007610ff7a7816 */ /* 0x004fc8000000007a */
[----:B------:R-:W-:-:S05]  /*5cf0*/  @!P2 PRMT R122, R10, 0x7610, R122 ;  /* 0x000076100a7aa816 */ /* 0x000fca000000007a */
[----:B------:R0:W-:Y:S04]  /*5d00*/  STL.S16 [R1+0x27c], R122 ;  /* 0x00027c7a01007387 */ /* 0x0001e80000100600 */
[----:B0-----:R-:W2:Y:S01]  /*5d10*/  LDL.LU R122, [R1+0x3d8] ;  /* 0x0003d800017a7983 */ /* 0x001ea20000300800 */
[----:B------:R-:W-:-:S04]  /*5d20*/  LOP3.LUT R85, R85, 0xfdffffff, RZ, 0xc0, !PT ;  /* 0xfdffffff55557812 */ /* 0x000fc800078ec0ff */
[----:B------:R-:W-:Y:S02]  /*5d30*/  @P3 LOP3.LUT R85, R85, 0x2000000, RZ, 0xfc, !PT ;  /* 0x0200000055553812 */ /* 0x000fe400078efcff */
[----:B------:R-:W-:Y:S02]  /*5d40*/  LOP3.LUT P3, RZ, R84, 0x10000000, RZ, 0xc0, !PT ;  /* 0x1000000054ff7812 */ /* 0x000fe4000786c0ff */
[----:B------:R-:W-:-:S04]  /*5d50*/  PRMT R10, RZ, 0x7610, R10 ;  /* 0x00007610ff0a7816 */ /* 0x000fc8000000000a */
[----:B------:R-:W-:-:S05]  /*5d60*/  @!P2 PRMT R10, R12, 0x7610, R10 ;  /* 0x000076100c0aa816 */ /* 0x000fca000000000a */
[----:B------:R0:W-:Y:S02]  /*5d70*/  STL.S16 [R1+0x26c], R10 ;  /* 0x00026c0a01007387 */ /* 0x0001e40000100600 */
[----:B0-----:R-:W-:Y:S02]  /*5d80*/  @!P3 SHF.R.U32.HI R10, RZ, 0x10, R14 ;  /* 0x00000010ff0ab819 */ /* 0x001fe4000001160e */
[----:B------:R-:W-:-:S04]  /*5d90*/  PRMT R91, RZ, 0x7610, R91 ;  /* 0x00007610ff5b7816 */ /* 0x000fc8000000005b */
[----:B------:R-:W-:Y:S02]  /*5da0*/  @!P2 PRMT R91, R15, 0x7610, R91 ;  /* 0x000076100f5ba816 */ /* 0x000fe4000000005b */
[----:B------:R-:W-:-:S03]  /*5db0*/  PRMT R93, RZ, 0x7610, R93 ;  /* 0x00007610ff5d7816 */ /* 0x000fc6000000005d */
[----:B------:R0:W-:Y:S01]  /*5dc0*/  STL.S16 [R1+0x26e], R91 ;  /* 0x00026e5b01007387 */ /* 0x0001e20000100600 */
[----:B------:R-:W-:Y:S02]  /*5dd0*/  PRMT R92, RZ, 0x7610, R92 ;  /* 0x00007610ff5c7816 */ /* 0x000fe4000000005c */
[----:B------:R-:W-:Y:S02]  /*5de0*/  @!P3 PRMT R93, R14, 0x7610, R93 ;  /* 0x000076100e5db816 */ /* 0x000fe4000000005d */
[----:B------:R-:W-:Y:S02]  /*5df0*/  LOP3.LUT P0, RZ, R85, 0x4000000, RZ, 0xc0, !PT ;  /* 0x0400000055ff7812 */ /* 0x000fe4000780c0ff */
[----:B0-----:R-:W-:Y:S01]  /*5e00*/  MOV R91, RZ ;  /* 0x000000ff005b7202 */ /* 0x001fe20000000f00 */
[----:B------:R0:W-:Y:S01]  /*5e10*/  STL.S16 [R1+0x278], R93 ;  /* 0x0002785d01007387 */ /* 0x0001e20000100600 */
[----:B------:R-:W-:-:S04]  /*5e20*/  @!P3 PRMT R92, R13, 0x7610, R92 ;  /* 0x000076100d5cb816 */ /* 0x000fc8000000005c */
[----:B----4-:R-:W4:Y:S01]  /*5e30*/  @!P4 LDG.E R91, desc[UR10][R116.64] ;  /* 0x0000000a745bc981 */ /* 0x010f22000c1e1900 */
[----:B------:R-:W-:Y:S01]  /*5e40*/  LOP3.LUT P4, RZ, R84, 0x4000000, RZ, 0xc0, !PT ;  /* 0x0400000054ff7812 */ /* 0x000fe2000788c0ff */
[----:B0-----:R-:W-:Y:S02]  /*5e50*/  HFMA2.MMA R93, -RZ, RZ, 0, 0 ;  /* 0x00000000ff5d7435 */ /* 0x001fe400000001ff */
[----:B------:R0:W-:Y:S04]  /*5e60*/  STL.S16 [R1+0x29a], R92 ;  /* 0x00029a5c01007387 */ /* 0x0001e80000100600 */
[----:B------:R1:W-:Y:S04]  /*5e70*/  STL [R1+0x2c], R14 ;  /* 0x00002c0e01007387 */ /* 0x0003e80000100800 */
[----:B------:R3:W-:Y:S01]  /*5e80*/  STL.64 [R1+0x3b8], R98 ;  /* 0x0003b86201007387 */ /* 0x0007e20000100a00 */
[----:B0-----:R-:W-:-:S03]  /*5e90*/  MOV R92, RZ ;  /* 0x000000ff005c7202 */ /* 0x001fc60000000f00 */
[----:B------:R0:W-:Y:S01]  /*5ea0*/  STL [R1+0x128], R15 ;  /* 0x0001280f01007387 */ /* 0x0001e20000100800 */
[----:B-1----:R-:W-:-:S03]  /*5eb0*/  IADD3 R14, R123, 0x198, RZ ;  /* 0x000001987b0e7810 */ /* 0x002fc60007ffe0ff */
[----:B------:R-:W4:Y:S01]  /*5ec0*/  @!P0 LDG.E R93, desc[UR10][R100.64] ;  /* 0x0000000a645d8981 */ /* 0x000f22000c1e1900 */
[----:B---3--:R-:W-:-:S03]  /*5ed0*/  PRMT R99, RZ, 0x7610, R99 ;  /* 0x00007610ff637816 */ /* 0x008fc60000000063 */
[----:B------:R-:W3:Y:S01]  /*5ee0*/  @!P0 LDG.E R92, desc[UR10][R118.64] ;  /* 0x0000000a765c8981 */ /* 0x000ee2000c1e1900 */
[----:B--2---:R-:W-:-:S03]  /*5ef0*/  PRMT R122, RZ, 0x7610, R122 ;  /* 0x00007610ff7a7816 */ /* 0x004fc6000000007a */
[----:B------:R-:W-:Y:S01]  /*5f00*/  STL [R1+0x28], R12 ;  /* 0x0000280c01007387 */ /* 0x000fe20000100800 */
[----:B------:R-:W-:-:S03]  /*5f10*/  @!P3 PRMT R122, R10, 0x7610, R122 ;  /* 0x000076100a7ab816 */ /* 0x000fc6000000007a */
[----:B------:R-:W-:Y:S04]  /*5f20*/  STL [R1+0x124], R11 ;  /* 0x0001240b01007387 */ /* 0x000fe80000100800 */
[----:B------:R1:W-:Y:S01]  /*5f30*/  STL.S16 [R1+0x298], R122 ;  /* 0x0002987a01007387 */ /* 0x0003e20000100600 */
[----:B0-----:R-:W-:-:S03]  /*5f40*/  SHF.R.S32.HI R15, RZ, 0x1f, R14 ;  /* 0x0000001fff0f7819 */ /* 0x001fc6000001140e */
[----:B------:R-:W-:Y:S01]  /*5f50*/  STL [R1+0x12c], R13 ;  /* 0x00012c0d01007387 */ /* 0x000fe20000100800 */
[----:B------:R-:W-:-:S03]  /*5f60*/  LOP3.LUT P5, RZ, R84, 0x40000000, RZ, 0xc0, !PT ;  /* 0x4000000054ff7812 */ /* 0x000fc600078ac0ff */
[----:B------:R-:W2:Y:S04]  /*5f70*/  LDL.LU.64 R118, [R1+0x290] ;  /* 0x0002900001767983 */ /* 0x000ea80000300a00 */
[----:B-1----:R-:W4:Y:S01]  /*5f80*/  LDL.LU R122, [R1+0x3c8] ;  /* 0x0003c800017a7983 */ /* 0x002f220000300800 */
[----:B------:R-:W-:Y:S02]  /*5f90*/  @!P3 SHF.R.U32.HI R10, RZ, 0x10, R13 ;  /* 0x00000010ff0ab819 */ /* 0x000fe4000001160d */
[----:B------:R-:W-:Y:S01]  /*5fa0*/  ISETP.GE.U32.AND P0, PT, R14, UR6, PT ;  /* 0x000000060e007c0c */ /* 0x000fe2000bf06070 */
[----:B------:R-:W-:Y:S01]  /*5fb0*/  STL [R1+0x30], R22 ;  /* 0x0000301601007387 */ /* 0x000fe20000100800 */
[----:B------:R-:W-:Y:S02]  /*5fc0*/  @!P3 PRMT R99, R10, 0x7610, R99 ;  /* 0x000076100a63b816 */ /* 0x000fe40000000063 */
[----:B------:R-:W-:Y:S01]  /*5fd0*/  PRMT R12, RZ, 0x7610, R12 ;  /* 0x00007610ff0c7816 */ /* 0x000fe2000000000c */
[----:B------:R-:W3:Y:S01]  /*5fe0*/  LDL.LU.64 R100, [R1+0x258] ;  /* 0x0002580001647983 */ /* 0x000ee20000300a00 */
[----:B------:R-:W-:-:S02]  /*5ff0*/  @!P4 SHF.R.U32.HI R10, RZ, 0x10, R22 ;  /* 0x00000010ff0ac819 */ /* 0x000fc40000011616 */
[----:B------:R-:W-:Y:S01]  /*6000*/  ISETP.GE.OR.EX P2, PT, R15, UR7, P1, P0 ;  /* 0x000000070f007c0c */ /* 0x000fe20008f46700 */
[----:B------:R-:W-:Y:S01]  /*6010*/  STL [R1+0x34], R18 ;  /* 0x0000341201007387 */ /* 0x000fe20000100800 */
[----:B------:R-:W-:Y:S02]  /*6020*/  @!P4 PRMT R12, R10, 0x7610, R12 ;  /* 0x000076100a0cc816 */ /* 0x000fe4000000000c */
[----:B------:R-:W-:Y:S02]  /*6030*/  PRMT R11, RZ, 0x7610, R11 ;  /* 0x00007610ff0b7816 */ /* 0x000fe4000000000b */
[----:B------:R-:W-:Y:S02]  /*6040*/  PRMT R95, RZ, 0x7610, R95 ;  /* 0x00007610ff5f7816 */ /* 0x000fe4000000005f */
[----:B------:R-:W-:Y:S01]  /*6050*/  PRMT R96, RZ, 0x7610, R96 ;  /* 0x00007610ff607816 */ /* 0x000fe20000000060 */
[----:B------:R-:W-:Y:S01]  /*6060*/  STL [R1+0x138], R19 ;  /* 0x0001381301007387 */ /* 0x000fe20000100800 */
[----:B------:R-:W-:-:S02]  /*6070*/  @!P4 SHF.R.U32.HI R10, RZ, 0x10, R17 ;  /* 0x00000010ff0ac819 */ /* 0x000fc40000011611 */
[----:B------:R-:W-:Y:S01]  /*6080*/  LOP3.LUT P6, RZ, R84, 0x80000000, RZ, 0xc0, !PT ;  /* 0x8000000054ff7812 */ /* 0x000fe200078cc0ff */
[----:B------:R-:W-:Y:S01]  /*6090*/  STL [R1+0x130], R17 ;  /* 0x0001301101007387 */ /* 0x000fe20000100800 */
[----:B------:R-:W-:Y:S02]  /*60a0*/  @!P4 PRMT R11, R10, 0x7610, R11 ;  /* 0x000076100a0bc816 */ /* 0x000fe4000000000b */
[----:B------:R-:W-:Y:S02]  /*60b0*/  PRMT R16, RZ, 0x7610, R16 ;  /* 0x00007610ff107816 */ /* 0x000fe40000000010 */
[----:B------:R-:W-:Y:S01]  /*60c0*/  PRMT R94, RZ, 0x7610, R94 ;  /* 0x00007610ff5e7816 */ /* 0x000fe2000000005e */
[----:B------:R0:W-:Y:S01]  /*60d0*/  STL.S16 [R1+0x274], R11 ;  /* 0x0002740b01007387 */ /* 0x0001e20000100600 */
[----:B------:R-:W-:-:S03]  /*60e0*/  PRMT R97, RZ, 0x7610, R97 ;  /* 0x00007610ff617816 */ /* 0x000fc60000000061 */
[----:B------:R-:W-:Y:S04]  /*60f0*/  STL [R1+0x3c], R28 ;  /* 0x00003c1c01007387 */ /* 0x000fe80000100800 */
[----:B------:R-:W-:Y:S01]  /*6100*/  STL [R1+0x13c], R23 ;  /* 0x00013c1701007387 */ /* 0x000fe20000100800 */
[----:B0-----:R-:W0:Y:S01]  /*6110*/  @!P2 LDC.64 R10, c[0x0][0x288] ;  /* 0x0000a200ff0aab82 */ /* 0x001e220000000a00 */
[----:B------:R-:W-:Y:S02]  /*6120*/  @!P2 MOV R13, R65 ;  /* 0x00000041000da202 */ /* 0x000fe40000000f00 */
[----:B------:R1:W-:Y:S04]  /*6130*/  STL.S16 [R1+0x272], R12 ;  /* 0x0002720c01007387 */ /* 0x0003e80000100600 */
[----:B------:R-:W-:Y:S04]  /*6140*/  STL [R1+0x40], R24 ;  /* 0x0000401801007387 */ /* 0x000fe80000100800 */
[----:B------:R-:W-:Y:S01]  /*6150*/  STL [R1+0x144], R25 ;  /* 0x0001441901007387 */ /* 0x000fe20000100800 */
[----:B-1----:R-:W-:-:S03]  /*6160*/  @!P2 MOV R12, R66 ;  /* 0x00000042000ca202 */ /* 0x002fc60000000f00 */
[----:B------:R-:W-:Y:S04]  /*6170*/  STL [R1+0x38], R20 ;  /* 0x0000381401007387 */ /* 0x000fe80000100800 */
[----:B------:R-:W-:Y:S01]  /*6180*/  STL [R1+0x134], R21 ;  /* 0x0001341501007387 */ /* 0x000fe20000100800 */
[----:B------:R-:W-:-:S03]  /*6190*/  PRMT R125, RZ, 0x7610, R125 ;  /* 0x00007610ff7d7816 */ /* 0x000fc6000000007d */
[----:B------:R-:W-:Y:S01]  /*61a0*/  STL [R1+0x148], R29 ;  /* 0x0001481d01007387 */ /* 0x000fe20000100800 */
[-C--:B0-----:R-:W-:Y:S02]  /*61b0*/  @!P2 IMAD R15, R15, R10.reuse, RZ ;  /* 0x0000000a0f0fa224 */ /* 0x081fe400078e02ff */
[C---:B------:R-:W-:Y:S01]  /*61c0*/  @!P2 IMAD.WIDE.U32 R12, R14.reuse, R10, R12 ;  /* 0x0000000a0e0ca225 */ /* 0x040fe200078e000c */
[----:B------:R-:W3:Y:S03]  /*61d0*/  LDL.LU.64 R116, [R1+0x3d0] ;  /* 0x0003d00001747983 */ /* 0x000ee60000300a00 */
[----:B------:R-:W-:-:S05]  /*61e0*/  @!P2 IMAD R11, R14, R11, R15 ;  /* 0x0000000b0e0ba224 */ /* 0x000fca00078e020f */
        /* <DEDUP_REMOVED lines=9> */
[----:B------:R-:W-:Y:S02]  /*6280*/  @!P5 SHF.R.U32.HI R14, RZ, 0x10, R18 ;  /* 0x00000010ff0ed819 */ /* 0x000fe40000011612 */
[----:B----4-:R-:W-:-:S04]  /*6290*/  PRMT R122, RZ, 0x7610, R122 ;  /* 0x00007610ff7a7816 */ /* 0x010fc8000000007a */
[----:B------:R-:W-:-:S05]  /*62a0*/  @!P5 PRMT R122, R14, 0x7610, R122 ;  /* 0x000076100e7ad816 */ /* 0x000fca000000007a */
[----:B------:R0:W-:Y:S04]  /*62b0*/  STL.S16 [R1+0x268], R122 ;  /* 0x0002687a01007387 */ /* 0x0001e80000100600 */
[----:B0-----:R-:W4:Y:S01]  /*62c0*/  LDL.LU R122, [R1+0x3c4] ;  /* 0x0003c400017a7983 */ /* 0x001f220000300800 */
[----:B------:R-:W-:Y:S02]  /*62d0*/  @!P5 SHF.R.U32.HI R14, RZ, 0x10, R21 ;  /* 0x00000010ff0ed819 */ /* 0x000fe40000011615 */
[----:B------:R-:W-:-:S04]  /*62e0*/  PRMT R98, RZ, 0x7610, R98 ;  /* 0x00007610ff627816 */ /* 0x000fc80000000062 */
[----:B------:R-:W-:Y:S02]  /*62f0*/  @!P4 PRMT R98, R22, 0x7610, R98 ;  /* 0x000076101662c816 */ /* 0x000fe40000000062 */
[----:B------:R-:W-:-:S04]  /*6300*/  PRMT R22, RZ, 0x7610, R22 ;  /* 0x00007610ff167816 */ /* 0x000fc80000000016 */
[----:B------:R-:W-:Y:S02]  /*6310*/  @!P4 PRMT R22, R17, 0x7610, R22 ;  /* 0x000076101116c816 */ /* 0x000fe40000000016 */
[----:B------:R-:W-:-:S03]  /*6320*/  LOP3.LUT P3, RZ, R85, 0x80000000, RZ, 0xc0, !PT ;  /* 0x8000000055ff7812 */ /* 0x000fc6000786c0ff */
[----:B------:R0:W-:Y:S02]  /*6330*/  STL.S16 [R1+0x266], R22 ;  /* 0x0002661601007387 */ /* 0x0001e40000100600 */
[----:B0-----:R-:W-:-:S10]  /*6340*/  HFMA2.MMA R22, -RZ, RZ, 0, 0 ;  /* 0x00000000ff167435 */ /* 0x001fd400000001ff */
[----:B--2---:R-:W2:Y:S04]  /*6350*/  @!P3 LDG.E R22, desc[UR10][R118.64] ;  /* 0x0000000a7616b981 */ /* 0x004ea8000c1e1900 */
[----:B------:R-:W2:Y:S01]  /*6360*/  LDL.LU.64 R118, [R1+0x250] ;  /* 0x0002500001767983 */ /* 0x000ea20000300a00 */
[----:B----4-:R-:W-:-:S04]  /*6370*/  PRMT R122, RZ, 0x7610, R122 ;  /* 0x00007610ff7a7816 */ /* 0x010fc8000000007a */
[----:B------:R-:W-:-:S05]  /*6380*/  @!P5 PRMT R122, R14, 0x7610, R122 ;  /* 0x000076100e7ad816 */ /* 0x000fca000000007a */
[----:B------:R0:W-:Y:S04]  /*6390*/  STL.S16 [R1+0x26a], R122 ;  /* 0x00026a7a01007387 */ /* 0x0001e80000100600 */
[----:B0-----:R-:W4:Y:S01]  /*63a0*/  LDL.LU R122, [R1+0x3c0] ;  /* 0x0003c000017a7983 */ /* 0x001f220000300800 */
[----:B------:R-:W-:-:S04]  /*63b0*/  PRMT R14, RZ, 0x7610, R14 ;  /* 0x00007610ff0e7816 */ /* 0x000fc8000000000e */
[----:B------:R-:W-:-:S05]  /*63c0*/  @!P5 PRMT R14, R18, 0x7610, R14 ;  /* 0x00007610120ed816 */ /* 0x000fca000000000e */
[----:B------:R0:W-:Y:S02]  /*63d0*/  STL.S16 [R1+0x260], R14 ;  /* 0x0002600e01007387 */ /* 0x0001e40000100600 */
[----:B0-----:R-:W-:Y:S02]  /*63e0*/  @!P6 SHF.R.U32.HI R14, RZ, 0x10, R20 ;  /* 0x00000010ff0ee819 */ /* 0x001fe40000011614 */
[----:B------:R-:W-:Y:S04]  /*63f0*/  STL.S16 [R1+0x29c], R99 ;  /* 0x00029c6301007387 */ /* 0x000fe80000100600 */
[----:B------:R0:W-:Y:S04]  /*6400*/  STL.S16 [R1+0x270], R98 ;  /* 0x0002706201007387 */ /* 0x0001e80000100600 */
[----:B0-----:R-:W2:Y:S01]  /*6410*/  LDL.LU.64 R98, [R1+0x2b0] ;  /* 0x0002b00001627983 */ /* 0x001ea20000300a00 */
[----:B------:R-:W-:-:S02]  /*6420*/  LOP3.LUT R85, R85, 0xffff7fff, RZ, 0xc0, !PT ;  /* 0xffff7fff55557812 */ /* 0x000fc400078ec0ff */
[----:B------:R-:W-:Y:S02]  /*6430*/  PRMT R18, RZ, 0x7610, R18 ;  /* 0x00007610ff127816 */ /* 0x000fe40000000012 */
[----:B------:R-:W-:Y:S02]  /*6440*/  @P2 LOP3.LUT R85, R85, 0x8000, RZ, 0xfc, !PT ;  /* 0x0000800055552812 */ /* 0x000fe400078efcff */
[----:B------:R-:W-:Y:S02]  /*6450*/  @!P6 PRMT R95, R20, 0x7610, R95 ;  /* 0x00007610145fe816 */ /* 0x000fe4000000005f */
[----:B------:R-:W-:Y:S02]  /*6460*/  @!P6 PRMT R18, R19, 0x7610, R18 ;  /* 0x000076101312e816 */ /* 0x000fe40000000012 */
[----:B------:R-:W-:Y:S01]  /*6470*/  LOP3.LUT P2, RZ, R85, 0x40000000, RZ, 0xc0, !PT ;  /* 0x4000000055ff7812 */ /* 0x000fe2000784c0ff */
[----:B------:R0:W-:Y:S04]  /*6480*/  STL.S16 [R1+0x264], R95 ;  /* 0x0002645f01007387 */ /* 0x0001e80000100600 */
[----:B------:R1:W-:Y:S01]  /*6490*/  STL.S16 [R1+0x290], R18 ;  /* 0x0002901201007387 */ /* 0x0003e20000100600 */
[----:B0-----:R-:W-:Y:S01]  /*64a0*/  HFMA2.MMA R95, -RZ, RZ, 0, 0 ;  /* 0x00000000ff5f7435 */ /* 0x001fe200000001ff */
[----:B-1----:R-:W-:-:S04]  /*64b0*/  IADD3 R18, R123, 0x1a0, RZ ;  /* 0x000001a07b127810 */ /* 0x002fc80007ffe0ff */
[----:B------:R-:W-:-:S05]  /*64c0*/  ISETP.GE.U32.AND P0, PT, R18, UR6, PT ;  /* 0x0000000612007c0c */ /* 0x000fca000bf06070 */
[----:B---3--:R-:W3:Y:S01]  /*64d0*/  @!P2 LDG.E R95, desc[UR10][R100.64] ;  /* 0x0000000a645fa981 */ /* 0x008ee2000c1e1900 */
[----:B------:R-:W-:Y:S02]  /*64e0*/  PRMT R15, RZ, 0x7610, R15 ;  /* 0x00007610ff0f7816 */ /* 0x000fe4000000000f */
[----:B----4-:R-:W-:Y:S01]  /*64f0*/  PRMT R122, RZ, 0x7610, R122 ;  /* 0x00007610ff7a7816 */ /* 0x010fe2000000007a */
[----:B------:R-:W4:Y:S03]  /*6500*/  LDL.LU.64 R100, [R1+0x3a8] ;  /* 0x0003a80001647983 */ /* 0x000f260000300a00 */
[----:B------:R-:W-:-:S05]  /*6510*/  @!P6 PRMT R122, R14, 0x7610, R122 ;  /* 0x000076100e7ae816 */ /* 0x000fca000000007a */
[----:B------:R0:W-:Y:S04]  /*6520*/  STL.S16 [R1+0x276], R122 ;  /* 0x0002767a01007387 */ /* 0x0001e80000100600 */
[----:B0-----:R-:W3:Y:S01]  /*6530*/  LDL.LU R122, [R1+0x3b0] ;  /* 0x0003b000017a7983 */ /* 0x001ee20000300800 */
[----:B------:R-:W-:-:S04]  /*6540*/  @!P6 SHF.R.U32.HI R14, RZ, 0x10, R19 ;  /* 0x00000010ff0ee819 */ /* 0x000fc80000011613 */
[----:B------:R-:W-:Y:S02]  /*6550*/  @!P6 PRMT R96, R14, 0x7610, R96 ;  /* 0x000076100e60e816 */ /* 0x000fe40000000060 */
[----:B------:R-:W-:-:S03]  /*6560*/  LOP3.LUT P6, RZ, R85, 0x100, RZ, 0xc0, !PT ;  /* 0x0000010055ff7812 */ /* 0x000fc600078cc0ff */
[----:B------:R0:W-:Y:S01]  /*6570*/  STL.S16 [R1+0x292], R96 ;  /* 0x0002926001007387 */ /* 0x0001e20000100600 */
[----:B------:R-:W-:Y:S02]  /*6580*/  SHF.R.S32.HI R19, RZ, 0x1f, R18 ;  /* 0x0000001fff137819 */ /* 0x000fe40000011412 */
[----:B0-----:R-:W-:-:S07]  /*6590*/  MOV R96, RZ ;  /* 0x000000ff00607202 */ /* 0x001fce0000000f00 */
[----:B------:R-:W-:Y:S01]  /*65a0*/  @!P6 SHF.R.U32.HI R14, RZ, 0x10, R28 ;  /* 0x00000010ff0ee819 */ /* 0x000fe2000001161c */
[----:B--2---:R-:W2:Y:S01]  /*65b0*/  @!P2 LDG.E R96, desc[UR10][R118.64] ;  /* 0x0000000a7660a981 */ /* 0x004ea2000c1e1900 */
[----:B------:R-:W-:Y:S02]  /*65c0*/  ISETP.GE.OR.EX P2, PT, R19, UR7, P1, P0 ;  /* 0x0000000713007c0c */ /* 0x000fe40008f46700 */
[----:B------:R-:W-:Y:S02]  /*65d0*/  @!P6 PRMT R16, R14, 0x7610, R16 ;  /* 0x000076100e10e816 */ /* 0x000fe40000000010 */
[----:B------:R-:W-:-:S04]  /*65e0*/  @!P6 SHF.R.U32.HI R14, RZ, 0x10, R23 ;  /* 0x00000010ff0ee819 */ /* 0x000fc80000011617 */
[----:B------:R-:W-:Y:S01]  /*65f0*/  @!P6 PRMT R15, R14, 0x7610, R15 ;  /* 0x000076100e0fe816 */ /* 0x000fe2000000000f */
[----:B------:R-:W4:Y:S04]  /*6600*/  LDL.LU.64 R118, [R1+0x288] ;  /* 0x0002880001767983 */ /* 0x000f280000300a00 */
[----:B------:R0:W-:Y:S02]  /*6610*/  STL.S16 [R1+0x294], R15 ;  /* 0x0002940f01007387 */ /* 0x0001e40000100600 */
[----:B0-----:R-:W0:Y:S01]  /*6620*/  @!P2 LDC.64 R14, c[0x0][0x288] ;  /* 0x0000a200ff0eab82 */ /* 0x001e220000000a00 */
[----:B------:R-:W-:-:S04]  /*6630*/  PRMT R17, RZ, 0x7610, R17 ;  /* 0x00007610ff117816 */ /* 0x000fc80000000011 */
[----:B------:R-:W-:Y:S01]  /*6640*/  @!P6 PRMT R17, R28, 0x7610, R17 ;  /* 0x000076101c11e816 */ /* 0x000fe20000000011 */
[----:B------:R1:W-:Y:S04]  /*6650*/  STL.S16 [R1+0x25e], R16 ;  /* 0x00025e1001007387 */ /* 0x0003e80000100600 */
[----:B------:R1:W-:Y:S02]  /*6660*/  STL.S16 [R1+0x25c], R17 ;  /* 0x00025c1101007387 */ /* 0x0003e40000100600 */
[----:B-1----:R-:W-:Y:S02]  /*6670*/  @!P2 MOV R16, R66 ;  /* 0x000000420010a202 */ /* 0x002fe40000000f00 */
[----:B------:R-:W-:Y:S01]  /*6680*/  @!P2 MOV R17, R65 ;  /* 0x000000410011a202 */ /* 0x000fe20000000f00 */
[----:B0-----:R-:W-:-:S02]  /*6690*/  @!P2 IMAD R19, R19, R14, RZ ;  /* 0x0000000e1313a224 */ /* 0x001fc400078e02ff */
[----:B------:R-:W-:-:S04]  /*66a0*/  @!P2 IMAD.WIDE.U32 R16, R18, R14, R16 ;  /* 0x0000000e1210a225 */ /* 0x000fc800078e0010 */
[----:B------:R-:W-:-:S05]  /*66b0*/  @!P2 IMAD R15, R18, R15, R19 ;  /* 0x0000000f120fa224 */ /* 0x000fca00078e0213 */
[----:B------:R-:W-:-:S04]  /*66c0*/  @!P2 IADD3 R15, R17, R15, RZ ;  /* 0x0000000f110fa210 */ /* 0x000fc80007ffe0ff */
[C---:B------:R-:W-:Y:S02]  /*66d0*/  @!P2 SHF.L.U64.HI R18, R16.reuse, 0x1, R15 ;  /* 0x000000011012a819 */ /* 0x040fe4000001020f */
[----:B------:R-:W0:Y:S01]  /*66e0*/  @!P2 LDC.64 R14, c[0x0][0x230] ;  /* 0x00008c00ff0eab82 */ /* 0x000e220000000a00 */
[----:B------:R-:W-:-:S07]  /*66f0*/  @!P2 SHF.L.U32 R19, R16, 0x1, RZ ;  /* 0x000000011013a819 */ /* 0x000fce00000006ff */
[----:B------:R-:W1:Y:S01]  /*6700*/  @!P2 LDC.64 R16, c[0x0][0x228] ;  /* 0x00008a00ff10ab82 */ /* 0x000e620000000a00 */
[----:B------:R-:W-:Y:S02]  /*6710*/  @!P5 PRMT R94, R21, 0x7610, R94 ;  /* 0x00007610155ed816 */ /* 0x000fe4000000005e */
[----:B------:R-:W-:Y:S02]  /*6720*/  LOP3.LUT P5, RZ, R85, 0x80, RZ, 0xc0, !PT ;  /* 0x0000008055ff7812 */ /* 0x000fe400078ac0ff */
[----:B0-----:R-:W-:-:S04]  /*6730*/  @!P2 IADD3 R14, P0, R19, R14, RZ ;  /* 0x0000000e130ea210 */ /* 0x001fc80007f1e0ff */
[----:B------:R-:W-:Y:S02]  /*6740*/  @!P2 IADD3.X R15, R18, R15, RZ, P0, !PT ;  /* 0x0000000f120fa210 */ /* 0x000fe400007fe4ff */
[----:B-1----:R-:W-:-:S04]  /*6750*/  @!P2 IADD3 R16, P0, R19, R16, RZ ;  /* 0x000000101310a210 */ /* 0x002fc80007f1e0ff */
[----:B------:R-:W-:Y:S02]  /*6760*/  @!P2 IADD3.X R17, R18, R17, RZ, P0, !PT ;  /* 0x000000111211a210 */ /* 0x000fe400007fe4ff */
[----:B------:R-:W-:Y:S01]  /*6770*/  @!P5 SHF.R.U32.HI R18, RZ, 0x10, R24 ;  /* 0x00000010ff12d819 */ /* 0x000fe20000011618 */
[----:B------:R0:W-:Y:S02]  /*6780*/  STL.S16 [R1+0x262], R94 ;  /* 0x0002625e01007387 */ /* 0x0001e40000100600 */
[----:B0-----:R-:W-:-:S06]  /*6790*/  MOV R94, RZ ;  /* 0x000000ff005e7202 */ /* 0x001fcc0000000f00 */
[----:B------:R0:W2:Y:S04]  /*67a0*/  @!P3 LDG.E R94, desc[UR10][R98.64] ;  /* 0x0000000a625eb981 */ /* 0x0000a8000c1e1900 */
[----:B------:R-:W0:Y:S01]  /*67b0*/  LDL.LU.64 R98, [R1+0x3b8] ;  /* 0x0003b80001627983 */ /* 0x000e220000300a00 */
[----:B---3--:R-:W-:-:S04]  /*67c0*/  PRMT R122, RZ, 0x7610, R122 ;  /* 0x00007610ff7a7816 */ /* 0x008fc8000000007a */
[----:B------:R-:W-:-:S05]  /*67d0*/  @!P5 PRMT R122, R18, 0x7610, R122 ;  /* 0x00007610127ad816 */ /* 0x000fca000000007a */
[----:B------:R1:W-:Y:S04]  /*67e0*/  STL.S16 [R1+0x258], R122 ;  /* 0x0002587a01007387 */ /* 0x0003e80000100600 */
[----:B-1----:R-:W3:Y:S01]  /*67f0*/  LDL.LU R122, [R1+0x39c] ;  /* 0x00039c00017a7983 */ /* 0x002ee20000300800 */
[----:B------:R-:W-:Y:S02]  /*6800*/  @!P5 SHF.R.U32.HI R18, RZ, 0x10, R27 ;  /* 0x00000010ff12d819 */ /* 0x000fe4000001161b */
[C---:B------:R-:W-:Y:S02]  /*6810*/  LOP3.LUT P3, RZ, R85.reuse, 0x40, RZ, 0xc0, !PT ;  /* 0x0000004055ff7812 */ /* 0x040fe4000786c0ff */
[C---:B------:R-:W-:Y:S02]  /*6820*/  LOP3.LUT P4, RZ, R85.reuse, 0x20000000, RZ, 0xc0, !PT ;  /* 0x2000000055ff7812 */ /* 0x040fe4000788c0ff */
[----:B------:R-:W-:-:S04]  /*6830*/  LOP3.LUT R85, R85, 0xffffffdf, RZ, 0xc0, !PT ;  /* 0xffffffdf55557812 */ /* 0x000fc800078ec0ff */
[----:B------:R-:W-:Y:S02]  /*6840*/  @P2 LOP3.LUT R85, R85, 0x20, RZ, 0xfc, !PT ;  /* 0x0000002055552812 */ /* 0x000fe400078efcff */
[----:B------:R-:W-:Y:S02]  /*6850*/  LOP3.LUT P2, RZ, R84, 0x4, RZ, 0xc0, !PT ;  /* 0x0000000454ff7812 */ /* 0x000fe4000784c0ff */
[----:B0-----:R-:W-:Y:S02]  /*6860*/  PRMT R98, RZ, 0x7610, R98 ;  /* 0x00007610ff627816 */ /* 0x001fe40000000062 */
[----:B------:R-:W-:-:S04]  /*6870*/  PRMT R28, RZ, 0x7610, R28 ;  /* 0x00007610ff1c7816 */ /* 0x000fc8000000001c */
[----:B------:R-:W-:Y:S02]  /*6880*/  @!P6 PRMT R28, R23, 0x7610, R28 ;  /* 0x00007610171ce816 */ /* 0x000fe4000000001c */
[----:B------:R-:W-:Y:S02]  /*6890*/  PRMT R23, RZ, 0x7610, R23 ;  /* 0x00007610ff177816 */ /* 0x000fe40000000017 */
[----:B---3--:R-:W-:-:S04]  /*68a0*/  PRMT R122, RZ, 0x7610, R122 ;  /* 0x00007610ff7a7816 */ /* 0x008fc8000000007a */
[----:B------:R-:W-:Y:S02]  /*68b0*/  @!P5 PRMT R122, R18, 0x7610, R122 ;  /* 0x00007610127ad816 */ /* 0x000fe4000000007a */
[----:B------:R-:W-:-:S04]  /*68c0*/  PRMT R18, RZ, 0x7610, R18 ;  /* 0x00007610ff127816 */ /* 0x000fc80000000012 */
[----:B------:R-:W-:-:S05]  /*68d0*/  @!P5 PRMT R18, R24, 0x7610, R18 ;  /* 0x000076101812d816 */ /* 0x000fca0000000012 */
[----:B------:R0:W-:Y:S02]  /*68e0*/  STL.S16 [R1+0x252], R18 ;  /* 0x0002521201007387 */ /* 0x0001e40000100600 */
[----:B0-----:R-:W-:-:S04]  /*68f0*/  @!P3 SHF.R.U32.HI R18, RZ, 0x10, R26 ;  /* 0x00000010ff12b819 */ /* 0x001fc8000001161a */
[----:B------:R-:W-:Y:S02]  /*6900*/  @!P3 PRMT R98, R18, 0x7610, R98 ;  /* 0x000076101262b816 */ /* 0x000fe40000000062 */
[----:B------:R-:W-:-:S04]  /*6910*/  @!P3 SHF.R.U32.HI R18, RZ, 0x10, R25 ;  /* 0x00000010ff12b819 */ /* 0x000fc80000011619 */
[----:B------:R-:W-:-:S05]  /*6920*/  @!P3 PRMT R97, R18, 0x7610, R97 ;  /* 0x000076101261b816 */ /* 0x000fca0000000061 */
[----:B------:R0:W-:Y:S02]  /*6930*/  STL.S16 [R1+0x28c], R97 ;  /* 0x00028c6101007387 */ /* 0x0001e40000100600 */
[----:B0-----:R-:W-:-:S10]  /*6940*/  HFMA2.MMA R97, -RZ, RZ, 0, 0 ;  /* 0x00000000ff617435 */ /* 0x001fd400000001ff */
[----:B------:R-:W3:Y:S04]  /*6950*/  @!P2 LDG.E R97, desc[UR10][R114.64] ;  /* 0x0000000a7261a981 */ /* 0x000ee8000c1e1900 */
[----:B------:R-:W2:Y:S01]  /*6960*/  LDL.LU.64 R114, [R1+0x240] ;  /* 0x0002400001727983 */ /* 0x000ea20000300a00 */
[----:B------:R-:W-:-:S05]  /*6970*/  @!P5 PRMT R23, R27, 0x7610, R23 ;  /* 0x000076101b17d816 */ /* 0x000fca0000000017 */
[----:B------:R0:W-:Y:S02]  /*6980*/  STL.S16 [R1+0x254], R23 ;  /* 0x0002541701007387 */ /* 0x0001e40000100600 */
[----:B0-----:R-:W-:-:S06]  /*6990*/  MOV R23, RZ ;  /* 0x000000ff00177202 */ /* 0x001fcc0000000f00 */
[----:B------:R-:W3:Y:S04]  /*69a0*/  @!P4 LDG.E R23, desc[UR10][R120.64] ;  /* 0x0000000a7817c981 */ /* 0x000ee8000c1e1900 */
[----:B------:R-:W3:Y:S01]  /*69b0*/  LDL.LU.64 R120, [R1+0x390] ;  /* 0x0003900001787983 */ /* 0x000ee20000300a00 */
[----:B------:R-:W-:-:S04]  /*69c0*/  PRMT R24, RZ, 0x7610, R24 ;  /* 0x00007610ff187816 */ /* 0x000fc80000000018 */
[----:B------:R-:W-:Y:S02]  /*69d0*/  @!P3 PRMT R24, R26, 0x7610, R24 ;  /* 0x000076101a18b816 */ /* 0x000fe40000000018 */
[----:B------:R-:W-:-:S03]  /*69e0*/  PRMT R18, RZ, 0x7610, R18 ;  /* 0x00007610ff127816 */ /* 0x000fc60000000012 */
[----:B------:R0:W-:Y:S01]  /*69f0*/  STL.S16 [R1+0x250], R24 ;  /* 0x0002501801007387 */ /* 0x0001e20000100600 */
[----:B------:R-:W-:Y:S02]  /*6a00*/  @!P3 PRMT R18, R25, 0x7610, R18 ;  /* 0x000076101912b816 */ /* 0x000fe40000000012 */
[----:B0-----:R-:W-:-:S04]  /*6a10*/  IADD3 R24, R123, 0x1a8, RZ ;  /* 0x000001a87b187810 */ /* 0x001fc80007ffe0ff */
[----:B------:R-:W-:Y:S02]  /*6a20*/  SHF.R.S32.HI R25, RZ, 0x1f, R24 ;  /* 0x0000001fff197819 */ /* 0x000fe40000011418 */
[----:B------:R-:W-:-:S04]  /*6a30*/  ISETP.GE.U32.AND P0, PT, R24, UR6, PT ;  /* 0x0000000618007c0c */ /* 0x000fc8000bf06070 */
[----:B------:R-:W-:Y:S02]  /*6a40*/  ISETP.GE.OR.EX P6, PT, R25, UR7, P1, P0 ;  /* 0x0000000719007c0c */ /* 0x000fe40008fc6700 */
[----:B------:R-:W-:Y:S01]  /*6a50*/  LOP3.LUT P0, RZ, R85, 0x800, RZ, 0xc0, !PT ;  /* 0x0000080055ff7812 */ /* 0x000fe2000780c0ff */
[----:B------:R0:W-:Y:S01]  /*6a60*/  STL.S16 [R1+0x28a], R18 ;  /* 0x00028a1201007387 */ /* 0x0001e20000100600 */
[----:B------:R-:W-:Y:S02]  /*6a70*/  PRMT R20, RZ, 0x7610, R20 ;  /* 0x00007610ff147816 */ /* 0x000fe40000000014 */
[----:B------:R-:W-:-:S09]  /*6a80*/  PRMT R19, RZ, 0x7610, R19 ;  /* 0x00007610ff137816 */ /* 0x000fd20000000013 */
[----:B0-----:R-:W-:-:S04]  /*6a90*/  @!P0 SHF.R.U32.HI R18, RZ, 0x10, R33 ;  /* 0x00000010ff128819 */ /* 0x001fc80000011621 */
[----:B------:R-:W-:Y:S02]  /*6aa0*/  @!P0 PRMT R20, R18, 0x7610, R20 ;  /* 0x0000761012148816 */ /* 0x000fe40000000014 */
[----:B------:R-:W-:-:S04]  /*6ab0*/  @!P0 SHF.R.U32.HI R18, RZ, 0x10, R29 ;  /* 0x00000010ff128819 */ /* 0x000fc8000001161d */
[----:B------:R-:W-:-:S05]  /*6ac0*/  @!P0 PRMT R19, R18, 0x7610, R19 ;  /* 0x0000761012138816 */ /* 0x000fca0000000013 */
[----:B------:R0:W-:Y:S02]  /*6ad0*/  STL.S16 [R1+0x24c], R19 ;  /* 0x00024c1301007387 */ /* 0x0001e40000100600 */
[----:B0-----:R-:W0:Y:S01]  /*6ae0*/  @!P6 LDC.64 R18, c[0x0][0x288] ;  /* 0x0000a200ff12eb82 */ /* 0x001e220000000a00 */
[----:B------:R-:W-:-:S04]  /*6af0*/  PRMT R21, RZ, 0x7610, R21 ;  /* 0x00007610ff157816 */ /* 0x000fc80000000015 */
[----:B------:R-:W-:Y:S01]  /*6b00*/  @!P0 PRMT R21, R33, 0x7610, R21 ;  /* 0x0000761021158816 */ /* 0x000fe20000000015 */
[----:B------:R1:W-:Y:S04]  /*6b10*/  STL.S16 [R1+0x24a], R20 ;  /* 0x00024a1401007387 */ /* 0x0003e80000100600 */
[----:B------:R4:W-:Y:S01]  /*6b20*/  STL.S16 [R1+0x248], R21 ;  /* 0x0002481501007387 */ /* 0x0009e20000100600 */
[----:B-1----:R-:W-:Y:S02]  /*6b30*/  @!P6 MOV R20, R66 ;  /* 0x000000420014e202 */ /* 0x002fe40000000f00 */
[----:B----4-:R-:W-:Y:S01]  /*6b40*/  @!P6 MOV R21, R65 ;  /* 0x000000410015e202 */ /* 0x010fe20000000f00 */
[-C--:B0-----:R-:W-:Y:S02]  /*6b50*/  @!P6 IMAD R25, R25, R18.reuse, RZ ;  /* 0x000000121919e224 */ /* 0x081fe400078e02ff */
[----:B------:R-:W-:-:S04]  /*6b60*/  @!P6 IMAD.WIDE.U32 R20, R24, R18, R20 ;  /* 0x000000121814e225 */ /* 0x000fc800078e0014 */
[----:B------:R-:W-:-:S05]  /*6b70*/  @!P6 IMAD R19, R24, R19, R25 ;  /* 0x000000131813e224 */ /* 0x000fca00078e0219 */
[----:B------:R-:W-:-:S04]  /*6b80*/  @!P6 IADD3 R19, R21, R19, RZ ;  /* 0x000000131513e210 */ /* 0x000fc80007ffe0ff */
[C---:B------:R-:W-:Y:S02]  /*6b90*/  @!P6 SHF.L.U64.HI R24, R20.reuse, 0x1, R19 ;  /* 0x000000011418e819 */ /* 0x040fe40000010213 */
[----:B------:R-:W0:Y:S01]  /*6ba0*/  @!P6 LDC.64 R18, c[0x0][0x230] ;  /* 0x00008c00ff12eb82 */ /* 0x000e220000000a00 */
[----:B------:R-:W-:-:S07]  /*6bb0*/  @!P6 SHF.L.U32 R25, R20, 0x1, RZ ;  /* 0x000000011419e819 */ /* 0x000fce00000006ff */
[----:B------:R-:W1:Y:S01]  /*6bc0*/  @!P6 LDC.64 R20, c[0x0][0x228] ;  /* 0x00008a00ff14eb82 */ /* 0x000e620000000a00 */
[----:B------:R4:W-:Y:S04]  /*6bd0*/  STL.S16 [R1+0x256], R28 ;  /* 0x0002561c01007387 */ /* 0x0009e80000100600 */
[----:B------:R4:W-:Y:S02]  /*6be0*/  STL.S16 [R1+0x288], R98 ;  /* 0x0002886201007387 */ /* 0x0009e40000100600 */
[----:B----4-:R-:W-:Y:S01]  /*6bf0*/  HFMA2.MMA R28, -RZ, RZ, 0, 0 ;  /* 0x00000000ff1c7435 */ /* 0x010fe200000001ff */
[----:B------:R-:W-:Y:S02]  /*6c00*/  MOV R98, RZ ;  /* 0x000000ff00627202 */ /* 0x000fe40000000f00 */
[----:B0-----:R-:W-:-:S07]  /*6c10*/  @!P6 IADD3 R18, P0, R25, R18, RZ ;  /* 0x000000121912e210 */ /* 0x001fce0007f1e0ff */
[----:B------:R-:W4:Y:S01]  /*6c20*/  @!P4 LDG.E R28, desc[UR10][R118.64] ;  /* 0x0000000a761cc981 */ /* 0x000f22000c1e1900 */
[----:B------:R-:W-:-:S03]  /*6c30*/  LOP3.LUT P4, RZ, R85, 0x400, RZ, 0xc0, !PT ;  /* 0x0000040055ff7812 */ /* 0x000fc6000788c0ff */
[----:B------:R0:W4:Y:S01]  /*6c40*/  @!P2 LDG.E R98, desc[UR10][R72.64] ;  /* 0x0000000a4862a981 */ /* 0x000122000c1e1900 */
[C---:B------:R-:W-:Y:S02]  /*6c50*/  LOP3.LUT P2, RZ, R85.reuse, 0x200, RZ, 0xc0, !PT ;  /* 0x0000020055ff7812 */ /* 0x040fe4000784c0ff */
[----:B------:R-:W-:Y:S02]  /*6c60*/  LOP3.LUT R85, R85, 0xffffffef, RZ, 0xc0, !PT ;  /* 0xffffffef55557812 */ /* 0x000fe400078ec0ff */
[C---:B------:R-:W-:Y:S02]  /*6c70*/  @!P6 IADD3.X R19, R24.reuse, R19, RZ, P0, !PT ;  /* 0x000000131813e210 */ /* 0x040fe400007fe4ff */
[----:B------:R-:W-:Y:S01]  /*6c80*/  PRMT R99, RZ, 0x7610, R99 ;  /* 0x00007610ff637816 */ /* 0x000fe20000000063 */
[----:B------:R0:W-:Y:S01]  /*6c90*/  STL.S16 [R1+0x25a], R122 ;  /* 0x00025a7a01007387 */ /* 0x0001e20000100600 */
[----:B-1----:R-:W-:Y:S02]  /*6ca0*/  @!P6 IADD3 R20, P0, R25, R20, RZ ;  /* 0x000000141914e210 */ /* 0x002fe40007f1e0ff */
[----:B------:R-:W-:Y:S01]  /*6cb0*/  @P6 LOP3.LUT R85, R85, 0x10, RZ, 0xfc, !PT ;  /* 0x0000001055556812 */ /* 0x000fe200078efcff */
[----:B------:R-:W4:Y:S01]  /*6cc0*/  LDL.LU.64 R118, [R1+0x3a0] ;  /* 0x0003a00001767983 */ /* 0x000f220000300a00 */
[----:B------:R-:W-:-:S02]  /*6cd0*/  @!P6 IADD3.X R21, R24, R21, RZ, P0, !PT ;  /* 0x000000151815e210 */ /* 0x000fc400007fe4ff */
[----:B------:R-:W-:Y:S02]  /*6ce0*/  LOP3.LUT P0, RZ, R85, 0x800, RZ, 0xc0, !PT ;  /* 0x0000080055ff7812 */ /* 0x000fe4000780c0ff */
[----:B------:R-:W-:Y:S01]  /*6cf0*/  LOP3.LUT P3, RZ, R84, 0x2, RZ, 0xc0, !PT ;  /* 0x0000000254ff7812 */ /* 0x000fe2000786c0ff */
[----:B0-----:R-:W4:Y:S10]  /*6d00*/  LDL.LU R122, [R1+0x398] ;  /* 0x00039800017a7983 */ /* 0x001f340000300800 */
[----:B------:R-:W-:Y:S01]  /*6d10*/  @!P0 PRMT R125, R29, 0x7610, R125 ;  /* 0x000076101d7d8816 */ /* 0x000fe2000000007d */
[----:B------:R-:W-:-:S10]  /*6d20*/  HFMA2.MMA R29, -RZ, RZ, 0, 0 ;  /* 0x00000000ff1d7435 */ /* 0x000fd400000001ff */
[----:B--2---:R0:W2:Y:S04]  /*6d30*/  @!P3 LDG.E R29, desc[UR10][R114.64] ;  /* 0x0000000a721db981 */ /* 0x0040a8000c1e1900 */
[----:B------:R-:W0:Y:S01]  /*6d40*/  LDL.LU.64 R114, [R1+0x388] ;  /* 0x0003880001727983 */ /* 0x000e220000300a00 */
[----:B------:R-:W-:Y:S02]  /*6d50*/  MOV R72, R102 ;  /* 0x0000006600487202 */ /* 0x000fe40000000f00 */
[----:B------:R-:W-:Y:S02]  /*6d60*/  MOV R73, R103 ;  /* 0x0000006700497202 */ /* 0x000fe40000000f00 */
[----:B---3--:R-:W-:Y:S02]  /*6d70*/  MOV R102, R120 ;  /* 0x0000007800667202 */ /* 0x008fe40000000f00 */
[----:B------:R-:W-:-:S02]  /*6d80*/  MOV R103, R121 ;  /* 0x0000007900677202 */ /* 0x000fc40000000f00 */
[----:B------:R-:W3:Y:S01]  /*6d90*/  LDL.LU.64 R120, [R1+0x230] ;  /* 0x0002300001787983 */ /* 0x000ee20000300a00 */
[----:B------:R-:W-:Y:S02]  /*6da0*/  @!P4 SHF.R.U32.HI R24, RZ, 0x10, R30 ;  /* 0x00000010ff18c819 */ /* 0x000fe4000001161e */
[----:B0-----:R-:W-:-:S04]  /*6db0*/  PRMT R115, RZ, 0x7610, R115 ;  /* 0x00007610ff737816 */ /* 0x001fc80000000073 */
[----:B------:R-:W-:Y:S02]  /*6dc0*/  @!P4 PRMT R115, R24, 0x7610, R115 ;  /* 0x000076101873c816 */ /* 0x000fe40000000073 */
[----:B------:R-:W-:-:S04]  /*6dd0*/  @!P4 SHF.R.U32.HI R24, RZ, 0x10, R32 ;  /* 0x00000010ff18c819 */ /* 0x000fc80000011620 */
[----:B------:R-:W-:Y:S02]  /*6de0*/  @!P4 PRMT R99, R24, 0x7610, R99 ;  /* 0x000076101863c816 */ /* 0x000fe40000000063 */
[----:B------:R-:W-:-:S04]  /*6df0*/  PRMT R24, RZ, 0x7610, R24 ;  /* 0x00007610ff187816 */ /* 0x000fc80000000018 */
[----:B------:R-:W-:Y:S02]  /*6e00*/  @!P4 PRMT R24, R32, 0x7610, R24 ;  /* 0x000076102018c816 */ /* 0x000fe40000000018 */
[----:B------:R-:W-:-:S03]  /*6e10*/  PRMT R114, RZ, 0x7610, R114 ;  /* 0x00007610ff727816 */ /* 0x000fc60000000072 */
[----:B------:R0:W-:Y:S02]  /*6e20*/  STL.S16 [R1+0x23a], R24 ;  /* 0x00023a1801007387 */ /* 0x0001e40000100600 */
[----:B0-----:R-:W-:-:S04]  /*6e30*/  @!P2 SHF.R.U32.HI R24, RZ, 0x10, R35 ;  /* 0x00000010ff18a819 */ /* 0x001fc80000011623 */
[----:B------:R-:W-:Y:S01]  /*6e40*/  @!P2 PRMT R114, R24, 0x7610, R114 ;  /* 0x000076101872a816 */ /* 0x000fe20000000072 */
[----:B------:R-:W-:Y:S04]  /*6e50*/  STL.S16 [R1+0x238], R115 ;  /* 0x0002387301007387 */ /* 0x000fe80000100600 */
[----:B------:R0:W-:Y:S04]  /*6e60*/  STL.S16 [R1+0x242], R114 ;  /* 0x0002427201007387 */ /* 0x0001e80000100600 */
[----:B0-----:R-:W4:Y:S04]  /*6e70*/  LDL.LU.64 R114, [R1+0x218] ;  /* 0x0002180001727983 */ /* 0x001f280000300a00 */
[----:B------:R0:W-:Y:S02]  /*6e80*/  STL.S16 [R1+0x240], R99 ;  /* 0x0002406301007387 */ /* 0x0001e40000100600 */
[----:B0-----:R-:W-:-:S06]  /*6e90*/  MOV R99, RZ ;  /* 0x000000ff00637202 */ /* 0x001fcc0000000f00 */
[----:B---3--:R-:W3:Y:S04]  /*6ea0*/  @!P3 LDG.E R99, desc[UR10][R120.64] ;  /* 0x0000000a7863b981 */ /* 0x008ee8000c1e1900 */
[----:B------:R-:W2:Y:S01]  /*6eb0*/  LDL.LU.64 R120, [R1+0x380] ;  /* 0x0003800001787983 */ /* 0x000ea20000300a00 */
[----:B------:R-:W-:Y:S02]  /*6ec0*/  PRMT R101, RZ, 0x7610, R101 ;  /* 0x00007610ff657816 */ /* 0x000fe40000000065 */
[----:B------:R-:W-:Y:S02]  /*6ed0*/  @!P2 SHF.R.U32.HI R24, RZ, 0x10, R31 ;  /* 0x00000010ff18a819 */ /* 0x000fe4000001161f */
[----:B------:R-:W-:Y:S02]  /*6ee0*/  PRMT R100, RZ, 0x7610, R100 ;  /* 0x00007610ff647816 */ /* 0x000fe40000000064 */
[----:B------:R-:W-:-:S02]  /*6ef0*/  LOP3.LUT P5, RZ, R84, 0x1, RZ, 0xc0, !PT ;  /* 0x0000000154ff7812 */ /* 0x000fc400078ac0ff */
[----:B------:R-:W-:Y:S02]  /*6f00*/  LOP3.LUT R84, R84, 0xff7fffff, RZ, 0xc0, !PT ;  /* 0xff7fffff54547812 */ /* 0x000fe400078ec0ff */
[----:B------:R-:W-:Y:S02]  /*6f10*/  @!P2 PRMT R101, R24, 0x7610, R101 ;  /* 0x000076101865a816 */ /* 0x000fe40000000065 */
[----:B------:R-:W-:Y:S02]  /*6f20*/  @!P2 PRMT R100, R35, 0x7610, R100 ;  /* 0x000076102364a816 */ /* 0x000fe40000000064 */
[----:B------:R-:W-:Y:S02]  /*6f30*/  PRMT R125, R125, 0x5410, RZ ;  /* 0x000054107d7d7816 */ /* 0x000fe400000000ff */
[----:B------:R-:W-:Y:S01]  /*6f40*/  @P6 LOP3.LUT R84, R84, 0x800000, RZ, 0xfc, !PT ;  /* 0x0080000054546812 */ /* 0x000fe200078efcff */
[----:B------:R-:W-:Y:S01]  /*6f50*/  STL.S16 [R1+0x246], R101 ;  /* 0x0002466501007387 */ /* 0x000fe20000100600 */
[----:B------:R-:W-:-:S03]  /*6f60*/  @!P4 PRMT R125, R125, 0x5410, R30 ;  /* 0x000054107d7dc816 */ /* 0x000fc6000000001e */
[----:B------:R0:W-:Y:S01]  /*6f70*/  STL.S16 [R1+0x23e], R100 ;  /* 0x00023e6401007387 */ /* 0x0001e20000100600 */
[----:B------:R-:W-:Y:S02]  /*6f80*/  LOP3.LUT P4, RZ, R84, 0x40, RZ, 0xc0, !PT ;  /* 0x0000004054ff7812 */ /* 0x000fe4000788c0ff */
[----:B0-----:R-:W-:-:S06]  /*6f90*/  CS2R R100, SRZ ;  /* 0x0000000000647805 */ /* 0x001fcc000001ff00 */
[----:B------:R0:W3:Y:S02]  /*6fa0*/  @!P5 LDG.E R100, desc[UR10][R72.64] ;  /* 0x0000000a4864d981 */ /* 0x0000e4000c1e1900 */
[----:B0-----:R-:W-:Y:S02]  /*6fb0*/  MOV R72, R102 ;  /* 0x0000006600487202 */ /* 0x001fe40000000f00 */
[----:B------:R-:W-:Y:S02]  /*6fc0*/  MOV R73, R103 ;  /* 0x0000006700497202 */ /* 0x000fe40000000f00 */
[----:B------:R-:W-:-:S06]  /*6fd0*/  CS2R R102, SRZ ;  /* 0x0000000000667805 */ /* 0x000fcc000001ff00 */
[----:B------:R-:W3:Y:S04]  /*6fe0*/  @!P4 LDG.E R103, desc[UR10][R72.64] ;  /* 0x0000000a4867c981 */ /* 0x000ee8000c1e1900 */
[----:B------:R-:W3:Y:S01]  /*6ff0*/  LDL.LU.64 R72, [R1+0x370] ;  /* 0x0003700001487983 */ /* 0x000ee20000300a00 */
[----:B------:R-:W-:-:S03]  /*7000*/  LOP3.LUT R84, R84, 0xfeffffff, RZ, 0xc0, !PT ;  /* 0xfeffffff54547812 */ /* 0x000fc600078ec0ff */
[----:B------:R0:W-:Y:S01]  /*7010*/  STL [R1+0x4c], R30 ;  /* 0x00004c1e01007387 */ /* 0x0001e20000100800 */
[----:B------:R-:W-:Y:S02]  /*7020*/  @P5 LOP3.LUT R84, R84, 0x1000000, RZ, 0xfc, !PT ;  /* 0x0100000054545812 */ /* 0x000fe400078efcff */
[----:B0-----:R-:W-:-:S04]  /*7030*/  PRMT R30, RZ, 0x7610, R30 ;  /* 0x00007610ff1e7816 */ /* 0x001fc8000000001e */
[----:B------:R-:W-:Y:S01]  /*7040*/  @!P2 PRMT R30, R31, 0x7610, R30 ;  /* 0x000076101f1ea816 */ /* 0x000fe2000000001e */
[----:B------:R-:W-:Y:S04]  /*7050*/  STL [R1+0x150], R31 ;  /* 0x0001501f01007387 */ /* 0x000fe80000100800 */
[----:B------:R0:W-:Y:S04]  /*7060*/  STL.S16 [R1+0x244], R30 ;  /* 0x0002441e01007387 */ /* 0x0001e80000100600 */
[----:B------:R1:W-:Y:S01]  /*7070*/  STL [R1+0x44], R26 ;  /* 0x0000441a01007387 */ /* 0x0003e20000100800 */
[----:B0-----:R-:W-:-:S04]  /*7080*/  IADD3 R30, R123, 0x1b0, RZ ;  /* 0x000001b07b1e7810 */ /* 0x001fc80007ffe0ff */
[----:B------:R-:W-:Y:S02]  /*7090*/  SHF.R.S32.HI R31, RZ, 0x1f, R30 ;  /* 0x0000001fff1f7819 */ /* 0x000fe4000001141e */
[----:B------:R-:W-:Y:S02]  /*70a0*/  ISETP.GE.U32.AND P0, PT, R30, UR6, PT ;  /* 0x000000061e007c0c */ /* 0x000fe4000bf06070 */
[----:B-1----:R-:W-:Y:S02]  /*70b0*/  PRMT R26, RZ, 0x7610, R26 ;  /* 0x00007610ff1a7816 */ /* 0x002fe4000000001a */
[----:B------:R-:W-:Y:S02]  /*70c0*/  ISETP.GE.OR.EX P6, PT, R31, UR7, P1, P0 ;  /* 0x000000071f007c0c */ /* 0x000fe40008fc6700 */
[----:B------:R-:W-:Y:S01]  /*70d0*/  PRMT R25, RZ, 0x7610, R25 ;  /* 0x00007610ff197816 */ /* 0x000fe20000000019 */
[----:B------:R0:W-:Y:S02]  /*70e0*/  STL [R1+0x140], R27 ;  /* 0x0001401b01007387 */ /* 0x0001e40000100800 */
[----:B0-----:R-:W-:-:S02]  /*70f0*/  PRMT R27, RZ, 0x7610, R27 ;  /* 0x00007610ff1b7816 */ /* 0x001fc4000000001b */
[----:B----4-:R-:W4:Y:S04]  /*7100*/  @!P4 LDG.E R102, desc[UR10][R114.64] ;  /* 0x0000000a7266c981 */ /* 0x010f28000c1e1900 */
[----:B------:R-:W4:Y:S04]  /*7110*/  LDL.LU.64 R114, [R1+0x378] ;  /* 0x0003780001727983 */ /* 0x000f280000300a00 */
[----:B--2---:R0:W2:Y:S01]  /*7120*/  @!P5 LDG.E R101, desc[UR10][R120.64] ;  /* 0x0000000a7865d981 */ /* 0x0040a2000c1e1900 */
[----:B------:R-:W-:-:S13]  /*7130*/  LOP3.LUT P5, RZ, R85, 0x4000, RZ, 0xc0, !PT ;  /* 0x0000400055ff7812 */ /* 0x000fda00078ac0ff */
[----:B------:R-:W-:-:S04]  /*7140*/  @!P5 SHF.R.U32.HI R24, RZ, 0x10, R36 ;  /* 0x00000010ff18d819 */ /* 0x000fc80000011624 */
[----:B------:R-:W-:Y:S02]  /*7150*/  @!P5 PRMT R26, R24, 0x7610, R26 ;  /* 0x00007610181ad816 */ /* 0x000fe4000000001a */
[----:B------:R-:W-:-:S04]  /*7160*/  @!P5 SHF.R.U32.HI R24, RZ, 0x10, R34 ;  /* 0x00000010ff18d819 */ /* 0x000fc80000011622 */
[----:B------:R-:W-:-:S05]  /*7170*/  @!P5 PRMT R25, R24, 0x7610, R25 ;  /* 0x000076101819d816 */ /* 0x000fca0000000019 */
[----:B------:R1:W-:Y:S02]  /*7180*/  STL.S16 [R1+0x24e], R25 ;  /* 0x00024e1901007387 */ /* 0x0003e40000100600 */
[----:B-1----:R-:W1:Y:S01]  /*7190*/  @!P6 LDC.64 R24, c[0x0][0x288] ;  /* 0x0000a200ff18eb82 */ /* 0x002e620000000a00 */
[----:B------:R-:W-:Y:S01]  /*71a0*/  @!P5 PRMT R27, R36, 0x7610, R27 ;  /* 0x00007610241bd816 */ /* 0x000fe2000000001b */
[----:B------:R0:W-:Y:S04]  /*71b0*/  STL.S16 [R1+0x222], R26 ;  /* 0x0002221a01007387 */ /* 0x0001e80000100600 */
[----:B------:R0:W-:Y:S02]  /*71c0*/  STL.S16 [R1+0x220], R27 ;  /* 0x0002201b01007387 */ /* 0x0001e40000100600 */
[----:B0-----:R-:W-:-:S02]  /*71d0*/  @!P6 MOV R26, R66 ;  /* 0x00000042001ae202 */ /* 0x001fc40000000f00 */
[----:B------:R-:W-:Y:S01]  /*71e0*/  @!P6 MOV R27, R65 ;  /* 0x00000041001be202 */ /* 0x000fe20000000f00 */
[-C--:B-1----:R-:W-:Y:S02]  /*71f0*/  @!P6 IMAD R31, R31, R24.reuse, RZ ;  /* 0x000000181f1fe224 */ /* 0x082fe400078e02ff */
[----:B------:R-:W-:-:S04]  /*7200*/  @!P6 IMAD.WIDE.U32 R26, R30, R24, R26 ;  /* 0x000000181e1ae225 */ /* 0x000fc800078e001a */
[----:B------:R-:W-:-:S05]  /*7210*/  @!P6 IMAD R25, R30, R25, R31 ;  /* 0x000000191e19e224 */ /* 0x000fca00078e021f */
[----:B------:R-:W-:-:S04]  /*7220*/  @!P6 IADD3 R25, R27, R25, RZ ;  /* 0x000000191b19e210 */ /* 0x000fc80007ffe0ff */
[C---:B------:R-:W-:Y:S02]  /*7230*/  @!P6 SHF.L.U64.HI R30, R26.reuse, 0x1, R25 ;  /* 0x000000011a1ee819 */ /* 0x040fe40000010219 */
[----:B------:R-:W0:Y:S01]  /*7240*/  @!P6 LDC.64 R24, c[0x0][0x230] ;  /* 0x00008c00ff18eb82 */ /* 0x000e220000000a00 */
[----:B------:R-:W-:-:S07]  /*7250*/  @!P6 SHF.L.U32 R31, R26, 0x1, RZ ;  /* 0x000000011a1fe819 */ /* 0x000fce00000006ff */
[----:B------:R-:W1:Y:S01]  /*7260*/  @!P6 LDC.64 R26, c[0x0][0x228] ;  /* 0x00008a00ff1aeb82 */ /* 0x000e620000000a00 */
[C---:B------:R-:W-:Y:S02]  /*7270*/  LOP3.LUT P3, RZ, R85.reuse, 0x2000, RZ, 0xc0, !PT ;  /* 0x0000200055ff7812 */ /* 0x040fe4000786c0ff */
[----:B------:R-:W-:Y:S02]  /*7280*/  LOP3.LUT P2, RZ, R85, 0x1000, RZ, 0xc0, !PT ;  /* 0x0000100055ff7812 */ /* 0x000fe4000784c0ff */
[----:B------:R-:W-:Y:S02]  /*7290*/  PRMT R121, R121, 0x5410, RZ ;  /* 0x0000541079797816 */ /* 0x000fe400000000ff */
[----:B0-----:R-:W-:-:S04]  /*72a0*/  @!P6 IADD3 R24, P0, R31, R24, RZ ;  /* 0x000000181f18e210 */ /* 0x001fc80007f1e0ff */
[C---:B------:R-:W-:Y:S02]  /*72b0*/  @!P6 IADD3.X R25, R30.reuse, R25, RZ, P0, !PT ;  /* 0x000000191e19e210 */ /* 0x040fe400007fe4ff */
[----:B-1----:R-:W-:Y:S02]  /*72c0*/  @!P6 IADD3 R26, P0, R31, R26, RZ ;  /* 0x0000001a1f1ae210 */ /* 0x002fe40007f1e0ff */
[----:B------:R-:W-:Y:S02]  /*72d0*/  PRMT R120, RZ, 0x7610, R120 ;  /* 0x00007610ff787816 */ /* 0x000fe40000000078 */
[----:B------:R-:W-:Y:S02]  /*72e0*/  @!P6 IADD3.X R27, R30, R27, RZ, P0, !PT ;  /* 0x0000001b1e1be210 */ /* 0x000fe400007fe4ff */
[----:B------:R-:W-:Y:S02]  /*72f0*/  @!P3 SHF.R.U32.HI R30, RZ, 0x10, R37 ;  /* 0x00000010ff1eb819 */ /* 0x000fe40000011625 */
[----:B------:R-:W-:-:S02]  /*7300*/  @!P5 PRMT R120, R34, 0x7610, R120 ;  /* 0x000076102278d816 */ /* 0x000fc40000000078 */
[----:B------:R-:W-:Y:S02]  /*7310*/  @!P3 PRMT R121, R121, 0x5410, R30 ;  /* 0x000054107979b816 */ /* 0x000fe4000000001e */
[----:B------:R-:W-:Y:S02]  /*7320*/  PRMT R124, R124, 0x5410, RZ ;  /* 0x000054107c7c7816 */ /* 0x000fe400000000ff */
[----:B------:R-:W-:Y:S02]  /*7330*/  @!P3 SHF.R.U32.HI R30, RZ, 0x10, R38 ;  /* 0x00000010ff1eb819 */ /* 0x000fe40000011626 */
[----:B------:R-:W-:Y:S01]  /*7340*/  LOP3.LUT R85, R85, 0xfffffff7, RZ, 0xc0, !PT ;  /* 0xfffffff755557812 */ /* 0x000fe200078ec0ff */
[----:B------:R0:W-:Y:S01]  /*7350*/  STL [R1+0x54], R36 ;  /* 0x0000542401007387 */ /* 0x0001e20000100800 */
[----:B------:R-:W-:Y:S02]  /*7360*/  @!P3 PRMT R124, R124, 0x5410, R30 ;  /* 0x000054107c7cb816 */ /* 0x000fe4000000001e */
[----:B------:R-:W-:Y:S01]  /*7370*/  PRMT R120, R120, 0x5410, RZ ;  /* 0x0000541078787816 */ /* 0x000fe200000000ff */
[----:B------:R1:W-:Y:S01]  /*7380*/  STL [R1+0x154], R34 ;  /* 0x0001542201007387 */ /* 0x0003e20000100800 */
[----:B------:R-:W-:-:S02]  /*7390*/  PRMT R122, R122, 0x5410, RZ ;  /* 0x000054107a7a7816 */ /* 0x000fc400000000ff */
[----:B------:R-:W-:Y:S02]  /*73a0*/  @P6 LOP3.LUT R85, R85, 0x8, RZ, 0xfc, !PT ;  /* 0x0000000855556812 */ /* 0x000fe400078efcff */
[----:B------:R-:W-:Y:S02]  /*73b0*/  @!P2 SHF.R.U32.HI R30, RZ, 0x10, R39 ;  /* 0x00000010ff1ea819 */ /* 0x000fe40000011627 */
[----:B0-----:R-:W-:Y:S02]  /*73c0*/  PRMT R36, RZ, 0x7610, R36 ;  /* 0x00007610ff247816 */ /* 0x001fe40000000024 */
[----:B-1----:R-:W-:Y:S01]  /*73d0*/  PRMT R34, RZ, 0x7610, R34 ;  /* 0x00007610ff227816 */ /* 0x002fe20000000022 */
[----:B------:R0:W-:Y:S01]  /*73e0*/  STL [R1+0x50], R35 ;  /* 0x0000502301007387 */ /* 0x0001e20000100800 */
[----:B------:R-:W-:Y:S02]  /*73f0*/  @!P3 PRMT R120, R120, 0x5410, R37 ;  /* 0x000054107878b816 */ /* 0x000fe40000000025 */
[----:B------:R-:W-:-:S02]  /*7400*/  @!P3 PRMT R122, R122, 0x5410, R38 ;  /* 0x000054107a7ab816 */ /* 0x000fc40000000026 */
[----:B------:R-:W-:Y:S02]  /*7410*/  LOP3.LUT P3, RZ, R85, 0x40000, RZ, 0xc0, !PT ;  /* 0x0004000055ff7812 */ /* 0x000fe4000786c0ff */
[----:B------:R-:W-:Y:S02]  /*7420*/  @!P2 PRMT R36, R30, 0x7610, R36 ;  /* 0x000076101e24a816 */ /* 0x000fe40000000024 */
[----:B------:R-:W-:Y:S02]  /*7430*/  @!P2 SHF.R.U32.HI R30, RZ, 0x10, R82 ;  /* 0x00000010ff1ea819 */ /* 0x000fe40000011652 */
[----:B0-----:R-:W-:Y:S02]  /*7440*/  PRMT R35, RZ, 0x7610, R35 ;  /* 0x00007610ff237816 */ /* 0x001fe40000000023 */
[----:B------:R-:W-:Y:S02]  /*7450*/  @!P2 PRMT R34, R82, 0x7610, R34 ;  /* 0x000076105222a816 */ /* 0x000fe40000000022 */
[----:B------:R-:W-:-:S03]  /*7460*/  @!P2 PRMT R35, R30, 0x7610, R35 ;  /* 0x000076101e23a816 */ /* 0x000fc60000000023 */
[----:B------:R0:W-:Y:S01]  /*7470*/  STL.S16 [R1+0x214], R34 ;  /* 0x0002142201007387 */ /* 0x0001e20000100600 */
[----:B------:R-:W-:-:S03]  /*7480*/  PRMT R124, RZ, 0x7610, R124 ;  /* 0x00007610ff7c7816 */ /* 0x000fc6000000007c */
[----:B------:R1:W-:Y:S01]  /*7490*/  STL.S16 [R1+0x216], R35 ;  /* 0x0002162301007387 */ /* 0x0003e20000100600 */
[----:B0-----:R-:W-:-:S03]  /*74a0*/  IADD3 R34, R123, 0x1b8, RZ ;  /* 0x000001b87b227810 */ /* 0x001fc60007ffe0ff */
[----:B------:R0:W-:Y:S01]  /*74b0*/  STL [R1+0x14c], R32 ;  /* 0x00014c2001007387 */ /* 0x0001e20000100800 */
[----:B------:R-:W-:Y:S02]  /*74c0*/  @!P3 SHF.R.U32.HI R30, RZ, 0x10, R83 ;  /* 0x00000010ff1eb819 */ /* 0x000fe40000011653 */
[----:B-1----:R-:W-:Y:S02]  /*74d0*/  SHF.R.S32.HI R35, RZ, 0x1f, R34 ;  /* 0x0000001fff237819 */ /* 0x002fe40000011422 */
[----:B------:R-:W-:Y:S02]  /*74e0*/  ISETP.GE.U32.AND P0, PT, R34, UR6, PT ;  /* 0x0000000622007c0c */ /* 0x000fe4000bf06070 */
[----:B------:R-:W-:Y:S02]  /*74f0*/  @!P2 PRMT R124, R39, 0x7610, R124 ;  /* 0x00007610277ca816 */ /* 0x000fe4000000007c */
[----:B0-----:R-:W-:Y:S02]  /*7500*/  PRMT R32, RZ, 0x7610, R32 ;  /* 0x00007610ff207816 */ /* 0x001fe40000000020 */
[----:B------:R-:W-:-:S02]  /*7510*/  ISETP.GE.OR.EX P2, PT, R35, UR7, P1, P0 ;  /* 0x0000000723007c0c */ /* 0x000fc40008f46700 */
[----:B------:R-:W-:Y:S02]  /*7520*/  @!P3 PRMT R32, R30, 0x7610, R32 ;  /* 0x000076101e20b816 */ /* 0x000fe40000000020 */
[----:B------:R-:W-:Y:S02]  /*7530*/  PRMT R31, RZ, 0x7610, R31 ;  /* 0x00007610ff1f7816 */ /* 0x000fe4000000001f */
[----:B------:R-:W-:-:S04]  /*7540*/  @!P3 SHF.R.U32.HI R30, RZ, 0x10, R86 ;  /* 0x00000010ff1eb819 */ /* 0x000fc80000011656 */
[----:B------:R-:W-:-:S05]  /*7550*/  @!P3 PRMT R31, R30, 0x7610, R31 ;  /* 0x000076101e1fb816 */ /* 0x000fca000000001f */
[----:B------:R0:W-:Y:S02]  /*7560*/  STL.S16 [R1+0x21a], R31 ;  /* 0x00021a1f01007387 */ /* 0x0001e40000100600 */
[----:B0-----:R-:W0:Y:S02]  /*7570*/  @!P2 LDC.64 R30, c[0x0][0x288] ;  /* 0x0000a200ff1eab82 */ /* 0x001e240000000a00 */
[----:B------:R1:W-:Y:S02]  /*7580*/  STL [R1+0x48], R33 ;  /* 0x0000482101007387 */ /* 0x0003e40000100800 */
[----:B-1----:R-:W-:-:S04]  /*7590*/  PRMT R33, RZ, 0x7610, R33 ;  /* 0x00007610ff217816 */ /* 0x002fc80000000021 */
[----:B------:R-:W-:Y:S01]  /*75a0*/  @!P3 PRMT R33, R83, 0x7610, R33 ;  /* 0x000076105321b816 */ /* 0x000fe20000000021 */
[----:B------:R1:W-:Y:S04]  /*75b0*/  STL.S16 [R1+0x218], R32 ;  /* 0x0002182001007387 */ /* 0x0003e80000100600 */
[----:B------:R3:W-:Y:S01]  /*75c0*/  STL.S16 [R1+0x210], R33 ;  /* 0x0002102101007387 */ /* 0x0007e20000100600 */
[----:B0-----:R-:W-:Y:S01]  /*75d0*/  @!P2 IMAD R35, R35, R30, RZ ;  /* 0x0000001e2323a224 */ /* 0x001fe200078e02ff */
[----:B-1----:R-:W-:Y:S02]  /*75e0*/  @!P2 MOV R32, R66 ;  /* 0x000000420020a202 */ /* 0x002fe40000000f00 */
[----:B---3--:R-:W-:Y:S01]  /*75f0*/  @!P2 MOV R33, R65 ;  /* 0x000000410021a202 */ /* 0x008fe20000000f00 */
[----:B------:R-:W-:-:S02]  /*7600*/  @!P2 IMAD R31, R34, R31, R35 ;  /* 0x0000001f221fa224 */ /* 0x000fc400078e0223 */
[----:B------:R-:W-:-:S05]  /*7610*/  @!P2 IMAD.WIDE.U32 R32, R34, R30, R32 ;  /* 0x0000001e2220a225 */ /* 0x000fca00078e0020 */
[----:B------:R-:W-:Y:S02]  /*7620*/  @!P2 IADD3 R31, R33, R31, RZ ;  /* 0x0000001f211fa210 */ /* 0x000fe40007ffe0ff */
[----:B------:R-:W-:Y:S02]  /*7630*/  LOP3.LUT P6, RZ, R84, 0x20, RZ, 0xc0, !PT ;  /* 0x0000002054ff7812 */ /* 0x000fe400078cc0ff */
[C---:B------:R-:W-:Y:S02]  /*7640*/  @!P2 SHF.L.U64.HI R34, R32.reuse, 0x1, R31 ;  /* 0x000000012022a819 */ /* 0x040fe4000001021f */
[----:B------:R-:W0:Y:S01]  /*7650*/  @!P2 LDC.64 R30, c[0x0][0x230] ;  /* 0x00008c00ff1eab82 */ /* 0x000e220000000a00 */
[----:B------:R1:W-:Y:S01]  /*7660*/  STL [R1+0x158], R38 ;  /* 0x0001582601007387 */ /* 0x0003e20000100800 */
[----:B------:R-:W-:-:S06]  /*7670*/  @!P2 SHF.L.U32 R35, R32, 0x1, RZ ;  /* 0x000000012023a819 */ /* 0x000fcc00000006ff */
[----:B------:R-:W3:Y:S01]  /*7680*/  @!P2 LDC.64 R32, c[0x0][0x228] ;  /* 0x00008a00ff20ab82 */ /* 0x000ee20000000a00 */
[----:B-1----:R-:W-:Y:S01]  /*7690*/  HFMA2.MMA R38, -RZ, RZ, 0, 0 ;  /* 0x00000000ff267435 */ /* 0x002fe200000001ff */
[C---:B------:R-:W-:Y:S02]  /*76a0*/  LOP3.LUT P5, RZ, R84.reuse, 0x10, RZ, 0xc0, !PT ;  /* 0x0000001054ff7812 */ /* 0x040fe400078ac0ff */
[----:B------:R-:W-:-:S07]  /*76b0*/  LOP3.LUT R84, R84, 0xfdffffff, RZ, 0xc0, !PT ;  /* 0xfdffffff54547812 */ /* 0x000fce00078ec0ff */
[----:B------:R1:W2:Y:S01]  /*76c0*/  @!P6 LDG.E R38, desc[UR10][R72.64] ;  /* 0x0000000a4826e981 */ /* 0x0002a2000c1e1900 */
[----:B------:R-:W-:Y:S02]  /*76d0*/  @P6 LOP3.LUT R84, R84, 0x2000000, RZ, 0xfc, !PT ;  /* 0x0200000054546812 */ /* 0x000fe400078efcff */
[----:B-1----:R-:W-:Y:S02]  /*76e0*/  CS2R R72, SRZ ;  /* 0x0000000000487805 */ /* 0x002fe4000001ff00 */
[----:B0-----:R-:W-:-:S04]  /*76f0*/  @!P2 IADD3 R30, P0, R35, R30, RZ ;  /* 0x0000001e231ea210 */ /* 0x001fc80007f1e0ff */
[----:B----4-:R0:W4:Y:S01]  /*7700*/  @!P6 LDG.E R72, desc[UR10][R114.64] ;  /* 0x0000000a7248e981 */ /* 0x010122000c1e1900 */
[----:B------:R-:W-:Y:S02]  /*7710*/  LOP3.LUT P6, RZ, R85, 0x20000, RZ, 0xc0, !PT ;  /* 0x0002000055ff7812 */ /* 0x000fe400078cc0ff */
[C---:B------:R-:W-:Y:S01]  /*7720*/  @!P2 IADD3.X R31, R34.reuse, R31, RZ, P0, !PT ;  /* 0x0000001f221fa210 */ /* 0x040fe200007fe4ff */
[----:B------:R1:W-:Y:S01]  /*7730*/  STL [R1+0x5c], R39 ;  /* 0x00005c2701007387 */ /* 0x0003e20000100800 */
[----:B---3--:R-:W-:Y:S02]  /*7740*/  @!P2 IADD3 R32, P0, R35, R32, RZ ;  /* 0x000000202320a210 */ /* 0x008fe40007f1e0ff */
[C---:B------:R-:W-:Y:S01]  /*7750*/  LOP3.LUT P4, RZ, R85.reuse, 0x10000, RZ, 0xc0, !PT ;  /* 0x0001000055ff7812 */ /* 0x040fe2000788c0ff */
[----:B------:R-:W-:Y:S01]  /*7760*/  STL [R1+0x15c], R82 ;  /* 0x00015c5201007387 */ /* 0x000fe20000100800 */
[----:B------:R-:W-:Y:S02]  /*7770*/  LOP3.LUT R85, R85, 0xfffffffb, RZ, 0xc0, !PT ;  /* 0xfffffffb55557812 */ /* 0x000fe400078ec0ff */
[----:B0-----:R-:W-:Y:S01]  /*7780*/  PRMT R114, RZ, 0x7610, R114 ;  /* 0x00007610ff727816 */ /* 0x001fe20000000072 */
[----:B------:R0:W-:Y:S01]  /*7790*/  STL [R1+0x60], R83 ;  /* 0x0000605301007387 */ /* 0x0001e20000100800 */
[----:B-1----:R-:W-:Y:S01]  /*77a0*/  HFMA2.MMA R39, -RZ, RZ, 0, 0 ;  /* 0x00000000ff277435 */ /* 0x002fe200000001ff */
[----:B------:R-:W-:-:S02]  /*77b0*/  @!P2 IADD3.X R33, R34, R33, RZ, P0, !PT ;  /* 0x000000212221a210 */ /* 0x000fc400007fe4ff */
[----:B------:R1:W-:Y:S01]  /*77c0*/  STL [R1+0x64], R62 ;  /* 0x0000643e01007387 */ /* 0x0003e20000100800 */
[----:B------:R-:W-:Y:S02]  /*77d0*/  PRMT R115, R115, 0x5410, RZ ;  /* 0x0000541073737816 */ /* 0x000fe400000000ff */
[----:B------:R-:W-:Y:S01]  /*77e0*/  @!P6 SHF.R.U32.HI R34, RZ, 0x10, R62 ;  /* 0x00000010ff22e819 */ /* 0x000fe2000001163e */
[----:B------:R-:W3:Y:S01]  /*77f0*/  @!P5 LDG.E R73, desc[UR10][R116.64] ;  /* 0x0000000a7449d981 */ /* 0x000ee2000c1e1900 */
[----:B------:R-:W-:Y:S02]  /*7800*/  @P2 LOP3.LUT R85, R85, 0x4, RZ, 0xfc, !PT ;  /* 0x0000000455552812 */ /* 0x000fe400078efcff */
[----:B------:R-:W-:Y:S01]  /*7810*/  @!P3 PRMT R114, R86, 0x7610, R114 ;  /* 0x000076105672b816 */ /* 0x000fe20000000072 */
[----:B------:R0:W3:Y:S01]  /*7820*/  @!P5 LDG.E R39, desc[UR10][R118.64] ;  /* 0x0000000a7627d981 */ /* 0x0000e2000c1e1900 */
[----:B------:R-:W-:Y:S02]  /*7830*/  LOP3.LUT P2, RZ, R84, 0x200, RZ, 0xc0, !PT ;  /* 0x0000020054ff7812 */ /* 0x000fe4000784c0ff */
[----:B------:R-:W-:-:S02]  /*7840*/  @!P6 PRMT R115, R115, 0x5410, R34 ;  /* 0x000054107373e816 */ /* 0x000fc40000000022 */
[----:B------:R-:W-:Y:S02]  /*7850*/  @!P6 SHF.R.U32.HI R34, RZ, 0x10, R63 ;  /* 0x00000010ff22e819 */ /* 0x000fe4000001163f */
[----:B------:R-:W-:Y:S02]  /*7860*/  PRMT R114, R114, 0x5410, RZ ;  /* 0x0000541072727816 */ /* 0x000fe400000000ff */
[----:B0-----:R-:W-:Y:S02]  /*7870*/  PRMT R119, RZ, 0x7610, R119 ;  /* 0x00007610ff777816 */ /* 0x001fe40000000077 */
[----:B------:R-:W-:Y:S02]  /*7880*/  LOP3.LUT P3, RZ, R85, 0x200000, RZ, 0xc0, !PT ;  /* 0x0020000055ff7812 */ /* 0x000fe4000786c0ff */
[----:B------:R-:W-:Y:S02]  /*7890*/  CS2R R82, SRZ ;  /* 0x0000000000527805 */ /* 0x000fe4000001ff00 */
[----:B------:R-:W-:-:S02]  /*78a0*/  @!P6 PRMT R119, R34, 0x7610, R119 ;  /* 0x000076102277e816 */ /* 0x000fc40000000077 */
[----:B------:R-:W-:Y:S02]  /*78b0*/  PRMT R118, R118, 0x5410, RZ ;  /* 0x0000541076767816 */ /* 0x000fe400000000ff */
[----:B------:R-:W-:Y:S01]  /*78c0*/  @!P6 PRMT R114, R114, 0x5410, R62 ;  /* 0x000054107272e816 */ /* 0x000fe2000000003e */
[----:B------:R0:W-:Y:S01]  /*78d0*/  STL [R1+0x164], R63 ;  /* 0x0001643f01007387 */ /* 0x0001e20000100800 */
[----:B------:R-:W-:Y:S02]  /*78e0*/  PRMT R117, RZ, 0x7610, R117 ;  /* 0x00007610ff757816 */ /* 0x000fe40000000075 */
[----:B------:R-:W-:Y:S01]  /*78f0*/  @!P4 SHF.R.U32.HI R34, RZ, 0x10, R70 ;  /* 0x00000010ff22c819 */ /* 0x000fe20000011646 */
[----:B------:R0:W3:Y:S01]  /*7900*/  @!P2 LDG.E R82, desc[UR10][R108.64] ;  /* 0x0000000a6c52a981 */ /* 0x0000e2000c1e1900 */
[----:B-1----:R-:W-:Y:S02]  /*7910*/  IADD3 R62, R123, 0x1c0, RZ ;  /* 0x000001c07b3e7810 */ /* 0x002fe40007ffe0ff */
[----:B------:R-:W-:Y:S01]  /*7920*/  @!P6 PRMT R118, R118, 0x5410, R63 ;  /* 0x000054107676e816 */ /* 0x000fe2000000003f */
[----:B------:R1:W3:Y:S01]  /*7930*/  @!P2 LDG.E R83, desc[UR10][R112.64] ;  /* 0x0000000a7053a981 */ /* 0x0002e2000c1e1900 */
[----:B------:R-:W-:-:S02]  /*7940*/  @!P4 PRMT R117, R34, 0x7610, R117 ;  /* 0x000076102275c816 */ /* 0x000fc40000000075 */
[----:B0-----:R-:W-:Y:S02]  /*7950*/  SHF.R.S32.HI R63, RZ, 0x1f, R62 ;  /* 0x0000001fff3f7819 */ /* 0x001fe4000001143e */
[----:B------:R-:W-:Y:S02]  /*7960*/  ISETP.GE.U32.AND P0, PT, R62, UR6, PT ;  /* 0x000000063e007c0c */ /* 0x000fe4000bf06070 */
[----:B------:R-:W-:Y:S02]  /*7970*/  PRMT R119, R119, 0x5410, RZ ;  /* 0x0000541077777816 */ /* 0x000fe400000000ff */
[----:B------:R-:W-:Y:S02]  /*7980*/  @!P4 SHF.R.U32.HI R34, RZ, 0x10, R71 ;  /* 0x00000010ff22c819 */ /* 0x000fe40000011647 */
[----:B------:R-:W-:Y:S02]  /*7990*/  PRMT R109, RZ, 0x5410, RZ ;  /* 0x00005410ff6d7816 */ /* 0x000fe400000000ff */
[----:B------:R-:W-:-:S02]  /*79a0*/  ISETP.GE.OR.EX P2, PT, R63, UR7, P1, P0 ;  /* 0x000000073f007c0c */ /* 0x000fc40008f46700 */
[----:B------:R-:W-:Y:S02]  /*79b0*/  @!P4 PRMT R119, R119, 0x5410, R34 ;  /* 0x000054107777c816 */ /* 0x000fe40000000022 */
[----:B------:R-:W-:Y:S02]  /*79c0*/  @!P3 SHF.R.U32.HI R34, RZ, 0x10, R74 ;  /* 0x00000010ff22b819 */ /* 0x000fe4000001164a */
[----:B------:R-:W-:Y:S02]  /*79d0*/  @!P3 PRMT R109, R74, 0x7610, R109 ;  /* 0x000076104a6db816 */ /* 0x000fe4000000006d */
[----:B-1----:R-:W-:Y:S02]  /*79e0*/  PRMT R112, R112, 0x5410, RZ ;  /* 0x0000541070707816 */ /* 0x002fe400000000ff */
[----:B------:R-:W-:Y:S02]  /*79f0*/  @!P3 PRMT R109, R109, 0x5410, R34 ;  /* 0x000054106d6db816 */ /* 0x000fe40000000022 */
[----:B------:R-:W-:-:S04]  /*7a00*/  @!P3 SHF.R.U32.HI R34, RZ, 0x10, R75 ;  /* 0x00000010ff22b819 */ /* 0x000fc8000001164b */
[----:B------:R-:W-:Y:S02]  /*7a10*/  @!P3 PRMT R112, R112, 0x5410, R34 ;  /* 0x000054107070b816 */ /* 0x000fe40000000022 */
[----:B------:R-:W0:Y:S01]  /*7a20*/  @!P2 LDC.64 R34, c[0x0][0x288] ;  /* 0x0000a200ff22ab82 */ /* 0x000e220000000a00 */
[----:B------:R1:W-:Y:S04]  /*7a30*/  STL [R1+0x58], R37 ;  /* 0x0000582501007387 */ /* 0x0003e80000100800 */
[----:B------:R1:W-:Y:S02]  /*7a40*/  STL.S16 [R1+0x212], R36 ;  /* 0x0002122401007387 */ /* 0x0003e40000100600 */
[----:B-1----:R-:W-:Y:S02]  /*7a50*/  @!P2 MOV R37, R65 ;  /* 0x000000410025a202 */ /* 0x002fe40000000f00 */
        /* <DEDUP_REMOVED lines=10> */
[----:B------:R-:W-:Y:S02]  /*7b00*/  PRMT R116, R116, 0x5410, RZ ;  /* 0x0000541074747816 */ /* 0x000fe400000000ff */
[----:B------:R-:W-:Y:S01]  /*7b10*/  PRMT R117, R117, 0x5410, RZ ;  /* 0x0000541075757816 */ /* 0x000fe200000000ff */
[----:B------:R0:W-:Y:S01]  /*7b20*/  STL [R1+0x160], R86 ;  /* 0x0001605601007387 */ /* 0x0001e20000100800 */
[----:B------:R-:W-:Y:S02]  /*7b30*/  @!P4 PRMT R116, R116, 0x5410, R70 ;  /* 0x000054107474c816 */ /* 0x000fe40000000046 */
[----:B------:R-:W-:Y:S02]  /*7b40*/  @!P4 PRMT R117, R117, 0x5410, R71 ;  /* 0x000054107575c816 */ /* 0x000fe40000000047 */
[----:B0-----:R-:W-:-:S02]  /*7b50*/  @!P2 IADD3 R34, P0, R63, R34, RZ ;  /* 0x000000223f22a210 */ /* 0x001fc40007f1e0ff */
[----:B------:R-:W-:Y:S02]  /*7b60*/  PRMT R86, RZ, 0x7610, R86 ;  /* 0x00007610ff567816 */ /* 0x000fe40000000056 */
[----:B------:R-:W-:Y:S02]  /*7b70*/  @!P2 IADD3.X R35, R62, R35, RZ, P0, !PT ;  /* 0x000000233e23a210 */ /* 0x000fe400007fe4ff */
[----:B------:R-:W-:Y:S02]  /*7b80*/  LOP3.LUT P5, RZ, R84, 0x100, RZ, 0xc0, !PT ;  /* 0x0000010054ff7812 */ /* 0x000fe400078ac0ff */
[----:B-1----:R-:W-:Y:S02]  /*7b90*/  @!P2 IADD3 R36, P0, R63, R36, RZ ;  /* 0x000000243f24a210 */ /* 0x002fe40007f1e0ff */
[----:B------:R-:W-:Y:S01]  /*7ba0*/  LOP3.LUT P4, RZ, R85, 0x80000, RZ, 0xc0, !PT ;  /* 0x0008000055ff7812 */ /* 0x000fe2000788c0ff */
[----:B------:R0:W-:Y:S01]  /*7bb0*/  STL [R1+0x16c], R75 ;  /* 0x00016c4b01007387 */ /* 0x0001e20000100800 */
[----:B------:R-:W-:-:S02]  /*7bc0*/  @!P2 IADD3.X R37, R62, R37, RZ, P0, !PT ;  /* 0x000000253e25a210 */ /* 0x000fc400007fe4ff */
[----:B------:R-:W-:Y:S02]  /*7bd0*/  @!P3 PRMT R86, R75, 0x7610, R86 ;  /* 0x000076104b56b816 */ /* 0x000fe40000000056 */
[----:B------:R-:W-:Y:S01]  /*7be0*/  @!P6 SHF.R.U32.HI R62, RZ, 0x10, R76 ;  /* 0x00000010ff3ee819 */ /* 0x000fe2000001164c */
[----:B------:R-:W-:Y:S01]  /*7bf0*/  STL [R1+0x68], R70 ;  /* 0x0000684601007387 */ /* 0x000fe20000100800 */
[----:B0-----:R-:W-:-:S03]  /*7c00*/  PRMT R75, RZ, 0x7610, R75 ;  /* 0x00007610ff4b7816 */ /* 0x001fc6000000004b */
[----:B------:R0:W-:Y:S01]  /*7c10*/  STL [R1+0x168], R71 ;  /* 0x0001684701007387 */ /* 0x0001e20000100800 */
[----:B------:R-:W-:Y:S02]  /*7c20*/  LOP3.LUT R85, R85, 0xfffffffd, RZ, 0xc0, !PT ;  /* 0xfffffffd55557812 */ /* 0x000fe400078ec0ff */
[----:B------:R-:W-:Y:S02]  /*7c30*/  @!P6 PRMT R75, R62, 0x7610, R75 ;  /* 0x000076103e4be816 */ /* 0x000fe4000000004b */
[----:B------:R-:W-:Y:S02]  /*7c40*/  PRMT R108, R108, 0x5410, RZ ;  /* 0x000054106c6c7816 */ /* 0x000fe400000000ff */
[----:B------:R-:W-:Y:S02]  /*7c50*/  @!P6 SHF.R.U32.HI R62, RZ, 0x10, R68 ;  /* 0x00000010ff3ee819 */ /* 0x000fe40000011644 */
[----:B0-----:R-:W-:Y:S02]  /*7c60*/  CS2R R70, SRZ ;  /* 0x0000000000467805 */ /* 0x001fe4000001ff00 */
[----:B------:R-:W-:-:S02]  /*7c70*/  PRMT R86, R86, 0x5410, RZ ;  /* 0x0000541056567816 */ /* 0x000fc400000000ff */
[----:B------:R-:W-:Y:S02]  /*7c80*/  @P2 LOP3.LUT R85, R85, 0x2, RZ, 0xfc, !PT ;  /* 0x0000000255552812 */ /* 0x000fe400078efcff */
[----:B------:R-:W-:Y:S01]  /*7c90*/  @!P6 PRMT R108, R108, 0x5410, R62 ;  /* 0x000054106c6ce816 */ /* 0x000fe2000000003e */
[----:B------:R0:W3:Y:S01]  /*7ca0*/  @!P5 LDG.E R71, desc[UR10][R106.64] ;  /* 0x0000000a6a47d981 */ /* 0x0000e2000c1e1900 */
[----:B------:R-:W-:Y:S02]  /*7cb0*/  LOP3.LUT P2, RZ, R84, 0x80, RZ, 0xc0, !PT ;  /* 0x0000008054ff7812 */ /* 0x000fe4000784c0ff */
[----:B------:R-:W-:Y:S01]  /*7cc0*/  @!P4 SHF.R.U32.HI R62, RZ, 0x10, R69 ;  /* 0x00000010ff3ec819 */ /* 0x000fe20000011645 */
[----:B------:R1:W-:Y:S01]  /*7cd0*/  STL [R1+0x170], R68 ;  /* 0x0001704401007387 */ /* 0x0003e20000100800 */
[----:B------:R-:W-:-:S03]  /*7ce0*/  @!P6 PRMT R86, R86, 0x5410, R68 ;  /* 0x000054105656e816 */ /* 0x000fc60000000044 */
[----:B------:R1:W3:Y:S01]  /*7cf0*/  @!P5 LDG.E R70, desc[UR10][R110.64] ;  /* 0x0000000a6e46d981 */ /* 0x0002e2000c1e1900 */
[----:B0-----:R-:W-:Y:S02]  /*7d00*/  PRMT R107, R107, 0x5410, RZ ;  /* 0x000054106b6b7816 */ /* 0x001fe400000000ff */
[----:B------:R-:W-:Y:S01]  /*7d10*/  PRMT R106, RZ, 0x7610, R106 ;  /* 0x00007610ff6a7816 */ /* 0x000fe2000000006a */
[----:B-1----:R-:W-:Y:S01]  /*7d20*/  HFMA2.MMA R68, -RZ, RZ, 0, 0 ;  /* 0x00000000ff447435 */ /* 0x002fe200000001ff */
[----:B------:R-:W-:Y:S01]  /*7d30*/  @!P4 PRMT R107, R107, 0x5410, R62 ;  /* 0x000054106b6bc816 */ /* 0x000fe2000000003e */
[----:B------:R0:W-:Y:S01]  /*7d40*/  STL [R1+0x74], R69 ;  /* 0x0000744501007387 */ /* 0x0001e20000100800 */
[----:B------:R-:W-:Y:S02]  /*7d50*/  @!P4 SHF.R.U32.HI R62, RZ, 0x10, R77 ;  /* 0x00000010ff3ec819 */ /* 0x000fe4000001164d */
[----:B------:R-:W-:Y:S01]  /*7d60*/  PRMT R110, R110, 0x5410, RZ ;  /* 0x000054106e6e7816 */ /* 0x000fe200000000ff */
[----:B------:R1:W-:Y:S01]  /*7d70*/  STL [R1+0x6c], R74 ;  /* 0x00006c4a01007387 */ /* 0x0003e20000100800 */
[----:B------:R-:W-:-:S02]  /*7d80*/  @!P4 PRMT R106, R69, 0x7610, R106 ;  /* 0x00007610456ac816 */ /* 0x000fc4000000006a */
[----:B------:R-:W-:Y:S01]  /*7d90*/  LOP3.LUT P3, RZ, R85, 0x1000000, RZ, 0xc0, !PT ;  /* 0x0100000055ff7812 */ /* 0x000fe2000786c0ff */
[----:B------:R-:W3:Y:S01]  /*7da0*/  @!P2 LDG.E R68, desc[UR10][R104.64] ;  /* 0x0000000a6844a981 */ /* 0x000ee2000c1e1900 */
[----:B0-----:R-:W-:Y:S02]  /*7db0*/  IADD3 R69, R123, 0x1c8, RZ ;  /* 0x000001c87b457810 */ /* 0x001fe40007ffe0ff */
[----:B------:R-:W-:Y:S02]  /*7dc0*/  @!P4 PRMT R110, R110, 0x5410, R62 ;  /* 0x000054106e6ec816 */ /* 0x000fe4000000003e */
[----:B-1----:R-:W-:Y:S02]  /*7dd0*/  MOV R74, RZ ;  /* 0x000000ff004a7202 */ /* 0x002fe40000000f00 */
[----:B------:R-:W-:Y:S02]  /*7de0*/  SHF.R.S32.HI R62, RZ, 0x1f, R69 ;  /* 0x0000001fff3e7819 */ /* 0x000fe40000011445 */
[----:B------:R-:W-:-:S02]  /*7df0*/  ISETP.GE.U32.AND P0, PT, R69, UR6, PT ;  /* 0x0000000645007c0c */ /* 0x000fc4000bf06070 */
[----:B------:R0:W3:Y:S02]  /*7e00*/  @!P2 LDG.E R74, desc[UR10][R50.64] ;  /* 0x0000000a324aa981 */ /* 0x0000e4000c1e1900 */
[----:B------:R-:W-:Y:S02]  /*7e10*/  ISETP.GE.OR.EX P2, PT, R62, UR7, P1, P0 ;  /* 0x000000073e007c0c */ /* 0x000fe40008f46700 */
[----:B------:R-:W-:Y:S02]  /*7e20*/  PRMT R111, RZ, 0x7610, R111 ;  /* 0x00007610ff6f7816 */ /* 0x000fe4000000006f */
[----:B0-----:R-:W-:-:S04]  /*7e30*/  @!P3 SHF.R.U32.HI R50, RZ, 0x10, R46 ;  /* 0x00000010ff32b819 */ /* 0x001fc8000001162e */
[----:B------:R-:W-:-:S05]  /*7e40*/  @!P3 PRMT R111, R50, 0x7610, R111 ;  /* 0x00007610326fb816 */ /* 0x000fca000000006f */
[----:B------:R-:W0:Y:S01]  /*7e50*/  @!P2 LDC.64 R50, c[0x0][0x288] ;  /* 0x0000a200ff32ab82 */ /* 0x000e220000000a00 */
[----:B------:R-:W-:Y:S01]  /*7e60*/  PRMT R106, R106, 0x5410, RZ ;  /* 0x000054106a6a7816 */ /* 0x000fe200000000ff */
[----:B------:R1:W-:Y:S01]  /*7e70*/  STL [R1+0x78], R46 ;  /* 0x0000782e01007387 */ /* 0x0003e20000100800 */
[----:B------:R-:W-:Y:S02]  /*7e80*/  PRMT R113, RZ, 0x7610, R113 ;  /* 0x00007610ff717816 */ /* 0x000fe40000000071 */
[----:B------:R-:W-:Y:S02]  /*7e90*/  @!P3 PRMT R106, R106, 0x5410, R46 ;  /* 0x000054106a6ab816 */ /* 0x000fe4000000002e */
[----:B-1----:R-:W-:Y:S02]  /*7ea0*/  @!P3 SHF.R.U32.HI R46, RZ, 0x10, R0 ;  /* 0x00000010ff2eb819 */ /* 0x002fe40000011600 */
[----:B------:R-:W-:Y:S02]  /*7eb0*/  @!P2 MOV R63, R65 ;  /* 0x00000041003fa202 */ /* 0x000fe40000000f00 */
[----:B------:R-:W-:Y:S01]  /*7ec0*/  @!P3 PRMT R113, R46, 0x7610, R113 ;  /* 0x000076102e71b816 */ /* 0x000fe20000000071 */
        /* <DEDUP_REMOVED lines=9> */
[----:B------:R-:W-:-:S04]  /*7f60*/  PRMT R75, R75, 0x5410, RZ ;  /* 0x000054104b4b7816 */ /* 0x000fc800000000ff */
[----:B------:R-:W-:Y:S02]  /*7f70*/  @!P6 PRMT R75, R75, 0x5410, R76 ;  /* 0x000054104b4be816 */ /* 0x000fe4000000004c */
[----:B------:R-:W-:Y:S02]  /*7f80*/  LOP3.LUT P6, RZ, R85, 0x800000, RZ, 0xc0, !PT ;  /* 0x0080000055ff7812 */ /* 0x000fe400078cc0ff */
[----:B------:R-:W-:Y:S02]  /*7f90*/  PRMT R110, RZ, 0x7610, R110 ;  /* 0x00007610ff6e7816 */ /* 0x000fe4000000006e */
[----:B------:R-:W-:Y:S02]  /*7fa0*/  PRMT R105, R105, 0x5410, RZ ;  /* 0x0000541069697816 */ /* 0x000fe400000000ff */
[----:B0-----:R-:W-:Y:S02]  /*7fb0*/  @!P2 IADD3 R50, P0, R69, R50, RZ ;  /* 0x000000324532a210 */ /* 0x001fe40007f1e0ff */
[----:B------:R-:W-:-:S02]  /*7fc0*/  LOP3.LUT P5, RZ, R84, 0x4000, RZ, 0xc0, !PT ;  /* 0x0000400054ff7812 */ /* 0x000fc400078ac0ff */
[C---:B------:R-:W-:Y:S01]  /*7fd0*/  @!P2 IADD3.X R51, R46.reuse, R51, RZ, P0, !PT ;  /* 0x000000332e33a210 */ /* 0x040fe200007fe4ff */
[----:B------:R0:W-:Y:S01]  /*7fe0*/  STL [R1+0x178], R0 ;  /* 0x0001780001007387 */ /* 0x0001e20000100800 */
[----:B------:R-:W-:Y:S02]  /*7ff0*/  @!P4 PRMT R110, R77, 0x7610, R110 ;  /* 0x000076104d6ec816 */ /* 0x000fe4000000006e */
[----:B------:R-:W-:Y:S02]  /*8000*/  @!P3 PRMT R105, R105, 0x5410, R0 ;  /* 0x000054106969b816 */ /* 0x000fe40000000000 */
[----:B-1----:R-:W-:Y:S02]  /*8010*/  @!P2 IADD3 R62, P0, R69, R62, RZ ;  /* 0x0000003e453ea210 */ /* 0x002fe40007f1e0ff */
[----:B------:R-:W-:Y:S01]  /*8020*/  LOP3.LUT P4, RZ, R85, 0x400000, RZ, 0xc0, !PT ;  /* 0x0040000055ff7812 */ /* 0x000fe2000788c0ff */
[----:B0-----:R-:W-:Y:S01]  /*8030*/  HFMA2.MMA R0, -RZ, RZ, 0, 0 ;  /* 0x00000000ff007435 */ /* 0x001fe200000001ff */
[----:B------:R-:W-:-:S02]  /*8040*/  @!P2 IADD3.X R63, R46, R63, RZ, P0, !PT ;  /* 0x0000003f2e3fa210 */ /* 0x000fc400007fe4ff */
[----:B------:R-:W-:Y:S02]  /*8050*/  PRMT R105, RZ, 0x7610, R105 ;  /* 0x00007610ff697816 */ /* 0x000fe40000000069 */
[----:B------:R-:W-:Y:S02]  /*8060*/  @!P6 SHF.R.U32.HI R46, RZ, 0x10, R47 ;  /* 0x00000010ff2ee819 */ /* 0x000fe4000001162f */
[----:B------:R-:W-:Y:S02]  /*8070*/  PRMT R69, R69, 0x5410, RZ ;  /* 0x0000541045457816 */ /* 0x000fe400000000ff */
[----:B------:R-:W-:Y:S01]  /*8080*/  @!P6 PRMT R105, R46, 0x7610, R105 ;  /* 0x000076102e69e816 */ /* 0x000fe20000000069 */
[----:B------:R0:W3:Y:S01]  /*8090*/  @!P5 LDG.E R0, desc[UR10][R58.64] ;  /* 0x0000000a3a00d981 */ /* 0x0000e2000c1e1900 */
[----:B------:R-:W-:-:S03]  /*80a0*/  @!P6 SHF.R.U32.HI R46, RZ, 0x10, R52 ;  /* 0x00000010ff2ee819 */ /* 0x000fc60000011634 */
[----:B------:R1:W-:Y:S01]  /*80b0*/  STL [R1+0x70], R76 ;  /* 0x0000704c01007387 */ /* 0x0003e20000100800 */
[----:B------:R-:W-:Y:S02]  /*80c0*/  @!P6 PRMT R69, R69, 0x5410, R46 ;  /* 0x000054104545e816 */ /* 0x000fe4000000002e */
[----:B------:R-:W-:Y:S02]  /*80d0*/  @!P4 SHF.R.U32.HI R46, RZ, 0x10, R87 ;  /* 0x00000010ff2ec819 */ /* 0x000fe40000011657 */
[----:B0-----:R-:W-:Y:S02]  /*80e0*/  MOV R58, RZ ;  /* 0x000000ff003a7202 */ /* 0x001fe40000000f00 */
[----:B------:R-:W-:Y:S02]  /*80f0*/  PRMT R59, RZ, 0x7610, R59 ;  /* 0x00007610ff3b7816 */ /* 0x000fe4000000003b */
[----:B-1----:R-:W-:Y:S02]  /*8100*/  PRMT R76, RZ, 0x7610, R76 ;  /* 0x00007610ff4c7816 */ /* 0x002fe4000000004c */
[----:B------:R-:W-:Y:S01]  /*8110*/  LOP3.LUT R85, R85, 0xfffffffe, RZ, 0xc0, !PT ;  /* 0xfffffffe55557812 */ /* 0x000fe200078ec0ff */
[----:B------:R0:W3:Y:S01]  /*8120*/  @!P5 LDG.E R58, desc[UR10][R60.64] ;  /* 0x0000000a3c3ad981 */ /* 0x0000e2000c1e1900 */
[----:B------:R-:W-:-:S02]  /*8130*/  @!P4 PRMT R76, R46, 0x7610, R76 ;  /* 0x000076102e4cc816 */ /* 0x000fc4000000004c */
[----:B------:R-:W-:Y:S02]  /*8140*/  @!P4 SHF.R.U32.HI R46, RZ, 0x10, R53 ;  /* 0x00000010ff2ec819 */ /* 0x000fe40000011635 */
[----:B------:R-:W-:Y:S02]  /*8150*/  @!P4 PRMT R59, R53, 0x7610, R59 ;  /* 0x00007610353bc816 */ /* 0x000fe4000000003b */
[----:B------:R-:W-:Y:S02]  /*8160*/  @P2 LOP3.LUT R85, R85, 0x1, RZ, 0xfc, !PT ;  /* 0x0000000155552812 */ /* 0x000fe400078efcff */
[----:B0-----:R-:W-:Y:S02]  /*8170*/  PRMT R60, RZ, 0x7610, R60 ;  /* 0x00007610ff3c7816 */ /* 0x001fe4000000003c */
[----:B------:R-:W-:Y:S01]  /*8180*/  LOP3.LUT P2, RZ, R84, 0x2000, RZ, 0xc0, !PT ;  /* 0x0000200054ff7812 */ /* 0x000fe2000784c0ff */
[----:B------:R0:W-:Y:S01]  /*8190*/  STL.S16 [R1+0x21e], R59 ;  /* 0x00021e3b01007387 */ /* 0x0001e20000100600 */
[----:B------:R-:W-:-:S02]  /*81a0*/  @!P4 PRMT R60, R46, 0x7610, R60 ;  /* 0x000076102e3cc816 */ /* 0x000fc4000000003c */
[----:B------:R-:W-:Y:S02]  /*81b0*/  LOP3.LUT P3, RZ, R85, 0x10000000, RZ, 0xc0, !PT ;  /* 0x1000000055ff7812 */ /* 0x000fe4000786c0ff */
[----:B------:R-:W-:Y:S01]  /*81c0*/  PRMT R104, RZ, 0x5410, RZ ;  /* 0x00005410ff687816 */ /* 0x000fe200000000ff */
[----:B------:R1:W-:Y:S01]  /*81d0*/  STL.S16 [R1+0x28e], R60 ;  /* 0x00028e3c01007387 */ /* 0x0003e20000100600 */
[----:B0-----:R-:W-:Y:S01]  /*81e0*/  HFMA2.MMA R59, -RZ, RZ, 0, 0 ;  /* 0x00000000ff3b7435 */ /* 0x001fe200000001ff */
[----:B------:R-:W-:Y:S02]  /*81f0*/  IADD3 R61, R123, 0x1d0, RZ ;  /* 0x000001d07b3d7810 */ /* 0x000fe40007ffe0ff */
[----:B-1----:R-:W-:Y:S02]  /*8200*/  MOV R60, RZ ;  /* 0x000000ff003c7202 */ /* 0x002fe40000000f00 */
[----:B------:R-:W-:Y:S01]  /*8210*/  @!P6 PRMT R104, R104, 0x5410, R47 ;  /* 0x000054106868e816 */ /* 0x000fe2000000002f */
[----:B------:R0:W-:Y:S03]  /*8220*/  STL.S16 [R1+0x21c], R76 ;  /* 0x00021c4c01007387 */ /* 0x0001e60000100600 */
[----:B------:R-:W-:Y:S01]  /*8230*/  @!P3 SHF.R.U32.HI R46, RZ, 0x10, R88 ;  /* 0x00000010ff2eb819 */ /* 0x000fe20000011658 */
[----:B------:R-:W3:Y:S01]  /*8240*/  @!P2 LDG.E R59, desc[UR10][R78.64] ;  /* 0x0000000a4e3ba981 */ /* 0x000ee2000c1e1900 */
[----:B------:R-:W-:-:S03]  /*8250*/  @!P6 PRMT R104, R52, 0x7610, R104 ;  /* 0x000076103468e816 */ /* 0x000fc60000000068 */
[----:B------:R1:W3:Y:S01]  /*8260*/  @!P2 LDG.E R60, desc[UR10][R80.64] ;  /* 0x0000000a503ca981 */ /* 0x0002e2000c1e1900 */
[----:B------:R-:W-:Y:S02]  /*8270*/  ISETP.GE.U32.AND P2, PT, R61, UR6, PT ;  /* 0x000000063d007c0c */ /* 0x000fe4000bf46070 */
[----:B0-----:R-:W-:Y:S01]  /*8280*/  SHF.R.S32.HI R76, RZ, 0x1f, R61 ;  /* 0x0000001fff4c7819 */ /* 0x001fe2000001143d */
[----:B------:R0:W-:Y:S03]  /*8290*/  STL [R1+0x17c], R52 ;  /* 0x00017c3401007387 */ /* 0x0001e60000100800 */
[----:B------:R-:W-:Y:S01]  /*82a0*/  ISETP.GE.OR.EX P2, PT, R76, UR7, P1, P2 ;  /* 0x000000074c007c0c */ /* 0x000fe20008f46720 */
[----:B------:R2:W-:Y:S01]  /*82b0*/  STL [R1+0x7c], R47 ;  /* 0x00007c2f01007387 */ /* 0x0005e20000100800 */
[----:B0-----:R-:W-:-:S04]  /*82c0*/  PRMT R52, RZ, 0x7610, R52 ;  /* 0x00007610ff347816 */ /* 0x001fc80000000034 */
[----:B------:R-:W-:Y:S02]  /*82d0*/  @!P3 PRMT R52, R46, 0x7610, R52 ;  /* 0x000076102e34b816 */ /* 0x000fe40000000034 */
[----:B--2---:R-:W-:Y:S02]  /*82e0*/  PRMT R47, RZ, 0x7610, R47 ;  /* 0x00007610ff2f7816 */ /* 0x004fe4000000002f */
[----:B------:R-:W-:-:S04]  /*82f0*/  @!P3 SHF.R.U32.HI R46, RZ, 0x10, R89 ;  /* 0x00000010ff2eb819 */ /* 0x000fc80000011659 */
[----:B------:R-:W-:-:S05]  /*8300*/  @!P3 PRMT R47, R46, 0x7610, R47 ;  /* 0x000076102e2fb816 */ /* 0x000fca000000002f */
[----:B------:R0:W-:Y:S02]  /*8310*/  STL.S16 [R1+0x29e], R47 ;  /* 0x00029e2f01007387 */ /* 0x0001e40000100600 */
[----:B0-----:R-:W0:Y:S02]  /*8320*/  @!P2 LDC.64 R46, c[0x0][0x288] ;  /* 0x0000a200ff2eab82 */ /* 0x001e240000000a00 */
[----:B------:R2:W-:Y:S04]  /*8330*/  STL [R1+0x180], R53 ;  /* 0x0001803501007387 */ /* 0x0005e80000100800 */
[----:B------:R4:W-:Y:S01]  /*8340*/  STL.S16 [R1+0x296], R52 ;  /* 0x0002963401007387 */ /* 0x0009e20000100600 */
[----:B--2---:R-:W-:Y:S02]  /*8350*/  @!P2 MOV R53, R65 ;  /* 0x000000410035a202 */ /* 0x004fe40000000f00 */
[----:B----4-:R-:W-:Y:S01]  /*8360*/  @!P2 MOV R52, R66 ;  /* 0x000000420034a202 */ /* 0x010fe20000000f00 */
[----:B0-----:R-:W-:-:S04]  /*8370*/  @!P2 IMAD R76, R76, R46, RZ ;  /* 0x0000002e4c4ca224 */ /* 0x001fc800078e02ff */
[----:B------:R-:W-:-:S04]  /*8380*/  @!P2 IMAD.WIDE.U32 R52, R61, R46, R52 ;  /* 0x0000002e3d34a225 */ /* 0x000fc800078e0034 */
[----:B------:R-:W-:-:S05]  /*8390*/  @!P2 IMAD R47, R61, R47, R76 ;  /* 0x0000002f3d2fa224 */ /* 0x000fca00078e024c */
[----:B------:R-:W-:-:S04]  /*83a0*/  @!P2 IADD3 R47, R53, R47, RZ ;  /* 0x0000002f352fa210 */ /* 0x000fc80007ffe0ff */
[C---:B------:R-:W-:Y:S02]  /*83b0*/  @!P2 SHF.L.U64.HI R61, R52.reuse, 0x1, R47 ;  /* 0x00000001343da819 */ /* 0x040fe4000001022f */
[----:B------:R-:W0:Y:S01]  /*83c0*/  @!P2 LDC.64 R46, c[0x0][0x230] ;  /* 0x00008c00ff2eab82 */ /* 0x000e220000000a00 */
[----:B------:R-:W-:-:S07]  /*83d0*/  @!P2 SHF.L.U32 R76, R52, 0x1, RZ ;  /* 0x00000001344ca819 */ /* 0x000fce00000006ff */
[----:B------:R-:W2:Y:S01]  /*83e0*/  @!P2 LDC.64 R52, c[0x0][0x228] ;  /* 0x00008a00ff34ab82 */ /* 0x000ea20000000a00 */
[----:B------:R-:W-:Y:S02]  /*83f0*/  LOP3.LUT P5, RZ, R84, 0x1000, RZ, 0xc0, !PT ;  /* 0x0000100054ff7812 */ /* 0x000fe400078ac0ff */
[----:B0-----:R-:W-:-:S04]  /*8400*/  @!P2 IADD3 R46, P0, R76, R46, RZ ;  /* 0x0000002e4c2ea210 */ /* 0x001fc80007f1e0ff */
[----:B------:R-:W-:Y:S02]  /*8410*/  @!P2 IADD3.X R47, R61, R47, RZ, P0, !PT ;  /* 0x0000002f3d2fa210 */ /* 0x000fe400007fe4ff */
[----:B--2---:R-:W-:-:S04]  /*8420*/  @!P2 IADD3 R52, P0, R76, R52, RZ ;  /* 0x000000344c34a210 */ /* 0x004fc80007f1e0ff */
[----:B------:R-:W-:Y:S02]  /*8430*/  @!P2 IADD3.X R53, R61, R53, RZ, P0, !PT ;  /* 0x000000353d35a210 */ /* 0x000fe400007fe4ff */
[----:B------:R-:W-:Y:S01]  /*8440*/  LOP3.LUT P0, RZ, R85, 0x8000000, RZ, 0xc0, !PT ;  /* 0x0800000055ff7812 */ /* 0x000fe2000780c0ff */
[----:B------:R-:W-:Y:S01]  /*8450*/  HFMA2.MMA R61, -RZ, RZ, 0, 0 ;  /* 0x00000000ff3d7435 */ /* 0x000fe200000001ff */
[----:B-1----:R-:W-:Y:S02]  /*8460*/  PRMT R80, R80, 0x5410, RZ ;  /* 0x0000541050507816 */ /* 0x002fe400000000ff */
[----:B------:R-:W-:Y:S02]  /*8470*/  PRMT R69, RZ, 0x7610, R69 ;  /* 0x00007610ff457816 */ /* 0x000fe40000000045 */
[----:B------:R-:W-:Y:S02]  /*8480*/  @!P3 PRMT R80, R80, 0x5410, R89 ;  /* 0x000054105050b816 */ /* 0x000fe40000000059 */
[----:B------:R-:W-:-:S02]  /*8490*/  @!P4 PRMT R69, R87, 0x7610, R69 ;  /* 0x000076105745c816 */ /* 0x000fc40000000045 */
[----:B------:R-:W-:Y:S01]  /*84a0*/  LOP3.LUT P4, RZ, R85, 0x4000000, RZ, 0xc0, !PT ;  /* 0x0400000055ff7812 */ /* 0x000fe2000788c0ff */
[----:B------:R0:W2:Y:S01]  /*84b0*/  @!P5 LDG.E R61, desc[UR10][R54.64] ;  /* 0x0000000a363dd981 */ /* 0x0000a2000c1e1900 */
[----:B------:R-:W-:Y:S02]  /*84c0*/  PRMT R80, RZ, 0x7610, R80 ;  /* 0x00007610ff507816 */ /* 0x000fe40000000050 */
[----:B------:R-:W-:Y:S02]  /*84d0*/  PRMT R78, R78, 0x5410, RZ ;  /* 0x000054104e4e7816 */ /* 0x000fe400000000ff */
[----:B0-----:R-:W-:-:S04]  /*84e0*/  @!P0 SHF.R.U32.HI R54, RZ, 0x10, R90 ;  /* 0x00000010ff368819 */ /* 0x001fc8000001165a */
[----:B------:R-:W-:Y:S02]  /*84f0*/  @!P0 PRMT R80, R54, 0x7610, R80 ;  /* 0x0000761036508816 */ /* 0x000fe40000000050 */
[----:B------:R-:W-:Y:S01]  /*8500*/  @!P0 SHF.R.U32.HI R54, RZ, 0x10, R91 ;  /* 0x00000010ff368819 */ /* 0x000fe2000001165b */
[----:B------:R0:W-:Y:S01]  /*8510*/  STL [R1+0x174], R77 ;  /* 0x0001744d01007387 */ /* 0x0001e20000100800 */
[----:B------:R-:W-:Y:S02]  /*8520*/  LOP3.LUT R84, R84, 0xffdfffff, RZ, 0xc0, !PT ;  /* 0xffdfffff54547812 */ /* 0x000fe400078ec0ff */
[----:B------:R-:W-:Y:S02]  /*8530*/  @!P0 PRMT R78, R78, 0x5410, R54 ;  /* 0x000054104e4e8816 */ /* 0x000fe40000000036 */
[----:B------:R-:W-:Y:S02]  /*8540*/  MOV R54, RZ ;  /* 0x000000ff00367202 */ /* 0x000fe40000000f00 */
[----:B------:R-:W-:-:S02]  /*8550*/  @!P4 SHF.R.U32.HI R55, RZ, 0x10, R93 ;  /* 0x00000010ff37c819 */ /* 0x000fc4000001165d */
[----:B0-----:R-:W-:Y:S02]  /*8560*/  PRMT R77, RZ, 0x7610, R77 ;  /* 0x00007610ff4d7816 */ /* 0x001fe4000000004d */
[----:B------:R0:W4:Y:S01]  /*8570*/  @!P5 LDG.E R54, desc[UR10][R56.64] ;  /* 0x0000000a3836d981 */ /* 0x000122000c1e1900 */
[----:B------:R-:W-:Y:S02]  /*8580*/  PRMT R113, R113, 0x5410, RZ ;  /* 0x0000541071717816 */ /* 0x000fe400000000ff */
[----:B------:R-:W-:Y:S02]  /*8590*/  @P2 LOP3.LUT R84, R84, 0x200000, RZ, 0xfc, !PT ;  /* 0x0020000054542812 */ /* 0x000fe400078efcff */
[----:B------:R-:W-:Y:S02]  /*85a0*/  @!P4 PRMT R77, R55, 0x7610, R77 ;  /* 0x00007610374dc816 */ /* 0x000fe4000000004d */
[----:B------:R-:W-:Y:S02]  /*85b0*/  @!P4 SHF.R.U32.HI R55, RZ, 0x10, R92 ;  /* 0x00000010ff37c819 */ /* 0x000fe4000001165c */
[----:B------:R-:W-:-:S02]  /*85c0*/  @!P3 PRMT R113, R113, 0x5410, R88 ;  /* 0x000054107171b816 */ /* 0x000fc40000000058 */
[----:B0-----:R-:W-:Y:S02]  /*85d0*/  PRMT R57, RZ, 0x7610, R57 ;  /* 0x00007610ff397816 */ /* 0x001fe40000000039 */
[----:B------:R-:W-:Y:S02]  /*85e0*/  LOP3.LUT P3, RZ, R84, 0x800, RZ, 0xc0, !PT ;  /* 0x0000080054ff7812 */ /* 0x000fe4000786c0ff */
[----:B------:R-:W-:Y:S01]  /*85f0*/  @!P4 PRMT R57, R55, 0x7610, R57 ;  /* 0x000076103739c816 */ /* 0x000fe20000000039 */
[----:B------:R-:W-:Y:S01]  /*8600*/  HFMA2.MMA R55, -RZ, RZ, 0, 0 ;  /* 0x00000000ff377435 */ /* 0x000fe200000001ff */
[----:B------:R-:W-:-:S04]  /*8610*/  PRMT R56, RZ, 0x7610, R56 ;  /* 0x00007610ff387816 */ /* 0x000fc80000000038 */
[----:B------:R-:W-:-:S05]  /*8620*/  @!P4 PRMT R56, R92, 0x7610, R56 ;  /* 0x000076105c38c816 */ /* 0x000fca0000000038 */
[----:B------:R0:W4:Y:S01]  /*8630*/  @!P3 LDG.E R55, desc[UR10][R40.64] ;  /* 0x0000000a2837b981 */ /* 0x000122000c1e1900 */
[----:B------:R-:W-:-:S03]  /*8640*/  LOP3.LUT P6, RZ, R85, 0x80000000, RZ, 0xc0, !PT ;  /* 0x8000000055ff7812 */ /* 0x000fc600078cc0ff */
[----:B------:R1:W-:Y:S01]  /*8650*/  STL.S16 [R1+0x2aa], R56 ;  /* 0x0002aa3801007387 */ /* 0x0003e20000100600 */
[----:B0-----:R-:W-:Y:S02]  /*8660*/  MOV R40, RZ ;  /* 0x000000ff00287202 */ /* 0x001fe40000000f00 */
[----:B------:R-:W-:-:S04]  /*8670*/  IADD3 R41, R123, 0x1d8, RZ ;  /* 0x000001d87b297810 */ /* 0x000fc80007ffe0ff */
[----:B------:R0:W4:Y:S01]  /*8680*/  @!P3 LDG.E R40, desc[UR10][R48.64] ;  /* 0x0000000a3028b981 */ /* 0x000122000c1e1900 */
[----:B-1----:R-:W-:Y:S02]  /*8690*/  SHF.R.S32.HI R56, RZ, 0x1f, R41 ;  /* 0x0000001fff387819 */ /* 0x002fe40000011429 */
[----:B------:R-:W-:Y:S02]  /*86a0*/  ISETP.GE.U32.AND P3, PT, R41, UR6, PT ;  /* 0x0000000629007c0c */ /* 0x000fe4000bf66070 */
[----:B------:R-:W-:Y:S02]  /*86b0*/  PRMT R79, RZ, 0x5410, RZ ;  /* 0x00005410ff4f7816 */ /* 0x000fe400000000ff */
[----:B------:R-:W-:Y:S02]  /*86c0*/  ISETP.GE.OR.EX P3, PT, R56, UR7, P1, P3 ;  /* 0x0000000738007c0c */ /* 0x000fe40008f66730 */
[----:B------:R-:W-:Y:S01]  /*86d0*/  @!P0 PRMT R79, R79, 0x5410, R90 ;  /* 0x000054104f4f8816 */ /* 0x000fe2000000005a */
[----:B------:R1:W-:Y:S01]  /*86e0*/  STL [R1+0x188], R91 ;  /* 0x0001885b01007387 */ /* 0x0003e20000100800 */
[----:B0-----:R-:W-:-:S02]  /*86f0*/  @!P6 SHF.R.U32.HI R48, RZ, 0x10, R22 ;  /* 0x00000010ff30e819 */ /* 0x001fc40000011616 */
[----:B------:R-:W-:Y:S02]  /*8700*/  @!P0 PRMT R79, R91, 0x7610, R79 ;  /* 0x000076105b4f8816 */ /* 0x000fe4000000004f */
[----:B-1----:R-:W-:-:S04]  /*8710*/  PRMT R91, RZ, 0x7610, R91 ;  /* 0x00007610ff5b7816 */ /* 0x002fc8000000005b */
[----:B------:R-:W-:Y:S02]  /*8720*/  @!P6 PRMT R91, R48, 0x7610, R91 ;  /* 0x00007610305be816 */ /* 0x000fe4000000005b */
[----:B------:R-:W0:Y:S01]  /*8730*/  @!P3 LDC.64 R48, c[0x0][0x288] ;  /* 0x0000a200ff30bb82 */ /* 0x000e220000000a00 */
[----:B------:R1:W-:Y:S04]  /*8740*/  STL [R1+0x88], R90 ;  /* 0x0000885a01007387 */ /* 0x0003e80000100800 */
[----:B------:R1:W-:Y:S02]  /*8750*/  STL [R1+0x18c], R92 ;  /* 0x00018c5c01007387 */ /* 0x0003e40000100800 */
[----:B-1----:R-:W-:Y:S02]  /*8760*/  PRMT R90, R90, 0x5410, RZ ;  /* 0x000054105a5a7816 */ /* 0x002fe400000000ff */
[----:B------:R1:W-:Y:S02]  /*8770*/  STL [R1+0x90], R22 ;  /* 0x0000901601007387 */ /* 0x0003e40000100800 */
[----:B------:R-:W-:-:S02]  /*8780*/  @!P6 PRMT R90, R90, 0x5410, R22 ;  /* 0x000054105a5ae816 */ /* 0x000fc40000000016 */
[----:B------:R-:W-:Y:S02]  /*8790*/  PRMT R92, RZ, 0x7610, R92 ;  /* 0x00007610ff5c7816 */ /* 0x000fe4000000005c */
[----:B-1----:R-:W-:Y:S01]  /*87a0*/  @!P6 SHF.R.U32.HI R22, RZ, 0x10, R94 ;  /* 0x00000010ff16e819 */ /* 0x002fe2000001165e */
[----:B------:R1:W-:Y:S03]  /*87b0*/  STL.S16 [R1+0x2ac], R57 ;  /* 0x0002ac3901007387 */ /* 0x0003e60000100600 */
[----:B------:R-:W-:Y:S01]  /*87c0*/  @!P6 PRMT R92, R22, 0x7610, R92 ;  /* 0x00007610165ce816 */ /* 0x000fe2000000005c */
[----:B0-----:R-:W-:Y:S01]  /*87d0*/  @!P3 IMAD R22, R56, R48, RZ ;  /* 0x000000303816b224 */ /* 0x001fe200078e02ff */
[----:B------:R-:W-:Y:S02]  /*87e0*/  @!P3 MOV R56, R66 ;  /* 0x000000420038b202 */ /* 0x000fe40000000f00 */
[----:B-1----:R-:W-:Y:S01]  /*87f0*/  @!P3 MOV R57, R65 ;  /* 0x000000410039b202 */ /* 0x002fe20000000f00 */
[----:B------:R-:W-:-:S02]  /*8800*/  @!P3 IMAD R22, R41, R49, R22 ;  /* 0x000000312916b224 */ /* 0x000fc400078e0216 */
[----:B------:R-:W-:Y:S02]  /*8810*/  @!P3 IMAD.WIDE.U32 R56, R41, R48, R56 ;  /* 0x000000302938b225 */ /* 0x000fe400078e0038 */
[----:B------:R-:W0:Y:S03]  /*8820*/  @!P3 LDC.64 R48, c[0x0][0x230] ;  /* 0x00008c00ff30bb82 */ /* 0x000e260000000a00 */
[----:B------:R-:W-:Y:S02]  /*8830*/  @!P3 IADD3 R22, R57, R22, RZ ;  /* 0x000000163916b210 */ /* 0x000fe40007ffe0ff */
[C---:B------:R-:W-:Y:S02]  /*8840*/  @!P3 SHF.L.U32 R41, R56.reuse, 0x1, RZ ;  /* 0x000000013829b819 */ /* 0x040fe400000006ff */
[----:B------:R-:W-:Y:S02]  /*8850*/  @!P3 SHF.L.U64.HI R22, R56, 0x1, R22 ;  /* 0x000000013816b819 */ /* 0x000fe40000010216 */
[----:B------:R-:W1:Y:S01]  /*8860*/  @!P3 LDC.64 R56, c[0x0][0x228] ;  /* 0x00008a00ff38bb82 */ /* 0x000e620000000a00 */
[----:B------:R-:W-:-:S02]  /*8870*/  LOP3.LUT P2, RZ, R84, 0x400, RZ, 0xc0, !PT ;  /* 0x0000040054ff7812 */ /* 0x000fc4000784c0ff */
[----:B------:R-:W-:Y:S02]  /*8880*/  LOP3.LUT P5, RZ, R85, 0x20000000, RZ, 0xc0, !PT ;  /* 0x2000000055ff7812 */ /* 0x000fe400078ac0ff */
[----:B0-----:R-:W-:-:S04]  /*8890*/  @!P3 IADD3 R48, P0, R41, R48, RZ ;  /* 0x000000302930b210 */ /* 0x001fc80007f1e0ff */
[----:B------:R-:W-:Y:S02]  /*88a0*/  @!P3 IADD3.X R49, R22, R49, RZ, P0, !PT ;  /* 0x000000311631b210 */ /* 0x000fe400007fe4ff */
[----:B-1----:R-:W-:-:S04]  /*88b0*/  @!P3 IADD3 R56, P0, R41, R56, RZ ;  /* 0x000000382938b210 */ /* 0x002fc80007f1e0ff */
[----:B------:R-:W-:Y:S01]  /*88c0*/  @!P3 IADD3.X R57, R22, R57, RZ, P0, !PT ;  /* 0x000000391639b210 */ /* 0x000fe200007fe4ff */
[----:B------:R-:W-:Y:S01]  /*88d0*/  HFMA2.MMA R22, -RZ, RZ, 0, 0 ;  /* 0x00000000ff167435 */ /* 0x000fe200000001ff */
[----:B------:R-:W-:Y:S02]  /*88e0*/  PRMT R78, RZ, 0x7610, R78 ;  /* 0x00007610ff4e7816 */ /* 0x000fe4000000004e */
[----:B------:R-:W-:Y:S01]  /*88f0*/  LOP3.LUT P0, RZ, R85, 0x40000000, RZ, 0xc0, !PT ;  /* 0x4000000055ff7812 */ /* 0x000fe2000780c0ff */
[----:B------:R0:W-:Y:S01]  /*8900*/  STL [R1+0x80], R87 ;  /* 0x0000805701007387 */ /* 0x0001e20000100800 */
[----:B------:R-:W-:-:S03]  /*8910*/  @!P4 PRMT R78, R93, 0x7610, R78 ;  /* 0x000076105d4ec816 */ /* 0x000fc6000000004e */
[----:B------:R1:W-:Y:S01]  /*8920*/  STL [R1+0x8c], R93 ;  /* 0x00008c5d01007387 */ /* 0x0003e20000100800 */
[----:B------:R-:W-:-:S03]  /*8930*/  LOP3.LUT P4, RZ, R84, 0x8, RZ, 0xc0, !PT ;  /* 0x0000000854ff7812 */ /* 0x000fc6000788c0ff */
[----:B------:R3:W4:Y:S01]  /*8940*/  @!P2 LDG.E R22, desc[UR10][R42.64] ;  /* 0x0000000a2a16a981 */ /* 0x000722000c1e1900 */
[----:B0-----:R-:W-:Y:S02]  /*8950*/  PRMT R87, R87, 0x5410, RZ ;  /* 0x0000541057577816 */ /* 0x001fe400000000ff */
[----:B------:R-:W-:Y:S02]  /*8960*/  LOP3.LUT R84, R84, 0xffbfffff, RZ, 0xc0, !PT ;  /* 0xffbfffff54547812 */ /* 0x000fe400078ec0ff */
[----:B-1----:R-:W-:Y:S02]  /*8970*/  PRMT R93, RZ, 0x7610, R93 ;  /* 0x00007610ff5d7816 */ /* 0x002fe4000000005d */
[----:B---3--:R-:W-:Y:S01]  /*8980*/  @!P5 SHF.R.U32.HI R42, RZ, 0x10, R28 ;  /* 0x00000010ff2ad819 */ /* 0x008fe2000001161c */
[----:B------:R0:W-:Y:S01]  /*8990*/  STL [R1+0x190], R94 ;  /* 0x0001905e01007387 */ /* 0x0001e20000100800 */
[----:B------:R-:W-:Y:S02]  /*89a0*/  @!P6 PRMT R87, R87, 0x5410, R94 ;  /* 0x000054105757e816 */ /* 0x000fe4000000005e */
[----:B------:R-:W-:-:S02]  /*89b0*/  PRMT R81, R81, 0x5410, RZ ;  /* 0x0000541051517816 */ /* 0x000fc400000000ff */
[----:B------:R-:W-:Y:S02]  /*89c0*/  @!P5 PRMT R93, R42, 0x7610, R93 ;  /* 0x000076102a5dd816 */ /* 0x000fe4000000005d */
[----:B------:R-:W-:Y:S02]  /*89d0*/  @!P5 SHF.R.U32.HI R42, RZ, 0x10, R23 ;  /* 0x00000010ff2ad819 */ /* 0x000fe40000011617 */
[----:B------:R-:W-:Y:S02]  /*89e0*/  @P3 LOP3.LUT R84, R84, 0x400000, RZ, 0xfc, !PT ;  /* 0x0040000054543812 */ /* 0x000fe400078efcff */
[----:B0-----:R-:W-:Y:S02]  /*89f0*/  PRMT R94, RZ, 0x7610, R94 ;  /* 0x00007610ff5e7816 */ /* 0x001fe4000000005e */
[----:B------:R-:W-:Y:S02]  /*8a00*/  @!P0 PRMT R81, R81, 0x5410, R95 ;  /* 0x0000541051518816 */ /* 0x000fe4000000005f */
[----:B------:R-:W-:-:S02]  /*8a10*/  PRMT R93, R93, 0x5410, RZ ;  /* 0x000054105d5d7816 */ /* 0x000fc400000000ff */
[----:B------:R-:W-:Y:S02]  /*8a20*/  @!P5 PRMT R94, R42, 0x7610, R94 ;  /* 0x000076102a5ed816 */ /* 0x000fe4000000005e */
[----:B------:R-:W-:Y:S02]  /*8a30*/  CS2R R42, SRZ ;  /* 0x00000000002a7805 */ /* 0x000fe4000001ff00 */
[----:B------:R-:W-:Y:S01]  /*8a40*/  LOP3.LUT P3, RZ, R84, 0x4, RZ, 0xc0, !PT ;  /* 0x0000000454ff7812 */ /* 0x000fe2000786c0ff */
[----:B------:R0:W-:Y:S01]  /*8a50*/  STL [R1+0x198], R23 ;  /* 0x0001981701007387 */ /* 0x0001e20000100800 */
[----:B------:R-:W-:Y:S02]  /*8a60*/  PRMT R81, RZ, 0x7610, R81 ;  /* 0x00007610ff517816 */ /* 0x000fe40000000051 */
[----:B------:R-:W-:Y:S01]  /*8a70*/  @!P5 PRMT R93, R93, 0x5410, R23 ;  /* 0x000054105d5dd816 */ /* 0x000fe20000000017 */
[----:B------:R1:W3:Y:S01]  /*8a80*/  @!P4 LDG.E R42, desc[UR10][R2.64] ;  /* 0x0000000a022ac981 */ /* 0x0002e2000c1e1900 */
[----:B------:R-:W-:-:S03]  /*8a90*/  @!P5 PRMT R81, R28, 0x7610, R81 ;  /* 0x000076101c51d816 */ /* 0x000fc60000000051 */
[----:B------:R2:W3:Y:S01]  /*8aa0*/  @!P4 LDG.E R43, desc[UR10][R4.64] ;  /* 0x0000000a042bc981 */ /* 0x0004e2000c1e1900 */
[----:B0-----:R-:W-:-:S03]  /*8ab0*/  IADD3 R23, R123, 0x1e0, RZ ;  /* 0x000001e07b177810 */ /* 0x001fc60007ffe0ff */
[----:B------:R0:W-:Y:S01]  /*8ac0*/  STL [R1+0x98], R28 ;  /* 0x0000981c01007387 */ /* 0x0001e20000100800 */
[----:B------:R-:W-:Y:S02]  /*8ad0*/  ISETP.GE.U32.AND P4, PT, R23, UR6, PT ;  /* 0x0000000617007c0c */ /* 0x000fe4000bf86070 */
[----:B------:R-:W-:Y:S02]  /*8ae0*/  PRMT R94, R94, 0x5410, RZ ;  /* 0x000054105e5e7816 */ /* 0x000fe400000000ff */
[----:B0-----:R-:W-:Y:S02]  /*8af0*/  SHF.R.S32.HI R28, RZ, 0x1f, R23 ;  /* 0x0000001fff1c7819 */ /* 0x001fe40000011417 */
[----:B-1----:R-:W-:Y:S02]  /*8b00*/  @!P3 SHF.R.U32.HI R2, RZ, 0x10, R97 ;  /* 0x00000010ff02b819 */ /* 0x002fe40000011661 */
[----:B------:R-:W-:Y:S01]  /*8b10*/  ISETP.GE.OR.EX P4, PT, R28, UR7, P1, P4 ;  /* 0x000000071c007c0c */ /* 0x000fe20008f86740 */
[----:B------:R0:W-:Y:S01]  /*8b20*/  STL [R1+0x94], R95 ;  /* 0x0000945f01007387 */ /* 0x0001e20000100800 */
[----:B------:R-:W-:-:S02]  /*8b30*/  @!P3 PRMT R94, R94, 0x5410, R2 ;  /* 0x000054105e5eb816 */ /* 0x000fc40000000002 */
[----:B------:R-:W-:Y:S02]  /*8b40*/  @!P0 SHF.R.U32.HI R41, RZ, 0x10, R95 ;  /* 0x00000010ff298819 */ /* 0x000fe4000001165f */
[----:B------:R-:W-:Y:S02]  /*8b50*/  @!P3 SHF.R.U32.HI R2, RZ, 0x10, R98 ;  /* 0x00000010ff02b819 */ /* 0x000fe40000011662 */
[----:B0-----:R-:W-:Y:S02]  /*8b60*/  PRMT R95, R95, 0x5410, RZ ;  /* 0x000054105f5f7816 */ /* 0x001fe400000000ff */
[----:B------:R-:W-:Y:S02]  /*8b70*/  PRMT R87, RZ, 0x7610, R87 ;  /* 0x00007610ff577816 */ /* 0x000fe40000000057 */
[----:B------:R-:W-:Y:S02]  /*8b80*/  @!P3 PRMT R95, R95, 0x5410, R2 ;  /* 0x000054105f5fb816 */ /* 0x000fe40000000002 */
[----:B------:R-:W0:Y:S01]  /*8b90*/  @!P4 LDC.64 R2, c[0x0][0x288] ;  /* 0x0000a200ff02cb82 */ /* 0x000e220000000a00 */
[----:B------:R-:W-:-:S02]  /*8ba0*/  @!P0 PRMT R87, R41, 0x7610, R87 ;  /* 0x0000761029578816 */ /* 0x000fc40000000057 */
[----:B------:R-:W-:Y:S02]  /*8bb0*/  PRMT R121, RZ, 0x7610, R121 ;  /* 0x00007610ff797816 */ /* 0x000fe40000000079 */
[----:B------:R-:W-:-:S04]  /*8bc0*/  @!P0 SHF.R.U32.HI R41, RZ, 0x10, R96 ;  /* 0x00000010ff298819 */ /* 0x000fc80000011660 */
[----:B------:R-:W-:Y:S02]  /*8bd0*/  @!P0 PRMT R121, R41, 0x7610, R121 ;  /* 0x0000761029798816 */ /* 0x000fe40000000079 */
[----:B------:R-:W-:Y:S01]  /*8be0*/  MOV R41, RZ ;  /* 0x000000ff00297202 */ /* 0x000fe20000000f00 */
[----:B------:R1:W-:Y:S05]  /*8bf0*/  STL.S16 [R1+0x2a8], R77 ;  /* 0x0002a84d01007387 */ /* 0x0003ea0000100600 */
[----:B------:R0:W3:Y:S01]  /*8c00*/  @!P2 LDG.E R41, desc[UR10][R44.64] ;  /* 0x0000000a2c29a981 */ /* 0x0000e2000c1e1900 */
[----:B--2---:R-:W-:Y:S02]  /*8c10*/  @!P4 MOV R4, R66 ;  /* 0x000000420004c202 */ /* 0x004fe40000000f00 */
[----:B------:R-:W-:Y:S01]  /*8c20*/  @!P4 MOV R5, R65 ;  /* 0x000000410005c202 */ /* 0x000fe20000000f00 */
[----:B-1----:R-:W1:Y:S01]  /*8c30*/  @!P4 LDC.64 R76, c[0x0][0x228] ;  /* 0x00008a00ff4ccb82 */ /* 0x002e620000000a00 */
[----:B0-----:R-:W-:-:S07]  /*8c40*/  @!P4 IMAD R28, R28, R2, RZ ;  /* 0x000000021c1cc224 */ /* 0x001fce00078e02ff */
[----:B------:R-:W0:Y:S01]  /*8c50*/  @!P4 LDC.64 R44, c[0x0][0x230] ;  /* 0x00008c00ff2ccb82 */ /* 0x000e220000000a00 */
[----:B------:R-:W-:-:S04]  /*8c60*/  @!P4 IMAD.WIDE.U32 R4, R23, R2, R4 ;  /* 0x000000021704c225 */ /* 0x000fc800078e0004 */
[----:B------:R-:W-:Y:S01]  /*8c70*/  @!P4 IMAD R3, R23, R3, R28 ;  /* 0x000000031703c224 */ /* 0x000fe200078e021c */
[----:B------:R-:W-:-:S04]  /*8c80*/  PRMT R122, RZ, 0x7610, R122 ;  /* 0x00007610ff7a7816 */ /* 0x000fc8000000007a */
[----:B------:R-:W-:Y:S02]  /*8c90*/  @!P4 IADD3 R2, R5, R3, RZ ;  /* 0x000000030502c210 */ /* 0x000fe40007ffe0ff */
[----:B------:R-:W-:Y:S02]  /*8ca0*/  LOP3.LUT P5, RZ, R84, 0x2, RZ, 0xc0, !PT ;  /* 0x0000000254ff7812 */ /* 0x000fe400078ac0ff */
[C---:B------:R-:W-:Y:S02]  /*8cb0*/  @!P4 SHF.L.U64.HI R2, R4.reuse, 0x1, R2 ;  /* 0x000000010402c819 */ /* 0x040fe40000010202 */
[----:B------:R-:W-:Y:S02]  /*8cc0*/  @!P4 SHF.L.U32 R4, R4, 0x1, RZ ;  /* 0x000000010404c819 */ /* 0x000fe400000006ff */
[----:B------:R-:W-:Y:S02]  /*8cd0*/  @!P0 PRMT R122, R96, 0x7610, R122 ;  /* 0x00007610607a8816 */ /* 0x000fe4000000007a */
[----:B0-----:R-:W-:-:S04]  /*8ce0*/  @!P4 IADD3 R44, P0, R4, R44, RZ ;  /* 0x0000002c042cc210 */ /* 0x001fc80007f1e0ff */
[----:B------:R-:W-:Y:S02]  /*8cf0*/  @!P4 IADD3.X R45, R2, R45, RZ, P0, !PT ;  /* 0x0000002d022dc210 */ /* 0x000fe400007fe4ff */
[----:B-1----:R-:W-:Y:S01]  /*8d00*/  @!P4 IADD3 R76, P0, R4, R76, RZ ;  /* 0x0000004c044cc210 */ /* 0x002fe20007f1e0ff */
[----:B------:R0:W-:Y:S01]  /*8d10*/  STL [R1+0x184], R89 ;  /* 0x0001845901007387 */ /* 0x0001e20000100800 */
[----:B------:R-:W-:Y:S02]  /*8d20*/  LOP3.LUT P6, RZ, R84, 0x2000000, RZ, 0xc0, !PT ;  /* 0x0200000054ff7812 */ /* 0x000fe400078cc0ff */
[----:B------:R-:W-:Y:S02]  /*8d30*/  @!P4 IADD3.X R77, R2, R77, RZ, P0, !PT ;  /* 0x0000004d024dc210 */ /* 0x000fe400007fe4ff */
[----:B------:R-:W-:Y:S02]  /*8d40*/  @!P5 SHF.R.U32.HI R2, RZ, 0x10, R29 ;  /* 0x00000010ff02d819 */ /* 0x000fe4000001161d */
[----:B------:R-:W-:-:S02]  /*8d50*/  LOP3.LUT R84, R84, 0xffefffff, RZ, 0xc0, !PT ;  /* 0xffefffff54547812 */ /* 0x000fc400078ec0ff */
[----:B0-----:R-:W-:Y:S01]  /*8d60*/  PRMT R89, RZ, 0x7610, R89 ;  /* 0x00007610ff597816 */ /* 0x001fe20000000059 */
[----:B------:R0:W-:Y:S01]  /*8d70*/  STL [R1+0x84], R88 ;  /* 0x0000845801007387 */ /* 0x0001e20000100800 */
[----:B------:R-:W-:Y:S02]  /*8d80*/  PRMT R115, RZ, 0x7610, R115 ;  /* 0x00007610ff737816 */ /* 0x000fe40000000073 */
[----:B------:R-:W-:Y:S02]  /*8d90*/  @!P5 PRMT R89, R2, 0x7610, R89 ;  /* 0x000076100259d816 */ /* 0x000fe40000000059 */
[----:B------:R-:W-:Y:S02]  /*8da0*/  @!P5 SHF.R.U32.HI R2, RZ, 0x10, R99 ;  /* 0x00000010ff02d819 */ /* 0x000fe40000011663 */
[----:B------:R-:W-:Y:S02]  /*8db0*/  PRMT R116, RZ, 0x7610, R116 ;  /* 0x00007610ff747816 */ /* 0x000fe40000000074 */
[----:B------:R-:W-:-:S02]  /*8dc0*/  @P4 LOP3.LUT R84, R84, 0x100000, RZ, 0xfc, !PT ;  /* 0x0010000054544812 */ /* 0x000fc400078efcff */
[----:B0-----:R-:W-:Y:S02]  /*8dd0*/  PRMT R88, R88, 0x5410, RZ ;  /* 0x0000541058587816 */ /* 0x001fe400000000ff */
[----:B------:R-:W-:Y:S02]  /*8de0*/  @!P5 PRMT R115, R2, 0x7610, R115 ;  /* 0x000076100273d816 */ /* 0x000fe40000000073 */
[----:B------:R-:W-:Y:S02]  /*8df0*/  @!P5 PRMT R88, R88, 0x5410, R29 ;  /* 0x000054105858d816 */ /* 0x000fe4000000001d */
[----:B------:R-:W-:Y:S02]  /*8e00*/  @!P5 PRMT R116, R99, 0x7610, R116 ;  /* 0x000076106374d816 */ /* 0x000fe40000000074 */
[----:B------:R-:W-:Y:S02]  /*8e10*/  LOP3.LUT P5, RZ, R84, 0x1000000, RZ, 0xc0, !PT ;  /* 0x0100000054ff7812 */ /* 0x000fe400078ac0ff */
[C---:B------:R-:W-:Y:S01]  /*8e20*/  LOP3.LUT P0, RZ, R85.reuse, 0x2000000, RZ, 0xc0, !PT ;  /* 0x0200000055ff7812 */ /* 0x040fe2000780c0ff */
[----:B------:R-:W-:Y:S01]  /*8e30*/  HFMA2.MMA R23, -RZ, RZ, 0, 0 ;  /* 0x00000000ff177435 */ /* 0x000fe200000001ff */
[----:B------:R-:W-:Y:S01]  /*8e40*/  PRMT R92, R92, 0x5410, RZ ;  /* 0x000054105c5c7816 */ /* 0x000fe200000000ff */
[----:B------:R0:W-:Y:S01]  /*8e50*/  STL [R1+0x9c], R97 ;  /* 0x00009c6101007387 */ /* 0x0001e20000100800 */
[----:B------:R-:W-:-:S02]  /*8e60*/  LOP3.LUT P4, RZ, R85, 0x8000, RZ, 0xc0, !PT ;  /* 0x0000800055ff7812 */ /* 0x000fc4000788c0ff */
[----:B------:R-:W-:Y:S02]  /*8e70*/  @!P3 PRMT R92, R92, 0x5410, R97 ;  /* 0x000054105c5cb816 */ /* 0x000fe40000000061 */
[----:B------:R-:W-:-:S03]  /*8e80*/  PRMT R118, RZ, 0x7610, R118 ;  /* 0x00007610ff767816 */ /* 0x000fc60000000076 */
[----:B------:R-:W-:Y:S02]  /*8e90*/  @!P5 SHF.R.U32.HI R2, RZ, 0x10, R101 ;  /* 0x00000010ff02d819 */ /* 0x000fe40000011665 */
[----:B0-----:R-:W-:Y:S01]  /*8ea0*/  PRMT R97, RZ, 0x7610, R97 ;  /* 0x00007610ff617816 */ /* 0x001fe20000000061 */
[----:B------:R0:W2:Y:S01]  /*8eb0*/  @!P0 LDG.E R23, desc[UR10][R6.64] ;  /* 0x0000000a06178981 */ /* 0x0000a2000c1e1900 */
[----:B------:R-:W-:Y:S02]  /*8ec0*/  @!P3 PRMT R118, R98, 0x7610, R118 ;  /* 0x000076106276b816 */ /* 0x000fe40000000076 */
[----:B------:R-:W-:Y:S01]  /*8ed0*/  @!P5 PRMT R97, R2, 0x7610, R97 ;  /* 0x000076100261d816 */ /* 0x000fe20000000061 */
[----:B------:R1:W-:Y:S01]  /*8ee0*/  STL [R1+0x19c], R98 ;  /* 0x00019c6201007387 */ /* 0x0003e20000100800 */
[----:B------:R-:W-:Y:S02]  /*8ef0*/  LOP3.LUT P3, RZ, R84, 0x40, RZ, 0xc0, !PT ;  /* 0x0000004054ff7812 */ /* 0x000fe4000786c0ff */
[----:B0-----:R-:W-:-:S02]  /*8f00*/  CS2R R6, SRZ ;  /* 0x0000000000067805 */ /* 0x001fc4000001ff00 */
[----:B------:R-:W-:Y:S02]  /*8f10*/  @!P5 SHF.R.U32.HI R2, RZ, 0x10, R100 ;  /* 0x00000010ff02d819 */ /* 0x000fe40000011664 */
[----:B------:R-:W-:Y:S02]  /*8f20*/  PRMT R88, RZ, 0x7610, R88 ;  /* 0x00007610ff587816 */ /* 0x000fe40000000058 */
[----:B-1----:R-:W-:Y:S01]  /*8f30*/  PRMT R98, RZ, 0x7610, R98 ;  /* 0x00007610ff627816 */ /* 0x002fe20000000062 */
[----:B------:R0:W2:Y:S01]  /*8f40*/  @!P0 LDG.E R6, desc[UR10][R8.64] ;  /* 0x0000000a08068981 */ /* 0x0000a2000c1e1900 */
[----:B------:R-:W-:Y:S02]  /*8f50*/  PRMT R97, R97, 0x5410, RZ ;  /* 0x0000541061617816 */ /* 0x000fe400000000ff */
[----:B------:R-:W-:Y:S01]  /*8f60*/  @!P5 PRMT R98, R2, 0x7610, R98 ;  /* 0x000076100262d816 */ /* 0x000fe20000000062 */
[----:B------:R1:W2:Y:S01]  /*8f70*/  @!P4 LDG.E R7, desc[UR10][R10.64] ;  /* 0x0000000a0a07c981 */ /* 0x0002a2000c1e1900 */
[----:B------:R-:W-:-:S02]  /*8f80*/  @!P5 PRMT R88, R101, 0x7610, R88 ;  /* 0x000076106558d816 */ /* 0x000fc40000000058 */
[----:B------:R-:W-:Y:S02]  /*8f90*/  @!P5 PRMT R97, R97, 0x5410, R100 ;  /* 0x000054106161d816 */ /* 0x000fe40000000064 */
[----:B0-----:R-:W-:-:S04]  /*8fa0*/  IADD3 R9, R123, 0x1e8, RZ ;  /* 0x000001e87b097810 */ /* 0x001fc80007ffe0ff */
[----:B-1----:R-:W-:Y:S02]  /*8fb0*/  SHF.R.S32.HI R10, RZ, 0x1f, R9 ;  /* 0x0000001fff0a7819 */ /* 0x002fe40000011409 */
[----:B------:R-:W-:Y:S02]  /*8fc0*/  ISETP.GE.U32.AND P5, PT, R9, UR6, PT ;  /* 0x0000000609007c0c */ /* 0x000fe4000bfa6070 */
[----:B------:R-:W-:Y:S02]  /*8fd0*/  PRMT R98, R98, 0x5410, RZ ;  /* 0x0000541062627816 */ /* 0x000fe400000000ff */
[----:B------:R-:W-:Y:S02]  /*8fe0*/  ISETP.GE.OR.EX P5, PT, R10, UR7, P1, P5 ;  /* 0x000000070a007c0c */ /* 0x000fe40008fa6750 */
[----:B------:R-:W-:Y:S01]  /*8ff0*/  @!P3 SHF.R.U32.HI R2, RZ, 0x10, R102 ;  /* 0x00000010ff02b819 */ /* 0x000fe20000011666 */
[----:B------:R0:W-:Y:S03]  /*9000*/  STL [R1+0x1a0], R99 ;  /* 0x0001a06301007387 */ /* 0x0001e60000100800 */
[----:B------:R-:W-:-:S02]  /*9010*/  @!P3 PRMT R98, R98, 0x5410, R2 ;  /* 0x000054106262b816 */ /* 0x000fc40000000002 */
[----:B------:R-:W-:Y:S02]  /*9020*/  @!P3 SHF.R.U32.HI R2, RZ, 0x10, R103 ;  /* 0x00000010ff02b819 */ /* 0x000fe40000011667 */
[----:B0-----:R-:W-:-:S04]  /*9030*/  PRMT R99, RZ, 0x7610, R99 ;  /* 0x00007610ff637816 */ /* 0x001fc80000000063 */
[----:B------:R-:W-:Y:S02]  /*9040*/  @!P3 PRMT R99, R2, 0x7610, R99 ;  /* 0x000076100263b816 */ /* 0x000fe40000000063 */
[----:B------:R-:W0:Y:S01]  /*9050*/  @!P5 LDC.64 R2, c[0x0][0x288] ;  /* 0x0000a200ff02db82 */ /* 0x000e220000000a00 */
[----:B------:R-:W-:Y:S01]  /*9060*/  MOV R8, RZ ;  /* 0x000000ff00087202 */ /* 0x000fe20000000f00 */
[----:B------:R1:W-:Y:S05]  /*9070*/  STL [R1+0xa0], R29 ;  /* 0x0000a01d01007387 */ /* 0x0003ea0000100800 */
[----:B------:R4:W2:Y:S01]  /*9080*/  @!P4 LDG.E R8, desc[UR10][R12.64] ;  /* 0x0000000a0c08c981 */ /* 0x0008a2000c1e1900 */
[----:B------:R-:W-:-:S02]  /*9090*/  @!P5 MOV R4, R66 ;  /* 0x000000420004d202 */ /* 0x000fc40000000f00 */
[----:B------:R-:W-:Y:S01]  /*90a0*/  @!P5 MOV R5, R65 ;  /* 0x000000410005d202 */ /* 0x000fe20000000f00 */
[----:B-1----:R-:W1:Y:S08]  /*90b0*/  @!P5 LDC.64 R28, c[0x0][0x228] ;  /* 0x00008a00ff1cdb82 */ /* 0x002e700000000a00 */
[----:B----4-:R-:W4:Y:S01]  /*90c0*/  @!P5 LDC.64 R12, c[0x0][0x230] ;  /* 0x00008c00ff0cdb82 */ /* 0x010f220000000a00 */
[----:B0-----:R-:W-:-:S02]  /*90d0*/  @!P5 IMAD R10, R10, R2, RZ ;  /* 0x000000020a0ad224 */ /* 0x001fc400078e02ff */
[----:B------:R-:W-:-:S04]  /*90e0*/  @!P5 IMAD.WIDE.U32 R4, R9, R2, R4 ;  /* 0x000000020904d225 */ /* 0x000fc800078e0004 */
[----:B------:R-:W-:-:S05]  /*90f0*/  @!P5 IMAD R3, R9, R3, R10 ;  /* 0x000000030903d224 */ /* 0x000fca00078e020a */
[----:B------:R-:W-:-:S04]  /*9100*/  @!P5 IADD3 R2, R5, R3, RZ ;  /* 0x000000030502d210 */ /* 0x000fc80007ffe0ff */
[C---:B------:R-:W-:Y:S02]  /*9110*/  @!P5 SHF.L.U64.HI R2, R4.reuse, 0x1, R2 ;  /* 0x000000010402d819 */ /* 0x040fe40000010202 */
[----:B------:R-:W-:-:S04]  /*9120*/  @!P5 SHF.L.U32 R4, R4, 0x1, RZ ;  /* 0x000000010404d819 */ /* 0x000fc800000006ff */
[----:B----4-:R-:W-:-:S04]  /*9130*/  @!P5 IADD3 R12, P0, R4, R12, RZ ;  /* 0x0000000c040cd210 */ /* 0x010fc80007f1e0ff */
[----:B------:R-:W-:Y:S02]  /*9140*/  @!P5 IADD3.X R13, R2, R13, RZ, P0, !PT ;  /* 0x0000000d020dd210 */ /* 0x000fe400007fe4ff */
[----:B-1----:R-:W-:-:S04]  /*9150*/  @!P5 IADD3 R28, P0, R4, R28, RZ ;  /* 0x0000001c041cd210 */ /* 0x002fc80007f1e0ff */
[----:B------:R-:W-:Y:S02]  /*9160*/  @!P5 IADD3.X R29, R2, R29, RZ, P0, !PT ;  /* 0x0000001d021dd210 */ /* 0x000fe400007fe4ff */
[C---:B------:R-:W-:Y:S02]  /*9170*/  LOP3.LUT P0, RZ, R84.reuse, 0x10, RZ, 0xc0, !PT ;  /* 0x0000001054ff7812 */ /* 0x040fe4000780c0ff */
[----:B------:R-:W-:Y:S02]  /*9180*/  LOP3.LUT R84, R84, 0xfffbffff, RZ, 0xc0, !PT ;  /* 0xfffbffff54547812 */ /* 0x000fe400078ec0ff */
[----:B------:R-:W-:Y:S02]  /*9190*/  PRMT R90, RZ, 0x7610, R90 ;  /* 0x00007610ff5a7816 */ /* 0x000fe4000000005a */
[----:B------:R-:W-:Y:S02]  /*91a0*/  @!P6 SHF.R.U32.HI R2, RZ, 0x10, R38 ;  /* 0x00000010ff02e819 */ /* 0x000fe40000011626 */
[----:B------:R-:W-:-:S02]  /*91b0*/  @P5 LOP3.LUT R84, R84, 0x40000, RZ, 0xfc, !PT ;  /* 0x0004000054545812 */ /* 0x000fc400078efcff */
[----:B------:R-:W-:Y:S02]  /*91c0*/  LOP3.LUT P5, RZ, R85, 0x20, RZ, 0xc0, !PT ;  /* 0x0000002055ff7812 */ /* 0x000fe400078ac0ff */
[----:B------:R-:W-:Y:S01]  /*91d0*/  @!P6 PRMT R90, R2, 0x7610, R90 ;  /* 0x00007610025ae816 */ /* 0x000fe2000000005a */
[----:B------:R-:W-:Y:S01]  /*91e0*/  HFMA2.MMA R9, -RZ, RZ, 0, 0 ;  /* 0x00000000ff097435 */ /* 0x000fe200000001ff */
[----:B------:R-:W-:Y:S02]  /*91f0*/  PRMT R107, RZ, 0x7610, R107 ;  /* 0x00007610ff6b7816 */ /* 0x000fe4000000006b */
[----:B------:R-:W-:Y:S02]  /*9200*/  @!P6 SHF.R.U32.HI R2, RZ, 0x10, R72 ;  /* 0x00000010ff02e819 */ /* 0x000fe40000011648 */
[----:B------:R-:W-:Y:S02]  /*9210*/  PRMT R89, R89, 0x5410, RZ ;  /* 0x0000541059597816 */ /* 0x000fe400000000ff */
[----:B------:R-:W-:Y:S01]  /*9220*/  PRMT R108, RZ, 0x7610, R108 ;  /* 0x00007610ff6c7816 */ /* 0x000fe2000000006c */
[----:B------:R0:W-:Y:S01]  /*9230*/  STL [R1+0x194], R96 ;  /* 0x0001946001007387 */ /* 0x0001e20000100800 */
[----:B------:R-:W-:-:S02]  /*9240*/  PRMT R112, RZ, 0x7610, R112 ;  /* 0x00007610ff707816 */ /* 0x000fc40000000070 */
[----:B------:R-:W-:Y:S01]  /*9250*/  @!P6 PRMT R107, R2, 0x7610, R107 ;  /* 0x00007610026be816 */ /* 0x000fe2000000006b */
[----:B------:R1:W-:Y:S01]  /*9260*/  STL [R1+0x1a4], R100 ;  /* 0x0001a46401007387 */ /* 0x0003e20000100800 */
[----:B------:R-:W-:Y:S02]  /*9270*/  @!P6 PRMT R89, R89, 0x5410, R38 ;  /* 0x000054105959e816 */ /* 0x000fe40000000026 */
[----:B------:R-:W-:Y:S01]  /*9280*/  @!P6 PRMT R108, R72, 0x7610, R108 ;  /* 0x00007610486ce816 */ /* 0x000fe2000000006c */
[----:B------:R4:W2:Y:S01]  /*9290*/  @!P5 LDG.E R9, desc[UR10][R14.64] ;  /* 0x0000000a0e09d981 */ /* 0x0008a2000c1e1900 */
[----:B0-----:R-:W-:Y:S02]  /*92a0*/  PRMT R96, R96, 0x5410, RZ ;  /* 0x0000541060607816 */ /* 0x001fe400000000ff */
[----:B------:R-:W-:Y:S02]  /*92b0*/  LOP3.LUT P6, RZ, R84, 0x800000, RZ, 0xc0, !PT ;  /* 0x0080000054ff7812 */ /* 0x000fe400078cc0ff */
[----:B------:R-:W-:-:S02]  /*92c0*/  @!P3 PRMT R96, R96, 0x5410, R102 ;  /* 0x000054106060b816 */ /* 0x000fc40000000066 */
[----:B------:R-:W-:Y:S02]  /*92d0*/  @!P3 PRMT R112, R103, 0x7610, R112 ;  /* 0x000076106770b816 */ /* 0x000fe40000000070 */
[----:B------:R-:W-:Y:S02]  /*92e0*/  LOP3.LUT P3, RZ, R84, 0x200, RZ, 0xc0, !PT ;  /* 0x0000020054ff7812 */ /* 0x000fe4000786c0ff */
[----:B------:R-:W-:Y:S02]  /*92f0*/  CS2R R10, SRZ ;  /* 0x00000000000a7805 */ /* 0x000fe4000001ff00 */
[----:B-1----:R-:W-:Y:S02]  /*9300*/  PRMT R100, R100, 0x5410, RZ ;  /* 0x0000541064647816 */ /* 0x002fe400000000ff */
[----:B------:R-:W-:Y:S02]  /*9310*/  @!P0 SHF.R.U32.HI R2, RZ, 0x10, R39 ;  /* 0x00000010ff028819 */ /* 0x000fe40000011627 */
[----:B----4-:R-:W-:Y:S01]  /*9320*/  MOV R14, RZ ;  /* 0x000000ff000e7202 */ /* 0x010fe20000000f00 */
[----:B------:R0:W-:Y:S01]  /*9330*/  STL [R1+0x1a8], R103 ;  /* 0x0001a86701007387 */ /* 0x0001e20000100800 */
[----:B------:R-:W-:-:S02]  /*9340*/  @!P0 PRMT R100, R100, 0x5410, R2 ;  /* 0x0000541064648816 */ /* 0x000fc40000000002 */
[----:B------:R-:W-:Y:S01]  /*9350*/  IADD3 R15, R123, 0x1f0, RZ ;  /* 0x000001f07b0f7810 */ /* 0x000fe20007ffe0ff */
[----:B------:R1:W4:Y:S01]  /*9360*/  @!P5 LDG.E R10, desc[UR10][R16.64] ;  /* 0x0000000a100ad981 */ /* 0x000322000c1e1900 */
[----:B------:R-:W-:-:S03]  /*9370*/  @!P0 SHF.R.U32.HI R2, RZ, 0x10, R73 ;  /* 0x00000010ff028819 */ /* 0x000fc60000011649 */
[----:B------:R3:W4:Y:S01]  /*9380*/  @!P6 LDG.E R11, desc[UR10][R18.64] ;  /* 0x0000000a120be981 */ /* 0x000722000c1e1900 */
[----:B0-----:R-:W-:-:S03]  /*9390*/  PRMT R103, RZ, 0x7610, R103 ;  /* 0x00007610ff677816 */ /* 0x001fc60000000067 */
[----:B------:R0:W4:Y:S01]  /*93a0*/  @!P6 LDG.E R14, desc[UR10][R20.64] ;  /* 0x0000000a140ee981 */ /* 0x000122000c1e1900 */
[----:B------:R-:W-:Y:S02]  /*93b0*/  ISETP.GE.U32.AND P6, PT, R15, UR6, PT ;  /* 0x000000060f007c0c */ /* 0x000fe4000bfc6070 */
[----:B-1----:R-:W-:Y:S02]  /*93c0*/  SHF.R.S32.HI R16, RZ, 0x1f, R15 ;  /* 0x0000001fff107819 */ /* 0x002fe4000001140f */
[----:B------:R-:W-:Y:S02]  /*93d0*/  @!P0 PRMT R103, R2, 0x7610, R103 ;  /* 0x0000761002678816 */ /* 0x000fe40000000067 */
[----:B------:R-:W-:Y:S02]  /*93e0*/  PRMT R5, RZ, 0x7610, R5 ;  /* 0x00007610ff057816 */ /* 0x000fe40000000005 */
[----:B------:R-:W-:Y:S02]  /*93f0*/  @!P3 SHF.R.U32.HI R2, RZ, 0x10, R82 ;  /* 0x00000010ff02b819 */ /* 0x000fe40000011652 */
[----:B------:R-:W-:-:S02]  /*9400*/  ISETP.GE.OR.EX P6, PT, R16, UR7, P1, P6 ;  /* 0x0000000710007c0c */ /* 0x000fc40008fc6760 */
[----:B------:R-:W-:Y:S02]  /*9410*/  @!P3 PRMT R5, R2, 0x7610, R5 ;  /* 0x000076100205b816 */ /* 0x000fe40000000005 */
[----:B------:R-:W-:Y:S02]  /*9420*/  PRMT R3, RZ, 0x7610, R3 ;  /* 0x00007610ff037816 */ /* 0x000fe40000000003 */
[----:B------:R-:W-:-:S04]  /*9430*/  @!P3 SHF.R.U32.HI R2, RZ, 0x10, R83 ;  /* 0x00000010ff02b819 */ /* 0x000fc80000011653 */
[----:B------:R-:W-:-:S03]  /*9440*/  @!P3 PRMT R3, R2, 0x7610, R3 ;  /* 0x000076100203b816 */ /* 0x000fc60000000003 */
[----:B---3--:R-:W1:Y:S02]  /*9450*/  @!P6 LDC.64 R18, c[0x0][0x228] ;  /* 0x00008a00ff12eb82 */ /* 0x008e640000000a00 */
[----:B------:R3:W-:Y:S06]  /*9460*/  STL.S16 [R1+0x2b0], R3 ;  /* 0x0002b00301007387 */ /* 0x0007ec0000100600 */
[----:B---3--:R-:W3:Y:S01]  /*9470*/  @!P6 LDC.64 R2, c[0x0][0x288] ;  /* 0x0000a200ff02eb82 */ /* 0x008ee20000000a00 */
[----:B------:R0:W-:Y:S01]  /*9480*/  STL.S16 [R1+0x2ae], R5 ;  /* 0x0002ae0501007387 */ /* 0x0001e20000100600 */
[----:B------:R-:W-:-:S02]  /*9490*/  @!P6 MOV R4, R66 ;  /* 0x000000420004e202 */ /* 0x000fc40000000f00 */
[----:B0-----:R-:W-:Y:S01]  /*94a0*/  @!P6 MOV R5, R65 ;  /* 0x000000410005e202 */ /* 0x001fe20000000f00 */
[----:B---3--:R-:W-:-:S04]  /*94b0*/  @!P6 IMAD R16, R16, R2, RZ ;  /* 0x000000021010e224 */ /* 0x008fc800078e02ff */
[C---:B------:R-:W-:Y:S02]  /*94c0*/  @!P6 IMAD R3, R15.reuse, R3, R16 ;  /* 0x000000030f03e224 */ /* 0x040fe400078e0210 */
[----:B------:R-:W0:Y:S01]  /*94d0*/  @!P6 LDC.64 R16, c[0x0][0x230] ;  /* 0x00008c00ff10eb82 */ /* 0x000e220000000a00 */
[----:B------:R-:W-:Y:S01]  /*94e0*/  @!P6 IMAD.WIDE.U32 R4, R15, R2, R4 ;  /* 0x000000020f04e225 */ /* 0x000fe200078e0004 */
[----:B------:R3:W-:Y:S04]  /*94f0*/  STL [R1+0xa4], R101 ;  /* 0x0000a46501007387 */ /* 0x0007e80000100800 */
[----:B------:R-:W-:Y:S01]  /*9500*/  @!P6 IADD3 R2, R5, R3, RZ ;  /* 0x000000030502e210 */ /* 0x000fe20007ffe0ff */
[----:B------:R1:W-:Y:S03]  /*9510*/  STL [R1+0xac], R38 ;  /* 0x0000ac2601007387 */ /* 0x0003e60000100800 */
[----:B------:R-:W-:-:S02]  /*9520*/  @!P6 SHF.L.U64.HI R2, R4, 0x1, R2 ;  /* 0x000000010402e819 */ /* 0x000fc40000010202 */
[----:B---3--:R-:W-:Y:S02]  /*9530*/  PRMT R101, RZ, 0x7610, R101 ;  /* 0x00007610ff657816 */ /* 0x008fe40000000065 */
[----:B------:R-:W-:Y:S02]  /*9540*/  @!P6 SHF.L.U32 R4, R4, 0x1, RZ ;  /* 0x000000010404e819 */ /* 0x000fe400000006ff */
[----:B-1----:R-:W-:Y:S02]  /*9550*/  PRMT R38, RZ, 0x7610, R38 ;  /* 0x00007610ff267816 */ /* 0x002fe40000000026 */
[----:B------:R-:W-:Y:S02]  /*9560*/  @!P0 PRMT R101, R73, 0x7610, R101 ;  /* 0x0000761049658816 */ /* 0x000fe40000000065 */
[----:B------:R-:W-:Y:S02]  /*9570*/  @!P0 PRMT R38, R39, 0x7610, R38 ;  /* 0x0000761027268816 */ /* 0x000fe40000000026 */
[----:B0-----:R-:W-:-:S04]  /*9580*/  @!P6 IADD3 R16, P0, R4, R16, RZ ;  /* 0x000000100410e210 */ /* 0x001fc80007f1e0ff */
[----:B------:R-:W-:Y:S02]  /*9590*/  @!P6 IADD3.X R17, R2, R17, RZ, P0, !PT ;  /* 0x000000110211e210 */ /* 0x000fe400007fe4ff */
[----:B------:R-:W-:Y:S02]  /*95a0*/  @!P6 IADD3 R18, P0, R4, R18, RZ ;  /* 0x000000120412e210 */ /* 0x000fe40007f1e0ff */
[----:B------:R-:W-:Y:S02]  /*95b0*/  LOP3.LUT P5, RZ, R85, 0x8, RZ, 0xc0, !PT ;  /* 0x0000000855ff7812 */ /* 0x000fe400078ac0ff */
[----:B------:R-:W-:Y:S02]  /*95c0*/  @!P6 IADD3.X R19, R2, R19, RZ, P0, !PT ;  /* 0x000000130213e210 */ /* 0x000fe400007fe4ff */
[C---:B------:R-:W-:Y:S02]  /*95d0*/  LOP3.LUT P0, RZ, R84.reuse, 0x80, RZ, 0xc0, !PT ;  /* 0x0000008054ff7812 */ /* 0x040fe4000780c0ff */
[----:B------:R-:W-:Y:S01]  /*95e0*/  LOP3.LUT R84, R84, 0xfffeffff, RZ, 0xc0, !PT ;  /* 0xfffeffff54547812 */ /* 0x000fe200078ec0ff */
[----:B------:R-:W-:-:S03]  /*95f0*/  HFMA2.MMA R15, -RZ, RZ, 0, 0 ;  /* 0x00000000ff0f7435 */ /* 0x000fc600000001ff */
[----:B------:R-:W-:Y:S02]  /*9600*/  @P6 LOP3.LUT R84, R84, 0x10000, RZ, 0xfc, !PT ;  /* 0x0001000054546812 */ /* 0x000fe400078efcff */
[----:B------:R-:W-:Y:S02]  /*9610*/  MOV R20, RZ ;  /* 0x000000ff00147202 */ /* 0x000fe40000000f00 */
[C---:B------:R-:W-:Y:S02]  /*9620*/  LOP3.LUT P6, RZ, R84.reuse, 0x100, RZ, 0xc0, !PT ;  /* 0x0000010054ff7812 */ /* 0x040fe400078cc0ff */
[----:B------:R-:W-:Y:S01]  /*9630*/  LOP3.LUT R84, R84, 0xfff7ffff, RZ, 0xc0, !PT ;  /* 0xfff7ffff54547812 */ /* 0x000fe200078ec0ff */
[----:B------:R0:W3:Y:S03]  /*9640*/  @!P5 LDG.E R15, desc[UR10][R24.64] ;  /* 0x0000000a180fd981 */ /* 0x0000e6000c1e1900 */
[----:B------:R-:W-:Y:S01]  /*9650*/  @P5 LOP3.LUT R84, R84, 0x80000, RZ, 0xfc, !PT ;  /* 0x0008000054545812 */ /* 0x000fe200078efcff */
[----:B------:R1:W3:Y:S03]  /*9660*/  @!P5 LDG.E R20, desc[UR10][R26.64] ;  /* 0x0000000a1a14d981 */ /* 0x0002e6000c1e1900 */
[----:B------:R-:W-:Y:S01]  /*9670*/  LOP3.LUT P5, RZ, R84, 0x4000, RZ, 0xc0, !PT ;  /* 0x0000400054ff7812 */ /* 0x000fe200078ac0ff */
[----:B------:R-:W-:Y:S04]  /*9680*/  STL [R1+0x358], R125 ;  /* 0x0003587d01007387 */ /* 0x000fe80000100800 */
[----:B------:R-:W-:Y:S04]  /*9690*/  STL [R1+0x35c], R125 ;  /* 0x00035c7d01007387 */ /* 0x000fe80000100800 */
[----:B------:R-:W-:Y:S04]  /*96a0*/  STL [R1+0x360], R125 ;  /* 0x0003607d01007387 */ /* 0x000fe80000100800 */
[----:B------:R-:W-:Y:S04]  /*96b0*/  STL [R1+0x364], R125 ;  /* 0x0003647d01007387 */ /* 0x000fe80000100800 */
[----:B------:R0:W-:Y:S02]  /*96c0*/  STL [R1+0x368], R125 ;  /* 0x0003687d01007387 */ /* 0x0001e40000100800 */
[----:B0-----:R-:W-:-:S04]  /*96d0*/  PRMT R125, RZ, 0x7610, R125 ;  /* 0x00007610ff7d7816 */ /* 0x001fc8000000007d */
[----:B------:R-:W-:-:S05]  /*96e0*/  @!P5 PRMT R125, R0, 0x7610, R125 ;  /* 0x00007610007dd816 */ /* 0x000fca000000007d */
[----:B------:R0:W-:Y:S04]  /*96f0*/  STL.S16 [R1+0x2b2], R125 ;  /* 0x0002b27d01007387 */ /* 0x0001e80000100600 */
[----:B0-----:R-:W2:Y:S01]  /*9700*/  LDL.LU R125, [R1+0x368] ;  /* 0x00036800017d7983 */ /* 0x001ea20000300800 */
[----:B------:R-:W-:-:S03]  /*9710*/  @!P6 SHF.R.U32.HI R2, RZ, 0x10, R70 ;  /* 0x00000010ff02e819 */ /* 0x000fc60000011646 */
[----:B------:R0:W-:Y:S01]  /*9720*/  STL [R1+0x1ac], R72 ;  /* 0x0001ac4801007387 */ /* 0x0001e20000100800 */
[----:B------:R-:W-:Y:S02]  /*9730*/  PRMT R95, RZ, 0x7610, R95 ;  /* 0x00007610ff5f7816 */ /* 0x000fe4000000005f */
[----:B0-----:R-:W-:-:S04]  /*9740*/  PRMT R72, R72, 0x5410, RZ ;  /* 0x0000541048487816 */ /* 0x001fc800000000ff */
[----:B------:R-:W-:Y:S02]  /*9750*/  @!P6 PRMT R72, R72, 0x5410, R2 ;  /* 0x000054104848e816 */ /* 0x000fe40000000002 */
[----:B------:R-:W-:Y:S02]  /*9760*/  @!P6 SHF.R.U32.HI R2, RZ, 0x10, R71 ;  /* 0x00000010ff02e819 */ /* 0x000fe40000011647 */
[----:B------:R-:W-:Y:S02]  /*9770*/  PRMT R25, RZ, 0x7610, R25 ;  /* 0x00007610ff197816 */ /* 0x000fe40000000019 */
[----:B------:R-:W-:Y:S02]  /*9780*/  @!P6 PRMT R95, R2, 0x7610, R95 ;  /* 0x00007610025fe816 */ /* 0x000fe4000000005f */
[----:B------:R-:W-:Y:S02]  /*9790*/  @!P0 SHF.R.U32.HI R2, RZ, 0x10, R68 ;  /* 0x00000010ff028819 */ /* 0x000fe40000011644 */
[----:B------:R-:W-:-:S02]  /*97a0*/  PRMT R4, RZ, 0x7610, R4 ;  /* 0x00007610ff047816 */ /* 0x000fc40000000004 */
[----:B------:R-:W-:Y:S02]  /*97b0*/  @!P0 PRMT R25, R2, 0x7610, R25 ;  /* 0x0000761002198816 */ /* 0x000fe40000000019 */
[----:B------:R-:W-:Y:S02]  /*97c0*/  @!P0 PRMT R4, R74, 0x7610, R4 ;  /* 0x000076104a048816 */ /* 0x000fe40000000004 */
[----:B------:R-:W-:Y:S01]  /*97d0*/  PRMT R21, RZ, 0x7610, R21 ;  /* 0x00007610ff157816 */ /* 0x000fe20000000015 */
[----:B------:R0:W-:Y:S01]  /*97e0*/  STL.S16 [R1+0x2b4], R25 ;  /* 0x0002b41901007387 */ /* 0x0001e20000100600 */
[----:B------:R-:W-:Y:S02]  /*97f0*/  @!P0 SHF.R.U32.HI R2, RZ, 0x10, R74 ;  /* 0x00000010ff028819 */ /* 0x000fe4000001164a */
[----:B------:R-:W-:Y:S01]  /*9800*/  PRMT R38, R38, 0x5410, RZ ;  /* 0x0000541026267816 */ /* 0x000fe200000000ff */
[----:B------:R1:W-:Y:S01]  /*9810*/  STL.S16 [R1+0x2b6], R4 ;  /* 0x0002b60401007387 */ /* 0x0003e20000100600 */
[----:B------:R-:W-:-:S02]  /*9820*/  @!P0 PRMT R21, R2, 0x7610, R21 ;  /* 0x0000761002158816 */ /* 0x000fc40000000015 */
[----:B------:R-:W-:Y:S02]  /*9830*/  @!P0 PRMT R38, R38, 0x5410, R68 ;  /* 0x0000541026268816 */ /* 0x000fe40000000044 */
[----:B0-----:R-:W-:-:S04]  /*9840*/  IADD3 R25, R123, 0x1f8, RZ ;  /* 0x000001f87b197810 */ /* 0x001fc80007ffe0ff */
[----:B-1----:R-:W-:Y:S02]  /*9850*/  SHF.R.S32.HI R4, RZ, 0x1f, R25 ;  /* 0x0000001fff047819 */ /* 0x002fe40000011419 */
[----:B------:R-:W-:Y:S01]  /*9860*/  ISETP.GE.U32.AND P0, PT, R25, UR6, PT ;  /* 0x0000000619007c0c */ /* 0x000fe2000bf06070 */
[----:B------:R0:W-:Y:S01]  /*9870*/  STL [R1+0xc0], R0 ;  /* 0x0000c00001007387 */ /* 0x0001e20000100800 */
[----:B------:R-:W-:Y:S02]  /*9880*/  @!P5 SHF.R.U32.HI R2, RZ, 0x10, R0 ;  /* 0x00000010ff02d819 */ /* 0x000fe40000011600 */
[----:B------:R-:W-:Y:S02]  /*9890*/  ISETP.GE.OR.EX P0, PT, R4, UR7, P1, P0 ;  /* 0x0000000704007c0c */ /* 0x000fe40008f06700 */
[----:B------:R-:W-:Y:S02]  /*98a0*/  PRMT R3, RZ, 0x7610, R3 ;  /* 0x00007610ff037816 */ /* 0x000fe40000000003 */
[----:B------:R-:W-:-:S02]  /*98b0*/  PRMT R5, RZ, 0x7610, R5 ;  /* 0x00007610ff057816 */ /* 0x000fc40000000005 */
[----:B------:R-:W-:Y:S02]  /*98c0*/  PRMT R99, R99, 0x5410, RZ ;  /* 0x0000541063637816 */ /* 0x000fe400000000ff */
[----:B------:R-:W-:Y:S01]  /*98d0*/  PRMT R100, RZ, 0x7610, R100 ;  /* 0x00007610ff647816 */ /* 0x000fe20000000064 */
[----:B------:R-:W-:Y:S01]  /*98e0*/  STL.S16 [R1+0x2b8], R21 ;  /* 0x0002b81501007387 */ /* 0x000fe20000100600 */
[----:B0-----:R-:W-:Y:S01]  /*98f0*/  @!P5 SHF.R.U32.HI R0, RZ, 0x10, R58 ;  /* 0x00000010ff00d819 */ /* 0x001fe2000001163a */
[----:B------:R-:W-:-:S03]  /*9900*/  ULDC.64 UR6, c[0x0][0x248] ;  /* 0x0000920000067ab9 */ /* 0x000fc60000000a00 */
[----:B------:R-:W-:Y:S02]  /*9910*/  @!P5 PRMT R3, R0, 0x7610, R3 ;  /* 0x000076100003d816 */ /* 0x000fe40000000003 */
[----:B------:R-:W-:-:S03]  /*9920*/  @!P5 PRMT R5, R2, 0x7610, R5 ;  /* 0x000076100205d816 */ /* 0x000fc60000000005 */
[----:B------:R0:W-:Y:S02]  /*9930*/  STL.S16 [R1+0x2bc], R3 ;  /* 0x0002bc0301007387 */ /* 0x0001e40000100600 */
[----:B0-----:R-:W0:Y:S02]  /*9940*/  @!P0 LDC.64 R2, c[0x0][0x288] ;  /* 0x0000a200ff028b82 */ /* 0x001e240000000a00 */
[----:B------:R1:W-:Y:S02]  /*9950*/  STL.S16 [R1+0x2ba], R5 ;  /* 0x0002ba0501007387 */ /* 0x0003e40000100600 */
[----:B-1----:R-:W-:Y:S01]  /*9960*/  @!P0 MOV R5, R65 ;  /* 0x0000004100058202 */ /* 0x002fe20000000f00 */
[----:B0-----:R-:W-:Y:S01]  /*9970*/  @!P0 IMAD R0, R4, R2, RZ ;  /* 0x0000000204008224 */ /* 0x001fe200078e02ff */
[----:B------:R-:W-:-:S03]  /*9980*/  @!P0 MOV R4, R66 ;  /* 0x0000004200048202 */ /* 0x000fc60000000f00 */
[C---:B------:R-:W-:Y:S02]  /*9990*/  @!P0 IMAD R0, R25.reuse, R3, R0 ;  /* 0x0000000319008224 */ /* 0x040fe400078e0200 */
[----:B------:R-:W-:Y:S02]  /*99a0*/  @!P0 IMAD.WIDE.U32 R4, R25, R2, R4 ;  /* 0x0000000219048225 */ /* 0x000fe400078e0004 */
[----:B------:R-:W0:Y:S03]  /*99b0*/  @!P0 LDC.64 R2, c[0x0][0x230] ;  /* 0x00008c00ff028b82 */ /* 0x000e260000000a00 */
[----:B------:R-:W-:Y:S02]  /*99c0*/  @!P0 IADD3 R0, R5, R0, RZ ;  /* 0x0000000005008210 */ /* 0x000fe40007ffe0ff */
[----:B------:R-:W-:Y:S02]  /*99d0*/  @!P3 PRMT R99, R99, 0x5410, R82 ;  /* 0x000054106363b816 */ /* 0x000fe40000000052 */
[----:B------:R-:W-:-:S02]  /*99e0*/  @!P3 PRMT R100, R83, 0x7610, R100 ;  /* 0x000076105364b816 */ /* 0x000fc40000000064 */
[----:B------:R-:W-:Y:S02]  /*99f0*/  LOP3.LUT P3, RZ, R85, 0x4, RZ, 0xc0, !PT ;  /* 0x0000000455ff7812 */ /* 0x000fe4000786c0ff */
[C---:B------:R-:W-:Y:S02]  /*9a00*/  @!P0 SHF.L.U64.HI R0, R4.reuse, 0x1, R0 ;  /* 0x0000000104008819 */ /* 0x040fe40000010200 */
[----:B------:R-:W-:Y:S02]  /*9a10*/  @!P0 SHF.L.U32 R25, R4, 0x1, RZ ;  /* 0x0000000104198819 */ /* 0x000fe400000006ff */
[----:B------:R-:W1:Y:S01]  /*9a20*/  @!P0 LDC.64 R4, c[0x0][0x228] ;  /* 0x00008a00ff048b82 */ /* 0x000e620000000a00 */
[----:B------:R-:W-:Y:S01]  /*9a30*/  HFMA2.MMA R21, -RZ, RZ, 0, 0 ;  /* 0x00000000ff157435 */ /* 0x000fe200000001ff */
[----:B------:R-:W-:-:S06]  /*9a40*/  MOV R24, RZ ;  /* 0x000000ff00187202 */ /* 0x000fcc0000000f00 */
[----:B------:R-:W3:Y:S04]  /*9a50*/  @!P3 LDG.E R24, desc[UR10][R32.64] ;  /* 0x0000000a2018b981 */ /* 0x000ee8000c1e1900 */
[----:B------:R4:W3:Y:S01]  /*9a60*/  @!P3 LDG.E R21, desc[UR10][R30.64] ;  /* 0x0000000a1e15b981 */ /* 0x0008e2000c1e1900 */
[C---:B------:R-:W-:Y:S02]  /*9a70*/  LOP3.LUT P3, RZ, R84.reuse, 0x2000, RZ, 0xc0, !PT ;  /* 0x0000200054ff7812 */ /* 0x040fe4000786c0ff */
[----:B------:R-:W-:-:S04]  /*9a80*/  LOP3.LUT R84, R84, 0xffff7fff, RZ, 0xc0, !PT ;  /* 0xffff7fff54547812 */ /* 0x000fc800078ec0ff */
[----:B------:R-:W-:Y:S02]  /*9a90*/  @P1 LOP3.LUT R84, R84, 0x8000, RZ, 0xfc, !PT ;  /* 0x0000800054541812 */ /* 0x000fe400078efcff */
[----:B0-----:R-:W-:-:S04]  /*9aa0*/  @!P0 IADD3 R2, P1, R25, R2, RZ ;  /* 0x0000000219028210 */ /* 0x001fc80007f3e0ff */
[----:B------:R-:W-:Y:S02]  /*9ab0*/  @!P0 IADD3.X R3, R0, R3, RZ, P1, !PT ;  /* 0x0000000300038210 */ /* 0x000fe40000ffe4ff */
[----:B-1----:R-:W-:Y:S02]  /*9ac0*/  @!P0 IADD3 R4, P1, R25, R4, RZ ;  /* 0x0000000419048210 */ /* 0x002fe40007f3e0ff */
[----:B------:R-:W-:-:S04]  /*9ad0*/  PRMT R25, RZ, 0x7610, R25 ;  /* 0x00007610ff197816 */ /* 0x000fc80000000019 */
[----:B------:R-:W-:-:S05]  /*9ae0*/  @!P5 PRMT R25, R58, 0x7610, R25 ;  /* 0x000076103a19d816 */ /* 0x000fca0000000019 */
[----:B------:R0:W-:Y:S02]  /*9af0*/  STL.S16 [R1+0x23c], R25 ;  /* 0x00023c1901007387 */ /* 0x0001e40000100600 */
[----:B0-----:R-:W-:Y:S02]  /*9b00*/  @!P3 SHF.R.U32.HI R25, RZ, 0x10, R59 ;  /* 0x00000010ff19b819 */ /* 0x001fe4000001163b */
[----:B--2---:R-:W-:-:S04]  /*9b10*/  PRMT R125, RZ, 0x7610, R125 ;  /* 0x00007610ff7d7816 */ /* 0x004fc8000000007d */
[----:B------:R-:W-:-:S05]  /*9b20*/  @!P3 PRMT R125, R25, 0x7610, R125 ;  /* 0x00007610197db816 */ /* 0x000fca000000007d */
[----:B------:R0:W-:Y:S04]  /*9b30*/  STL.S16 [R1+0x236], R125 ;  /* 0x0002367d01007387 */ /* 0x0001e80000100600 */
[----:B0-----:R-:W2:Y:S01]  /*9b40*/  LDL.LU R125, [R1+0x364] ;  /* 0x00036400017d7983 */ /* 0x001ea20000300800 */
[----:B------:R-:W-:Y:S02]  /*9b50*/  @!P3 SHF.R.U32.HI R25, RZ, 0x10, R60 ;  /* 0x00000010ff19b819 */ /* 0x000fe4000001163c */
[----:B------:R-:W-:-:S04]  /*9b60*/  LOP3.LUT R84, R84, 0xfffdffff, RZ, 0xc0, !PT ;  /* 0xfffdffff54547812 */ /* 0x000fc800078ec0ff */
[----:B------:R-:W-:Y:S02]  /*9b70*/  @P0 LOP3.LUT R84, R84, 0x20000, RZ, 0xfc, !PT ;  /* 0x0002000054540812 */ /* 0x000fe400078efcff */
[----:B--2---:R-:W-:-:S04]  /*9b80*/  PRMT R125, RZ, 0x7610, R125 ;  /* 0x00007610ff7d7816 */ /* 0x004fc8000000007d */
[----:B------:R-:W-:-:S05]  /*9b90*/  @!P3 PRMT R125, R25, 0x7610, R125 ;  /* 0x00007610197db816 */ /* 0x000fca000000007d */
[----:B------:R0:W-:Y:S04]  /*9ba0*/  STL.S16 [R1+0x230], R125 ;  /* 0x0002307d01007387 */ /* 0x0001e80000100600 */
[----:B0-----:R-:W2:Y:S01]  /*9bb0*/  LDL.LU R125, [R1+0x360] ;  /* 0x00036000017d7983 */ /* 0x001ea20000300800 */
[----:B------:R-:W-:Y:S02]  /*9bc0*/  @!P0 IADD3.X R5, R0, R5, RZ, P1, !PT ;  /* 0x0000000500058210 */ /* 0x000fe40000ffe4ff */
[----:B------:R-:W-:Y:S02]  /*9bd0*/  LOP3.LUT P0, RZ, R84, 0x1000, RZ, 0xc0, !PT ;  /* 0x0000100054ff7812 */ /* 0x000fe4000780c0ff */
[----:B------:R-:W-:-:S04]  /*9be0*/  PRMT R26, RZ, 0x7610, R26 ;  /* 0x00007610ff1a7816 */ /* 0x000fc8000000001a */
[----:B------:R-:W-:-:S05]  /*9bf0*/  @!P3 PRMT R26, R60, 0x7610, R26 ;  /* 0x000076103c1ab816 */ /* 0x000fca000000001a */
[----:B------:R0:W-:Y:S02]  /*9c00*/  STL.S16 [R1+0x232], R26 ;  /* 0x0002321a01007387 */ /* 0x0001e40000100600 */
[----:B0-----:R-:W-:Y:S02]  /*9c10*/  @!P0 SHF.R.U32.HI R26, RZ, 0x10, R61 ;  /* 0x00000010ff1a8819 */ /* 0x001fe4000001163d */
[----:B------:R-:W-:Y:S02]  /*9c20*/  PRMT R72, RZ, 0x7610, R72 ;  /* 0x00007610ff487816 */ /* 0x000fe40000000048 */
[----:B------:R-:W-:Y:S02]  /*9c30*/  PRMT R96, RZ, 0x7610, R96 ;  /* 0x00007610ff607816 */ /* 0x000fe40000000060 */
[----:B------:R-:W-:Y:S02]  /*9c40*/  @!P6 PRMT R72, R70, 0x7610, R72 ;  /* 0x000076104648e816 */ /* 0x000fe40000000048 */
[----:B------:R-:W-:-:S02]  /*9c50*/  @!P6 PRMT R96, R71, 0x7610, R96 ;  /* 0x000076104760e816 */ /* 0x000fc40000000060 */
[----:B------:R-:W-:Y:S01]  /*9c60*/  LOP3.LUT P6, RZ, R85, 0x2, RZ, 0xc0, !PT ;  /* 0x0000000255ff7812 */ /* 0x000fe200078cc0ff */
[----:B------:R-:W-:Y:S01]  /*9c70*/  HFMA2.MMA R0, -RZ, RZ, 0, 0 ;  /* 0x00000000ff007435 */ /* 0x000fe200000001ff */
[----:B------:R-:W-:-:S04]  /*9c80*/  PRMT R25, RZ, 0x7610, R25 ;  /* 0x00007610ff197816 */ /* 0x000fc80000000019 */
[----:B------:R-:W-:Y:S02]  /*9c90*/  @!P3 PRMT R25, R59, 0x7610, R25 ;  /* 0x000076103b19b816 */ /* 0x000fe40000000019 */
[----:B------:R-:W-:-:S03]  /*9ca0*/  LOP3.LUT P5, RZ, R84, 0x800, RZ, 0xc0, !PT ;  /* 0x0000080054ff7812 */ /* 0x000fc600078ac0ff */
[----:B------:R0:W-:Y:S01]  /*9cb0*/  STL.S16 [R1+0x234], R25 ;  /* 0x0002341901007387 */ /* 0x0001e20000100600 */
[----:B------:R-:W-:-:S03]  /*9cc0*/  PRMT R27, RZ, 0x7610, R27 ;  /* 0x00007610ff1b7816 */ /* 0x000fc6000000001b */
[----:B------:R1:W3:Y:S01]  /*9cd0*/  @!P6 LDG.E R0, desc[UR10][R34.64] ;  /* 0x0000000a2200e981 */ /* 0x0002e2000c1e1900 */
[----:B0-----:R-:W-:Y:S02]  /*9ce0*/  MOV R25, RZ ;  /* 0x000000ff00197202 */ /* 0x001fe40000000f00 */
[----:B------:R-:W-:-:S04]  /*9cf0*/  @!P0 PRMT R27, R54, 0x7610, R27 ;  /* 0x00007610361b8816 */ /* 0x000fc8000000001b */
[----:B------:R-:W3:Y:S01]  /*9d00*/  @!P6 LDG.E R25, desc[UR10][R36.64] ;  /* 0x0000000a2419e981 */ /* 0x000ee2000c1e1900 */
[----:B--2---:R-:W-:-:S04]  /*9d10*/  PRMT R125, RZ, 0x7610, R125 ;  /* 0x00007610ff7d7816 */ /* 0x004fc8000000007d */
[----:B------:R-:W-:-:S05]  /*9d20*/  @!P0 PRMT R125, R26, 0x7610, R125 ;  /* 0x000076101a7d8816 */ /* 0x000fca000000007d */
[----:B------:R0:W-:Y:S04]  /*9d30*/  STL.S16 [R1+0x22e], R125 ;  /* 0x00022e7d01007387 */ /* 0x0001e80000100600 */
[----:B0-----:R-:W2:Y:S04]  /*9d40*/  LDL.LU R125, [R1+0x35c] ;  /* 0x00035c00017d7983 */ /* 0x001ea80000300800 */
[----:B------:R0:W-:Y:S04]  /*9d50*/  STL [R1+0xa8], R102 ;  /* 0x0000a86601007387 */ /* 0x0001e80000100800 */
[----:B------:R4:W-:Y:S01]  /*9d60*/  STL.S16 [R1+0x22a], R27 ;  /* 0x00022a1b01007387 */ /* 0x0009e20000100600 */
[----:B------:R-:W-:-:S02]  /*9d70*/  LOP3.LUT P1, RZ, R85, 0x1, RZ, 0xc0, !PT ;  /* 0x0000000155ff7812 */ /* 0x000fc4000782c0ff */
[----:B0-----:R-:W-:Y:S02]  /*9d80*/  PRMT R102, RZ, 0x7610, R102 ;  /* 0x00007610ff667816 */ /* 0x001fe40000000066 */
[----:B----4-:R-:W-:Y:S01]  /*9d90*/  @!P5 SHF.R.U32.HI R27, RZ, 0x10, R55 ;  /* 0x00000010ff1bd819 */ /* 0x010fe20000011637 */
[----:B------:R0:W-:Y:S03]  /*9da0*/  STL [R1+0x1b4], R83 ;  /* 0x0001b45301007387 */ /* 0x0001e60000100800 */
[----:B------:R-:W-:Y:S02]  /*9db0*/  @!P5 PRMT R102, R27, 0x7610, R102 ;  /* 0x000076101b66d816 */ /* 0x000fe40000000066 */
[----:B------:R-:W-:Y:S02]  /*9dc0*/  @!P5 SHF.R.U32.HI R27, RZ, 0x10, R40 ;  /* 0x00000010ff1bd819 */ /* 0x000fe40000011628 */
[----:B0-----:R-:W-:-:S04]  /*9dd0*/  PRMT R83, RZ, 0x7610, R83 ;  /* 0x00007610ff537816 */ /* 0x001fc80000000053 */
[----:B------:R-:W-:Y:S02]  /*9de0*/  @!P5 PRMT R83, R27, 0x7610, R83 ;  /* 0x000076101b53d816 */ /* 0x000fe40000000053 */
[----:B------:R-:W-:-:S06]  /*9df0*/  MOV R27, RZ ;  /* 0x000000ff001b7202 */ /* 0x000fcc0000000f00 */
[----:B------:R-:W4:Y:S01]  /*9e00*/  @!P1 LDG.E R27, desc[UR10][R62.64] ;  /* 0x0000000a3e1b9981 */ /* 0x000f22000c1e1900 */
[----:B------:R-:W-:Y:S02]  /*9e10*/  @!P0 SHF.R.U32.HI R26, RZ, 0x10, R54 ;  /* 0x00000010ff1a8819 */ /* 0x000fe40000011636 */
[----:B------:R-:W-:-:S04]  /*9e20*/  PRMT R30, RZ, 0x7610, R30 ;  /* 0x00007610ff1e7816 */ /* 0x000fc8000000001e */
[----:B------:R-:W-:Y:S02]  /*9e30*/  @!P5 PRMT R30, R40, 0x7610, R30 ;  /* 0x00007610281ed816 */ /* 0x000fe4000000001e */
[----:B------:R-:W-:-:S03]  /*9e40*/  PRMT R32, RZ, 0x7610, R32 ;  /* 0x00007610ff207816 */ /* 0x000fc60000000020 */
[----:B------:R0:W-:Y:S01]  /*9e50*/  STL.S16 [R1+0x226], R30 ;  /* 0x0002261e01007387 */ /* 0x0001e20000100600 */
[----:B------:R-:W-:Y:S02]  /*9e60*/  PRMT R31, RZ, 0x7610, R31 ;  /* 0x00007610ff1f7816 */ /* 0x000fe4000000001f */
[----:B0-----:R-:W-:-:S04]  /*9e70*/  @!P2 SHF.R.U32.HI R30, RZ, 0x10, R22 ;  /* 0x00000010ff1ea819 */ /* 0x001fc80000011616 */
[----:B------:R-:W-:Y:S02]  /*9e80*/  @!P2 PRMT R32, R30, 0x7610, R32 ;  /* 0x000076101e20a816 */ /* 0x000fe40000000020 */
[----:B------:R-:W-:Y:S01]  /*9e90*/  @!P2 SHF.R.U32.HI R30, RZ, 0x10, R41 ;  /* 0x00000010ff1ea819 */ /* 0x000fe20000011629 */
[----:B------:R0:W-:Y:S03]  /*9ea0*/  STL [R1+0xb4], R82 ;  /* 0x0000b45201007387 */ /* 0x0001e60000100800 */
[----:B------:R-:W-:Y:S01]  /*9eb0*/  @!P2 PRMT R31, R30, 0x7610, R31 ;  /* 0x000076101e1fa816 */ /* 0x000fe2000000001f */
[----:B------:R1:W-:Y:S01]  /*9ec0*/  STL [R1+0xc4], R59 ;  /* 0x0000c43b01007387 */ /* 0x0003e20000100800 */
[----:B0-----:R-:W-:-:S03]  /*9ed0*/  PRMT R82, RZ, 0x7610, R82 ;  /* 0x00007610ff527816 */ /* 0x001fc60000000052 */
[----:B------:R0:W-:Y:S01]  /*9ee0*/  STL [R1+0xbc], R68 ;  /* 0x0000bc4401007387 */ /* 0x0001e20000100800 */
[----:B-1----:R-:W-:-:S03]  /*9ef0*/  PRMT R59, R59, 0x5410, RZ ;  /* 0x000054103b3b7816 */ /* 0x002fc600000000ff */
[----:B------:R1:W-:Y:S01]  /*9f00*/  STL [R1+0x1c0], R58 ;  /* 0x0001c03a01007387 */ /* 0x0003e20000100800 */
[----:B------:R-:W-:Y:S02]  /*9f10*/  @!P5 PRMT R82, R55, 0x7610, R82 ;  /* 0x000076103752d816 */ /* 0x000fe40000000052 */
[----:B------:R-:W-:Y:S01]  /*9f20*/  LOP3.LUT P5, RZ, R85, 0x2000000, RZ, 0xc0, !PT ;  /* 0x0200000055ff7812 */ /* 0x000fe200078ac0ff */
[----:B------:R-:W-:Y:S01]  /*9f30*/  STL.S16 [R1+0x2e8], R31 ;  /* 0x0002e81f01007387 */ /* 0x000fe20000100600 */
[----:B0-----:R-:W-:Y:S02]  /*9f40*/  PRMT R68, R68, 0x5410, RZ ;  /* 0x0000541044447816 */ /* 0x001fe400000000ff */
[----:B------:R-:W-:Y:S02]  /*9f50*/  @!P2 PRMT R59, R59, 0x5410, R22 ;  /* 0x000054103b3ba816 */ /* 0x000fe40000000016 */
[----:B-1----:R-:W-:Y:S02]  /*9f60*/  PRMT R58, RZ, 0x7610, R58 ;  /* 0x00007610ff3a7816 */ /* 0x002fe4000000003a */
[----:B------:R-:W-:-:S02]  /*9f70*/  @!P2 PRMT R68, R68, 0x5410, R41 ;  /* 0x000054104444a816 */ /* 0x000fc40000000029 */
[----:B------:R-:W-:Y:S02]  /*9f80*/  LOP3.LUT P2, RZ, R84, 0x200000, RZ, 0xc0, !PT ;  /* 0x0020000054ff7812 */ /* 0x000fe4000784c0ff */
[----:B------:R-:W-:Y:S01]  /*9f90*/  PRMT R59, RZ, 0x7610, R59 ;  /* 0x00007610ff3b7816 */ /* 0x000fe2000000003b */
[----:B------:R0:W-:Y:S01]  /*9fa0*/  STL [R1+0x1bc], R74 ;  /* 0x0001bc4a01007387 */ /* 0x0001e20000100800 */
[----:B------:R-:W-:-:S03]  /*9fb0*/  PRMT R68, RZ, 0x7610, R68 ;  /* 0x00007610ff447816 */ /* 0x000fc60000000044 */
[----:B------:R1:W-:Y:S01]  /*9fc0*/  STL.S16 [R1+0x2c6], R32 ;  /* 0x0002c62001007387 */ /* 0x0003e20000100600 */
[----:B------:R-:W-:Y:S02]  /*9fd0*/  PRMT R33, RZ, 0x7610, R33 ;  /* 0x00007610ff217816 */ /* 0x000fe40000000021 */
[----:B0-----:R-:W-:Y:S02]  /*9fe0*/  PRMT R74, RZ, 0x7610, R74 ;  /* 0x00007610ff4a7816 */ /* 0x001fe4000000004a */
[----:B-1----:R-:W-:-:S04]  /*9ff0*/  @!P5 SHF.R.U32.HI R32, RZ, 0x10, R23 ;  /* 0x00000010ff20d819 */ /* 0x002fc80000011617 */
[----:B------:R-:W-:Y:S02]  /*a000*/  @!P5 PRMT R74, R32, 0x7610, R74 ;  /* 0x00007610204ad816 */ /* 0x000fe4000000004a */
[----:B------:R-:W-:-:S04]  /*a010*/  @!P5 SHF.R.U32.HI R32, RZ, 0x10, R6 ;  /* 0x00000010ff20d819 */ /* 0x000fc80000011606 */
[----:B------:R-:W-:Y:S02]  /*a020*/  @!P5 PRMT R33, R32, 0x7610, R33 ;  /* 0x000076102021d816 */ /* 0x000fe40000000021 */
[----:B------:R-:W-:Y:S02]  /*a030*/  PRMT R34, RZ, 0x7610, R34 ;  /* 0x00007610ff227816 */ /* 0x000fe40000000022 */
[----:B------:R-:W-:Y:S01]  /*a040*/  LOP3.LUT P3, RZ, R84, 0x400000, RZ, 0xc0, !PT ;  /* 0x0040000054ff7812 */ /* 0x000fe2000786c0ff */
[----:B------:R-:W-:Y:S04]  /*a050*/  STL [R1+0xd0], R22 ;  /* 0x0000d01601007387 */ /* 0x000fe80000100800 */
[----:B------:R-:W-:Y:S01]  /*a060*/  STL [R1+0xc8], R61 ;  /* 0x0000c83d01007387 */ /* 0x000fe20000100800 */
[----:B--2---:R-:W-:-:S04]  /*a070*/  PRMT R125, RZ, 0x7610, R125 ;  /* 0x00007610ff7d7816 */ /* 0x004fc8000000007d */
[----:B------:R-:W-:Y:S02]  /*a080*/  @!P0 PRMT R125, R26, 0x7610, R125 ;  /* 0x000076101a7d8816 */ /* 0x000fe4000000007d */
[----:B------:R-:W-:-:S04]  /*a090*/  PRMT R26, RZ, 0x7610, R26 ;  /* 0x00007610ff1a7816 */ /* 0x000fc8000000001a */
[----:B------:R-:W-:-:S05]  /*a0a0*/  @!P0 PRMT R26, R61, 0x7610, R26 ;  /* 0x000076103d1a8816 */ /* 0x000fca000000001a */
[----:B------:R0:W-:Y:S02]  /*a0b0*/  STL.S16 [R1+0x22c], R26 ;  /* 0x00022c1a01007387 */ /* 0x0001e40000100600 */
[----:B0-----:R-:W-:-:S10]  /*a0c0*/  HFMA2.MMA R26, -RZ, RZ, 0, 0 ;  /* 0x00000000ff1a7435 */ /* 0x001fd400000001ff */
[----:B------:R0:W2:Y:S01]  /*a0d0*/  @!P1 LDG.E R26, desc[UR10][R50.64] ;  /* 0x0000000a321a9981 */ /* 0x0000a2000c1e1900 */
[----:B------:R-:W-:-:S13]  /*a0e0*/  LOP3.LUT P0, RZ, R84, 0x8, RZ, 0xc0, !PT ;  /* 0x0000000854ff7812 */ /* 0x000fda000780c0ff */
[----:B------:R-:W-:-:S04]  /*a0f0*/  @!P0 SHF.R.U32.HI R31, RZ, 0x10, R42 ;  /* 0x00000010ff1f8819 */ /* 0x000fc8000001162a */
[----:B------:R-:W-:Y:S02]  /*a100*/  @!P0 PRMT R58, R31, 0x7610, R58 ;  /* 0x000076101f3a8816 */ /* 0x000fe4000000003a */
[----:B------:R-:W-:Y:S02]  /*a110*/  @!P0 SHF.R.U32.HI R31, RZ, 0x10, R43 ;  /* 0x00000010ff1f8819 */ /* 0x000fe4000001162b */
[----:B------:R-:W-:Y:S02]  /*a120*/  PRMT R58, R58, 0x5410, RZ ;  /* 0x000054103a3a7816 */ /* 0x000fe400000000ff */
[----:B------:R-:W-:Y:S02]  /*a130*/  @!P0 PRMT R59, R31, 0x7610, R59 ;  /* 0x000076101f3b8816 */ /* 0x000fe4000000003b */
[----:B------:R-:W-:Y:S02]  /*a140*/  MOV R31, RZ ;  /* 0x000000ff001f7202 */ /* 0x000fe40000000f00 */
[----:B------:R-:W-:-:S02]  /*a150*/  @!P0 PRMT R58, R58, 0x5410, R42 ;  /* 0x000054103a3a8816 */ /* 0x000fc4000000002a */
[----:B------:R-:W-:Y:S02]  /*a160*/  @!P0 PRMT R68, R43, 0x7610, R68 ;  /* 0x000076102b448816 */ /* 0x000fe40000000044 */
[----:B------:R-:W-:Y:S01]  /*a170*/  LOP3.LUT P0, RZ, R85, 0x20, RZ, 0xc0, !PT ;  /* 0x0000002055ff7812 */ /* 0x000fe2000780c0ff */
[----:B------:R1:W2:Y:S01]  /*a180*/  @!P2 LDG.E R31, desc[UR10][R52.64] ;  /* 0x0000000a341fa981 */ /* 0x0002a2000c1e1900 */
[----:B0-----:R-:W-:-:S04]  /*a190*/  PRMT R50, R50, 0x5410, RZ ;  /* 0x0000541032327816 */ /* 0x001fc800000000ff */
[----:B------:R-:W-:Y:S02]  /*a1a0*/  @!P5 PRMT R50, R50, 0x5410, R6 ;  /* 0x000054103232d816 */ /* 0x000fe40000000006 */
[----:B-1----:R-:W-:-:S04]  /*a1b0*/  PRMT R52, R52, 0x5410, RZ ;  /* 0x0000541034347816 */ /* 0x002fc800000000ff */
[----:B------:R-:W-:Y:S02]  /*a1c0*/  @!P5 PRMT R52, R52, 0x5410, R23 ;  /* 0x000054103434d816 */ /* 0x000fe40000000017 */
[----:B------:R-:W-:Y:S02]  /*a1d0*/  LOP3.LUT P5, RZ, R85, 0x10, RZ, 0xc0, !PT ;  /* 0x0000001055ff7812 */ /* 0x000fe400078ac0ff */
[----:B------:R-:W-:Y:S02]  /*a1e0*/  @!P0 PRMT R34, R10, 0x7610, R34 ;  /* 0x000076100a228816 */ /* 0x000fe40000000022 */
[----:B------:R-:W-:Y:S02]  /*a1f0*/  MOV R22, RZ ;  /* 0x000000ff00167202 */ /* 0x000fe40000000f00 */
[----:B------:R-:W-:Y:S01]  /*a200*/  PRMT R61, RZ, 0x7610, R61 ;  /* 0x00007610ff3d7816 */ /* 0x000fe2000000003d */
[----:B------:R0:W-:Y:S01]  /*a210*/  STL.S16 [R1+0x2ee], R34 ;  /* 0x0002ee2201007387 */ /* 0x0001e20000100600 */
[----:B------:R-:W-:-:S03]  /*a220*/  PRMT R35, RZ, 0x7610, R35 ;  /* 0x00007610ff237816 */ /* 0x000fc60000000023 */
[----:B------:R1:W-:Y:S04]  /*a230*/  STL [R1+0x1c4], R60 ;  /* 0x0001c43c01007387 */ /* 0x0003e80000100800 */
[----:B------:R3:W2:Y:S01]  /*a240*/  @!P3 LDG.E R22, desc[UR10][R56.64] ;  /* 0x0000000a3816b981 */ /* 0x0006a2000c1e1900 */
[----:B0-----:R-:W-:-:S04]  /*a250*/  @!P5 SHF.R.U32.HI R34, RZ, 0x10, R11 ;  /* 0x00000010ff22d819 */ /* 0x001fc8000001160b */
[----:B------:R-:W-:Y:S02]  /*a260*/  @!P5 PRMT R61, R34, 0x7610, R61 ;  /* 0x00007610223dd816 */ /* 0x000fe4000000003d */
[----:B-1----:R-:W-:Y:S02]  /*a270*/  PRMT R60, RZ, 0x7610, R60 ;  /* 0x00007610ff3c7816 */ /* 0x002fe4000000003c */
[----:B------:R-:W-:Y:S02]  /*a280*/  @!P5 SHF.R.U32.HI R34, RZ, 0x10, R14 ;  /* 0x00000010ff22d819 */ /* 0x000fe4000001160e */
[----:B---3--:R-:W-:Y:S02]  /*a290*/  PRMT R57, RZ, 0x7610, R57 ;  /* 0x00007610ff397816 */ /* 0x008fe40000000039 */
[----:B------:R-:W-:Y:S02]  /*a2a0*/  @!P5 PRMT R60, R34, 0x7610, R60 ;  /* 0x00007610223cd816 */ /* 0x000fe4000000003c */
[----:B------:R-:W-:-:S02]  /*a2b0*/  @!P5 PRMT R57, R11, 0x7610, R57 ;  /* 0x000076100b39d816 */ /* 0x000fc40000000039 */
[----:B------:R-:W-:Y:S02]  /*a2c0*/  @!P5 PRMT R35, R14, 0x7610, R35 ;  /* 0x000076100e23d816 */ /* 0x000fe40000000023 */
[----:B------:R-:W-:Y:S01]  /*a2d0*/  LOP3.LUT P5, RZ, R84, 0x80000, RZ, 0xc0, !PT ;  /* 0x0008000054ff7812 */ /* 0x000fe200078ac0ff */
[----:B------:R0:W-:Y:S04]  /*a2e0*/  STL [R1+0x1b0], R73 ;  /* 0x0001b04901007387 */ /* 0x0001e80000100800 */
[----:B------:R1:W-:Y:S01]  /*a2f0*/  STL.S16 [R1+0x2f2], R33 ;  /* 0x0002f22101007387 */ /* 0x0003e20000100600 */
[----:B------:R-:W-:Y:S02]  /*a300*/  PRMT R56, RZ, 0x7610, R56 ;  /* 0x00007610ff387816 */ /* 0x000fe40000000038 */
[----:B0-----:R-:W-:-:S02]  /*a310*/  PRMT R73, RZ, 0x7610, R73 ;  /* 0x00007610ff497816 */ /* 0x001fc40000000049 */
[----:B-1----:R-:W-:Y:S01]  /*a320*/  @!P4 SHF.R.U32.HI R33, RZ, 0x10, R7 ;  /* 0x00000010ff21c819 */ /* 0x002fe20000011607 */
[----:B------:R0:W-:Y:S03]  /*a330*/  STL [R1+0x1b8], R71 ;  /* 0x0001b84701007387 */ /* 0x0001e60000100800 */
[----:B------:R-:W-:Y:S01]  /*a340*/  @!P4 PRMT R73, R33, 0x7610, R73 ;  /* 0x000076102149c816 */ /* 0x000fe20000000049 */
[----:B------:R1:W-:Y:S01]  /*a350*/  STL.S16 [R1+0x2ea], R35 ;  /* 0x0002ea2301007387 */ /* 0x0003e20000100600 */
[----:B------:R-:W-:Y:S02]  /*a360*/  @!P4 SHF.R.U32.HI R33, RZ, 0x10, R8 ;  /* 0x00000010ff21c819 */ /* 0x000fe40000011608 */
[----:B0-----:R-:W-:Y:S02]  /*a370*/  PRMT R71, RZ, 0x7610, R71 ;  /* 0x00007610ff477816 */ /* 0x001fe40000000047 */
[----:B-1----:R-:W-:Y:S01]  /*a380*/  @!P5 SHF.R.U32.HI R35, RZ, 0x10, R15 ;  /* 0x00000010ff23d819 */ /* 0x002fe2000001160f */
[----:B------:R0:W-:Y:S01]  /*a390*/  STL [R1+0xb8], R70 ;  /* 0x0000b84601007387 */ /* 0x0001e20000100800 */
[----:B------:R-:W-:-:S02]  /*a3a0*/  @!P4 PRMT R71, R33, 0x7610, R71 ;  /* 0x000076102147c816 */ /* 0x000fc40000000047 */
[----:B------:R-:W-:Y:S01]  /*a3b0*/  @!P5 PRMT R56, R35, 0x7610, R56 ;  /* 0x000076102338d816 */ /* 0x000fe20000000038 */
[----:B------:R1:W-:Y:S01]  /*a3c0*/  STL [R1+0x1c8], R54 ;  /* 0x0001c83601007387 */ /* 0x0003e20000100800 */
[----:B------:R-:W-:Y:S02]  /*a3d0*/  @!P0 SHF.R.U32.HI R33, RZ, 0x10, R9 ;  /* 0x00000010ff218819 */ /* 0x000fe40000011609 */
[----:B------:R-:W-:Y:S01]  /*a3e0*/  @!P5 SHF.R.U32.HI R35, RZ, 0x10, R20 ;  /* 0x00000010ff23d819 */ /* 0x000fe20000011614 */
[----:B------:R3:W-:Y:S01]  /*a3f0*/  STL [R1+0xcc], R55 ;  /* 0x0000cc3701007387 */ /* 0x0007e20000100800 */
[----:B------:R-:W-:Y:S02]  /*a400*/  PRMT R53, RZ, 0x7610, R53 ;  /* 0x00007610ff357816 */ /* 0x000fe40000000035 */
[----:B0-----:R-:W-:Y:S02]  /*a410*/  PRMT R70, RZ, 0x7610, R70 ;  /* 0x00007610ff467816 */ /* 0x001fe40000000046 */
[----:B-1----:R-:W-:-:S02]  /*a420*/  PRMT R54, RZ, 0x7610, R54 ;  /* 0x00007610ff367816 */ /* 0x002fc40000000036 */
[----:B---3--:R-:W-:Y:S02]  /*a430*/  PRMT R55, RZ, 0x7610, R55 ;  /* 0x00007610ff377816 */ /* 0x008fe40000000037 */
[----:B------:R-:W-:Y:S02]  /*a440*/  @!P0 PRMT R70, R33, 0x7610, R70 ;  /* 0x0000761021468816 */ /* 0x000fe40000000046 */
[----:B------:R-:W-:Y:S02]  /*a450*/  @!P5 PRMT R55, R35, 0x7610, R55 ;  /* 0x000076102337d816 */ /* 0x000fe40000000037 */
[----:B------:R-:W-:Y:S02]  /*a460*/  @!P5 PRMT R54, R15, 0x7610, R54 ;  /* 0x000076100f36d816 */ /* 0x000fe40000000036 */
[----:B------:R-:W-:Y:S02]  /*a470*/  @!P5 PRMT R53, R20, 0x7610, R53 ;  /* 0x000076101435d816 */ /* 0x000fe40000000035 */
[----:B------:R-:W-:-:S02]  /*a480*/  PRMT R63, RZ, 0x7610, R63 ;  /* 0x00007610ff3f7816 */ /* 0x000fc4000000003f */
[----:B------:R-:W-:Y:S02]  /*a490*/  @!P0 SHF.R.U32.HI R33, RZ, 0x10, R10 ;  /* 0x00000010ff218819 */ /* 0x000fe4000001160a */
[----:B------:R-:W-:Y:S02]  /*a4a0*/  PRMT R62, RZ, 0x7610, R62 ;  /* 0x00007610ff3e7816 */ /* 0x000fe4000000003e */
[----:B------:R-:W-:Y:S01]  /*a4b0*/  LOP3.LUT P5, RZ, R84, 0x40000, RZ, 0xc0, !PT ;  /* 0x0004000054ff7812 */ /* 0x000fe200078ac0ff */
[----:B------:R-:W-:Y:S01]  /*a4c0*/  HFMA2.MMA R35, -RZ, RZ, 0, 0 ;  /* 0x00000000ff237435 */ /* 0x000fe200000001ff */
[----:B------:R-:W-:Y:S02]  /*a4d0*/  @!P0 PRMT R63, R33, 0x7610, R63 ;  /* 0x00007610213f8816 */ /* 0x000fe4000000003f */
[----:B------:R-:W-:Y:S02]  /*a4e0*/  @!P0 PRMT R62, R9, 0x7610, R62 ;  /* 0x00007610093e8816 */ /* 0x000fe4000000003e */
[----:B------:R-:W-:-:S02]  /*a4f0*/  LOP3.LUT P0, RZ, R85, 0x4, RZ, 0xc0, !PT ;  /* 0x0000000455ff7812 */ /* 0x000fc4000780c0ff */
[----:B------:R-:W-:Y:S02]  /*a500*/  PRMT R50, RZ, 0x7610, R50 ;  /* 0x00007610ff327816 */ /* 0x000fe40000000032 */
[----:B------:R-:W-:Y:S01]  /*a510*/  PRMT R52, RZ, 0x7610, R52 ;  /* 0x00007610ff347816 */ /* 0x000fe20000000034 */
[----:B------:R-:W-:Y:S01]  /*a520*/  HFMA2.MMA R30, -RZ, RZ, 0, 0 ;  /* 0x00000000ff1e7435 */ /* 0x000fe200000001ff */
[----:B------:R-:W-:Y:S01]  /*a530*/  @!P4 PRMT R50, R7, 0x7610, R50 ;  /* 0x000076100732c816 */ /* 0x000fe20000000032 */
[----:B------:R0:W3:Y:S01]  /*a540*/  @!P5 LDG.E R35, desc[UR10][R12.64] ;  /* 0x0000000a0c23d981 */ /* 0x0000e2000c1e1900 */
[----:B------:R-:W-:Y:S02]  /*a550*/  @!P4 PRMT R52, R8, 0x7610, R52 ;  /* 0x000076100834c816 */ /* 0x000fe40000000034 */
[----:B------:R-:W-:Y:S01]  /*a560*/  LOP3.LUT P4, RZ, R84, 0x100000, RZ, 0xc0, !PT ;  /* 0x0010000054ff7812 */ /* 0x000fe2000788c0ff */
[----:B------:R-:W-:-:S04]  /*a570*/  HFMA2.MMA R33, -RZ, RZ, 0, 0 ;  /* 0x00000000ff217435 */ /* 0x000fc800000001ff */
[----:B------:R1:W3:Y:S01]  /*a580*/  @!P2 LDG.E R30, desc[UR10][R46.64] ;  /* 0x0000000a2e1ea981 */ /* 0x0002e2000c1e1900 */
[----:B0-----:R-:W-:-:S04]  /*a590*/  PRMT R13, RZ, 0x7610, R13 ;  /* 0x00007610ff0d7816 */ /* 0x001fc8000000000d */
[----:B------:R-:W-:-:S03]  /*a5a0*/  @!P0 PRMT R13, R24, 0x7610, R13 ;  /* 0x00007610180d8816 */ /* 0x000fc6000000000d */
[----:B------:R0:W3:Y:S01]  /*a5b0*/  @!P4 LDG.E R33, desc[UR10][R44.64] ;  /* 0x0000000a2c21c981 */ /* 0x0000e2000c1e1900 */
[----:B-1----:R-:W-:-:S03]  /*a5c0*/  PRMT R47, RZ, 0x7610, R47 ;  /* 0x00007610ff2f7816 */ /* 0x002fc6000000002f */
[----:B------:R1:W-:Y:S01]  /*a5d0*/  STL.S16 [R1+0x30c], R13 ;  /* 0x00030c0d01007387 */ /* 0x0003e20000100600 */
[----:B------:R-:W-:Y:S02]  /*a5e0*/  PRMT R46, RZ, 0x7610, R46 ;  /* 0x00007610ff2e7816 */ /* 0x000fe4000000002e */
[----:B-1----:R-:W-:Y:S02]  /*a5f0*/  @!P6 SHF.R.U32.HI R13, RZ, 0x10, R0 ;  /* 0x00000010ff0de819 */ /* 0x002fe40000011600 */
[----:B0-----:R-:W-:Y:S02]  /*a600*/  PRMT R45, RZ, 0x7610, R45 ;  /* 0x00007610ff2d7816 */ /* 0x001fe4000000002d */
[----:B------:R-:W-:Y:S02]  /*a610*/  @!P6 PRMT R47, R13, 0x7610, R47 ;  /* 0x000076100d2fe816 */ /* 0x000fe4000000002f */
[----:B------:R-:W-:Y:S02]  /*a620*/  @!P6 SHF.R.U32.HI R13, RZ, 0x10, R25 ;  /* 0x00000010ff0de819 */ /* 0x000fe40000011619 */
[----:B------:R-:W-:-:S02]  /*a630*/  PRMT R44, RZ, 0x7610, R44 ;  /* 0x00007610ff2c7816 */ /* 0x000fc4000000002c */
[----:B------:R-:W-:Y:S02]  /*a640*/  @!P6 PRMT R46, R13, 0x7610, R46 ;  /* 0x000076100d2ee816 */ /* 0x000fe4000000002e */
[----:B------:R-:W-:Y:S02]  /*a650*/  @!P6 PRMT R45, R0, 0x7610, R45 ;  /* 0x00007610002de816 */ /* 0x000fe4000000002d */
[----:B------:R-:W-:Y:S01]  /*a660*/  @!P6 PRMT R44, R25, 0x7610, R44 ;  /* 0x00007610192ce816 */ /* 0x000fe2000000002c */
[----:B------:R-:W-:Y:S01]  /*a670*/  HFMA2.MMA R32, -RZ, RZ, 0, 0 ;  /* 0x00000000ff207435 */ /* 0x000fe200000001ff */
[----:B------:R-:W-:Y:S01]  /*a680*/  LOP3.LUT P6, RZ, R84, 0x10000, RZ, 0xc0, !PT ;  /* 0x0001000054ff7812 */ /* 0x000fe200078cc0ff */
[----:B------:R-:W-:Y:S01]  /*a690*/  HFMA2.MMA R13, -RZ, RZ, 0, 0 ;  /* 0x00000000ff0d7435 */ /* 0x000fe200000001ff */
[----:B------:R-:W-:Y:S02]  /*a6a0*/  PRMT R51, RZ, 0x7610, R51 ;  /* 0x00007610ff337816 */ /* 0x000fe40000000033 */
[----:B------:R-:W-:-:S04]  /*a6b0*/  @!P0 SHF.R.U32.HI R12, RZ, 0x10, R21 ;  /* 0x00000010ff0c8819 */ /* 0x000fc80000011615 */
[----:B------:R-:W-:Y:S01]  /*a6c0*/  @!P0 PRMT R51, R12, 0x7610, R51 ;  /* 0x000076100c338816 */ /* 0x000fe20000000033 */
[----:B------:R0:W3:Y:S01]  /*a6d0*/  @!P3 LDG.E R32, desc[UR10][R48.64] ;  /* 0x0000000a3020b981 */ /* 0x0000e2000c1e1900 */
[----:B------:R-:W-:-:S03]  /*a6e0*/  @!P0 SHF.R.U32.HI R12, RZ, 0x10, R24 ;  /* 0x00000010ff0c8819 */ /* 0x000fc60000011618 */
[----:B------:R1:W3:Y:S01]  /*a6f0*/  @!P6 LDG.E R13, desc[UR10][R16.64] ;  /* 0x0000000a100de981 */ /* 0x0002e2000c1e1900 */
[----:B0-----:R-:W-:Y:S02]  /*a700*/  PRMT R49, RZ, 0x7610, R49 ;  /* 0x00007610ff317816 */ /* 0x001fe40000000031 */
[----:B------:R-:W-:Y:S02]  /*a710*/  PRMT R48, RZ, 0x7610, R48 ;  /* 0x00007610ff307816 */ /* 0x000fe40000000030 */
[----:B-1----:R-:W-:Y:S02]  /*a720*/  PRMT R16, RZ, 0x7610, R16 ;  /* 0x00007610ff107816 */ /* 0x002fe40000000010 */
[----:B------:R-:W-:Y:S02]  /*a730*/  @!P0 PRMT R49, R12, 0x7610, R49 ;  /* 0x000076100c318816 */ /* 0x000fe40000000031 */
[----:B------:R-:W-:Y:S02]  /*a740*/  @!P0 PRMT R48, R21, 0x7610, R48 ;  /* 0x0000761015308816 */ /* 0x000fe40000000030 */
[----:B------:R-:W-:-:S02]  /*a750*/  LOP3.LUT P0, RZ, R84, 0x20000, RZ, 0xc0, !PT ;  /* 0x0002000054ff7812 */ /* 0x000fc4000780c0ff */
[----:B----4-:R-:W-:Y:S01]  /*a760*/  @!P1 PRMT R16, R27, 0x7610, R16 ;  /* 0x000076101b109816 */ /* 0x010fe20000000010 */
[----:B------:R-:W-:-:S04]  /*a770*/  UIMAD.WIDE UR6, UR5, 0x8, UR6 ;  /* 0x00000008050678a5 */ /* 0x000fc8000f8e0206 */
[----:B------:R0:W-:Y:S02]  /*a780*/  STL.S16 [R1+0x31c], R16 ;  /* 0x00031c1001007387 */ /* 0x0001e40000100600 */
[----:B0-----:R-:W-:-:S06]  /*a790*/  MOV R16, RZ ;  /* 0x000000ff00107202 */ /* 0x001fcc0000000f00 */
[----:B------:R0:W4:Y:S02]  /*a7a0*/  @!P0 LDG.E R16, desc[UR10][R2.64] ;  /* 0x0000000a02108981 */ /* 0x000124000c1e1900 */
[----:B0-----:R-:W-:Y:S02]  /*a7b0*/  MOV R2, UR6 ;  /* 0x0000000600027c02 */ /* 0x001fe40008000f00 */
[----:B------:R-:W-:-:S06]  /*a7c0*/  MOV R3, UR7 ;  /* 0x0000000700037c02 */ /* 0x000fcc0008000f00 */
[----:B------:R-:W4:Y:S01]  /*a7d0*/  LDG.E.64 R2, desc[UR10][R2.64] ;  /* 0x0000000a02027981 */ /* 0x000f22000c1e1b00 */
[----:B------:R-:W-:-:S03]  /*a7e0*/  MOV R34, RZ ;  /* 0x000000ff00227202 */ /* 0x000fc60000000f00 */
[----:B------:R0:W-:Y:S04]  /*a7f0*/  STL [R1+0x1d4], R43 ;  /* 0x0001d42b01007387 */ /* 0x0001e80000100800 */
[----:B------:R2:W-:Y:S04]  /*a800*/  STL [R1+0x1d8], R6 ;  /* 0x0001d80601007387 */ /* 0x0005e80000100800 */
[----:B------:R-:W4:Y:S01]  /*a810*/  @!P4 LDG.E R34, desc[UR10][R76.64] ;  /* 0x0000000a4c22c981 */ /* 0x000f22000c1e1900 */
[----:B0-----:R-:W-:-:S03]  /*a820*/  PRMT R43, RZ, 0x7610, R43 ;  /* 0x00007610ff2b7816 */ /* 0x001fc6000000002b */
[----:B------:R0:W-:Y:S01]  /*a830*/  STL [R1+0xd4], R42 ;  /* 0x0000d42a01007387 */ /* 0x0001e20000100800 */
[----:B--2---:R-:W-:-:S04]  /*a840*/  @!P1 SHF.R.U32.HI R6, RZ, 0x10, R26 ;  /* 0x00000010ff069819 */ /* 0x004fc8000001161a */
[----:B------:R-:W-:Y:S02]  /*a850*/  @!P1 PRMT R43, R6, 0x7610, R43 ;  /* 0x00007610062b9816 */ /* 0x000fe4000000002b */
[----:B0-----:R-:W-:Y:S02]  /*a860*/  PRMT R42, RZ, 0x7610, R42 ;  /* 0x00007610ff2a7816 */ /* 0x001fe4000000002a */
[----:B------:R-:W-:Y:S02]  /*a870*/  @!P1 SHF.R.U32.HI R6, RZ, 0x10, R27 ;  /* 0x00000010ff069819 */ /* 0x000fe4000001161b */
[----:B------:R-:W-:Y:S01]  /*a880*/  MOV R12, RZ ;  /* 0x000000ff000c7202 */ /* 0x000fe20000000f00 */
[----:B------:R0:W-:Y:S01]  /*a890*/  STL [R1+0xdc], R7 ;  /* 0x0000dc0701007387 */ /* 0x0001e20000100800 */
[----:B------:R-:W-:-:S04]  /*a8a0*/  @!P1 PRMT R42, R6, 0x7610, R42 ;  /* 0x00007610062a9816 */ /* 0x000fc8000000002a */
[----:B------:R1:W2:Y:S01]  /*a8b0*/  @!P5 LDG.E R12, desc[UR10][R28.64] ;  /* 0x0000000a1c0cd981 */ /* 0x0002a2000c1e1900 */
[----:B0-----:R-:W-:-:S06]  /*a8c0*/  CS2R R6, SRZ ;  /* 0x0000000000067805 */ /* 0x001fcc000001ff00 */
[----:B------:R0:W2:Y:S04]  /*a8d0*/  @!P6 LDG.E R7, desc[UR10][R18.64] ;  /* 0x0000000a1207e981 */ /* 0x0000a8000c1e1900 */
[----:B------:R0:W2:Y:S01]  /*a8e0*/  @!P0 LDG.E R6, desc[UR10][R4.64] ;  /* 0x0000000a04068981 */ /* 0x0000a2000c1e1900 */
[----:B------:R-:W-:Y:S02]  /*a8f0*/  PRMT R37, RZ, 0x7610, R37 ;  /* 0x00007610ff257816 */ /* 0x000fe40000000025 */
[----:B------:R-:W-:Y:S01]  /*a900*/  PRMT R36, RZ, 0x7610, R36 ;  /* 0x00007610ff247816 */ /* 0x000fe20000000024 */
[----:B------:R1:W-:Y:S04]  /*a910*/  STL [R1+0xb0], R39 ;  /* 0x0000b02701007387 */ /* 0x0003e80000100800 */
[----:B------:R0:W-:Y:S04]  /*a920*/  STL [R1+0x1cc], R40 ;  /* 0x0001cc2801007387 */ /* 0x0001e80000100800 */
[----:B------:R-:W-:Y:S01]  /*a930*/  STL [R1+0xf0], R0 ;  /* 0x0000f00001007387 */ /* 0x000fe20000100800 */
[----:B-1----:R-:W-:-:S02]  /*a940*/  PRMT R39, RZ, 0x7610, R39 ;  /* 0x00007610ff277816 */ /* 0x002fc40000000027 */
[----:B0-----:R-:W-:Y:S02]  /*a950*/  PRMT R40, RZ, 0x7610, R40 ;  /* 0x00007610ff287816 */ /* 0x001fe40000000028 */
[----:B------:R-:W-:Y:S02]  /*a960*/  @!P2 PRMT R37, R31, 0x7610, R37 ;  /* 0x000076101f25a816 */ /* 0x000fe40000000025 */
[----:B------:R-:W-:Y:S01]  /*a970*/  PRMT R28, RZ, 0x7610, R28 ;  /* 0x00007610ff1c7816 */ /* 0x000fe2000000001c */
[----:B------:R0:W-:Y:S04]  /*a980*/  STL [R1+0xd8], R23 ;  /* 0x0000d81701007387 */ /* 0x0001e80000100800 */
[----:B------:R1:W-:Y:S01]  /*a990*/  STL [R1+0x1e8], R20 ;  /* 0x0001e81401007387 */ /* 0x0003e20000100800 */
[----:B0-----:R-:W-:-:S03]  /*a9a0*/  PRMT R23, RZ, 0x7610, R23 ;  /* 0x00007610ff177816 */ /* 0x001fc60000000017 */
[----:B------:R0:W-:Y:S01]  /*a9b0*/  STL [R1+0x1d0], R41 ;  /* 0x0001d02901007387 */ /* 0x0001e20000100800 */
[----:B-1----:R-:W-:Y:S02]  /*a9c0*/  PRMT R20, RZ, 0x7610, R20 ;  /* 0x00007610ff147816 */ /* 0x002fe40000000014 */
[----:B------:R-:W-:Y:S01]  /*a9d0*/  PRMT R18, RZ, 0x7610, R18 ;  /* 0x00007610ff127816 */ /* 0x000fe20000000012 */
[----:B------:R1:W-:Y:S01]  /*a9e0*/  STL [R1+0xf4], R26 ;  /* 0x0000f41a01007387 */ /* 0x0003e20000100800 */
[----:B0-----:R-:W-:-:S03]  /*a9f0*/  PRMT R41, RZ, 0x7610, R41 ;  /* 0x00007610ff297816 */ /* 0x001fc60000000029 */
[----:B------:R0:W-:Y:S01]  /*aa00*/  STL [R1+0xe0], R9 ;  /* 0x0000e00901007387 */ /* 0x0001e20000100800 */
[----:B------:R-:W-:Y:S02]  /*aa10*/  PRMT R17, RZ, 0x7610, R17 ;  /* 0x00007610ff117816 */ /* 0x000fe40000000011 */
[----:B------:R-:W-:Y:S02]  /*aa20*/  @!P1 PRMT R41, R26, 0x7610, R41 ;  /* 0x000076101a299816 */ /* 0x000fe40000000029 */
[----:B-1----:R-:W-:Y:S01]  /*aa30*/  PRMT R26, RZ, 0x7610, R26 ;  /* 0x00007610ff1a7816 */ /* 0x002fe2000000001a */
[----:B------:R1:W-:Y:S01]  /*aa40*/  STL [R1+0x1e4], R14 ;  /* 0x0001e40e01007387 */ /* 0x0003e20000100800 */
[----:B------:R-:W-:Y:S02]  /*aa50*/  PRMT R29, RZ, 0x7610, R29 ;  /* 0x00007610ff1d7816 */ /* 0x000fe4000000001d */
[----:B0-----:R-:W-:Y:S01]  /*aa60*/  PRMT R9, RZ, 0x7610, R9 ;  /* 0x00007610ff097816 */ /* 0x001fe20000000009 */
[----:B------:R0:W-:Y:S01]  /*aa70*/  STL [R1+0xe8], R15 ;  /* 0x0000e80f01007387 */ /* 0x0001e20000100800 */
[----:B------:R-:W-:-:S02]  /*aa80*/  @!P3 PRMT R26, R22, 0x7610, R26 ;  /* 0x00007610161ab816 */ /* 0x000fc4000000001a */
[----:B------:R-:W-:Y:S01]  /*aa90*/  PRMT R19, RZ, 0x7610, R19 ;  /* 0x00007610ff137816 */ /* 0x000fe20000000013 */
[----:B------:R0:W-:Y:S01]  /*aaa0*/  STL [R1+0xec], R21 ;  /* 0x0000ec1501007387 */ /* 0x0001e20000100800 */
[----:B-1----:R-:W-:-:S03]  /*aab0*/  PRMT R14, RZ, 0x7610, R14 ;  /* 0x00007610ff0e7816 */ /* 0x002fc6000000000e */
[----:B------:R1:W-:Y:S01]  /*aac0*/  STL [R1+0x1ec], R24 ;  /* 0x0001ec1801007387 */ /* 0x0003e20000100800 */
[----:B0-----:R-:W-:-:S03]  /*aad0*/  PRMT R15, RZ, 0x7610, R15 ;  /* 0x00007610ff0f7816 */ /* 0x001fc6000000000f */
[----:B------:R0:W-:Y:S01]  /*aae0*/  STL [R1+0x1f0], R25 ;  /* 0x0001f01901007387 */ /* 0x0001e20000100800 */
[----:B------:R-:W-:-:S03]  /*aaf0*/  PRMT R21, RZ, 0x7610, R21 ;  /* 0x00007610ff157816 */ /* 0x000fc60000000015 */
[----:B------:R0:W-:Y:S01]  /*ab00*/  STL [R1+0x1fc], R22 ;  /* 0x0001fc1601007387 */ /* 0x0001e20000100800 */
[----:B-1----:R-:W-:-:S03]  /*ab10*/  PRMT R24, RZ, 0x7610, R24 ;  /* 0x00007610ff187816 */ /* 0x002fc60000000018 */
[----:B------:R1:W-:Y:S01]  /*ab20*/  STL [R1+0x1dc], R8 ;  /* 0x0001dc0801007387 */ /* 0x0003e20000100800 */
[----:B0-----:R-:W-:Y:S02]  /*ab30*/  PRMT R25, RZ, 0x7610, R25 ;  /* 0x00007610ff197816 */ /* 0x001fe40000000019 */
[----:B------:R-:W-:Y:S02]  /*ab40*/  PRMT R5, RZ, 0x7610, R5 ;  /* 0x00007610ff057816 */ /* 0x000fe40000000005 */
[----:B------:R-:W-:Y:S02]  /*ab50*/  @!P3 SHF.R.U32.HI R22, RZ, 0x10, R22 ;  /* 0x00000010ff16b819 */ /* 0x000fe40000011616 */
[----:B---3--:R-:W-:Y:S02]  /*ab60*/  @!P2 SHF.R.U32.HI R0, RZ, 0x10, R30 ;  /* 0x00000010ff00a819 */ /* 0x008fe4000001161e */
[----:B------:R-:W-:Y:S02]  /*ab70*/  @!P2 PRMT R39, R30, 0x7610, R39 ;  /* 0x000076101e27a816 */ /* 0x000fe40000000027 */
[----:B------:R-:W-:-:S02]  /*ab80*/  @!P2 PRMT R40, R0, 0x7610, R40 ;  /* 0x000076100028a816 */ /* 0x000fc40000000028 */
[----:B-1----:R-:W-:Y:S02]  /*ab90*/  PRMT R8, RZ, 0x7610, R8 ;  /* 0x00007610ff087816 */ /* 0x002fe40000000008 */
[----:B------:R-:W-:Y:S01]  /*aba0*/  PRMT R4, RZ, 0x7610, R4 ;  /* 0x00007610ff047816 */ /* 0x000fe20000000004 */
[----:B------:R-:W-:Y:S01]  /*abb0*/  STL [R1+0x1e0], R10 ;  /* 0x0001e00a01007387 */ /* 0x000fe20000100800 */
[----:B------:R-:W-:Y:S02]  /*abc0*/  @!P3 PRMT R25, R22, 0x7610, R25 ;  /* 0x000076101619b816 */ /* 0x000fe40000000019 */
[----:B------:R-:W-:Y:S01]  /*abd0*/  @!P4 PRMT R24, R33, 0x7610, R24 ;  /* 0x000076102118c816 */ /* 0x000fe20000000018 */
[----:B------:R-:W-:Y:S01]  /*abe0*/  STL [R1+0xe4], R11 ;  /* 0x0000e40b01007387 */ /* 0x000fe20000100800 */
[----:B------:R-:W-:Y:S02]  /*abf0*/  @!P5 PRMT R19, R35, 0x7610, R19 ;  /* 0x000076102313d816 */ /* 0x000fe40000000013 */
[----:B------:R-:W-:-:S04]  /*ac00*/  @!P3 SHF.R.U32.HI R0, RZ, 0x10, R32 ;  /* 0x00000010ff00b819 */ /* 0x000fc80000011620 */
[----:B------:R-:W-:Y:S02]  /*ac10*/  @!P3 PRMT R28, R0, 0x7610, R28 ;  /* 0x00007610001cb816 */ /* 0x000fe4000000001c */
[----:B------:R-:W-:Y:S02]  /*ac20*/  @!P4 SHF.R.U32.HI R0, RZ, 0x10, R33 ;  /* 0x00000010ff00c819 */ /* 0x000fe40000011621 */
[----:B----4-:R-:W-:-:S13]  /*ac30*/  R2UR UR16, R2 ;  /* 0x00000000021072ca */ /* 0x010fda00000e0000 */
[----:B------:R-:W-:-:S05]  /*ac40*/  MOV R2, UR16 ;  /* 0x0000001000027c02 */ /* 0x000fca0008000f00 */
[----:B------:R-:W-:Y:S01]  /*ac50*/  FFMA.FTZ R2, -R2, UR16, R3 ;  /* 0x0000001002027c23 */ /* 0x000fe20008010103 */
[----:B------:R-:W-:-:S04]  /*ac60*/  @!P2 SHF.R.U32.HI R3, RZ, 0x10, R31 ;  /* 0x00000010ff03a819 */ /* 0x000fc8000001161f */
[----:B------:R-:W-:Y:S02]  /*ac70*/  @!P2 PRMT R36, R3, 0x7610, R36 ;  /* 0x000076100324a816 */ /* 0x000fe40000000024 */
[----:B------:R-:W-:-:S13]  /*ac80*/  FSETP.GTU.FTZ.AND P2, PT, R2, RZ, PT ;  /* 0x000000ff0200720b */ /* 0x000fda0003f5c000 */
[----:B------:R-:W-:Y:S01]  /*ac90*/  VOTEU.ANY UP0, P2 ;  /* 0x00000000003f7886 */ /* 0x000fe20001000100 */
[----:B------:R-:W-:-:S04]  /*aca0*/  PLOP3.LUT P2, PT, PT, PT, UP0, 0x80, 0x0 ;  /* 0x000000000000781c */ /* 0x000fc80003f4f008 */
[----:B------:R-:W-:Y:S01]  /*acb0*/  @UP0 ULDC UR6, c[0x0][0x250] ;  /* 0x0000940000060ab9 */ /* 0x000fe20000000800 */
[----:B------:R-:W-:-:S08]  /*acc0*/  @!P4 PRMT R23, R0, 0x7610, R23 ;  /* 0x000076100017c816 */ /* 0x000fd00000000017 */
[----:B------:R-:W-:Y:S01]  /*acd0*/  @P2 FADD.FTZ R2, R2, UR6 ;  /* 0x0000000602022e21 */ /* 0x000fe20008010000 */
[----:B------:R-:W-:-:S05]  /*ace0*/  @!P4 SHF.R.U32.HI R0, RZ, 0x10, R34 ;  /* 0x00000010ff00c819 */ /* 0x000fca0000011622 */
[----:B------:R-:W0:Y:S01]  /*acf0*/  @P2 MUFU.RSQ R2, R2 ;  /* 0x0000000200022308 */ /* 0x000e220000001400 */
[----:B------:R-:W-:Y:S02]  /*ad00*/  @!P4 PRMT R20, R0, 0x7610, R20 ;  /* 0x000076100014c816 */ /* 0x000fe40000000014 */
[----:B------:R-:W-:Y:S01]  /*ad10*/  @!P5 SHF.R.U32.HI R0, RZ, 0x10, R35 ;  /* 0x00000010ff00d819 */ /* 0x000fe20000011623 */
[----:B--2---:R1:W-:Y:S03]  /*ad20*/  STL [R1+0x204], R12 ;  /* 0x0002040c01007387 */ /* 0x0043e60000100800 */
[----:B------:R-:W-:Y:S02]  /*ad30*/  @!P5 PRMT R18, R0, 0x7610, R18 ;  /* 0x000076100012d816 */ /* 0x000fe40000000012 */
[----:B------:R-:W-:Y:S02]  /*ad40*/  @!P6 SHF.R.U32.HI R0, RZ, 0x10, R13 ;  /* 0x00000010ff00e819 */ /* 0x000fe4000001160d */
[----:B------:R-:W-:-:S02]  /*ad50*/  @!P5 PRMT R17, R12, 0x7610, R17 ;  /* 0x000076100c11d816 */ /* 0x000fc40000000011 */
[----:B------:R-:W-:Y:S02]  /*ad60*/  @!P6 PRMT R9, R0, 0x7610, R9 ;  /* 0x000076100009e816 */ /* 0x000fe40000000009 */
[----:B-1----:R-:W-:Y:S02]  /*ad70*/  @!P5 SHF.R.U32.HI R12, RZ, 0x10, R12 ;  /* 0x00000010ff0cd819 */ /* 0x002fe4000001160c */
[----:B0-----:R-:W-:Y:S02]  /*ad80*/  @P2 R2UR UR6, R2 ;  /* 0x00000000020622ca */ /* 0x001fe400000e0000 */
[----:B------:R-:W-:Y:S02]  /*ad90*/  PRMT R3, RZ, 0x7610, R3 ;  /* 0x00007610ff037816 */ /* 0x000fe40000000003 */
[----:B------:R-:W-:Y:S02]  /*ada0*/  @!P6 SHF.R.U32.HI R0, RZ, 0x10, R7 ;  /* 0x00000010ff00e819 */ /* 0x000fe40000011607 */
[----:B------:R-:W-:-:S02]  /*adb0*/  @!P0 SHF.R.U32.HI R2, RZ, 0x10, R16 ;  /* 0x00000010ff028819 */ /* 0x000fc40000011610 */
[----:B------:R-:W-:Y:S02]  /*adc0*/  @!P3 PRMT R29, R32, 0x7610, R29 ;  /* 0x00007610201db816 */ /* 0x000fe4000000001d */
[----:B------:R-:W-:Y:S02]  /*add0*/  @!P4 PRMT R21, R34, 0x7610, R21 ;  /* 0x000076102215c816 */ /* 0x000fe40000000015 */
[----:B------:R-:W-:Y:S02]  /*ade0*/  @!P5 PRMT R15, R12, 0x7610, R15 ;  /* 0x000076100c0fd816 */ /* 0x000fe4000000000f */
[----:B------:R-:W-:Y:S02]  /*adf0*/  @!P6 PRMT R14, R13, 0x7610, R14 ;  /* 0x000076100d0ee816 */ /* 0x000fe4000000000e */
[----:B------:R-:W-:Y:S02]  /*ae00*/  @!P6 PRMT R8, R7, 0x7610, R8 ;  /* 0x000076100708e816 */ /* 0x000fe40000000008 */
[----:B------:R-:W-:-:S02]  /*ae10*/  @!P6 PRMT R5, R0, 0x7610, R5 ;  /* 0x000076100005e816 */ /* 0x000fc40000000005 */
[----:B------:R-:W-:Y:S02]  /*ae20*/  @!P0 PRMT R4, R16, 0x7610, R4 ;  /* 0x0000761010048816 */ /* 0x000fe40000000004 */
[----:B------:R-:W-:Y:S02]  /*ae30*/  @!P0 PRMT R3, R2, 0x7610, R3 ;  /* 0x0000761002038816 */ /* 0x000fe40000000003 */
[----:B------:R-:W-:Y:S02]  /*ae40*/  PRMT R11, RZ, 0x7610, R11 ;  /* 0x00007610ff0b7816 */ /* 0x000fe4000000000b */
[----:B------:R-:W-:Y:S01]  /*ae50*/  PRMT R10, RZ, 0x7610, R10 ;  /* 0x00007610ff0a7816 */ /* 0x000fe2000000000a */
[----:B------:R0:W-:Y:S04]  /*ae60*/  STL.S16 [R1+0x2be], R125 ;  /* 0x0002be7d01007387 */ /* 0x0001e80000100600 */
[----:B------:R-:W-:Y:S04]  /*ae70*/  STL [R1+0x1f4], R27 ;  /* 0x0001f41b01007387 */ /* 0x000fe80000100800 */
[----:B------:R-:W-:Y:S04]  /*ae80*/  STL [R1+0xf8], R30 ;  /* 0x0000f81e01007387 */ /* 0x000fe80000100800 */
[----:B------:R-:W-:Y:S04]  /*ae90*/  STL [R1+0x1f8], R31 ;  /* 0x0001f81f01007387 */ /* 0x000fe80000100800 */
[----:B------:R-:W-:Y:S04]  /*aea0*/  STL [R1+0xfc], R32 ;  /* 0x0000fc2001007387 */ /* 0x000fe80000100800 */
[----:B------:R-:W-:Y:S04]  /*aeb0*/  STL [R1+0x100], R33 ;  /* 0x0001002101007387 */ /* 0x000fe80000100800 */
[----:B------:R-:W-:Y:S04]  /*aec0*/  STL [R1+0x200], R34 ;  /* 0x0002002201007387 */ /* 0x000fe80000100800 */
[----:B------:R-:W-:Y:S04]  /*aed0*/  STL [R1+0x104], R35 ;  /* 0x0001042301007387 */ /* 0x000fe80000100800 */
[----:B------:R-:W-:Y:S04]  /*aee0*/  STL [R1+0x108], R13 ;  /* 0x0001080d01007387 */ /* 0x000fe80000100800 */
[----:B0-----:R0:W5:Y:S04]  /*aef0*/  LDL.LU R125, [R1+0x358] ;  /* 0x00035800017d7983 */ /* 0x0011680000300800 */
        /* <DEDUP_REMOVED lines=8> */
[----:B------:R1:W-:Y:S04]  /*af80*/  STL.S16 [R1+0x2ec], R62 ;  /* 0x0002ec3e01007387 */ /* 0x0003e80000100600 */
[----:B------:R-:W-:Y:S04]  /*af90*/  STL.S16 [R1+0x2fe], R61 ;  /* 0x0002fe3d01007387 */ /* 0x000fe80000100600 */
[----:B------:R2:W-:Y:S04]  /*afa0*/  STL.S16 [R1+0x300], R60 ;  /* 0x0003003c01007387 */ /* 0x0005e80000100600 */
        /* <DEDUP_REMOVED lines=32> */
[----:B------:R0:W-:Y:S04]  /*b1b0*/  STL [R1+0x208], R7 ;  /* 0x0002080701007387 */ /* 0x0001e80000100800 */
[----:B------:R0:W-:Y:S04]  /*b1c0*/  STL [R1+0x10c], R16 ;  /* 0x00010c1001007387 */ /* 0x0001e80000100800 */
[----:B------:R0:W-:Y:S04]  /*b1d0*/  STL.S16 [R1+0x342], R9 ;  /* 0x0003420901007387 */ /* 0x0001e80000100600 */
[----:B------:R0:W-:Y:S04]  /*b1e0*/  STL [R1+0x20c], R6 ;  /* 0x00020c0601007387 */ /* 0x0001e80000100800 */
[----:B------:R0:W-:Y:S04]  /*b1f0*/  STL.S16 [R1+0x344], R8 ;  /* 0x0003440801007387 */ /* 0x0001e80000100600 */
[----:B------:R0:W-:Y:S04]  /*b200*/  STL.S16 [R1+0x346], R5 ;  /* 0x0003460501007387 */ /* 0x0001e80000100600 */
[----:B------:R0:W-:Y:S04]  /*b210*/  STL.S16 [R1+0x348], R4 ;  /* 0x0003480401007387 */ /* 0x0001e80000100600 */
[----:B------:R0:W-:Y:S04]  /*b220*/  STL.S16 [R1+0x34a], R3 ;  /* 0x00034a0301007387 */ /* 0x0001e80000100600 */
[----:B------:R0:W-:Y:S04]  /*b230*/  STL.S16 [R1+0x34c], R11 ;  /* 0x00034c0b01007387 */ /* 0x0001e80000100600 */
[----:B------:R0:W-:Y:S01]  /*b240*/  STL.S16 [R1+0x34e], R10 ;  /* 0x00034e0a01007387 */ /* 0x0001e20000100600 */
[----:B------:R-:W-:Y:S01]  /*b250*/  LOP3.LUT P1, RZ, R84, 0x8000, RZ, 0xc0, !PT ;  /* 0x0000800054ff7812 */ /* 0x000fe2000782c0ff */
[----:B------:R-:W-:Y:S01]  /*b260*/  UMOV UR12, 0x3f800000 ;  /* 0x3f800000000c7882 */ /* 0x000fe20000000000 */
[----:B------:R-:W-:Y:S01]  /*b270*/  @UP0 UMOV UR12, UR6 ;  /* 0x00000006000c0c82 */ /* 0x000fe20008000000 */
[----:B------:R-:W-:Y:S01]  /*b280*/  BSSY B0, `(.L_x_1492) ;  /* 0x0000010000007945 */ /* 0x000fe20003800000 */
[----:B-1----:R-:W-:-:S02]  /*b290*/  CS2R R62, SRZ ;  /* 0x00000000003e7805 */ /* 0x002fc4000001ff00 */
[----:B--2---:R-:W-:-:S07]  /*b2a0*/  CS2R R60, SRZ ;  /* 0x00000000003c7805 */ /* 0x004fce000001ff00 */
[----:B0-----:R-:W-:Y:S05]  /*b2b0*/  @P1 BRA `(.L_x_1493) ;  /* 0x0000000000301947 */ /* 0x001fea0003800000 */
        /* <DEDUP_REMOVED lines=8> */
[----:B------:R-:W-:-:S03]  /*b340*/  @P2 SHF.R.S32.HI R4, RZ, 0x1f, R0 ;  /* 0x0000001fff042819 */ /* 0x000fc60000011400 */
[----:B------:R-:W5:Y:S01]  /*b350*/  LDG.E.64 R62, desc[UR10][R62.64] ;  /* 0x0000000a3e3e7981 */ /* 0x000f62000c1e1b00 */
[----:B------:R-:W-:-:S05]  /*b360*/  @P2 LEA.HI.X R3, R0, R3, R4, 0x2, P3 ;  /* 0x0000000300032211 */ /* 0x000fca00018f1404 */
[----:B------:R0:W5:Y:S02]  /*b370*/  @P2 LDG.E.64 R60, desc[UR10][R2.64] ;  /* 0x0000000a023c2981 */ /* 0x000164000c1e1b00 */
.L_x_1493:
[----:B------:R-:W-:Y:S05]  /*b380*/  BSYNC B0 ;  /* 0x0000000000007941 */ /* 0x000fea0003800000 */
.L_x_1492:
[----:B------:R-:W2:Y:S01]  /*b390*/  LDL.S16 R0, [R1+0x2d6] ;  /* 0x0002d60001007983 */ /* 0x000ea20000100600 */
[----:B------:R-:W-:Y:S01]  /*b3a0*/  PRMT R8, R11, 0x7610, R8 ;  /* 0x000076100b087816 */ /* 0x000fe20000000008 */
[----:B------:R-:W-:Y:S01]  /*b3b0*/  ULDC.U8 UR15, c[0x0][0x2a4] ;  /* 0x0000a900000f7ab9 */ /* 0x000fe20000000000 */
[----:B--2---:R-:W-:Y:S02]  /*b3c0*/  PRMT R16, R0, 0x7610, R16 ;  /* 0x0000761000107816 */ /* 0x004fe40000000010 */
[----:B------:R-:W2:Y:S01]  /*b3d0*/  LDL.S16 R0, [R1+0x2dc] ;  /* 0x0002dc0001007983 */ /* 0x000ea20000100600 */
[----:B------:R-:W-:Y:S02]  /*b3e0*/  @!P0 PRMT R8, R6, 0x7610, R8 ;  /* 0x0000761006088816 */ /* 0x000fe40000000008 */
[----:B------:R-:W-:Y:S02]  /*b3f0*/  PRMT R15, R16, 0x7610, R15 ;  /* 0x00007610100f7816 */ /* 0x000fe4000000000f */
[----:B--2---:R-:W-:-:S02]  /*b400*/  PRMT R14, R0, 0x7610, R14 ;  /* 0x00007610000e7816 */ /* 0x004fc4000000000e */
[----:B------:R-:W2:Y:S01]  /*b410*/  LDL.S16 R0, [R1+0x2d8] ;  /* 0x0002d80001007983 */ /* 0x000ea20000100600 */
[----:B------:R-:W-:Y:S02]  /*b420*/  PRMT R13, R15, 0x7610, R13 ;  /* 0x000076100f0d7816 */ /* 0x000fe4000000000d */
[----:B------:R-:W-:Y:S01]  /*b430*/  PRMT R12, R14, 0x7610, R12 ;  /* 0x000076100e0c7816 */ /* 0x000fe2000000000c */
[----:B------:R-:W-:Y:S01]  /*b440*/  @!P0 STL.S16 [R1+0x34c], R8 ;  /* 0x00034c0801008387 */ /* 0x000fe20000100600 */
[----:B--2---:R-:W-:-:S03]  /*b450*/  PRMT R9, R0, 0x7610, R9 ;  /* 0x0000761000097816 */ /* 0x004fc60000000009 */
[----:B------:R-:W2:Y:S01]  /*b460*/  LDL.LU.S16 R0, [R1+0x2da] ;  /* 0x0002da0001007983 */ /* 0x000ea20000300600 */
[----:B0-----:R-:W-:Y:S02]  /*b470*/  PRMT R2, R13, 0x7610, R2 ;  /* 0x000076100d027816 */ /* 0x001fe40000000002 */
[----:B------:R-:W-:Y:S02]  /*b480*/  ISETP.NE.AND P2, PT, RZ, UR15, PT ;  /* 0x0000000fff007c0c */ /* 0x000fe4000bf45270 */
[----:B------:R-:W-:Y:S01]  /*b490*/  PRMT R3, R12, 0x7610, R3 ;  /* 0x000076100c037816 */ /* 0x000fe20000000003 */
[----:B------:R-:W-:Y:S01]  /*b4a0*/  HADD2.F32 R2, -RZ, R2.H0_H0 ;  /* 0x20000002ff027230 */ /* 0x000fe20000004100 */
[----:B------:R-:W-:Y:S02]  /*b4b0*/  PRMT R5, R10, 0x7610, R5 ;  /* 0x000076100a057816 */ /* 0x000fe40000000005 */
[----:B------:R-:W-:Y:S01]  /*b4c0*/  PRMT R7, R9, 0x7610, R7 ;  /* 0x0000761009077816 */ /* 0x000fe20000000007 */
[----:B------:R-:W-:-:S02]  /*b4d0*/  HADD2.F32 R3, -RZ, R3.H0_H0 ;  /* 0x20000003ff037230 */ /* 0x000fc40000004100 */
[----:B------:R-:W-:Y:S01]  /*b4e0*/  FADD.FTZ R2, R2, -UR16 ;  /* 0x8000001002027e21 */ /* 0x000fe20008010000 */
[----:B--2---:R-:W-:Y:S02]  /*b4f0*/  PRMT R4, R0, 0x7610, R4 ;  /* 0x0000761000047816 */ /* 0x004fe40000000004 */
[----:B------:R-:W-:-:S03]  /*b500*/  @!P0 SHF.R.U32.HI R0, RZ, 0x10, R6 ;  /* 0x00000010ff008819 */ /* 0x000fc60000011606 */
[----:B------:R-:W-:Y:S01]  /*b510*/  HADD2.F32 R4, -RZ, R4.H0_H0 ;  /* 0x20000004ff047230 */ /* 0x000fe20000004100 */
[----:B------:R-:W-:Y:S01]  /*b520*/  @!P0 PRMT R5, R0, 0x7610, R5 ;  /* 0x0000761000058816 */ /* 0x000fe20000000005 */
[----:B------:R-:W-:-:S04]  /*b530*/  HADD2.F32 R0, -RZ, R7.H0_H0 ;  /* 0x20000007ff007230 */ /* 0x000fc80000004100 */
[----:B------:R0:W-:Y:S02]  /*b540*/  @!P0 STL.S16 [R1+0x34e], R5 ;  /* 0x00034e0501008387 */ /* 0x0001e40000100600 */
[----:B0-----:R-:W-:Y:S01]  /*b550*/  FADD.FTZ R5, R3, -UR16 ;  /* 0x8000001003057e21 */ /* 0x001fe20008010000 */
[----:B------:R-:W-:-:S03]  /*b560*/  FMUL.FTZ R3, R2, UR12 ;  /* 0x0000000c02037c20 */ /* 0x000fc60008410000 */
        /* <DEDUP_REMOVED lines=20> */
.L_x_1494:
[----:B------:R-:W2:Y:S02]  /*b6b0*/  LDL.S16 R5, [R1+0x2ce] ;  /* 0x0002ce0001057983 */ /* 0x000ea40000100600 */
[----:B--2---:R-:W-:Y:S02]  /*b6c0*/  PRMT R15, R5, 0x7610, R15 ;  /* 0x00007610050f7816 */ /* 0x004fe4000000000f */
[----:B------:R-:W2:Y:S02]  /*b6d0*/  LDL.LU.S16 R5, [R1+0x2d4] ;  /* 0x0002d40001057983 */ /* 0x000ea40000300600 */
[----:B------:R-:W-:Y:S02]  /*b6e0*/  PRMT R14, R15, 0x7610, R14 ;  /* 0x000076100f0e7816 */ /* 0x000fe4000000000e */
[----:B--2---:R-:W-:Y:S02]  /*b6f0*/  PRMT R13, R5, 0x7610, R13 ;  /* 0x00007610050d7816 */ /* 0x004fe4000000000d */
[----:B------:R-:W2:Y:S01]  /*b700*/  LDL.S16 R5, [R1+0x2d0] ;  /* 0x0002d00001057983 */ /* 0x000ea20000100600 */
[----:B------:R-:W-:-:S02]  /*b710*/  PRMT R12, R14, 0x7610, R12 ;  /* 0x000076100e0c7816 */ /* 0x000fc4000000000c */
[----:B------:R-:W-:Y:S02]  /*b720*/  PRMT R11, R13, 0x7610, R11 ;  /* 0x000076100d0b7816 */ /* 0x000fe4000000000b */
[----:B--2---:R-:W-:Y:S02]  /*b730*/  PRMT R9, R5, 0x7610, R9 ;  /* 0x0000761005097816 */ /* 0x004fe40000000009 */
[----:B------:R-:W2:Y:S01]  /*b740*/  LDL.LU.S16 R5, [R1+0x2d2] ;  /* 0x0002d20001057983 */ /* 0x000ea20000300600 */
[----:B------:R-:W-:Y:S02]  /*b750*/  PRMT R7, R12, 0x7610, R7 ;  /* 0x000076100c077816 */ /* 0x000fe40000000007 */
[----:B------:R-:W-:Y:S02]  /*b760*/  PRMT R6, R11, 0x7610, R6 ;  /* 0x000076100b067816 */ /* 0x000fe40000000006 */
[----:B------:R-:W-:Y:S01]  /*b770*/  PRMT R10, R9, 0x7610, R10 ;  /* 0x00007610090a7816 */ /* 0x000fe2000000000a */
[----:B------:R-:W-:-:S02]  /*b780*/  HADD2.F32 R9, -RZ, R7.H0_H0 ;  /* 0x20000007ff097230 */ /* 0x000fc40000004100 */
[----:B-----5:R-:W-:Y:S01]  /*b790*/  FMUL.FTZ R7, R4, R63 ;  /* 0x0000003f04077220 */ /* 0x020fe20000410000 */
[----:B------:R-:W-:Y:S02]  /*b7a0*/  HADD2.F32 R6, -RZ, R6.H0_H0 ;  /* 0x20000006ff067230 */ /* 0x000fe40000004100 */
[----:B------:R-:W-:-:S03]  /*b7b0*/  FADD.FTZ R9, R9, -UR16 ;  /* 0x8000001009097e21 */ /* 0x000fc60008010000 */
[----:B------:R-:W-:Y:S01]  /*b7c0*/  FADD.FTZ R6, R6, -UR16 ;  /* 0x8000001006067e21 */ /* 0x000fe20008010000 */
[----:B------:R-:W-:-:S03]  /*b7d0*/  FMUL.FTZ R9, R9, UR12 ;  /* 0x0000000c09097c20 */ /* 0x000fc60008410000 */
[----:B------:R-:W-:Y:S01]  /*b7e0*/  FMUL.FTZ R6, R6, UR12 ;  /* 0x0000000c06067c20 */ /* 0x000fe20008410000 */
[----:B--2---:R-:W-:Y:S01]  /*b7f0*/  PRMT R8, R5, 0x7610, R8 ;  /* 0x0000761005087816 */ /* 0x004fe20000000008 */
[----:B------:R-:W-:-:S04]  /*b800*/  FMUL.FTZ R5, R0, R62 ;  /* 0x0000003e00057220 */ /* 0x000fc80000410000 */
[C---:B------:R-:W-:Y:S01]  /*b810*/  FFMA.FTZ R5, R3.reuse, R5, RZ ;  /* 0x0000000503057223 */ /* 0x040fe200000100ff */
[----:B------:R-:W-:Y:S02]  /*b820*/  HADD2.F32 R8, -RZ, R8.H0_H0 ;  /* 0x20000008ff087230 */ /* 0x000fe40000004100 */
[----:B------:R-:W-:Y:S01]  /*b830*/  FFMA.FTZ R3, R3, R0, RZ ;  /* 0x0000000003037223 */ /* 0x000fe200000100ff */
[----:B------:R-:W-:Y:S01]  /*b840*/  FFMA.FTZ R5, R2, R7, R5 ;  /* 0x0000000702057223 */ /* 0x000fe20000010005 */
        /* <DEDUP_REMOVED lines=20> */
.L_x_1495:
[----:B------:R-:W2:Y:S02]  /*b990*/  LDL.S16 R10, [R1+0x2e0] ;  /* 0x0002e000010a7983 */ /* 0x000ea40000100600 */
[----:B--2---:R-:W-:Y:S02]  /*b9a0*/  PRMT R20, R10, 0x7610, R20 ;  /* 0x000076100a147816 */ /* 0x004fe40000000014 */
[----:B------:R-:W2:Y:S01]  /*b9b0*/  LDL.LU.S16 R10, [R1+0x2e2] ;  /* 0x0002e200010a7983 */ /* 0x000ea20000300600 */
[----:B------:R-:W-:Y:S01]  /*b9c0*/  FFMA.FTZ R3, R9, R7, R3 ;  /* 0x0000000709037223 */ /* 0x000fe20000010003 */
[----:B------:R-:W-:Y:S02]  /*b9d0*/  PRMT R19, R20, 0x7610, R19 ;  /* 0x0000761014137816 */ /* 0x000fe40000000013 */
[----:B--2---:R-:W-:Y:S02]  /*b9e0*/  PRMT R18, R10, 0x7610, R18 ;  /* 0x000076100a127816 */ /* 0x004fe40000000012 */
[----:B------:R-:W2:Y:S01]  /*b9f0*/  LDL.LU.S16 R10, [R1+0x2cc] ;  /* 0x0002cc00010a7983 */ /* 0x000ea20000300600 */
[----:B------:R-:W-:-:S02]  /*ba00*/  PRMT R17, R19, 0x7610, R17 ;  /* 0x0000761013117816 */ /* 0x000fc40000000011 */
[----:B------:R-:W-:Y:S02]  /*ba10*/  PRMT R16, R18, 0x7610, R16 ;  /* 0x0000761012107816 */ /* 0x000fe40000000010 */
[----:B--2---:R-:W-:Y:S02]  /*ba20*/  PRMT R15, R10, 0x7610, R15 ;  /* 0x000076100a0f7816 */ /* 0x004fe4000000000f */
[----:B------:R-:W2:Y:S01]  /*ba30*/  LDL.LU.S16 R10, [R1+0x2de] ;  /* 0x0002de00010a7983 */ /* 0x000ea20000300600 */
[----:B------:R-:W-:Y:S01]  /*ba40*/  FFMA.FTZ R2, R2, R4, RZ ;  /* 0x0000000402027223 */ /* 0x000fe200000100ff */
[----:B------:R-:W-:Y:S02]  /*ba50*/  PRMT R14, R17, 0x7610, R14 ;  /* 0x00007610110e7816 */ /* 0x000fe4000000000e */
[----:B------:R-:W-:Y:S01]  /*ba60*/  PRMT R13, R16, 0x7610, R13 ;  /* 0x00007610100d7816 */ /* 0x000fe2000000000d */
[----:B------:R-:W-:Y:S01]  /*ba70*/  FFMA.FTZ R2, R6, R8, R2 ;  /* 0x0000000806027223 */ /* 0x000fe20000010002 */
[----:B------:R-:W-:-:S02]  /*ba80*/  PRMT R12, R15, 0x7610, R12 ;  /* 0x000076100f0c7816 */ /* 0x000fc4000000000c */
[----:B--2---:R-:W-:Y:S01]  /*ba90*/  PRMT R11, R10, 0x7610, R11 ;  /* 0x000076100a0b7816 */ /* 0x004fe2000000000b */
[----:B------:R-:W-:-:S04]  /*baa0*/  FMUL.FTZ R10, R7, R62 ;  /* 0x0000003e070a7220 */ /* 0x000fc80000410000 */
[----:B------:R-:W-:Y:S01]  /*bab0*/  FFMA.FTZ R5, R9, R10, R5 ;  /* 0x0000000a09057223 */ /* 0x000fe20000010005 */
[----:B------:R-:W-:Y:S01]  /*bac0*/  FADD.FTZ R9, RZ, R0 ;  /* 0x00000000ff097221 */ /* 0x000fe20000010000 */
[----:B------:R-:W-:-:S03]  /*bad0*/  FFMA.FTZ R0, R0, R62, RZ ;  /* 0x0000003e00007223 */ /* 0x000fc600000100ff */
[----:B------:R-:W-:Y:S01]  /*bae0*/  FADD.FTZ R7, R9, R7 ;  /* 0x0000000709077221 */ /* 0x000fe20000010000 */
[-C--:B------:R-:W-:Y:S01]  /*baf0*/  FFMA.FTZ R0, R4, R63.reuse, R0 ;  /* 0x0000003f04007223 */ /* 0x080fe20000010000 */
[----:B------:R-:W-:Y:S01]  /*bb00*/  FADD.FTZ R4, RZ, R4 ;  /* 0x00000004ff047221 */ /* 0x000fe20000010000 */
[----:B------:R-:W-:Y:S02]  /*bb10*/  FMUL.FTZ R9, R8, R63 ;  /* 0x0000003f08097220 */ /* 0x000fe40000410000 */
[----:B------:R-:W-:Y:S01]  /*bb20*/  FADD.FTZ R0, R0, R10 ;  /* 0x0000000a00007221 */ /* 0x000fe20000010000 */
[----:B------:R-:W-:Y:S01]  /*bb30*/  FADD.FTZ R4, R4, R8 ;  /* 0x0000000804047221 */ /* 0x000fe20000010000 */
[----:B------:R-:W-:Y:S01]  /*bb40*/  FFMA.FTZ R5, R6, R9, R5 ;  /* 0x0000000906057223 */ /* 0x000fe20000010005 */
[----:B------:R-:W-:Y:S02]  /*bb50*/  HADD2.F32 R6, -RZ, R14.H0_H0 ;  /* 0x2000000eff067230 */ /* 0x000fe40000004100 */
[----:B------:R-:W-:Y:S01]  /*bb60*/  FADD.FTZ R0, R9, R0 ;  /* 0x0000000009007221 */ /* 0x000fe20000010000 */
[----:B------:R-:W-:-:S02]  /*bb70*/  HADD2.F32 R8, -RZ, R13.H0_H0 ;  /* 0x2000000dff087230 */ /* 0x000fc40000004100 */
[----:B------:R-:W-:Y:S02]  /*bb80*/  HADD2.F32 R9, -RZ, R11.H0_H0 ;  /* 0x2000000bff097230 */ /* 0x000fe40000004100 */
[----:B------:R-:W-:Y:S01]  /*bb90*/  FADD.FTZ R6, R6, -UR16 ;  /* 0x8000001006067e21 */ /* 0x000fe20008010000 */
[----:B------:R-:W-:Y:S01]  /*bba0*/  FADD.FTZ R10, R8, -UR16 ;  /* 0x80000010080a7e21 */ /* 0x000fe20008010000 */
[----:B------:R-:W-:Y:S02]  /*bbb0*/  HADD2.F32 R8, -RZ, R12.H0_H0 ;  /* 0x2000000cff087230 */ /* 0x000fe40000004100 */
        /* <DEDUP_REMOVED lines=21> */
.L_x_1496:
[----:B------:R-:W2:Y:S02]  /*bd10*/  LDL.S16 R11, [R1+0x282] ;  /* 0x00028200010b7983 */ /* 0x000ea40000100600 */
[----:B--2---:R-:W-:Y:S02]  /*bd20*/  PRMT R21, R11, 0x7610, R21 ;  /* 0x000076100b157816 */ /* 0x004fe40000000015 */
[----:B------:R-:W2:Y:S02]  /*bd30*/  LDL.S16 R11, [R1+0x286] ;  /* 0x00028600010b7983 */ /* 0x000ea40000100600 */
[----:B------:R-:W-:Y:S02]  /*bd40*/  PRMT R20, R21, 0x7610, R20 ;  /* 0x0000761015147816 */ /* 0x000fe40000000014 */
[----:B--2---:R-:W-:Y:S02]  /*bd50*/  PRMT R19, R11, 0x7610, R19 ;  /* 0x000076100b137816 */ /* 0x004fe40000000013 */
[----:B------:R-:W2:Y:S01]  /*bd60*/  LDL.LU.S16 R11, [R1+0x284] ;  /* 0x00028400010b7983 */ /* 0x000ea20000300600 */
[----:B------:R-:W-:-:S02]  /*bd70*/  PRMT R18, R20, 0x7610, R18 ;  /* 0x0000761014127816 */ /* 0x000fc40000000012 */
[----:B------:R-:W-:Y:S02]  /*bd80*/  PRMT R17, R19, 0x7610, R17 ;  /* 0x0000761013117816 */ /* 0x000fe40000000011 */
[----:B--2---:R-:W-:Y:S02]  /*bd90*/  PRMT R16, R11, 0x7610, R16 ;  /* 0x000076100b107816 */ /* 0x004fe40000000010 */
[----:B------:R-:W2:Y:S01]  /*bda0*/  LDL.S16 R11, [R1+0x2a2] ;  /* 0x0002a200010b7983 */ /* 0x000ea20000100600 */
[----:B------:R-:W-:Y:S01]  /*bdb0*/  PRMT R15, R18, 0x7610, R15 ;  /* 0x00007610120f7816 */ /* 0x000fe2000000000f */
[----:B------:R-:W-:Y:S01]  /*bdc0*/  FADD.FTZ R20, R7, R8 ;  /* 0x0000000807147221 */ /* 0x000fe20000010000 */
[----:B------:R-:W-:Y:S01]  /*bdd0*/  PRMT R14, R17, 0x7610, R14 ;  /* 0x00007610110e7816 */ /* 0x000fe2000000000e */
[----:B------:R-:W-:Y:S01]  /*bde0*/  FFMA.FTZ R3, R6, R8, R3 ;  /* 0x0000000806037223 */ /* 0x000fe20000010003 */
[----:B------:R-:W-:Y:S01]  /*bdf0*/  FFMA.FTZ R18, R10, R9, R2 ;  /* 0x000000090a127223 */ /* 0x000fe20000010002 */
[----:B------:R-:W-:Y:S01]  /*be00*/  HADD2.F32 R7, -RZ, R15.H0_H0 ;  /* 0x2000000fff077230 */ /* 0x000fe20000004100 */
[----:B------:R-:W-:-:S04]  /*be10*/  PRMT R13, R16, 0x7610, R13 ;  /* 0x00007610100d7816 */ /* 0x000fc8000000000d */
[----:B------:R-:W-:-:S04]  /*be20*/  FADD.FTZ R7, R7, -UR16 ;  /* 0x8000001007077e21 */ /* 0x000fc80008010000 */
[----:B------:R-:W-:Y:S01]  /*be30*/  FMUL.FTZ R7, R7, UR12 ;  /* 0x0000000c07077c20 */ /* 0x000fe20008410000 */
[----:B--2---:R-:W-:Y:S01]  /*be40*/  PRMT R12, R11, 0x7610, R12 ;  /* 0x000076100b0c7816 */ /* 0x004fe2000000000c */
[----:B------:R-:W-:-:S04]  /*be50*/  FMUL.FTZ R11, R8, R62 ;  /* 0x0000003e080b7220 */ /* 0x000fc80000410000 */
[----:B------:R-:W-:Y:S01]  /*be60*/  FFMA.FTZ R5, R6, R11, R5 ;  /* 0x0000000b06057223 */ /* 0x000fe20000010005 */
[----:B------:R-:W-:Y:S01]  /*be70*/  FADD.FTZ R0, R0, R11 ;  /* 0x0000000b00007221 */ /* 0x000fe20000010000 */
[----:B------:R-:W-:Y:S01]  /*be80*/  FMUL.FTZ R6, R9, R63 ;  /* 0x0000003f09067220 */ /* 0x000fe20000410000 */
[----:B------:R-:W-:Y:S02]  /*be90*/  HADD2.F32 R11, -RZ, R14.H0_H0 ;  /* 0x2000000eff0b7230 */ /* 0x000fe40000004100 */
[----:B------:R-:W-:Y:S02]  /*bea0*/  HADD2.F32 R2, -RZ, R12.H0_H0 ;  /* 0x2000000cff027230 */ /* 0x000fe40000004100 */
[----:B------:R-:W-:Y:S01]  /*beb0*/  FFMA.FTZ R10, R10, R6, R5 ;  /* 0x000000060a0a7223 */ /* 0x000fe20000010005 */
[----:B------:R-:W-:Y:S01]  /*bec0*/  FADD.FTZ R8, R6, R0 ;  /* 0x0000000006087221 */ /* 0x000fe20000010000 */
[----:B------:R-:W-:Y:S01]  /*bed0*/  FADD.FTZ R5, R11, -UR16 ;  /* 0x800000100b057e21 */ /* 0x000fe20008010000 */
[----:B------:R-:W-:-:S03]  /*bee0*/  HADD2.F32 R6, -RZ, R13.H0_H0 ;  /* 0x2000000dff067230 */ /* 0x000fc60000004100 */
        /* <DEDUP_REMOVED lines=20> */
.L_x_1497:
[----:B------:R-:W2:Y:S02]  /*c030*/  LDL.LU.S16 R0, [R1+0x280] ;  /* 0x0002800001007983 */ /* 0x000ea40000300600 */
        /* <DEDUP_REMOVED lines=12> */
[----:B------:R-:W-:Y:S01]  /*c100*/  FMUL.FTZ R11, R6, R62 ;  /* 0x0000003e060b7220 */ /* 0x000fe20000410000 */
[----:B------:R-:W-:Y:S01]  /*c110*/  PRMT R14, R16, 0x7610, R14 ;  /* 0x00007610100e7816 */ /* 0x000fe2000000000e */
[----:B------:R-:W-:-:S02]  /*c120*/  FMUL.FTZ R4, R2, R63 ;  /* 0x0000003f02047220 */ /* 0x000fc40000410000 */
[----:B------:R-:W-:Y:S01]  /*c130*/  FFMA.FTZ R10, R7, R11, R10 ;  /* 0x0000000b070a7223 */ /* 0x000fe2000001000a */
[----:B------:R-:W-:-:S03]  /*c140*/  FADD.FTZ R11, R8, R11 ;  /* 0x0000000b080b7221 */ /* 0x000fc60000010000 */
[----:B------:R-:W-:Y:S01]  /*c150*/  FFMA.FTZ R8, R5, R4, R10 ;  /* 0x0000000405087223 */ /* 0x000fe2000001000a */
[----:B------:R-:W-:Y:S01]  /*c160*/  FADD.FTZ R10, R4, R11 ;  /* 0x0000000b040a7221 */ /* 0x000fe20000010000 */
[----:B------:R-:W-:Y:S01]  /*c170*/  HADD2.F32 R4, -RZ, R13.H0_H0 ;  /* 0x2000000dff047230 */ /* 0x000fe20000004100 */
[----:B--2---:R-:W-:Y:S01]  /*c180*/  PRMT R12, R0, 0x7610, R12 ;  /* 0x00007610000c7816 */ /* 0x004fe2000000000c */
[----:B------:R-:W-:Y:S01]  /*c190*/  FFMA.FTZ R0, R7, R6, R3 ;  /* 0x0000000607007223 */ /* 0x000fe20000010003 */
[----:B------:R-:W-:Y:S02]  /*c1a0*/  HADD2.F32 R3, -RZ, R15.H0_H0 ;  /* 0x2000000fff037230 */ /* 0x000fe40000004100 */
[----:B------:R-:W-:Y:S02]  /*c1b0*/  HADD2.F32 R7, -RZ, R14.H0_H0 ;  /* 0x2000000eff077230 */ /* 0x000fe40000004100 */
[----:B------:R-:W-:Y:S02]  /*c1c0*/  HADD2.F32 R15, -RZ, R12.H0_H0 ;  /* 0x2000000cff0f7230 */ /* 0x000fe40000004100 */
[----:B------:R-:W-:Y:S01]  /*c1d0*/  FADD.FTZ R3, R3, -UR16 ;  /* 0x8000001003037e21 */ /* 0x000fe20008010000 */
[----:B------:R-:W-:-:S03]  /*c1e0*/  FADD.FTZ R11, R7, -UR16 ;  /* 0x80000010070b7e21 */ /* 0x000fc60008010000 */
        /* <DEDUP_REMOVED lines=21> */
.L_x_1498:
[----:B------:R-:W2:Y:S02]  /*c340*/  LDL.LU.S16 R11, [R1+0x2a0] ;  /* 0x0002a000010b7983 */ /* 0x000ea40000300600 */
        /* <DEDUP_REMOVED lines=13> */
[----:B------:R-:W-:Y:S02]  /*c420*/  PRMT R13, R17, 0x7610, R13 ;  /* 0x00007610110d7816 */ /* 0x000fe4000000000d */
        /* <DEDUP_REMOVED lines=10> */
[----:B------:R-:W-:-:S02]  /*c4d0*/  HADD2.F32 R14, -RZ, R12.H0_H0 ;  /* 0x2000000cff0e7230 */ /* 0x000fc40000004100 */
        /* <DEDUP_REMOVED lines=23> */
.L_x_1499:
        /* <DEDUP_REMOVED lines=9> */
[----:B------:R-:W2:Y:S01]  /*c6e0*/  LDL.LU.S16 R8, [R1+0x27c] ;  /* 0x00027c0001087983 */ /* 0x000ea20000300600 */
[----:B------:R-:W-:Y:S01]  /*c6f0*/  PRMT R19, R23, 0x7610, R19 ;  /* 0x0000761017137816 */ /* 0x000fe20000000013 */
[----:B------:R-:W-:Y:S01]  /*c700*/  FADD.FTZ R2, R9, R2 ;  /* 0x0000000209027221 */ /* 0x000fe20000010000 */
[----:B------:R-:W-:Y:S01]  /*c710*/  PRMT R12, R22, 0x7610, R12 ;  /* 0x00007610160c7816 */ /* 0x000fe2000000000c */
[----:B------:R-:W-:Y:S01]  /*c720*/  FFMA.FTZ R0, R7, R4, R0 ;  /* 0x0000000407007223 */ /* 0x000fe20000010000 */
[----:B------:R-:W-:Y:S01]  /*c730*/  FMUL.FTZ R7, R14, R63 ;  /* 0x0000003f0e077220 */ /* 0x000fe20000410000 */
[----:B------:R-:W-:-:S02]  /*c740*/  PRMT R17, R21, 0x7610, R17 ;  /* 0x0000761015117816 */ /* 0x000fc40000000011 */
[----:B------:R-:W-:Y:S01]  /*c750*/  HADD2.F32 R9, -RZ, R12.H0_H0 ;  /* 0x2000000cff097230 */ /* 0x000fe20000004100 */
[----:B--2---:R-:W-:Y:S01]  /*c760*/  PRMT R16, R8, 0x7610, R16 ;  /* 0x0000761008107816 */ /* 0x004fe20000000010 */
[----:B------:R-:W-:-:S04]  /*c770*/  FMUL.FTZ R8, R11, R62 ;  /* 0x0000003e0b087220 */ /* 0x000fc80000410000 */
[----:B------:R-:W-:Y:S01]  /*c780*/  FFMA.FTZ R5, R13, R8, R5 ;  /* 0x000000080d057223 */ /* 0x000fe20000010005 */
[----:B------:R-:W-:Y:S01]  /*c790*/  FADD.FTZ R8, R6, R8 ;  /* 0x0000000806087221 */ /* 0x000fe20000010000 */
[----:B------:R-:W-:Y:S02]  /*c7a0*/  HADD2.F32 R6, -RZ, R19.H0_H0 ;  /* 0x20000013ff067230 */ /* 0x000fe40000004100 */
[----:B------:R-:W-:Y:S01]  /*c7b0*/  FFMA.FTZ R5, R10, R7, R5 ;  /* 0x000000070a057223 */ /* 0x000fe20000010005 */
[----:B------:R-:W-:Y:S01]  /*c7c0*/  FADD.FTZ R8, R7, R8 ;  /* 0x0000000807087221 */ /* 0x000fe20000010000 */
[----:B------:R-:W-:Y:S01]  /*c7d0*/  FADD.FTZ R7, R9, -UR16 ;  /* 0x8000001009077e21 */ /* 0x000fe20008010000 */
[----:B------:R-:W-:Y:S01]  /*c7e0*/  FADD.FTZ R12, R6, -UR16 ;  /* 0x80000010060c7e21 */ /* 0x000fe20008010000 */
[----:B------:R-:W-:Y:S02]  /*c7f0*/  HADD2.F32 R9, -RZ, R17.H0_H0 ;  /* 0x20000011ff097230 */ /* 0x000fe40000004100 */
[----:B------:R-:W-:-:S02]  /*c800*/  HADD2.F32 R6, -RZ, R16.H0_H0 ;  /* 0x20000010ff067230 */ /* 0x000fc40000004100 */
        /* <DEDUP_REMOVED lines=21> */
.L_x_1500:
        /* <DEDUP_REMOVED lines=14> */
[----:B------:R-:W-:Y:S01]  /*ca40*/  PRMT R21, R17, 0x7610, R21 ;  /* 0x0000761011157816 */ /* 0x000fe20000000015 */
[----:B------:R-:W-:Y:S01]  /*ca50*/  FMUL.FTZ R17, R6, R63 ;  /* 0x0000003f06117220 */ /* 0x000fe20000410000 */
[----:B------:R-:W-:-:S02]  /*ca60*/  HADD2.F32 R3, -RZ, R23.H0_H0 ;  /* 0x20000017ff037230 */ /* 0x000fc40000004100 */
[----:B------:R-:W-:-:S05]  /*ca70*/  HADD2.F32 R4, -RZ, R22.H0_H0 ;  /* 0x20000016ff047230 */ /* 0x000fca0000004100 */
[----:B------:R-:W-:-:S04]  /*ca80*/  FADD.FTZ R4, R4, -UR16 ;  /* 0x8000001004047e21 */ /* 0x000fc80008010000 */
[----:B------:R-:W-:Y:S01]  /*ca90*/  FMUL.FTZ R4, R4, UR12 ;  /* 0x0000000c04047c20 */ /* 0x000fe20008410000 */
[----:B--2---:R-:W-:Y:S01]  /*caa0*/  PRMT R19, R16, 0x7610, R19 ;  /* 0x0000761010137816 */ /* 0x004fe20000000013 */
[----:B------:R-:W-:-:S04]  /*cab0*/  FMUL.FTZ R16, R9, R62 ;  /* 0x0000003e09107220 */ /* 0x000fc80000410000 */
[----:B------:R-:W-:Y:S01]  /*cac0*/  FFMA.FTZ R5, R12, R16, R5 ;  /* 0x000000100c057223 */ /* 0x000fe20000010005 */
[----:B------:R-:W-:-:S03]  /*cad0*/  FADD.FTZ R8, R8, R16 ;  /* 0x0000001008087221 */ /* 0x000fc60000010000 */
[----:B------:R-:W-:Y:S01]  /*cae0*/  FFMA.FTZ R16, R7, R17, R5 ;  /* 0x0000001107107223 */ /* 0x000fe20000010005 */
[----:B------:R-:W-:Y:S01]  /*caf0*/  FADD.FTZ R5, R3, -UR16 ;  /* 0x8000001003057e21 */ /* 0x000fe20008010000 */
[----:B------:R-:W-:Y:S01]  /*cb00*/  FADD.FTZ R17, R17, R8 ;  /* 0x0000000811117221 */ /* 0x000fe20000010000 */
[----:B------:R-:W-:Y:S02]  /*cb10*/  HADD2.F32 R8, -RZ, R21.H0_H0 ;  /* 0x20000015ff087230 */ /* 0x000fe40000004100 */
[----:B------:R-:W-:Y:S02]  /*cb20*/  HADD2.F32 R3, -RZ, R19.H0_H0 ;  /* 0x20000013ff037230 */ /* 0x000fe40000004100 */
        /* <DEDUP_REMOVED lines=20> */
.L_x_1501:
        /* <DEDUP_REMOVED lines=14> */
[----:B------:R-:W-:Y:S01]  /*cd50*/  FMUL.FTZ R2, R3, R63 ;  /* 0x0000003f03027220 */ /* 0x000fe20000410000 */
[----:B------:R-:W-:Y:S01]  /*cd60*/  HADD2.F32 R0, -RZ, R24.H0_H0 ;  /* 0x20000018ff007230 */ /* 0x000fe20000004100 */
[----:B------:R-:W-:-:S04]  /*cd70*/  PRMT R22, R25, 0x7610, R22 ;  /* 0x0000761019167816 */ /* 0x000fc80000000016 */
[----:B------:R-:W-:Y:S01]  /*cd80*/  FADD.FTZ R0, R0, -UR16 ;  /* 0x8000001000007e21 */ /* 0x000fe20008010000 */
[----:B------:R-:W-:-:S03]  /*cd90*/  HADD2.F32 R34, -RZ, R22.H0_H0 ;  /* 0x20000016ff227230 */ /* 0x000fc60000004100 */
[----:B------:R-:W-:Y:S01]  /*cda0*/  FMUL.FTZ R0, R0, UR12 ;  /* 0x0000000c00007c20 */ /* 0x000fe20008410000 */
[----:B--2---:R-:W-:Y:S01]  /*cdb0*/  PRMT R21, R19, 0x7610, R21 ;  /* 0x0000761013157816 */ /* 0x004fe20000000015 */
[----:B------:R-:W-:-:S04]  /*cdc0*/  FMUL.FTZ R19, R8, R62 ;  /* 0x0000003e08137220 */ /* 0x000fc80000410000 */
[----:B------:R-:W-:Y:S01]  /*cdd0*/  FFMA.FTZ R16, R5, R19, R16 ;  /* 0x0000001305107223 */ /* 0x000fe20000010010 */
[----:B------:R-:W-:Y:S01]  /*cde0*/  FADD.FTZ R17, R17, R19 ;  /* 0x0000001311117221 */ /* 0x000fe20000010000 */
[----:B------:R-:W-:Y:S02]  /*cdf0*/  HADD2.F32 R19, -RZ, R23.H0_H0 ;  /* 0x20000017ff137230 */ /* 0x000fe40000004100 */
[----:B------:R-:W-:Y:S01]  /*ce00*/  FFMA.FTZ R16, R4, R2, R16 ;  /* 0x0000000204107223 */ /* 0x000fe20000010010 */
[----:B------:R-:W-:Y:S01]  /*ce10*/  FADD.FTZ R17, R2, R17 ;  /* 0x0000001102117221 */ /* 0x000fe20000010000 */
        /* <DEDUP_REMOVED lines=22> */
.L_x_1502:
        /* <DEDUP_REMOVED lines=14> */
[----:B------:R-:W-:Y:S01]  /*d060*/  PRMT R22, R25, 0x7610, R22 ;  /* 0x0000761019167816 */ /* 0x000fe20000000016 */
[----:B------:R-:W-:-:S02]  /*d070*/  HADD2.F32 R18, -RZ, R24.H0_H0 ;  /* 0x20000018ff127230 */ /* 0x000fc40000004100 */
[----:B------:R-:W-:Y:S02]  /*d080*/  HADD2.F32 R20, -RZ, R23.H0_H0 ;  /* 0x20000017ff147230 */ /* 0x000fe40000004100 */
[----:B------:R-:W-:Y:S02]  /*d090*/  HADD2.F32 R31, -RZ, R22.H0_H0 ;  /* 0x20000016ff1f7230 */ /* 0x000fe40000004100 */
[----:B------:R-:W-:Y:S01]  /*d0a0*/  FADD.FTZ R18, R18, -UR16 ;  /* 0x8000001012127e21 */ /* 0x000fe20008010000 */
[----:B------:R-:W-:-:S03]  /*d0b0*/  FADD.FTZ R20, R20, -UR16 ;  /* 0x8000001014147e21 */ /* 0x000fc60008010000 */
[----:B------:R-:W-:Y:S01]  /*d0c0*/  FMUL.FTZ R32, R18, UR12 ;  /* 0x0000000c12207c20 */ /* 0x000fe20008410000 */
[----:B------:R-:W-:Y:S01]  /*d0d0*/  FMUL.FTZ R30, R20, UR12 ;  /* 0x0000000c141e7c20 */ /* 0x000fe20008410000 */
[----:B--2---:R-:W-:Y:S01]  /*d0e0*/  PRMT R21, R19, 0x7610, R21 ;  /* 0x0000761013157816 */ /* 0x004fe20000000015 */
[----:B------:R-:W-:-:S04]  /*d0f0*/  FMUL.FTZ R19, R34, R62 ;  /* 0x0000003e22137220 */ /* 0x000fc80000410000 */
[----:B------:R-:W-:Y:S01]  /*d100*/  FFMA.FTZ R16, R0, R19, R16 ;  /* 0x0000001300107223 */ /* 0x000fe20000010010 */
[----:B------:R-:W-:Y:S01]  /*d110*/  FADD.FTZ R17, R17, R19 ;  /* 0x0000001311117221 */ /* 0x000fe20000010000 */
[----:B------:R-:W-:Y:S01]  /*d120*/  FMUL.FTZ R19, R33, R63 ;  /* 0x0000003f21137220 */ /* 0x000fe20000410000 */
[----:B------:R-:W-:-:S03]  /*d130*/  HADD2.F32 R29, -RZ, R21.H0_H0 ;  /* 0x20000015ff1d7230 */ /* 0x000fc60000004100 */
        /* <DEDUP_REMOVED lines=21> */
.L_x_1503:
        /* <DEDUP_REMOVED lines=14> */
[----:B------:R-:W-:-:S05]  /*d370*/  PRMT R20, R23, 0x7610, R20 ;  /* 0x0000761017147816 */ /* 0x000fca0000000014 */
[----:B------:R-:W-:Y:S01]  /*d380*/  HADD2.F32 R27, -RZ, R20.H0_H0 ;  /* 0x20000014ff1b7230 */ /* 0x000fe20000004100 */
[----:B--2---:R-:W-:Y:S01]  /*d390*/  PRMT R19, R18, 0x7610, R19 ;  /* 0x0000761012137816 */ /* 0x004fe20000000013 */
[----:B------:R-:W-:-:S04]  /*d3a0*/  FMUL.FTZ R18, R31, R62 ;  /* 0x0000003e1f127220 */ /* 0x000fc80000410000 */
[----:B------:R-:W-:Y:S01]  /*d3b0*/  FFMA.FTZ R13, R32, R18, R16 ;  /* 0x00000012200d7223 */ /* 0x000fe20000010010 */
[----:B------:R-:W-:Y:S01]  /*d3c0*/  FADD.FTZ R15, R17, R18 ;  /* 0x00000012110f7221 */ /* 0x000fe20000010000 */
[----:B------:R-:W-:Y:S02]  /*d3d0*/  HADD2.F32 R16, -RZ, R22.H0_H0 ;  /* 0x20000016ff107230 */ /* 0x000fe40000004100 */
[----:B------:R-:W-:Y:S01]  /*d3e0*/  FMUL.FTZ R17, R29, R63 ;  /* 0x0000003f1d117220 */ /* 0x000fe20000410000 */
[----:B------:R-:W-:Y:S02]  /*d3f0*/  HADD2.F32 R18, -RZ, R21.H0_H0 ;  /* 0x20000015ff127230 */ /* 0x000fe40000004100 */
[----:B------:R-:W-:Y:S02]  /*d400*/  HADD2.F32 R25, -RZ, R19.H0_H0 ;  /* 0x20000013ff197230 */ /* 0x000fe40000004100 */
[----:B------:R-:W-:Y:S01]  /*d410*/  FADD.FTZ R16, R16, -UR16 ;  /* 0x8000001010107e21 */ /* 0x000fe20008010000 */
[----:B------:R-:W-:Y:S01]  /*d420*/  FFMA.FTZ R13, R30, R17, R13 ;  /* 0x000000111e0d7223 */ /* 0x000fe2000001000d */
[----:B------:R-:W-:Y:S01]  /*d430*/  FADD.FTZ R18, R18, -UR16 ;  /* 0x8000001012127e21 */ /* 0x000fe20008010000 */
[----:B------:R-:W-:Y:S01]  /*d440*/  FADD.FTZ R15, R17, R15 ;  /* 0x0000000f110f7221 */ /* 0x000fe20000010000 */
[----:B------:R-:W-:-:S02]  /*d450*/  FMUL.FTZ R28, R16, UR12 ;  /* 0x0000000c101c7c20 */ /* 0x000fc40008410000 */
        /* <DEDUP_REMOVED lines=20> */
.L_x_1504:
        /* <DEDUP_REMOVED lines=49> */
.L_x_1505:
        /* <DEDUP_REMOVED lines=49> */
.L_x_1506:
        /* <DEDUP_REMOVED lines=23> */
[----:B------:R-:W-:Y:S01]  /*dd30*/  FADD.FTZ R10, R10, -UR16 ;  /* 0x800000100a0a7e21 */ /* 0x000fe20008010000 */
[----:B------:R-:W-:Y:S02]  /*dd40*/  FFMA.FTZ R7, R18, R11, R7 ;  /* 0x0000000b12077223 */ /* 0x000fe40000010007 */
[----:B------:R-:W-:Y:S01]  /*dd50*/  FADD.FTZ R14, R12, -UR16 ;  /* 0x800000100c0e7e21 */ /* 0x000fe20008010000 */
[----:B------:R-:W-:Y:S01]  /*dd60*/  FADD.FTZ R9, R11, R9 ;  /* 0x000000090b097221 */ /* 0x000fe20000010000 */
        /* <DEDUP_REMOVED lines=22> */
.L_x_1507:
[----:B------:R-:W2:Y:S02]  /*ded0*/  LDL.S16 R10, [R1+0x248] ;  /* 0x00024800010a7983 */ /* 0x000ea40000100600 */
[----:B--2---:R-:W-:Y:S02]  /*dee0*/  PRMT R35, R10, 0x7610, R35 ;  /* 0x000076100a237816 */ /* 0x004fe40000000023 */
[----:B------:R-:W2:Y:S02]  /*def0*/  LDL.LU.S16 R10, [R1+0x24a] ;  /* 0x00024a00010a7983 */ /* 0x000ea40000300600 */
[----:B------:R-:W-:Y:S02]  /*df00*/  PRMT R13, R35, 0x7610, R13 ;  /* 0x00007610230d7816 */ /* 0x000fe4000000000d */
[----:B------:R-:W3:Y:S01]  /*df10*/  LDL.S16 R35, [R1+0x24c] ;  /* 0x00024c0001237983 */ /* 0x000ee20000100600 */
[----:B------:R-:W-:Y:S01]  /*df20*/  FADD.FTZ R3, R6, R3 ;  /* 0x0000000306037221 */ /* 0x000fe20000010000 */
[----:B------:R-:W-:Y:S01]  /*df30*/  FFMA.FTZ R0, R0, R34, R5 ;  /* 0x0000002200007223 */ /* 0x000fe20000010005 */
        /* <DEDUP_REMOVED lines=10> */
[----:B------:R-:W-:Y:S01]  /*dfe0*/  FADD.FTZ R9, R10, -UR16 ;  /* 0x800000100a097e21 */ /* 0x000fe20008010000 */
[----:B------:R-:W-:-:S02]  /*dff0*/  HADD2.F32 R11, -RZ, R125.H0_H0 ;  /* 0x2000007dff0b7230 */ /* 0x000fc40000004100 */
[----:B------:R-:W-:Y:S01]  /*e000*/  FMUL.FTZ R13, R13, UR12 ;  /* 0x0000000c0d0d7c20 */ /* 0x000fe20008410000 */
[----:B---3--:R-:W-:Y:S02]  /*e010*/  HADD2.F32 R7, -RZ, R35.H0_H0 ;  /* 0x20000023ff077230 */ /* 0x008fe40000004100 */
        /* <DEDUP_REMOVED lines=20> */
.L_x_1508:
[----:B------:R-:W2:Y:S04]  /*e160*/  LDL.S16 R37, [R1+0x238] ;  /* 0x0002380001257983 */ /* 0x000ea80000100600 */
[----:B------:R-:W3:Y:S04]  /*e170*/  LDL.LU.S16 R36, [R1+0x23a] ;  /* 0x00023a0001247983 */ /* 0x000ee80000300600 */
[----:B------:R-:W4:Y:S01]  /*e180*/  LDL.S16 R35, [R1+0x240] ;  /* 0x0002400001237983 */ /* 0x000f220000100600 */
[----:B------:R-:W-:Y:S01]  /*e190*/  FMUL.FTZ R10, R11, R62 ;  /* 0x0000003e0b0a7220 */ /* 0x000fe20000410000 */
[----:B------:R-:W-:Y:S01]  /*e1a0*/  FADD.FTZ R34, R8, R34 ;  /* 0x0000002208227221 */ /* 0x000fe20000010000 */
[----:B------:R-:W-:-:S02]  /*e1b0*/  HADD2.F32 R125, -RZ, R125.H1_H1 ;  /* 0x3000007dff7d7230 */ /* 0x000fc40000004100 */
[----:B------:R-:W-:Y:S01]  /*e1c0*/  FFMA.FTZ R2, R2, R33, R4 ;  /* 0x0000002102027223 */ /* 0x000fe20000010004 */
[----:B------:R-:W-:Y:S01]  /*e1d0*/  FFMA.FTZ R4, R13, R10, R5 ;  /* 0x0000000a0d047223 */ /* 0x000fe20000010005 */
[----:B------:R-:W-:Y:S01]  /*e1e0*/  FADD.FTZ R6, R6, R10 ;  /* 0x0000000a06067221 */ /* 0x000fe20000010000 */
[----:B------:R-:W-:Y:S01]  /*e1f0*/  FMUL.FTZ R5, R7, R63 ;  /* 0x0000003f07057220 */ /* 0x000fe20000410000 */
[----:B------:R-:W-:-:S03]  /*e200*/  FADD.FTZ R10, R125, -UR16 ;  /* 0x800000107d0a7e21 */ /* 0x000fc60008010000 */
[----:B------:R-:W-:Y:S01]  /*e210*/  FFMA.FTZ R4, R9, R5, R4 ;  /* 0x0000000509047223 */ /* 0x000fe20000010004 */
[----:B------:R-:W-:Y:S01]  /*e220*/  FADD.FTZ R6, R5, R6 ;  /* 0x0000000605067221 */ /* 0x000fe20000010000 */
[----:B------:R-:W-:Y:S01]  /*e230*/  FMUL.FTZ R10, R10, UR12 ;  /* 0x0000000c0a0a7c20 */ /* 0x000fe20008410000 */
[----:B--2---:R-:W-:Y:S02]  /*e240*/  HADD2.F32 R8, -RZ, R37.H0_H0 ;  /* 0x20000025ff087230 */ /* 0x004fe40000004100 */
[----:B---3--:R-:W-:-:S03]  /*e250*/  HADD2.F32 R84, -RZ, R36.H0_H0 ;  /* 0x20000024ff547230 */ /* 0x008fc60000004100 */
[----:B------:R-:W-:Y:S01]  /*e260*/  FADD.FTZ R8, R8, -UR16 ;  /* 0x8000001008087e21 */ /* 0x000fe20008010000 */
[----:B----4-:R-:W-:-:S03]  /*e270*/  HADD2.F32 R5, -RZ, R35.H0_H0 ;  /* 0x20000023ff057230 */ /* 0x010fc60000004100 */
        /* <DEDUP_REMOVED lines=20> */
.L_x_1509:
[----:B------:R-:W2:Y:S04]  /*e3c0*/  LDL.S16 R41, [R1+0x23e] ;  /* 0x00023e0001297983 */ /* 0x000ea80000100600 */
[----:B------:R-:W3:Y:S04]  /*e3d0*/  LDL.LU.S16 R40, [R1+0x242] ;  /* 0x0002420001287983 */ /* 0x000ee80000300600 */
[----:B------:R-:W4:Y:S04]  /*e3e0*/  LDL.S16 R39, [R1+0x244] ;  /* 0x0002440001277983 */ /* 0x000f280000100600 */
[----:B------:R-:W5:Y:S01]  /*e3f0*/  LDL.LU.S16 R37, [R1+0x246] ;  /* 0x0002460001257983 */ /* 0x000f620000300600 */
        /* <DEDUP_REMOVED lines=8> */
[----:B--2---:R-:W-:Y:S02]  /*e480*/  HADD2.F32 R0, -RZ, R41.H0_H0 ;  /* 0x20000029ff007230 */ /* 0x004fe40000004100 */
[----:B---3--:R-:W-:-:S03]  /*e490*/  HADD2.F32 R3, -RZ, R40.H0_H0 ;  /* 0x20000028ff037230 */ /* 0x008fc60000004100 */
[----:B------:R-:W-:Y:S02]  /*e4a0*/  FADD.FTZ R6, R0, -UR16 ;  /* 0x8000001000067e21 */ /* 0x000fe40008010000 */
[----:B------:R-:W-:Y:S01]  /*e4b0*/  FADD.FTZ R4, R3, -UR16 ;  /* 0x8000001003047e21 */ /* 0x000fe20008010000 */
[----:B----4-:R-:W-:Y:S02]  /*e4c0*/  HADD2.F32 R3, -RZ, R39.H0_H0 ;  /* 0x20000027ff037230 */ /* 0x010fe40000004100 */
[----:B------:R-:W-:Y:S01]  /*e4d0*/  FMUL.FTZ R6, R6, UR12 ;  /* 0x0000000c06067c20 */ /* 0x000fe20008410000 */
[----:B-----5:R-:W-:Y:S02]  /*e4e0*/  HADD2.F32 R0, -RZ, R37.H0_H0 ;  /* 0x20000025ff007230 */ /* 0x020fe40000004100 */
        /* <DEDUP_REMOVED lines=20> */
.L_x_1510:
[----:B------:R-:W2:Y:S04]  /*e630*/  LDL.S16 R41, [R1+0x220] ;  /* 0x0002200001297983 */ /* 0x000ea80000100600 */
[----:B------:R-:W3:Y:S04]  /*e640*/  LDL.LU.S16 R40, [R1+0x222] ;  /* 0x0002220001287983 */ /* 0x000ee80000300600 */
[----:B------:R-:W4:Y:S01]  /*e650*/  LDL.LU.S16 R39, [R1+0x24e] ;  /* 0x00024e0001277983 */ /* 0x000f220000300600 */
[----:B------:R-:W-:Y:S01]  /*e660*/  FMUL.FTZ R37, R3, R62 ;  /* 0x0000003e03257220 */ /* 0x000fe20000410000 */
[----:B------:R-:W-:Y:S01]  /*e670*/  FADD.FTZ R31, R34, R31 ;  /* 0x0000001f221f7221 */ /* 0x000fe20000010000 */
[----:B------:R-:W-:Y:S01]  /*e680*/  FFMA.FTZ R30, R30, R29, R2 ;  /* 0x0000001d1e1e7223 */ /* 0x000fe20000010002 */
[----:B------:R-:W-:-:S02]  /*e690*/  HADD2.F32 R82, -RZ, R120.H0_H0 ;  /* 0x20000078ff527230 */ /* 0x000fc40000004100 */
[----:B------:R-:W-:Y:S01]  /*e6a0*/  FFMA.FTZ R34, R6, R37, R35 ;  /* 0x0000002506227223 */ /* 0x000fe20000010023 */
[----:B------:R-:W-:Y:S01]  /*e6b0*/  FADD.FTZ R35, R36, R37 ;  /* 0x0000002524237221 */ /* 0x000fe20000010000 */
[----:B------:R-:W-:-:S04]  /*e6c0*/  FMUL.FTZ R36, R0, R63 ;  /* 0x0000003f00247220 */ /* 0x000fc80000410000 */
[----:B------:R-:W-:Y:S01]  /*e6d0*/  FFMA.FTZ R34, R4, R36, R34 ;  /* 0x0000002404227223 */ /* 0x000fe20000010022 */
[----:B------:R-:W-:Y:S01]  /*e6e0*/  FADD.FTZ R35, R36, R35 ;  /* 0x0000002324237221 */ /* 0x000fe20000010000 */
[----:B--2---:R-:W-:Y:S02]  /*e6f0*/  HADD2.F32 R2, -RZ, R41.H0_H0 ;  /* 0x20000029ff027230 */ /* 0x004fe40000004100 */
[----:B---3--:R-:W-:-:S03]  /*e700*/  HADD2.F32 R37, -RZ, R40.H0_H0 ;  /* 0x20000028ff257230 */ /* 0x008fc60000004100 */
[----:B------:R-:W-:Y:S01]  /*e710*/  FADD.FTZ R2, R2, -UR16 ;  /* 0x8000001002027e21 */ /* 0x000fe20008010000 */
[----:B----4-:R-:W-:Y:S02]  /*e720*/  HADD2.F32 R76, -RZ, R39.H0_H0 ;  /* 0x20000027ff4c7230 */ /* 0x010fe40000004100 */
[----:B------:R-:W-:Y:S01]  /*e730*/  FADD.FTZ R37, R37, -UR16 ;  /* 0x8000001025257e21 */ /* 0x000fe20008010000 */
[----:B------:R-:W-:-:S03]  /*e740*/  FMUL.FTZ R2, R2, UR12 ;  /* 0x0000000c02027c20 */ /* 0x000fc60008410000 */
        /* <DEDUP_REMOVED lines=20> */
.L_x_1511:
[----:B------:R-:W-:Y:S01]  /*e890*/  FMUL.FTZ R36, R82, R62 ;  /* 0x0000003e52247220 */ /* 0x000fe20000410000 */
[----:B------:R-:W-:Y:S01]  /*e8a0*/  FADD.FTZ R29, R33, R29 ;  /* 0x0000001d211d7221 */ /* 0x000fe20000010000 */
[----:B------:R-:W-:Y:S02]  /*e8b0*/  HADD2.F32 R120, -RZ, R120.H1_H1 ;  /* 0x30000078ff787230 */ /* 0x000fe40000004100 */
[----:B------:R-:W-:Y:S01]  /*e8c0*/  FFMA.FTZ R28, R28, R27, R32 ;  /* 0x0000001b1c1c7223 */ /* 0x000fe20000010020 */
[----:B------:R-:W-:Y:S01]  /*e8d0*/  FADD.FTZ R33, R35, R36 ;  /* 0x0000002423217221 */ /* 0x000fe20000010000 */
[----:B------:R-:W-:Y:S02]  /*e8e0*/  HADD2.F32 R35, -RZ, R121.H1_H1 ;  /* 0x30000079ff237230 */ /* 0x000fe40000004100 */
[----:B------:R-:W-:Y:S01]  /*e8f0*/  FFMA.FTZ R32, R2, R36, R34 ;  /* 0x0000002402207223 */ /* 0x000fe20000010022 */
[----:B------:R-:W-:Y:S01]  /*e900*/  FMUL.FTZ R34, R76, R63 ;  /* 0x0000003f4c227220 */ /* 0x000fe20000410000 */
[----:B------:R-:W-:Y:S01]  /*e910*/  FADD.FTZ R77, R120, -UR16 ;  /* 0x80000010784d7e21 */ /* 0x000fe20008010000 */
[----:B------:R-:W-:-:S02]  /*e920*/  HADD2.F32 R73, -RZ, R122.H1_H1 ;  /* 0x3000007aff497230 */ /* 0x000fc40000004100 */
[----:B------:R-:W-:Y:S01]  /*e930*/  FADD.FTZ R35, R35, -UR16 ;  /* 0x8000001023237e21 */ /* 0x000fe20008010000 */
[----:B------:R-:W-:Y:S01]  /*e940*/  FFMA.FTZ R32, R83, R34, R32 ;  /* 0x0000002253207223 */ /* 0x000fe20000010020 */
        /* <DEDUP_REMOVED lines=23> */
.L_x_1512:
[----:B------:R-:W2:Y:S04]  /*eac0*/  LDL.S16 R37, [R1+0x212] ;  /* 0x0002120001257983 */ /* 0x000ea80000100600 */
[----:B------:R-:W3:Y:S04]  /*ead0*/  LDL.S16 R36, [R1+0x214] ;  /* 0x0002140001247983 */ /* 0x000ee80000100600 */
[----:B------:R-:W4:Y:S01]  /*eae0*/  LDL.LU.S16 R35, [R1+0x216] ;  /* 0x0002160001237983 */ /* 0x000f220000300600 */
[----:B------:R-:W-:Y:S01]  /*eaf0*/  FMUL.FTZ R34, R73, R62 ;  /* 0x0000003e49227220 */ /* 0x000fe20000410000 */
[----:B------:R-:W-:Y:S01]  /*eb00*/  FADD.FTZ R27, R31, R27 ;  /* 0x0000001b1f1b7221 */ /* 0x000fe20000010000 */
[----:B------:R-:W-:-:S02]  /*eb10*/  HADD2.F32 R124, -RZ, R124.H0_H0 ;  /* 0x2000007cff7c7230 */ /* 0x000fc40000004100 */
[----:B------:R-:W-:Y:S01]  /*eb20*/  FFMA.FTZ R26, R26, R25, R30 ;  /* 0x000000191a1a7223 */ /* 0x000fe2000001001e */
[----:B------:R-:W-:Y:S01]  /*eb30*/  FADD.FTZ R31, R33, R34 ;  /* 0x00000022211f7221 */ /* 0x000fe20000010000 */
[----:B------:R-:W-:Y:S01]  /*eb40*/  FFMA.FTZ R30, R77, R34, R32 ;  /* 0x000000224d1e7223 */ /* 0x000fe20000010020 */
        /* <DEDUP_REMOVED lines=29> */
.L_x_1513:
[----:B------:R-:W2:Y:S04]  /*ed20*/  LDL.LU.S16 R35, [R1+0x210] ;  /* 0x0002100001237983 */ /* 0x000ea80000300600 */
[----:B------:R-:W3:Y:S04]  /*ed30*/  LDL.S16 R34, [R1+0x218] ;  /* 0x0002180001227983 */ /* 0x000ee80000100600 */
        /* <DEDUP_REMOVED lines=36> */
.L_x_1514:
        /* <DEDUP_REMOVED lines=35> */
.L_x_1515:
[----:B------:R-:W-:Y:S01]  /*f1b0*/  FMUL.FTZ R28, R46, R62 ;  /* 0x0000003e2e1c7220 */ /* 0x000fe20000410000 */
[----:B------:R-:W-:Y:S01]  /*f1c0*/  FADD.FTZ R21, R25, R21 ;  /* 0x0000001519157221 */ /* 0x000fe20000010000 */
[----:B------:R-:W-:Y:S01]  /*f1d0*/  FFMA.FTZ R20, R20, R19, R24 ;  /* 0x0000001314147223 */ /* 0x000fe20000010018 */
[--C-:B------:R-:W-:Y:S02]  /*f1e0*/  HADD2.F32 R42, -RZ, R117.reuse.H1_H1 ;  /* 0x30000075ff2a7230 */ /* 0x100fe40000004100 */
[----:B------:R-:W-:Y:S01]  /*f1f0*/  FFMA.FTZ R24, R49, R28, R26 ;  /* 0x0000001c31187223 */ /* 0x000fe2000001001a */
[----:B------:R-:W-:Y:S01]  /*f200*/  FADD.FTZ R25, R27, R28 ;  /* 0x0000001c1b197221 */ /* 0x000fe20000010000 */
[----:B------:R-:W-:Y:S02]  /*f210*/  HADD2.F32 R26, -RZ, R116.H1_H1 ;  /* 0x30000074ff1a7230 */ /* 0x000fe40000004100 */
[----:B------:R-:W-:Y:S01]  /*f220*/  FMUL.FTZ R27, R44, R63 ;  /* 0x0000003f2c1b7220 */ /* 0x000fe20000410000 */
[----:B------:R-:W-:-:S02]  /*f230*/  HADD2.F32 R28, -RZ, R117.H0_H0 ;  /* 0x20000075ff1c7230 */ /* 0x000fc40000004100 */
[----:B------:R-:W-:Y:S02]  /*f240*/  HADD2.F32 R40, -RZ, R119.H1_H1 ;  /* 0x30000077ff287230 */ /* 0x000fe40000004100 */
[----:B------:R-:W-:Y:S01]  /*f250*/  FADD.FTZ R26, R26, -UR16 ;  /* 0x800000101a1a7e21 */ /* 0x000fe20008010000 */
[----:B------:R-:W-:Y:S01]  /*f260*/  FFMA.FTZ R24, R47, R27, R24 ;  /* 0x0000001b2f187223 */ /* 0x000fe20000010018 */
[----:B------:R-:W-:Y:S01]  /*f270*/  FADD.FTZ R28, R28, -UR16 ;  /* 0x800000101c1c7e21 */ /* 0x000fe20008010000 */
[----:B------:R-:W-:Y:S01]  /*f280*/  FADD.FTZ R25, R27, R25 ;  /* 0x000000191b197221 */ /* 0x000fe20000010000 */
        /* <DEDUP_REMOVED lines=21> */
.L_x_1516:
[----:B------:R-:W-:Y:S01]  /*f3e0*/  FMUL.FTZ R26, R42, R62 ;  /* 0x0000003e2a1a7220 */ /* 0x000fe20000410000 */
[----:B------:R-:W-:Y:S01]  /*f3f0*/  FFMA.FTZ R18, R18, R17, R22 ;  /* 0x0000001112127223 */ /* 0x000fe20000010016 */
[----:B------:R-:W-:Y:S01]  /*f400*/  FADD.FTZ R19, R23, R19 ;  /* 0x0000001317137221 */ /* 0x000fe20000010000 */
[----:B------:R-:W-:Y:S02]  /*f410*/  HADD2.F32 R37, -RZ, R86.H0_H0 ;  /* 0x20000056ff257230 */ /* 0x000fe40000004100 */
[----:B------:R-:W-:Y:S01]  /*f420*/  FFMA.FTZ R22, R45, R26, R24 ;  /* 0x0000001a2d167223 */ /* 0x000fe20000010018 */
[--C-:B------:R-:W-:Y:S02]  /*f430*/  HADD2.F32 R24, -RZ, R109.reuse.H0_H0 ;  /* 0x2000006dff187230 */ /* 0x100fe40000004100 */
[----:B------:R-:W-:Y:S01]  /*f440*/  FADD.FTZ R23, R25, R26 ;  /* 0x0000001a19177221 */ /* 0x000fe20000010000 */
[----:B------:R-:W-:Y:S02]  /*f450*/  HADD2.F32 R109, -RZ, R109.H1_H1 ;  /* 0x3000006dff6d7230 */ /* 0x000fe40000004100 */
[----:B------:R-:W-:Y:S01]  /*f460*/  FMUL.FTZ R25, R40, R63 ;  /* 0x0000003f28197220 */ /* 0x000fe20000410000 */
[----:B------:R-:W-:-:S02]  /*f470*/  HADD2.F32 R35, -RZ, R112.H1_H1 ;  /* 0x30000070ff237230 */ /* 0x000fc40000004100 */
[----:B------:R-:W-:Y:S01]  /*f480*/  FADD.FTZ R24, R24, -UR16 ;  /* 0x8000001018187e21 */ /* 0x000fe20008010000 */
[----:B------:R-:W-:Y:S01]  /*f490*/  FADD.FTZ R39, R109, -UR16 ;  /* 0x800000106d277e21 */ /* 0x000fe20008010000 */
[----:B------:R-:W-:Y:S01]  /*f4a0*/  FFMA.FTZ R22, R43, R25, R22 ;  /* 0x000000192b167223 */ /* 0x000fe20000010016 */
[----:B------:R-:W-:Y:S01]  /*f4b0*/  FADD.FTZ R23, R25, R23 ;  /* 0x0000001719177221 */ /* 0x000fe20000010000 */
        /* <DEDUP_REMOVED lines=21> */
.L_x_1517:
[----:B------:R-:W-:Y:S01]  /*f610*/  FMUL.FTZ R24, R37, R62 ;  /* 0x0000003e25187220 */ /* 0x000fe20000410000 */
[----:B------:R-:W-:Y:S01]  /*f620*/  FFMA.FTZ R16, R16, R15, R20 ;  /* 0x0000000f10107223 */ /* 0x000fe20000010014 */
[----:B------:R-:W-:Y:S01]  /*f630*/  FADD.FTZ R17, R21, R17 ;  /* 0x0000001115117221 */ /* 0x000fe20000010000 */
[----:B------:R-:W-:Y:S02]  /*f640*/  HADD2.F32 R33, -RZ, R86.H1_H1 ;  /* 0x30000056ff217230 */ /* 0x000fe40000004100 */
[----:B------:R-:W-:Y:S01]  /*f650*/  FFMA.FTZ R20, R41, R24, R22 ;  /* 0x0000001829147223 */ /* 0x000fe20000010016 */
[--C-:B------:R-:W-:Y:S02]  /*f660*/  HADD2.F32 R22, -RZ, R75.reuse.H1_H1 ;  /* 0x3000004bff167230 */ /* 0x100fe40000004100 */
[----:B------:R-:W-:Y:S01]  /*f670*/  FADD.FTZ R21, R23, R24 ;  /* 0x0000001817157221 */ /* 0x000fe20000010000 */
[----:B------:R-:W-:Y:S02]  /*f680*/  HADD2.F32 R75, -RZ, R75.H0_H0 ;  /* 0x2000004bff4b7230 */ /* 0x000fe40000004100 */
        /* <DEDUP_REMOVED lines=27> */
.L_x_1518:
[----:B------:R-:W-:Y:S01]  /*f840*/  FMUL.FTZ R22, R33, R62 ;  /* 0x0000003e21167220 */ /* 0x000fe20000410000 */
[----:B------:R-:W-:Y:S01]  /*f850*/  FADD.FTZ R15, R19, R15 ;  /* 0x0000000f130f7221 */ /* 0x000fe20000010000 */
[----:B------:R-:W-:Y:S01]  /*f860*/  FFMA.FTZ R14, R14, R12, R18 ;  /* 0x0000000c0e0e7223 */ /* 0x000fe20000010012 */
[----:B------:R-:W-:Y:S02]  /*f870*/  HADD2.F32 R29, -RZ, R110.H0_H0 ;  /* 0x2000006eff1d7230 */ /* 0x000fe40000004100 */
[----:B------:R-:W-:Y:S01]  /*f880*/  FFMA.FTZ R18, R36, R22, R20 ;  /* 0x0000001624127223 */ /* 0x000fe20000010014 */
[----:B------:R-:W-:Y:S01]  /*f890*/  FADD.FTZ R19, R21, R22 ;  /* 0x0000001615137221 */ /* 0x000fe20000010000 */
[----:B------:R-:W-:Y:S02]  /*f8a0*/  HADD2.F32 R20, -RZ, R106.H0_H0 ;  /* 0x2000006aff147230 */ /* 0x000fe40000004100 */
[----:B------:R-:W-:Y:S01]  /*f8b0*/  FMUL.FTZ R21, R31, R63 ;  /* 0x0000003f1f157220 */ /* 0x000fe20000410000 */
[----:B------:R-:W-:-:S02]  /*f8c0*/  HADD2.F32 R22, -RZ, R107.H1_H1 ;  /* 0x3000006bff167230 */ /* 0x000fc40000004100 */
        /* <DEDUP_REMOVED lines=26> */
.L_x_1519:
[----:B------:R-:W-:Y:S02]  /*fa70*/  HADD2.F32 R106, -RZ, R106.H1_H1 ;  /* 0x3000006aff6a7230 */ /* 0x000fe40000004100 */
[----:B------:R-:W-:Y:S01]  /*fa80*/  FMUL.FTZ R20, R29, R62 ;  /* 0x0000003e1d147220 */ /* 0x000fe20000410000 */
[----:B------:R-:W-:Y:S02]  /*fa90*/  HADD2.F32 R111, -RZ, R111.H0_H0 ;  /* 0x2000006fff6f7230 */ /* 0x000fe40000004100 */
[----:B------:R-:W-:Y:S01]  /*faa0*/  FADD.FTZ R12, R17, R12 ;  /* 0x0000000c110c7221 */ /* 0x000fe20000010000 */
[----:B------:R-:W-:Y:S01]  /*fab0*/  FFMA.FTZ R75, R13, R11, R16 ;  /* 0x0000000b0d4b7223 */ /* 0x000fe20000010010 */
[----:B------:R-:W-:Y:S01]  /*fac0*/  FFMA.FTZ R13, R32, R20, R18 ;  /* 0x00000014200d7223 */ /* 0x000fe20000010012 */
[----:B------:R-:W-:Y:S01]  /*fad0*/  FADD.FTZ R16, R19, R20 ;  /* 0x0000001413107221 */ /* 0x000fe20000010000 */
[----:B------:R-:W-:Y:S01]  /*fae0*/  FMUL.FTZ R17, R27, R63 ;  /* 0x0000003f1b117220 */ /* 0x000fe20000410000 */
[----:B------:R-:W-:Y:S01]  /*faf0*/  FADD.FTZ R28, R106, -UR16 ;  /* 0x800000106a1c7e21 */ /* 0x000fe20008010000 */
[----:B------:R-:W-:Y:S01]  /*fb00*/  FADD.FTZ R25, R111, -UR16 ;  /* 0x800000106f197e21 */ /* 0x000fe20008010000 */
[----:B------:R-:W-:-:S02]  /*fb10*/  HADD2.F32 R24, -RZ, R105.H1_H1 ;  /* 0x30000069ff187230 */ /* 0x000fc40000004100 */
        /* <DEDUP_REMOVED lines=24> */
.L_x_1520:
[----:B------:R-:W-:Y:S01]  /*fca0*/  FMUL.FTZ R17, R24, R62 ;  /* 0x0000003e18117220 */ /* 0x000fe20000410000 */
[----:B------:R-:W-:Y:S01]  /*fcb0*/  FADD.FTZ R11, R15, R11 ;  /* 0x0000000b0f0b7221 */ /* 0x000fe20000010000 */
[--C-:B------:R-:W-:Y:S02]  /*fcc0*/  HADD2.F32 R15, -RZ, R104.reuse.H1_H1 ;  /* 0x30000068ff0f7230 */ /* 0x100fe40000004100 */
[----:B------:R-:W-:Y:S01]  /*fcd0*/  FFMA.FTZ R9, R9, R7, R14 ;  /* 0x0000000709097223 */ /* 0x000fe2000001000e */
[----:B------:R-:W-:Y:S02]  /*fce0*/  HADD2.F32 R105, -RZ, R105.H0_H0 ;  /* 0x20000069ff697230 */ /* 0x000fe40000004100 */
[----:B------:R-:W-:Y:S01]  /*fcf0*/  FADD.FTZ R14, R16, R17 ;  /* 0x00000011100e7221 */ /* 0x000fe20000010000 */
[----:B------:R-:W-:Y:S01]  /*fd00*/  FFMA.FTZ R13, R28, R17, R13 ;  /* 0x000000111c0d7223 */ /* 0x000fe2000001000d */
[----:B------:R-:W-:Y:S01]  /*fd10*/  FMUL.FTZ R16, R22, R63 ;  /* 0x0000003f16107220 */ /* 0x000fe20000410000 */
[----:B------:R-:W-:Y:S01]  /*fd20*/  FADD.FTZ R15, R15, -UR16 ;  /* 0x800000100f0f7e21 */ /* 0x000fe20008010000 */
[----:B------:R-:W-:Y:S01]  /*fd30*/  FADD.FTZ R23, R105, -UR16 ;  /* 0x8000001069177e21 */ /* 0x000fe20008010000 */
[----:B------:R-:W-:-:S02]  /*fd40*/  HADD2.F32 R18, -RZ, R104.H0_H0 ;  /* 0x20000068ff127230 */ /* 0x000fc40000004100 */
        /* <DEDUP_REMOVED lines=24> */
.L_x_1521:
[----:B------:R-:W2:Y:S04]  /*fed0*/  LDL.S16 R17, [R1+0x21c] ;  /* 0x00021c0001117983 */ /* 0x000ea80000100600 */
[----:B------:R-:W3:Y:S04]  /*fee0*/  LDL.LU.S16 R21, [R1+0x21e] ;  /* 0x00021e0001157983 */ /* 0x000ee80000300600 */
[----:B------:R-:W4:Y:S01]  /*fef0*/  LDL.LU.S16 R20, [R1+0x28e] ;  /* 0x00028e0001147983 */ /* 0x000f220000300600 */
[----:B------:R-:W-:Y:S01]  /*ff00*/  FMUL.FTZ R15, R18, R62 ;  /* 0x0000003e120f7220 */ /* 0x000fe20000410000 */
[----:B------:R-:W-:Y:S01]  /*ff10*/  FADD.FTZ R7, R12, R7 ;  /* 0x000000070c077221 */ /* 0x000fe20000010000 */
[----:B------:R-:W-:-:S02]  /*ff20*/  HADD2.F32 R69, -RZ, R69.H0_H0 ;  /* 0x20000045ff457230 */ /* 0x000fc40000004100 */
[----:B------:R-:W-:Y:S01]  /*ff30*/  FFMA.FTZ R75, R10, R84, R75 ;  /* 0x000000540a4b7223 */ /* 0x000fe2000001004b */
[----:B------:R-:W-:Y:S01]  /*ff40*/  FADD.FTZ R12, R14, R15 ;  /* 0x0000000f0e0c7221 */ /* 0x000fe20000010000 */
[----:B------:R-:W-:Y:S01]  /*ff50*/  FFMA.FTZ R10, R26, R15, R13 ;  /* 0x0000000f1a0a7223 */ /* 0x000fe2000001000d */
[----:B------:R-:W-:-:S04]  /*ff60*/  FMUL.FTZ R13, R16, R63 ;  /* 0x0000003f100d7220 */ /* 0x000fc80000410000 */
[----:B------:R-:W-:Y:S01]  /*ff70*/  FFMA.FTZ R10, R23, R13, R10 ;  /* 0x0000000d170a7223 */ /* 0x000fe2000001000a */
[----:B------:R-:W-:Y:S01]  /*ff80*/  FADD.FTZ R12, R13, R12 ;  /* 0x0000000c0d0c7221 */ /* 0x000fe20000010000 */
[----:B--2---:R-:W-:Y:S02]  /*ff90*/  HADD2.F32 R14, -RZ, R17.H0_H0 ;  /* 0x20000011ff0e7230 */ /* 0x004fe40000004100 */
[----:B------:R-:W-:Y:S01]  /*ffa0*/  FADD.FTZ R17, R69, -UR16 ;  /* 0x8000001045117e21 */ /* 0x000fe20008010000 */
[----:B---3--:R-:W-:Y:S02]  /*ffb0*/  HADD2.F32 R21, -RZ, R21.H0_H0 ;  /* 0x20000015ff157230 */ /* 0x008fe40000004100 */
[----:B------:R-:W-:Y:S01]  /*ffc0*/  FADD.FTZ R19, R14, -UR16 ;  /* 0x800000100e137e21 */ /* 0x000fe20008010000 */
[----:B------:R-:W-:Y:S01]  /*ffd0*/  FMUL.FTZ R17, R17, UR12 ;  /* 0x0000000c11117c20 */ /* 0x000fe20008410000 */
[----:B----4-:R-:W-:Y:S02]  /*ffe0*/  HADD2.F32 R14, -RZ, R20.H0_H0 ;  /* 0x20000014ff0e7230 */ /* 0x010fe40000004100 */
        /* <DEDUP_REMOVED lines=20> */
.L_x_1522:
[----:B------:R-:W2:Y:S04]  /*10130*/  LDL.LU.S16 R15, [R1+0x296] ;  /* 0x00029600010f7983 */ /* 0x000ea80000300600 */
[----:B------:R-:W3:Y:S01]  /*10140*/  LDL.LU.S16 R69, [R1+0x29e] ;  /* 0x00029e0001457983 */ /* 0x000ee20000300600 */
[----:B------:R-:W-:Y:S01]  /*10150*/  FMUL.FTZ R13, R21, R62 ;  /* 0x0000003e150d7220 */ /* 0x000fe20000410000 */
[----:B------:R-:W-:Y:S01]  /*10160*/  FADD.FTZ R84, R11, R84 ;  /* 0x000000540b547221 */ /* 0x000fe20000010000 */
[----:B------:R-:W-:Y:S01]  /*10170*/  FFMA.FTZ R8, R8, R5, R9 ;  /* 0x0000000508087223 */ /* 0x000fe20000010009 */
[----:B------:R-:W-:Y:S01]  /*10180*/  FMUL.FTZ R9, R14, R63 ;  /* 0x0000003f0e097220 */ /* 0x000fe20000410000 */
[----:B------:R-:W-:Y:S01]  /*10190*/  FADD.FTZ R11, R12, R13 ;  /* 0x0000000d0c0b7221 */ /* 0x000fe20000010000 */
[----:B------:R-:W-:Y:S01]  /*101a0*/  FFMA.FTZ R10, R17, R13, R10 ;  /* 0x0000000d110a7223 */ /* 0x000fe2000001000a */
[----:B------:R-:W-:-:S02]  /*101b0*/  HADD2.F32 R113, -RZ, R113.H1_H1 ;  /* 0x30000071ff717230 */ /* 0x000fc40000004100 */
[----:B------:R-:W-:Y:S01]  /*101c0*/  FADD.FTZ R11, R9, R11 ;  /* 0x0000000b090b7221 */ /* 0x000fe20000010000 */
[----:B------:R-:W-:Y:S01]  /*101d0*/  FFMA.FTZ R10, R19, R9, R10 ;  /* 0x00000009130a7223 */ /* 0x000fe2000001000a */
[----:B------:R-:W-:Y:S02]  /*101e0*/  HADD2.F32 R20, -RZ, R80.H1_H1 ;  /* 0x30000050ff147230 */ /* 0x000fe40000004100 */
[----:B--2---:R-:W-:Y:S02]  /*101f0*/  HADD2.F32 R12, -RZ, R15.H0_H0 ;  /* 0x2000000fff0c7230 */ /* 0x004fe40000004100 */
[----:B------:R-:W-:-:S03]  /*10200*/  FADD.FTZ R15, R113, -UR16 ;  /* 0x80000010710f7e21 */ /* 0x000fc60008010000 */
[----:B------:R-:W-:Y:S01]  /*10210*/  FADD.FTZ R9, R12, -UR16 ;  /* 0x800000100c097e21 */ /* 0x000fe20008010000 */
[----:B---3--:R-:W-:Y:S02]  /*10220*/  HADD2.F32 R12, -RZ, R69.H0_H0 ;  /* 0x20000045ff0c7230 */ /* 0x008fe40000004100 */
        /* <DEDUP_REMOVED lines=21> */
.L_x_1523:
[----:B------:R-:W-:Y:S01]  /*10380*/  FMUL.FTZ R13, R20, R62 ;  /* 0x0000003e140d7220 */ /* 0x000fe20000410000 */
[----:B------:R-:W-:Y:S01]  /*10390*/  FADD.FTZ R69, R7, R5 ;  /* 0x0000000507457221 */ /* 0x000fe20000010000 */
[----:B------:R-:W-:Y:S01]  /*103a0*/  FFMA.FTZ R75, R6, R3, R75 ;  /* 0x00000003064b7223 */ /* 0x000fe2000001004b */
[--C-:B------:R-:W-:Y:S02]  /*103b0*/  HADD2.F32 R7, -RZ, R79.reuse.H1_H1 ;  /* 0x3000004fff077230 */ /* 0x100fe40000004100 */
[----:B------:R-:W-:Y:S01]  /*103c0*/  FFMA.FTZ R5, R15, R13, R10 ;  /* 0x0000000d0f057223 */ /* 0x000fe2000001000a */
[----:B------:R-:W-:Y:S01]  /*103d0*/  FADD.FTZ R6, R11, R13 ;  /* 0x0000000d0b067221 */ /* 0x000fe20000010000 */
[----:B------:R-:W-:Y:S01]  /*103e0*/  FMUL.FTZ R10, R12, R63 ;  /* 0x0000003f0c0a7220 */ /* 0x000fe20000410000 */
[----:B------:R-:W-:Y:S02]  /*103f0*/  HADD2.F32 R80, -RZ, R80.H0_H0 ;  /* 0x20000050ff507230 */ /* 0x000fe40000004100 */
[----:B------:R-:W-:Y:S01]  /*10400*/  FADD.FTZ R13, R7, -UR16 ;  /* 0x80000010070d7e21 */ /* 0x000fe20008010000 */
[----:B------:R-:W-:-:S02]  /*10410*/  HADD2.F32 R11, -RZ, R79.H0_H0 ;  /* 0x2000004fff0b7230 */ /* 0x000fc40000004100 */
[----:B------:R-:W-:Y:S01]  /*10420*/  FFMA.FTZ R5, R9, R10, R5 ;  /* 0x0000000a09057223 */ /* 0x000fe20000010005 */
[----:B------:R-:W-:Y:S01]  /*10430*/  FADD.FTZ R6, R10, R6 ;  /* 0x000000060a067221 */ /* 0x000fe20000010000 */
[----:B------:R-:W-:Y:S01]  /*10440*/  FADD.FTZ R10, R80, -UR16 ;  /* 0x80000010500a7e21 */ /* 0x000fe20008010000 */
        /* <DEDUP_REMOVED lines=22> */
.L_x_1524:
[----:B------:R-:W2:Y:S04]  /*105b0*/  LDL.S16 R104, [R1+0x2a8] ;  /* 0x0002a80001687983 */ /* 0x000ea80000100600 */
[----:B------:R-:W3:Y:S04]  /*105c0*/  LDL.LU.S16 R102, [R1+0x2aa] ;  /* 0x0002aa0001667983 */ /* 0x000ee80000300600 */
[----:B------:R-:W4:Y:S01]  /*105d0*/  LDL.S16 R86, [R1+0x2ac] ;  /* 0x0002ac0001567983 */ /* 0x000f220000100600 */
[----:B------:R-:W-:Y:S01]  /*105e0*/  FMUL.FTZ R85, R11, R62 ;  /* 0x0000003e0b557220 */ /* 0x000fe20000410000 */
[----:B------:R-:W-:Y:S01]  /*105f0*/  FADD.FTZ R79, R84, R3 ;  /* 0x00000003544f7221 */ /* 0x000fe20000010000 */
[----:B------:R-:W-:Y:S01]  /*10600*/  FFMA.FTZ R80, R4, R0, R8 ;  /* 0x0000000004507223 */ /* 0x000fe20000010008 */
[----:B------:R-:W-:-:S02]  /*10610*/  HADD2.F32 R4, -RZ, R78.H0_H0 ;  /* 0x2000004eff047230 */ /* 0x000fc40000004100 */
[----:B------:R-:W-:Y:S01]  /*10620*/  FFMA.FTZ R3, R13, R85, R5 ;  /* 0x000000550d037223 */ /* 0x000fe20000010005 */
[----:B------:R-:W-:Y:S01]  /*10630*/  FADD.FTZ R6, R6, R85 ;  /* 0x0000005506067221 */ /* 0x000fe20000010000 */
[----:B------:R-:W-:-:S04]  /*10640*/  FMUL.FTZ R5, R7, R63 ;  /* 0x0000003f07057220 */ /* 0x000fc80000410000 */
[----:B------:R-:W-:Y:S01]  /*10650*/  FADD.FTZ R78, R5, R6 ;  /* 0x00000006054e7221 */ /* 0x000fe20000010000 */
[----:B------:R-:W-:Y:S01]  /*10660*/  FADD.FTZ R6, R4, -UR16 ;  /* 0x8000001004067e21 */ /* 0x000fe20008010000 */
[----:B------:R-:W-:Y:S01]  /*10670*/  FFMA.FTZ R3, R10, R5, R3 ;  /* 0x000000050a037223 */ /* 0x000fe20000010003 */
[----:B--2---:R-:W-:Y:S02]  /*10680*/  HADD2.F32 R8, -RZ, R104.H0_H0 ;  /* 0x20000068ff087230 */ /* 0x004fe40000004100 */
[----:B---3--:R-:W-:-:S03]  /*10690*/  HADD2.F32 R5, -RZ, R102.H0_H0 ;  /* 0x20000066ff057230 */ /* 0x008fc60000004100 */
        /* <DEDUP_REMOVED lines=23> */
.L_x_1525:
[----:B------:R-:W-:Y:S01]  /*10810*/  FADD.FTZ R69, R69, R0 ;  /* 0x0000000045457221 */ /* 0x000fe20000010000 */
[----:B------:R-:W-:Y:S01]  /*10820*/  FMUL.FTZ R84, R5, R62 ;  /* 0x0000003e05547220 */ /* 0x000fe20000410000 */
[----:B------:R-:W-:Y:S02]  /*10830*/  HADD2.F32 R0, -RZ, R90.H1_H1 ;  /* 0x3000005aff007230 */ /* 0x000fe40000004100 */
[----:B------:R-:W-:Y:S01]  /*10840*/  FFMA.FTZ R75, R2, R82, R75 ;  /* 0x00000052024b7223 */ /* 0x000fe2000001004b */
[----:B------:R-:W-:Y:S02]  /*10850*/  HADD2.F32 R91, -RZ, R91.H0_H0 ;  /* 0x2000005bff5b7230 */ /* 0x000fe40000004100 */
[----:B------:R-:W-:Y:S01]  /*10860*/  FFMA.FTZ R3, R8, R84, R3 ;  /* 0x0000005408037223 */ /* 0x000fe20000010003 */
[----:B------:R-:W-:Y:S01]  /*10870*/  FMUL.FTZ R2, R4, R63 ;  /* 0x0000003f04027220 */ /* 0x000fe20000410000 */
[----:B------:R-:W-:Y:S01]  /*10880*/  FADD.FTZ R84, R78, R84 ;  /* 0x000000544e547221 */ /* 0x000fe20000010000 */
[----:B------:R-:W-:Y:S01]  /*10890*/  FADD.FTZ R0, R0, -UR16 ;  /* 0x8000001000007e21 */ /* 0x000fe20008010000 */
[----:B------:R-:W-:Y:S01]  /*108a0*/  FADD.FTZ R91, R91, -UR16 ;  /* 0x800000105b5b7e21 */ /* 0x000fe20008010000 */
[----:B------:R-:W-:Y:S01]  /*108b0*/  FFMA.FTZ R78, R6, R2, R3 ;  /* 0x00000002064e7223 */ /* 0x000fe20000010003 */
[----:B------:R-:W-:Y:S01]  /*108c0*/  FADD.FTZ R84, R2, R84 ;  /* 0x0000005402547221 */ /* 0x000fe20000010000 */
[----:B------:R-:W-:Y:S01]  /*108d0*/  FMUL.FTZ R3, R0, UR12 ;  /* 0x0000000c00037c20 */ /* 0x000fe20008410000 */
[----:B------:R-:W-:-:S02]  /*108e0*/  HADD2.F32 R2, -RZ, R87.H1_H1 ;  /* 0x30000057ff027230 */ /* 0x000fc40000004100 */
[----:B------:R-:W-:Y:S01]  /*108f0*/  FMUL.FTZ R0, R91, UR12 ;  /* 0x0000000c5b007c20 */ /* 0x000fe20008410000 */
        /* <DEDUP_REMOVED lines=20> */
.L_x_1526:
[----:B------:R-:W-:Y:S02]  /*10a40*/  HADD2.F32 R87, -RZ, R87.H0_H0 ;  /* 0x20000057ff577230 */ /* 0x000fe40000004100 */
[----:B------:R-:W-:Y:S01]  /*10a50*/  FFMA.FTZ R80, R83, R76, R80 ;  /* 0x0000004c53507223 */ /* 0x000fe20000010050 */
[----:B------:R-:W-:Y:S01]  /*10a60*/  FMUL.FTZ R85, R2, R62 ;  /* 0x0000003e02557220 */ /* 0x000fe20000410000 */
[----:B------:R-:W-:Y:S02]  /*10a70*/  HADD2.F32 R83, -RZ, R81.H1_H1 ;  /* 0x30000051ff537230 */ /* 0x000fe40000004100 */
[----:B------:R-:W-:Y:S01]  /*10a80*/  FADD.FTZ R79, R79, R82 ;  /* 0x000000524f4f7221 */ /* 0x000fe20000010000 */
[----:B------:R-:W-:Y:S01]  /*10a90*/  FADD.FTZ R87, R87, -UR16 ;  /* 0x8000001057577e21 */ /* 0x000fe20008010000 */
[----:B------:R-:W-:Y:S01]  /*10aa0*/  FADD.FTZ R82, R84, R85 ;  /* 0x0000005554527221 */ /* 0x000fe20000010000 */
[----:B------:R-:W-:Y:S01]  /*10ab0*/  FFMA.FTZ R78, R3, R85, R78 ;  /* 0x00000055034e7223 */ /* 0x000fe2000001004e */
[----:B------:R-:W-:Y:S01]  /*10ac0*/  FMUL.FTZ R84, R125, R63 ;  /* 0x0000003f7d547220 */ /* 0x000fe20000410000 */
[----:B------:R-:W-:Y:S01]  /*10ad0*/  FMUL.FTZ R86, R87, UR12 ;  /* 0x0000000c57567c20 */ /* 0x000fe20008410000 */
[----:B------:R-:W-:Y:S01]  /*10ae0*/  FADD.FTZ R83, R83, -UR16 ;  /* 0x8000001053537e21 */ /* 0x000fe20008010000 */
[----:B------:R-:W-:-:S02]  /*10af0*/  HADD2.F32 R122, -RZ, R122.H0_H0 ;  /* 0x2000007aff7a7230 */ /* 0x000fc40000004100 */
[----:B------:R-:W-:Y:S01]  /*10b00*/  FFMA.FTZ R78, R0, R84, R78 ;  /* 0x00000054004e7223 */ /* 0x000fe2000001004e */
[----:B------:R-:W-:Y:S01]  /*10b10*/  FADD.FTZ R82, R84, R82 ;  /* 0x0000005254527221 */ /* 0x000fe20000010000 */
[----:B------:R0:W-:Y:S01]  /*10b20*/  STL [R1+0x24c], R86 ;  /* 0x00024c5601007387 */ /* 0x0001e20000100800 */
[----:B------:R-:W-:Y:S02]  /*10b30*/  HADD2.F32 R121, -RZ, R121.H0_H0 ;  /* 0x20000079ff797230 */ /* 0x000fe40000004100 */
[----:B------:R-:W-:Y:S01]  /*10b40*/  FMUL.FTZ R124, R83, UR12 ;  /* 0x0000000c537c7c20 */ /* 0x000fe20008410000 */
        /* <DEDUP_REMOVED lines=19> */
.L_x_1527:
[----:B------:R-:W-:Y:S01]  /*10c80*/  FMUL.FTZ R83, R122, R62 ;  /* 0x0000003e7a537220 */ /* 0x000fe20000410000 */
[----:B------:R-:W-:Y:S01]  /*10c90*/  FFMA.FTZ R75, R77, R73, R75 ;  /* 0x000000494d4b7223 */ /* 0x000fe2000001004b */
[----:B------:R-:W-:Y:S02]  /*10ca0*/  HADD2.F32 R81, -RZ, R81.H0_H0 ;  /* 0x20000051ff517230 */ /* 0x000fe40000004100 */
[----:B------:R-:W-:Y:S01]  /*10cb0*/  FADD.FTZ R69, R69, R76 ;  /* 0x0000004c45457221 */ /* 0x000fe20000010000 */
[----:B------:R-:W-:Y:S01]  /*10cc0*/  FADD.FTZ R77, R82, R83 ;  /* 0x00000053524d7221 */ /* 0x000fe20000010000 */
[--C-:B------:R-:W-:Y:S02]  /*10cd0*/  HADD2.F32 R82, -RZ, R93.reuse.H0_H0 ;  /* 0x2000005dff527230 */ /* 0x100fe40000004100 */
[----:B------:R-:W-:Y:S01]  /*10ce0*/  FFMA.FTZ R76, R124, R83, R78 ;  /* 0x000000537c4c7223 */ /* 0x000fe2000001004e */
[----:B------:R-:W-:Y:S01]  /*10cf0*/  FADD.FTZ R81, R81, -UR16 ;  /* 0x8000001051517e21 */ /* 0x000fe20008010000 */
[----:B------:R-:W-:Y:S01]  /*10d00*/  FMUL.FTZ R78, R121, R63 ;  /* 0x0000003f794e7220 */ /* 0x000fe20000410000 */
[----:B------:R-:W-:-:S02]  /*10d10*/  HADD2.F32 R120, -RZ, R93.H1_H1 ;  /* 0x3000005dff787230 */ /* 0x000fc40000004100 */
[----:B------:R-:W-:Y:S01]  /*10d20*/  FADD.FTZ R82, R82, -UR16 ;  /* 0x8000001052527e21 */ /* 0x000fe20008010000 */
[----:B------:R-:W-:Y:S01]  /*10d30*/  FMUL.FTZ R84, R81, UR12 ;  /* 0x0000000c51547c20 */ /* 0x000fe20008410000 */
[----:B------:R-:W-:Y:S01]  /*10d40*/  FFMA.FTZ R76, R86, R78, R76 ;  /* 0x0000004e564c7223 */ /* 0x000fe2000001004c */
[----:B------:R-:W-:Y:S01]  /*10d50*/  FADD.FTZ R77, R78, R77 ;  /* 0x0000004d4e4d7221 */ /* 0x000fe20000010000 */
[----:B------:R-:W-:Y:S01]  /*10d60*/  FMUL.FTZ R83, R82, UR12 ;  /* 0x0000000c52537c20 */ /* 0x000fe20008410000 */
[----:B------:R-:W-:Y:S01]  /*10d70*/  HADD2.F32 R119, -RZ, R94.H0_H0 ;  /* 0x2000005eff777230 */ /* 0x000fe20000004100 */
        /* <DEDUP_REMOVED lines=21> */
.L_x_1528:
[----:B------:R-:W-:Y:S02]  /*10ed0*/  HADD2.F32 R92, -RZ, R92.H1_H1 ;  /* 0x3000005cff5c7230 */ /* 0x000fe40000004100 */
[----:B------:R-:W-:Y:S01]  /*10ee0*/  FMUL.FTZ R78, R120, R62 ;  /* 0x0000003e784e7220 */ /* 0x000fe20000410000 */
[----:B------:R-:W-:Y:S02]  /*10ef0*/  HADD2.F32 R94, -RZ, R94.H1_H1 ;  /* 0x3000005eff5e7230 */ /* 0x000fe40000004100 */
[----:B------:R-:W-:Y:S01]  /*10f00*/  FADD.FTZ R79, R79, R73 ;  /* 0x000000494f4f7221 */ /* 0x000fe20000010000 */
[----:B------:R-:W-:Y:S01]  /*10f10*/  FFMA.FTZ R80, R74, R70, R80 ;  /* 0x000000464a507223 */ /* 0x000fe20000010050 */
[----:B------:R-:W-:Y:S01]  /*10f20*/  FADD.FTZ R92, R92, -UR16 ;  /* 0x800000105c5c7e21 */ /* 0x000fe20008010000 */
[----:B------:R-:W-:Y:S01]  /*10f30*/  FFMA.FTZ R73, R84, R78, R76 ;  /* 0x0000004e54497223 */ /* 0x000fe2000001004c */
[----:B------:R-:W-:Y:S01]  /*10f40*/  FADD.FTZ R94, R94, -UR16 ;  /* 0x800000105e5e7e21 */ /* 0x000fe20008010000 */
[----:B------:R-:W-:Y:S01]  /*10f50*/  FADD.FTZ R74, R77, R78 ;  /* 0x0000004e4d4a7221 */ /* 0x000fe20000010000 */
[----:B------:R-:W-:Y:S01]  /*10f60*/  FMUL.FTZ R81, R92, UR12 ;  /* 0x0000000c5c517c20 */ /* 0x000fe20008410000 */
[----:B------:R-:W-:Y:S01]  /*10f70*/  FMUL.FTZ R76, R119, R63 ;  /* 0x0000003f774c7220 */ /* 0x000fe20000410000 */
[----:B------:R-:W-:Y:S01]  /*10f80*/  FMUL.FTZ R78, R94, UR12 ;  /* 0x0000000c5e4e7c20 */ /* 0x000fe20008410000 */
[----:B------:R-:W-:-:S02]  /*10f90*/  HADD2.F32 R118, -RZ, R118.H0_H0 ;  /* 0x20000076ff767230 */ /* 0x000fc40000004100 */
[----:B------:R2:W-:Y:S01]  /*10fa0*/  STL [R1+0x21c], R81 ;  /* 0x00021c5101007387 */ /* 0x0005e20000100800 */
[----:B------:R-:W-:Y:S01]  /*10fb0*/  FFMA.FTZ R73, R83, R76, R73 ;  /* 0x0000004c53497223 */ /* 0x000fe20000010049 */
[----:B------:R-:W-:Y:S01]  /*10fc0*/  FADD.FTZ R74, R76, R74 ;  /* 0x0000004a4c4a7221 */ /* 0x000fe20000010000 */
[----:B------:R-:W-:Y:S01]  /*10fd0*/  HADD2.F32 R117, -RZ, R95.H1_H1 ;  /* 0x3000005fff757230 */ /* 0x000fe20000004100 */
[----:B------:R2:W-:Y:S01]  /*10fe0*/  STL [R1+0x250], R78 ;  /* 0x0002504e01007387 */ /* 0x0005e20000100800 */
[----:B------:R-:W-:Y:S05]  /*10ff0*/  @!P2 BRA `(.L_x_1529) ;  /* 0x000000000048a947 */ /* 0x000fea0003800000 */
        /* <DEDUP_REMOVED lines=18> */
.L_x_1529:
[----:B------:R-:W-:Y:S01]  /*11120*/  FMUL.FTZ R76, R118, R62 ;  /* 0x0000003e764c7220 */ /* 0x000fe20000410000 */
[----:B------:R-:W-:Y:S01]  /*11130*/  FADD.FTZ R69, R69, R70 ;  /* 0x0000004645457221 */ /* 0x000fe20000010000 */
[----:B------:R-:W-:Y:S01]  /*11140*/  FFMA.FTZ R75, R71, R56, R75 ;  /* 0x00000038474b7223 */ /* 0x000fe2000001004b */
[----:B------:R-:W-:Y:S02]  /*11150*/  HADD2.F32 R116, -RZ, R116.H0_H0 ;  /* 0x20000074ff747230 */ /* 0x000fe40000004100 */
[----:B------:R-:W-:Y:S01]  /*11160*/  FFMA.FTZ R70, R81, R76, R73 ;  /* 0x0000004c51467223 */ /* 0x000fe20000010049 */
[----:B------:R-:W-:Y:S01]  /*11170*/  FADD.FTZ R71, R74, R76 ;  /* 0x0000004c4a477221 */ /* 0x000fe20000010000 */
[----:B------:R-:W-:Y:S02]  /*11180*/  HADD2.F32 R73, -RZ, R88.H1_H1 ;  /* 0x30000058ff497230 */ /* 0x000fe40000004100 */
[----:B------:R-:W-:Y:S01]  /*11190*/  FMUL.FTZ R74, R117, R63 ;  /* 0x0000003f754a7220 */ /* 0x000fe20000410000 */
[----:B------:R-:W-:-:S02]  /*111a0*/  HADD2.F32 R76, -RZ, R89.H0_H0 ;  /* 0x20000059ff4c7230 */ /* 0x000fc40000004100 */
[----:B------:R-:W-:Y:S02]  /*111b0*/  HADD2.F32 R115, -RZ, R115.H0_H0 ;  /* 0x20000073ff737230 */ /* 0x000fe40000004100 */
[----:B------:R-:W-:Y:S01]  /*111c0*/  FADD.FTZ R73, R73, -UR16 ;  /* 0x8000001049497e21 */ /* 0x000fe20008010000 */
[----:B------:R-:W-:Y:S01]  /*111d0*/  FFMA.FTZ R70, R78, R74, R70 ;  /* 0x0000004a4e467223 */ /* 0x000fe20000010046 */
[----:B------:R-:W-:Y:S01]  /*111e0*/  FADD.FTZ R76, R76, -UR16 ;  /* 0x800000104c4c7e21 */ /* 0x000fe20008010000 */
[----:B------:R-:W-:Y:S01]  /*111f0*/  FADD.FTZ R71, R74, R71 ;  /* 0x000000474a477221 */ /* 0x000fe20000010000 */
[----:B--2---:R-:W-:Y:S02]  /*11200*/  FMUL.FTZ R78, R73, UR12 ;  /* 0x0000000c494e7c20 */ /* 0x004fe40008410000 */
[----:B------:R-:W-:-:S03]  /*11210*/  FMUL.FTZ R77, R76, UR12 ;  /* 0x0000000c4c4d7c20 */ /* 0x000fc60008410000 */
[----:B------:R2:W-:Y:S04]  /*11220*/  STL [R1+0x218], R78 ;  /* 0x0002184e01007387 */ /* 0x0005e80000100800 */
        /* <DEDUP_REMOVED lines=20> */
.L_x_1530:
        /* <DEDUP_REMOVED lines=37> */
.L_x_1531:
[----:B------:R-:W-:Y:S01]  /*115c0*/  FMUL.FTZ R70, R114, R62 ;  /* 0x0000003e72467220 */ /* 0x000fe20000410000 */
[----:B------:R-:W-:Y:S01]  /*115d0*/  FADD.FTZ R69, R69, R54 ;  /* 0x0000003645457221 */ /* 0x000fe20000010000 */
[----:B------:R-:W-:Y:S02]  /*115e0*/  HADD2.F32 R98, -RZ, R98.H1_H1 ;  /* 0x30000062ff627230 */ /* 0x000fe40000004100 */
[----:B------:R-:W-:Y:S01]  /*115f0*/  FFMA.FTZ R75, R55, R51, R75 ;  /* 0x00000033374b7223 */ /* 0x000fe2000001004b */
[----:B------:R-:W-:Y:S01]  /*11600*/  FFMA.FTZ R54, R74, R70, R56 ;  /* 0x000000464a367223 */ /* 0x000fe20000010038 */
[----:B------:R-:W-:Y:S02]  /*11610*/  HADD2.F32 R56, -RZ, R96.H1_H1 ;  /* 0x30000060ff387230 */ /* 0x000fe40000004100 */
[----:B------:R-:W-:Y:S01]  /*11620*/  FADD.FTZ R55, R57, R70 ;  /* 0x0000004639377221 */ /* 0x000fe20000010000 */
[----:B------:R-:W-:Y:S01]  /*11630*/  FMUL.FTZ R57, R113, R63 ;  /* 0x0000003f71397220 */ /* 0x000fe20000410000 */
[----:B------:R-:W-:Y:S01]  /*11640*/  FADD.FTZ R98, R98, -UR16 ;  /* 0x8000001062627e21 */ /* 0x000fe20008010000 */
[----:B------:R-:W-:-:S02]  /*11650*/  HADD2.F32 R112, -RZ, R112.H0_H0 ;  /* 0x20000070ff707230 */ /* 0x000fc40000004100 */
        /* <DEDUP_REMOVED lines=25> */
.L_x_1532:
[----:B------:R-:W-:Y:S01]  /*117f0*/  FMUL.FTZ R56, R112, R62 ;  /* 0x0000003e70387220 */ /* 0x000fe20000410000 */
[----:B------:R-:W-:Y:S02]  /*11800*/  HADD2.F32 R89, -RZ, R89.H1_H1 ;  /* 0x30000059ff597230 */ /* 0x000fe40000004100 */
[----:B------:R-:W-:Y:S01]  /*11810*/  FADD.FTZ R79, R79, R51 ;  /* 0x000000334f4f7221 */ /* 0x000fe20000010000 */
[----:B------:R-:W-:Y:S02]  /*11820*/  HADD2.F32 R90, -RZ, R90.H0_H0 ;  /* 0x2000005aff5a7230 */ /* 0x000fe40000004100 */
[----:B------:R-:W-:Y:S01]  /*11830*/  FFMA.FTZ R80, R53, R48, R80 ;  /* 0x0000003035507223 */ /* 0x000fe20000010050 */
[----:B------:R-:W-:Y:S01]  /*11840*/  FFMA.FTZ R51, R110, R56, R54 ;  /* 0x000000386e337223 */ /* 0x000fe20000010036 */
[----:B------:R-:W-:Y:S01]  /*11850*/  FADD.FTZ R53, R55, R56 ;  /* 0x0000003837357221 */ /* 0x000fe20000010000 */
[----:B------:R-:W-:Y:S01]  /*11860*/  FMUL.FTZ R54, R111, R63 ;  /* 0x0000003f6f367220 */ /* 0x000fe20000410000 */
[----:B------:R-:W-:Y:S01]  /*11870*/  FADD.FTZ R89, R89, -UR16 ;  /* 0x8000001059597e21 */ /* 0x000fe20008010000 */
[----:B------:R-:W-:Y:S01]  /*11880*/  FADD.FTZ R90, R90, -UR16 ;  /* 0x800000105a5a7e21 */ /* 0x000fe20008010000 */
[----:B------:R-:W-:-:S02]  /*11890*/  HADD2.F32 R108, -RZ, R108.H0_H0 ;  /* 0x2000006cff6c7230 */ /* 0x000fc40000004100 */
        /* <DEDUP_REMOVED lines=24> */
.L_x_1533:
        /* <DEDUP_REMOVED lines=9> */
[----:B------:R-:W-:Y:S02]  /*11ab0*/  HADD2.F32 R103, -RZ, R103.H0_H0 ;  /* 0x20000067ff677230 */ /* 0x000fe40000004100 */
        /* <DEDUP_REMOVED lines=25> */
.L_x_1534:
[----:B------:R-:W4:Y:S04]  /*11c50*/  LDL.LU.S16 R54, [R1+0x2ae] ;  /* 0x0002ae0001367983 */ /* 0x000f280000300600 */
[----:B------:R-:W5:Y:S01]  /*11c60*/  LDL.S16 R53, [R1+0x2b0] ;  /* 0x0002b00001357983 */ /* 0x000f620000100600 */
[----:B------:R-:W-:Y:S01]  /*11c70*/  FMUL.FTZ R51, R104, R62 ;  /* 0x0000003e68337220 */ /* 0x000fe20000410000 */
[----:B------:R-:W-:Y:S01]  /*11c80*/  FFMA.FTZ R80, R47, R44, R80 ;  /* 0x0000002c2f507223 */ /* 0x000fe20000010050 */
[----:B------:R-:W-:Y:S02]  /*11c90*/  HADD2.F32 R99, -RZ, R99.H1_H1 ;  /* 0x30000063ff637230 */ /* 0x000fe40000004100 */
[----:B------:R-:W-:Y:S01]  /*11ca0*/  FADD.FTZ R79, R79, R46 ;  /* 0x0000002e4f4f7221 */ /* 0x000fe20000010000 */
[----:B------:R-:W-:Y:S01]  /*11cb0*/  FADD.FTZ R47, R49, R51 ;  /* 0x00000033312f7221 */ /* 0x000fe20000010000 */
[----:B------:R-:W-:Y:S01]  /*11cc0*/  FFMA.FTZ R46, R102, R51, R48 ;  /* 0x00000033662e7223 */ /* 0x000fe20000010030 */
[----:B------:R-:W-:Y:S01]  /*11cd0*/  FMUL.FTZ R48, R103, R63 ;  /* 0x0000003f67307220 */ /* 0x000fe20000410000 */
[----:B------:R-:W-:Y:S01]  /*11ce0*/  FADD.FTZ R98, R99, -UR16 ;  /* 0x8000001063627e21 */ /* 0x000fe20008010000 */
[----:B------:R-:W-:-:S02]  /*11cf0*/  HADD2.F32 R100, -RZ, R100.H0_H0 ;  /* 0x20000064ff647230 */ /* 0x000fc40000004100 */
[----:B------:R-:W-:Y:S01]  /*11d00*/  FFMA.FTZ R46, R101, R48, R46 ;  /* 0x00000030652e7223 */ /* 0x000fe2000001002e */
[----:B------:R-:W-:Y:S01]  /*11d10*/  FADD.FTZ R47, R48, R47 ;  /* 0x0000002f302f7221 */ /* 0x000fe20000010000 */
[----:B------:R-:W-:Y:S01]  /*11d20*/  FMUL.FTZ R98, R98, UR12 ;  /* 0x0000000c62627c20 */ /* 0x000fe20008410000 */
[----:B----4-:R-:W-:Y:S02]  /*11d30*/  HADD2.F32 R49, -RZ, R54.H0_H0 ;  /* 0x20000036ff317230 */ /* 0x010fe40000004100 */
[----:B-----5:R-:W-:-:S03]  /*11d40*/  HADD2.F32 R99, -RZ, R53.H0_H0 ;  /* 0x20000035ff637230 */ /* 0x020fc60000004100 */
[----:B------:R-:W-:-:S04]  /*11d50*/  FADD.FTZ R49, R49, -UR16 ;  /* 0x8000001031317e21 */ /* 0x000fc80008010000 */
        /* <DEDUP_REMOVED lines=20> */
.L_x_1535:
[----:B------:R-:W-:Y:S01]  /*11ea0*/  FMUL.FTZ R48, R100, R62 ;  /* 0x0000003e64307220 */ /* 0x000fe20000410000 */
[----:B------:R-:W-:Y:S01]  /*11eb0*/  FADD.FTZ R69, R69, R44 ;  /* 0x0000002c45457221 */ /* 0x000fe20000010000 */
[----:B------:R-:W-:Y:S01]  /*11ec0*/  FFMA.FTZ R75, R45, R42, R75 ;  /* 0x0000002a2d4b7223 */ /* 0x000fe2000001004b */
[----:B------:R-:W-:Y:S02]  /*11ed0*/  HADD2.F32 R96, -RZ, R96.H0_H0 ;  /* 0x20000060ff607230 */ /* 0x000fe40000004100 */
[----:B------:R-:W-:Y:S01]  /*11ee0*/  FFMA.FTZ R44, R98, R48, R46 ;  /* 0x00000030622c7223 */ /* 0x000fe2000001002e */
[--C-:B------:R-:W-:Y:S02]  /*11ef0*/  HADD2.F32 R46, -RZ, R72.reuse.H0_H0 ;  /* 0x20000048ff2e7230 */ /* 0x100fe40000004100 */
[----:B------:R-:W-:Y:S01]  /*11f00*/  FADD.FTZ R45, R47, R48 ;  /* 0x000000302f2d7221 */ /* 0x000fe20000010000 */
[----:B------:R-:W-:Y:S02]  /*11f10*/  HADD2.F32 R72, -RZ, R72.H1_H1 ;  /* 0x30000048ff487230 */ /* 0x000fe40000004100 */
[----:B------:R-:W-:Y:S01]  /*11f20*/  FMUL.FTZ R47, R99, R63 ;  /* 0x0000003f632f7220 */ /* 0x000fe20000410000 */
[----:B------:R-:W-:-:S02]  /*11f30*/  HADD2.F32 R95, -RZ, R95.H0_H0 ;  /* 0x2000005fff5f7230 */ /* 0x000fc40000004100 */
        /* <DEDUP_REMOVED lines=25> */
.L_x_1536:
[----:B------:R-:W4:Y:S04]  /*120d0*/  LDL.S16 R49, [R1+0x2b4] ;  /* 0x0002b40001317983 */ /* 0x000f280000100600 */
[----:B------:R-:W5:Y:S04]  /*120e0*/  LDL.LU.S16 R48, [R1+0x2b6] ;  /* 0x0002b60001307983 */ /* 0x000f680000300600 */
[----:B------:R-:W2:Y:S01]  /*120f0*/  LDL.S16 R47, [R1+0x2b8] ;  /* 0x0002b800012f7983 */ /* 0x000ea20000100600 */
[----:B------:R-:W-:Y:S01]  /*12100*/  FMUL.FTZ R46, R96, R62 ;  /* 0x0000003e602e7220 */ /* 0x000fe20000410000 */
[----:B------:R-:W-:Y:S01]  /*12110*/  FADD.FTZ R79, R79, R42 ;  /* 0x0000002a4f4f7221 */ /* 0x000fe20000010000 */
[----:B------:R-:W-:Y:S01]  /*12120*/  FFMA.FTZ R80, R43, R40, R80 ;  /* 0x000000282b507223 */ /* 0x000fe20000010050 */
[----:B------:R-:W-:-:S02]  /*12130*/  HADD2.F32 R43, -RZ, R38.H1_H1 ;  /* 0x30000026ff2b7230 */ /* 0x000fc40000004100 */
[----:B------:R-:W-:Y:S01]  /*12140*/  FFMA.FTZ R44, R94, R46, R44 ;  /* 0x0000002e5e2c7223 */ /* 0x000fe2000001002c */
[----:B------:R-:W-:Y:S01]  /*12150*/  FADD.FTZ R42, R45, R46 ;  /* 0x0000002e2d2a7221 */ /* 0x000fe20000010000 */
[----:B------:R-:W-:Y:S01]  /*12160*/  FMUL.FTZ R45, R95, R63 ;  /* 0x0000003f5f2d7220 */ /* 0x000fe20000410000 */
[----:B------:R-:W-:-:S03]  /*12170*/  FADD.FTZ R43, R43, -UR16 ;  /* 0x800000102b2b7e21 */ /* 0x000fc60008010000 */
[----:B------:R-:W-:Y:S01]  /*12180*/  FFMA.FTZ R38, R93, R45, R44 ;  /* 0x0000002d5d267223 */ /* 0x000fe2000001002c */
[----:B------:R-:W-:Y:S01]  /*12190*/  FADD.FTZ R42, R45, R42 ;  /* 0x0000002a2d2a7221 */ /* 0x000fe20000010000 */
[----:B------:R-:W-:Y:S01]  /*121a0*/  FMUL.FTZ R90, R43, UR12 ;  /* 0x0000000c2b5a7c20 */ /* 0x000fe20008410000 */
[----:B----4-:R-:W-:Y:S02]  /*121b0*/  HADD2.F32 R46, -RZ, R49.H0_H0 ;  /* 0x20000031ff2e7230 */ /* 0x010fe40000004100 */
[----:B-----5:R-:W-:-:S03]  /*121c0*/  HADD2.F32 R92, -RZ, R48.H0_H0 ;  /* 0x20000030ff5c7230 */ /* 0x020fc60000004100 */
[----:B------:R-:W-:Y:S01]  /*121d0*/  FADD.FTZ R46, R46, -UR16 ;  /* 0x800000102e2e7e21 */ /* 0x000fe20008010000 */
[----:B--2---:R-:W-:-:S03]  /*121e0*/  HADD2.F32 R91, -RZ, R47.H0_H0 ;  /* 0x2000002fff5b7230 */ /* 0x004fc60000004100 */
[----:B------:R-:W-:Y:S01]  /*121f0*/  FMUL.FTZ R89, R46, UR12 ;  /* 0x0000000c2e597c20 */ /* 0x000fe20008410000 */
        /* <DEDUP_REMOVED lines=19> */
.L_x_1537:
[----:B------:R-:W2:Y:S04]  /*12330*/  LDL.LU.S16 R47, [R1+0x2b2] ;  /* 0x0002b200012f7983 */ /* 0x000ea80000300600 */
[----:B------:R-:W4:Y:S04]  /*12340*/  LDL.LU.S16 R46, [R1+0x2ba] ;  /* 0x0002ba00012e7983 */ /* 0x000f280000300600 */
[----:B------:R-:W5:Y:S04]  /*12350*/  LDL.LU.S16 R45, [R1+0x23c] ;  /* 0x00023c00012d7983 */ /* 0x000f680000300600 */
[----:B------:R-:W3:Y:S01]  /*12360*/  LDL.S16 R44, [R1+0x2bc] ;  /* 0x0002bc00012c7983 */ /* 0x000ee20000100600 */
        /* <DEDUP_REMOVED lines=8> */
[----:B--2---:R-:W-:Y:S02]  /*123f0*/  HADD2.F32 R41, -RZ, R47.H0_H0 ;  /* 0x2000002fff297230 */ /* 0x004fe40000004100 */
[----:B----4-:R-:W-:-:S03]  /*12400*/  HADD2.F32 R43, -RZ, R46.H0_H0 ;  /* 0x2000002eff2b7230 */ /* 0x010fc60000004100 */
[----:B------:R-:W-:Y:S01]  /*12410*/  FADD.FTZ R41, R41, -UR16 ;  /* 0x8000001029297e21 */ /* 0x000fe20008010000 */
[----:B-----5:R-:W-:Y:S02]  /*12420*/  HADD2.F32 R88, -RZ, R45.H0_H0 ;  /* 0x2000002dff587230 */ /* 0x020fe40000004100 */
[----:B------:R-:W-:Y:S01]  /*12430*/  FADD.FTZ R43, R43, -UR16 ;  /* 0x800000102b2b7e21 */ /* 0x000fe20008010000 */
[----:B0-----:R-:W-:Y:S01]  /*12440*/  FMUL.FTZ R86, R41, UR12 ;  /* 0x0000000c29567c20 */ /* 0x001fe20008410000 */
        /* <DEDUP_REMOVED lines=21> */
.L_x_1538:
[----:B------:R-:W2:Y:S04]  /*125a0*/  LDL.S16 R46, [R1+0x234] ;  /* 0x00023400012e7983 */ /* 0x000ea80000100600 */
[----:B------:R-:W3:Y:S04]  /*125b0*/  LDL.LU.S16 R43, [R1+0x236] ;  /* 0x00023600012b7983 */ /* 0x000ee80000300600 */
[----:B------:R-:W1:Y:S04]  /*125c0*/  LDL.S16 R45, [R1+0x232] ;  /* 0x00023200012d7983 */ /* 0x000e680000100600 */
[----:B------:R-:W4:Y:S01]  /*125d0*/  LDL.LU.S16 R44, [R1+0x230] ;  /* 0x00023000012c7983 */ /* 0x000f220000300600 */
[----:B------:R-:W-:Y:S01]  /*125e0*/  FMUL.FTZ R41, R88, R62 ;  /* 0x0000003e58297220 */ /* 0x000fe20000410000 */
[----:B------:R-:W-:Y:S01]  /*125f0*/  FMUL.FTZ R42, R87, R63 ;  /* 0x0000003f572a7220 */ /* 0x000fe20000410000 */
[----:B------:R-:W-:Y:S01]  /*12600*/  FADD.FTZ R37, R79, R37 ;  /* 0x000000254f257221 */ /* 0x000fe20000010000 */
[----:B------:R-:W-:Y:S01]  /*12610*/  FFMA.FTZ R39, R39, R35, R80 ;  /* 0x0000002327277223 */ /* 0x000fe20000010050 */
[----:B------:R-:W-:Y:S01]  /*12620*/  FFMA.FTZ R38, R86, R41, R38 ;  /* 0x0000002956267223 */ /* 0x000fe20000010026 */
[----:B------:R-:W-:-:S03]  /*12630*/  FADD.FTZ R40, R40, R41 ;  /* 0x0000002928287221 */ /* 0x000fc60000010000 */
[----:B------:R-:W-:Y:S01]  /*12640*/  FFMA.FTZ R38, R85, R42, R38 ;  /* 0x0000002a55267223 */ /* 0x000fe20000010026 */
[----:B------:R-:W-:Y:S01]  /*12650*/  FADD.FTZ R40, R42, R40 ;  /* 0x000000282a287221 */ /* 0x000fe20000010000 */
[----:B--2---:R-:W-:Y:S02]  /*12660*/  HADD2.F32 R41, -RZ, R46.H0_H0 ;  /* 0x2000002eff297230 */ /* 0x004fe40000004100 */
[----:B---3--:R-:W-:-:S03]  /*12670*/  HADD2.F32 R43, -RZ, R43.H0_H0 ;  /* 0x2000002bff2b7230 */ /* 0x008fc60000004100 */
[----:B------:R-:W-:Y:S01]  /*12680*/  FADD.FTZ R41, R41, -UR16 ;  /* 0x8000001029297e21 */ /* 0x000fe20008010000 */
[----:B-1----:R-:W-:Y:S02]  /*12690*/  HADD2.F32 R84, -RZ, R45.H0_H0 ;  /* 0x2000002dff547230 */ /* 0x002fe40000004100 */
        /* <DEDUP_REMOVED lines=23> */
.L_x_1539:
[----:B------:R-:W2:Y:S04]  /*12810*/  LDL.S16 R45, [R1+0x22c] ;  /* 0x00022c00012d7983 */ /* 0x000ea80000100600 */
[----:B------:R-:W3:Y:S04]  /*12820*/  LDL.LU.S16 R42, [R1+0x22e] ;  /* 0x00022e00012a7983 */ /* 0x000ee80000300600 */
[----:B------:R-:W4:Y:S04]  /*12830*/  LDL.S16 R44, [R1+0x22a] ;  /* 0x00022a00012c7983 */ /* 0x000f280000100600 */
[----:B------:R-:W5:Y:S01]  /*12840*/  LDL.LU.S16 R43, [R1+0x2be] ;  /* 0x0002be00012b7983 */ /* 0x000f620000300600 */
        /* <DEDUP_REMOVED lines=35> */
.L_x_1540:
[----:B------:R-:W2:Y:S04]  /*12a80*/  LDL.LU.S16 R44, [R1+0x228] ;  /* 0x00022800012c7983 */ /* 0x000ea80000300600 */
[----:B------:R-:W3:Y:S04]  /*12a90*/  LDL.S16 R43, [R1+0x2e4] ;  /* 0x0002e400012b7983 */ /* 0x000ee80000100600 */
        /* <DEDUP_REMOVED lines=37> */
.L_x_1541:
[----:B------:R-:W2:Y:S04]  /*12cf0*/  LDL.LU.S16 R38, [R1+0x2c6] ;  /* 0x0002c60001267983 */ /* 0x000ea80000300600 */
[----:B------:R-:W3:Y:S01]  /*12d00*/  LDL.S16 R40, [R1+0x2e8] ;  /* 0x0002e80001287983 */ /* 0x000ee20000100600 */
[----:B------:R-:W-:Y:S01]  /*12d10*/  FMUL.FTZ R35, R76, R62 ;  /* 0x0000003e4c237220 */ /* 0x000fe20000410000 */
[----:B------:R-:W-:Y:S01]  /*12d20*/  FFMA.FTZ R36, R32, R29, R36 ;  /* 0x0000001d20247223 */ /* 0x000fe20000010024 */
[----:B------:R-:W-:Y:S01]  /*12d30*/  FADD.FTZ R31, R69, R31 ;  /* 0x0000001f451f7221 */ /* 0x000fe20000010000 */
[----:B------:R-:W-:Y:S02]  /*12d40*/  HADD2.F32 R72, -RZ, R68.H1_H1 ;  /* 0x30000044ff487230 */ /* 0x000fe40000004100 */
[----:B------:R-:W-:Y:S01]  /*12d50*/  FFMA.FTZ R32, R74, R35, R33 ;  /* 0x000000234a207223 */ /* 0x000fe20000010021 */
[----:B------:R-:W-:Y:S01]  /*12d60*/  FADD.FTZ R33, R34, R35 ;  /* 0x0000002322217221 */ /* 0x000fe20000010000 */
[----:B------:R-:W-:-:S02]  /*12d70*/  HADD2.F32 R34, -RZ, R59.H1_H1 ;  /* 0x3000003bff227230 */ /* 0x000fc40000004100 */
[----:B------:R-:W-:-:S03]  /*12d80*/  FMUL.FTZ R35, R75, R63 ;  /* 0x0000003f4b237220 */ /* 0x000fc60000410000 */
[----:B------:R-:W-:Y:S01]  /*12d90*/  FADD.FTZ R34, R34, -UR16 ;  /* 0x8000001022227e21 */ /* 0x000fe20008010000 */
[----:B------:R-:W-:Y:S01]  /*12da0*/  FFMA.FTZ R32, R73, R35, R32 ;  /* 0x0000002349207223 */ /* 0x000fe20000010020 */
[----:B------:R-:W-:Y:S02]  /*12db0*/  FADD.FTZ R33, R35, R33 ;  /* 0x0000002123217221 */ /* 0x000fe40000010000 */
[----:B------:R-:W-:Y:S01]  /*12dc0*/  FMUL.FTZ R70, R34, UR12 ;  /* 0x0000000c22467c20 */ /* 0x000fe20008410000 */
[----:B--2---:R-:W-:Y:S02]  /*12dd0*/  HADD2.F32 R38, -RZ, R38.H0_H0 ;  /* 0x20000026ff267230 */ /* 0x004fe40000004100 */
[----:B---3--:R-:W-:-:S03]  /*12de0*/  HADD2.F32 R71, -RZ, R40.H0_H0 ;  /* 0x20000028ff477230 */ /* 0x008fc60000004100 */
        /* <DEDUP_REMOVED lines=21> */
.L_x_1542:
[----:B------:R-:W-:Y:S01]  /*12f40*/  FMUL.FTZ R34, R72, R62 ;  /* 0x0000003e48227220 */ /* 0x000fe20000410000 */
[----:B------:R-:W-:Y:S01]  /*12f50*/  FADD.FTZ R37, R37, R29 ;  /* 0x0000001d25257221 */ /* 0x000fe20000010000 */
[----:B------:R-:W-:Y:S01]  /*12f60*/  FFMA.FTZ R39, R30, R27, R39 ;  /* 0x0000001b1e277223 */ /* 0x000fe20000010027 */
[----:B------:R-:W-:Y:S02]  /*12f70*/  HADD2.F32 R68, -RZ, R68.H0_H0 ;  /* 0x20000044ff447230 */ /* 0x000fe40000004100 */
[----:B------:R-:W-:Y:S01]  /*12f80*/  FFMA.FTZ R29, R70, R34, R32 ;  /* 0x00000022461d7223 */ /* 0x000fe20000010020 */
[--C-:B------:R-:W-:Y:S02]  /*12f90*/  HADD2.F32 R32, -RZ, R58.reuse.H1_H1 ;  /* 0x3000003aff207230 */ /* 0x100fe40000004100 */
[----:B------:R-:W-:Y:S01]  /*12fa0*/  FADD.FTZ R30, R33, R34 ;  /* 0x00000022211e7221 */ /* 0x000fe20000010000 */
[----:B------:R-:W-:Y:S02]  /*12fb0*/  HADD2.F32 R58, -RZ, R58.H0_H0 ;  /* 0x2000003aff3a7230 */ /* 0x000fe40000004100 */
        /* <DEDUP_REMOVED lines=27> */
.L_x_1543:
[----:B------:R-:W2:Y:S04]  /*13170*/  LDL.S16 R34, [R1+0x2f0] ;  /* 0x0002f00001227983 */ /* 0x000ea80000100600 */
[----:B------:R-:W3:Y:S01]  /*13180*/  LDL.LU.S16 R33, [R1+0x2f2] ;  /* 0x0002f20001217983 */ /* 0x000ee20000300600 */
[----:B------:R-:W-:Y:S01]  /*13190*/  FMUL.FTZ R32, R68, R62 ;  /* 0x0000003e44207220 */ /* 0x000fe20000410000 */
[----:B------:R-:W-:Y:S01]  /*131a0*/  FADD.FTZ R31, R31, R27 ;  /* 0x0000001b1f1f7221 */ /* 0x000fe20000010000 */
[----:B------:R-:W-:Y:S01]  /*131b0*/  FFMA.FTZ R36, R28, R24, R36 ;  /* 0x000000181c247223 */ /* 0x000fe20000010024 */
        /* <DEDUP_REMOVED lines=32> */
.L_x_1544:
[----:B------:R-:W2:Y:S04]  /*133c0*/  LDL.S16 R32, [R1+0x2f6] ;  /* 0x0002f60001207983 */ /* 0x000ea80000100600 */
[----:B------:R-:W3:Y:S01]  /*133d0*/  LDL.S16 R30, [R1+0x2f8] ;  /* 0x0002f800011e7983 */ /* 0x000ee20000100600 */
[----:B------:R-:W-:Y:S01]  /*133e0*/  FMUL.FTZ R29, R56, R62 ;  /* 0x0000003e381d7220 */ /* 0x000fe20000410000 */
[----:B------:R-:W-:Y:S01]  /*133f0*/  FFMA.FTZ R39, R25, R22, R39 ;  /* 0x0000001619277223 */ /* 0x000fe20000010027 */
[----:B------:R-:W-:Y:S02]  /*13400*/  HADD2.F32 R50, -RZ, R50.H0_H0 ;  /* 0x20000032ff327230 */ /* 0x000fe40000004100 */
        /* <DEDUP_REMOVED lines=32> */
.L_x_1545:
[----:B------:R-:W2:Y:S04]  /*13610*/  LDL.S16 R32, [R1+0x2ec] ;  /* 0x0002ec0001207983 */ /* 0x000ea80000100600 */
[----:B------:R-:W3:Y:S04]  /*13620*/  LDL.LU.S16 R30, [R1+0x2fa] ;  /* 0x0002fa00011e7983 */ /* 0x000ee80000300600 */
[----:B------:R-:W4:Y:S04]  /*13630*/  LDL.LU.S16 R29, [R1+0x2ee] ;  /* 0x0002ee00011d7983 */ /* 0x000f280000300600 */
[----:B------:R-:W5:Y:S01]  /*13640*/  LDL.S16 R28, [R1+0x2fc] ;  /* 0x0002fc00011c7983 */ /* 0x000f620000100600 */
        /* <DEDUP_REMOVED lines=35> */
.L_x_1546:
[----:B------:R-:W2:Y:S04]  /*13880*/  LDL.LU.S16 R30, [R1+0x224] ;  /* 0x00022400011e7983 */ /* 0x000ea80000300600 */
[----:B------:R-:W3:Y:S04]  /*13890*/  LDL.LU.S16 R27, [R1+0x2fe] ;  /* 0x0002fe00011b7983 */ /* 0x000ee80000300600 */
[----:B------:R-:W4:Y:S04]  /*138a0*/  LDL.LU.S16 R29, [R1+0x2ea] ;  /* 0x0002ea00011d7983 */ /* 0x000f280000300600 */
[----:B------:R-:W5:Y:S01]  /*138b0*/  LDL.S16 R28, [R1+0x300] ;  /* 0x00030000011c7983 */ /* 0x000f620000100600 */
        /* <DEDUP_REMOVED lines=35> */
.L_x_1547:
[----:B------:R-:W2:Y:S04]  /*13af0*/  LDL.LU.S16 R30, [R1+0x2f4] ;  /* 0x0002f400011e7983 */ /* 0x000ea80000300600 */
[----:B------:R-:W3:Y:S04]  /*13b00*/  LDL.LU.S16 R27, [R1+0x302] ;  /* 0x00030200011b7983 */ /* 0x000ee80000300600 */
[----:B------:R-:W4:Y:S04]  /*13b10*/  LDL.S16 R29, [R1+0x304] ;  /* 0x00030400011d7983 */ /* 0x000f280000100600 */
[----:B------:R-:W5:Y:S01]  /*13b20*/  LDL.LU.S16 R28, [R1+0x306] ;  /* 0x00030600011c7983 */ /* 0x000f620000300600 */
        /* <DEDUP_REMOVED lines=35> */
.L_x_1548:
        /* <DEDUP_REMOVED lines=39> */
.L_x_1549:
        /* <DEDUP_REMOVED lines=39> */
.L_x_1550:
[----:B------:R-:W2:Y:S04]  /*14240*/  LDL.S16 R25, [R1+0x318] ;  /* 0x0003180001197983 */ /* 0x000ea80000100600 */
[----:B------:R-:W3:Y:S04]  /*14250*/  LDL.LU.S16 R24, [R1+0x31a] ;  /* 0x00031a0001187983 */ /* 0x000ee80000300600 */
[----:B------:R-:W4:Y:S04]  /*14260*/  LDL.S16 R23, [R1+0x31c] ;  /* 0x00031c0001177983 */ /* 0x000f280000100600 */
[----:B------:R-:W5:Y:S01]  /*14270*/  LDL.S16 R22, [R1+0x322] ;  /* 0x0003220001167983 */ /* 0x000f620000100600 */
        /* <DEDUP_REMOVED lines=35> */
.L_x_1551:
[----:B------:R-:W2:Y:S04]  /*144b0*/  LDL.LU.S16 R22, [R1+0x31e] ;  /* 0x00031e0001167983 */ /* 0x000ea80000300600 */
[----:B------:R-:W3:Y:S04]  /*144c0*/  LDL.LU.S16 R21, [R1+0x320] ;  /* 0x0003200001157983 */ /* 0x000ee80000300600 */
[----:B------:R-:W4:Y:S04]  /*144d0*/  LDL.S16 R23, [R1+0x324] ;  /* 0x0003240001177983 */ /* 0x000f280000100600 */
[----:B------:R-:W5:Y:S01]  /*144e0*/  LDL.LU.S16 R19, [R1+0x326] ;  /* 0x0003260001137983 */ /* 0x000f620000300600 */
[----:B------:R-:W-:Y:S01]  /*144f0*/  FADD.FTZ R24, R14, R12 ;  /* 0x0000000c0e187221 */ /* 0x000fe20000010000 */
[----:B------:R-:W-:Y:S01]  /*14500*/  FFMA.FTZ R14, R13, R11, R15 ;  /* 0x0000000b0d0e7223 */ /* 0x000fe2000001000f */
[----:B------:R-:W-:-:S03]  /*14510*/  FMUL.FTZ R18, R28, R62 ;  /* 0x0000003e1c127220 */ /* 0x000fc60000410000 */
[----:B------:R-:W-:Y:S01]  /*14520*/  STL [R1+0x22c], R24 ;  /* 0x00022c1801007387 */ /* 0x000fe20000100800 */
[----:B------:R-:W-:Y:S01]  /*14530*/  FFMA.FTZ R12, R26, R18, R16 ;  /* 0x000000121a0c7223 */ /* 0x000fe20000010010 */
[----:B------:R-:W-:Y:S02]  /*14540*/  FADD.FTZ R13, R17, R18 ;  /* 0x00000012110d7221 */ /* 0x000fe40000010000 */
[----:B------:R0:W-:Y:S02]  /*14550*/  STL [R1+0x228], R14 ;  /* 0x0002280e01007387 */ /* 0x0001e40000100800 */
[----:B0-----:R-:W-:-:S04]  /*14560*/  FMUL.FTZ R14, R27, R63 ;  /* 0x0000003f1b0e7220 */ /* 0x001fc80000410000 */
        /* <DEDUP_REMOVED lines=29> */
.L_x_1552:
[----:B------:R-:W2:Y:S04]  /*14740*/  LDL.S16 R18, [R1+0x328] ;  /* 0x0003280001127983 */ /* 0x000ea80000100600 */
        /* <DEDUP_REMOVED lines=40> */
.L_x_1553:
[----:B------:R0:W-:Y:S04]  /*149d0*/  STL [R1+0x358], R0 ;  /* 0x0003580001007387 */ /* 0x0001e80000100800 */
[----:B------:R-:W2:Y:S04]  /*149e0*/  LDL.LU R16, [R1+0x228] ;  /* 0x0002280001107983 */ /* 0x000ea80000300800 */
[----:B------:R-:W3:Y:S04]  /*149f0*/  LDL.S16 R14, [R1+0x330] ;  /* 0x00033000010e7983 */ /* 0x000ee80000100600 */
[----:B0-----:R-:W4:Y:S04]  /*14a00*/  LDL.LU R0, [R1+0x22c] ;  /* 0x00022c0001007983 */ /* 0x001f280000300800 */
[----:B------:R-:W2:Y:S04]  /*14a10*/  LDL.LU.S16 R13, [R1+0x332] ;  /* 0x00033200010d7983 */ /* 0x000ea80000300600 */
[----:B------:R-:W2:Y:S04]  /*14a20*/  LDL.S16 R15, [R1+0x334] ;  /* 0x00033400010f7983 */ /* 0x000ea80000100600 */
[----:B------:R-:W2:Y:S01]  /*14a30*/  LDL.LU.S16 R11, [R1+0x336] ;  /* 0x00033600010b7983 */ /* 0x000ea20000300600 */
[----:B----4-:R-:W-:-:S03]  /*14a40*/  FADD.FTZ R7, R0, R7 ;  /* 0x0000000700077221 */ /* 0x010fc60000010000 */
[----:B------:R0:W5:Y:S01]  /*14a50*/  LDL.LU R0, [R1+0x358] ;  /* 0x0003580001007983 */ /* 0x0001620000300800 */
[----:B---3--:R-:W-:-:S03]  /*14a60*/  HADD2.F32 R14, -RZ, R14.H0_H0 ;  /* 0x2000000eff0e7230 */ /* 0x008fc60000004100 */
[----:B------:R1:W-:Y:S01]  /*14a70*/  STL [R1+0x234], R7 ;  /* 0x0002340701007387 */ /* 0x0003e20000100800 */
[----:B--2---:R-:W-:Y:S02]  /*14a80*/  HADD2.F32 R13, -RZ, R13.H0_H0 ;  /* 0x2000000dff0d7230 */ /* 0x004fe40000004100 */
[----:B------:R-:W-:Y:S01]  /*14a90*/  FMUL.FTZ R10, R20, R62 ;  /* 0x0000003e140a7220 */ /* 0x000fe20000410000 */
[----:B------:R-:W-:Y:S01]  /*14aa0*/  FADD.FTZ R14, R14, -UR16 ;  /* 0x800000100e0e7e21 */ /* 0x000fe20008010000 */
[----:B-1----:R-:W-:Y:S02]  /*14ab0*/  FFMA.FTZ R7, R8, R5, R16 ;  /* 0x0000000508077223 */ /* 0x002fe40000010010 */
[----:B------:R-:W-:Y:S01]  /*14ac0*/  FFMA.FTZ R12, R18, R10, R12 ;  /* 0x0000000a120c7223 */ /* 0x000fe2000001000c */
[----:B------:R-:W-:Y:S01]  /*14ad0*/  FADD.FTZ R9, R9, R10 ;  /* 0x0000000a09097221 */ /* 0x000fe20000010000 */
[----:B------:R-:W-:Y:S01]  /*14ae0*/  FADD.FTZ R13, R13, -UR16 ;  /* 0x800000100d0d7e21 */ /* 0x000fe20008010000 */
[----:B------:R1:W-:Y:S01]  /*14af0*/  STL [R1+0x228], R7 ;  /* 0x0002280701007387 */ /* 0x0003e20000100800 */
[----:B------:R-:W-:-:S02]  /*14b00*/  HADD2.F32 R16, -RZ, R15.H0_H0 ;  /* 0x2000000fff107230 */ /* 0x000fc40000004100 */
[----:B------:R-:W-:Y:S01]  /*14b10*/  FMUL.FTZ R14, R14, UR12 ;  /* 0x0000000c0e0e7c20 */ /* 0x000fe20008410000 */
[----:B------:R-:W-:Y:S02]  /*14b20*/  HADD2.F32 R15, -RZ, R11.H0_H0 ;  /* 0x2000000bff0f7230 */ /* 0x000fe40000004100 */
[----:B------:R-:W-:Y:S01]  /*14b30*/  FMUL.FTZ R13, R13, UR12 ;  /* 0x0000000c0d0d7c20 */ /* 0x000fe20008410000 */
[----:B-1----:R-:W-:-:S04]  /*14b40*/  FMUL.FTZ R7, R19, R63 ;  /* 0x0000003f13077220 */ /* 0x002fc80000410000 */
[----:B------:R-:W-:Y:S01]  /*14b50*/  FFMA.FTZ R12, R17, R7, R12 ;  /* 0x00000007110c7223 */ /* 0x000fe2000001000c */
        /* <DEDUP_REMOVED lines=20> */
.L_x_1554:
[----:B-----5:R0:W-:Y:S04]  /*14ca0*/  STL [R1+0x358], R0 ;  /* 0x0003580001007387 */ /* 0x0201e80000100800 */
[----:B------:R-:W2:Y:S04]  /*14cb0*/  LDL.LU R8, [R1+0x224] ;  /* 0x0002240001087983 */ /* 0x000ea80000300800 */
[----:B------:R-:W3:Y:S04]  /*14cc0*/  LDL.S16 R10, [R1+0x338] ;  /* 0x00033800010a7983 */ /* 0x000ee80000100600 */
[----:B0-----:R-:W4:Y:S01]  /*14cd0*/  LDL.LU R0, [R1+0x230] ;  /* 0x0002300001007983 */ /* 0x001f220000300800 */
[----:B------:R-:W-:-:S03]  /*14ce0*/  FMUL.FTZ R7, R16, R62 ;  /* 0x0000003e10077220 */ /* 0x000fc60000410000 */
[----:B------:R-:W3:Y:S01]  /*14cf0*/  LDL.S16 R11, [R1+0x33c] ;  /* 0x00033c00010b7983 */ /* 0x000ee20000100600 */
[----:B----4-:R-:W-:-:S03]  /*14d00*/  FADD.FTZ R5, R0, R5 ;  /* 0x0000000500057221 */ /* 0x010fc60000010000 */
[----:B------:R0:W5:Y:S04]  /*14d10*/  LDL.LU R0, [R1+0x358] ;  /* 0x0003580001007983 */ /* 0x0001680000300800 */
[----:B------:R2:W-:Y:S02]  /*14d20*/  STL [R1+0x230], R5 ;  /* 0x0002300501007387 */ /* 0x0005e40000100800 */
[----:B--2---:R-:W-:Y:S01]  /*14d30*/  FFMA.FTZ R5, R6, R4, R8 ;  /* 0x0000000406057223 */ /* 0x004fe20000010008 */
[----:B------:R-:W-:Y:S02]  /*14d40*/  FFMA.FTZ R8, R14, R7, R12 ;  /* 0x000000070e087223 */ /* 0x000fe4000001000c */
[----:B------:R-:W2:Y:S04]  /*14d50*/  LDL.LU.S16 R12, [R1+0x33e] ;  /* 0x00033e00010c7983 */ /* 0x000ea80000300600 */
[----:B------:R1:W-:Y:S02]  /*14d60*/  STL [R1+0x22c], R5 ;  /* 0x00022c0501007387 */ /* 0x0003e40000100800 */
[----:B-1----:R-:W-:-:S02]  /*14d70*/  FADD.FTZ R5, R9, R7 ;  /* 0x0000000709057221 */ /* 0x002fc40000010000 */
[----:B------:R-:W4:Y:S01]  /*14d80*/  LDL.LU.S16 R7, [R1+0x33a] ;  /* 0x00033a0001077983 */ /* 0x000f220000300600 */
[----:B---3--:R-:W-:Y:S02]  /*14d90*/  HADD2.F32 R10, -RZ, R10.H0_H0 ;  /* 0x2000000aff0a7230 */ /* 0x008fe40000004100 */
[----:B------:R-:W-:-:S03]  /*14da0*/  FMUL.FTZ R6, R15, R63 ;  /* 0x0000003f0f067220 */ /* 0x000fc60000410000 */
[----:B------:R-:W-:Y:S01]  /*14db0*/  FADD.FTZ R10, R10, -UR16 ;  /* 0x800000100a0a7e21 */ /* 0x000fe20008010000 */
[----:B------:R-:W-:-:S03]  /*14dc0*/  HADD2.F32 R11, -RZ, R11.H0_H0 ;  /* 0x2000000bff0b7230 */ /* 0x000fc60000004100 */
[----:B------:R-:W-:Y:S01]  /*14dd0*/  FMUL.FTZ R10, R10, UR12 ;  /* 0x0000000c0a0a7c20 */ /* 0x000fe20008410000 */
[----:B--2---:R-:W-:Y:S02]  /*14de0*/  HADD2.F32 R12, -RZ, R12.H0_H0 ;  /* 0x2000000cff0c7230 */ /* 0x004fe40000004100 */
[----:B----4-:R-:W-:Y:S02]  /*14df0*/  HADD2.F32 R9, -RZ, R7.H0_H0 ;  /* 0x20000007ff097230 */ /* 0x010fe40000004100 */
[----:B------:R-:W-:-:S03]  /*14e00*/  FFMA.FTZ R7, R13, R6, R8 ;  /* 0x000000060d077223 */ /* 0x000fc60000010008 */
[----:B------:R-:W-:Y:S01]  /*14e10*/  FADD.FTZ R9, R9, -UR16 ;  /* 0x8000001009097e21 */ /* 0x000fe20008010000 */
[----:B------:R-:W-:-:S03]  /*14e20*/  FADD.FTZ R8, R6, R5 ;  /* 0x0000000506087221 */ /* 0x000fc60000010000 */
        /* <DEDUP_REMOVED lines=20> */
.L_x_1555:
[----:B-----5:R0:W-:Y:S04]  /*14f70*/  STL [R1+0x358], R0 ;  /* 0x0003580001007387 */ /* 0x0201e80000100800 */
[----:B------:R1:W-:Y:S04]  /*14f80*/  STL [R1+0x35c], R13 ;  /* 0x00035c0d01007387 */ /* 0x0003e80000100800 */
[----:B------:R-:W2:Y:S04]  /*14f90*/  LDL.S16 R6, [R1+0x342] ;  /* 0x0003420001067983 */ /* 0x000ea80000100600 */
[----:B0-----:R-:W3:Y:S04]  /*14fa0*/  LDL.LU R0, [R1+0x228] ;  /* 0x0002280001007983 */ /* 0x001ee80000300800 */
[----:B-1----:R-:W4:Y:S01]  /*14fb0*/  LDL.LU R13, [R1+0x234] ;  /* 0x00023400010d7983 */ /* 0x002f220000300800 */
[----:B------:R-:W-:-:S04]  /*14fc0*/  FMUL.FTZ R5, R12, R62 ;  /* 0x0000003e0c057220 */ /* 0x000fc80000410000 */
[----:B------:R-:W-:Y:S01]  /*14fd0*/  FFMA.FTZ R7, R10, R5, R7 ;  /* 0x000000050a077223 */ /* 0x000fe20000010007 */
[----:B------:R-:W-:Y:S02]  /*14fe0*/  FADD.FTZ R5, R8, R5 ;  /* 0x0000000508057221 */ /* 0x000fe40000010000 */
[----:B------:R-:W2:Y:S01]  /*14ff0*/  LDL.S16 R8, [R1+0x344] ;  /* 0x0003440001087983 */ /* 0x000ea20000100600 */
[----:B---3--:R-:W-:-:S03]  /*15000*/  FFMA.FTZ R3, R3, R2, R0 ;  /* 0x0000000203037223 */ /* 0x008fc60000010000 */
[----:B------:R0:W5:Y:S01]  /*15010*/  LDL.LU R0, [R1+0x358] ;  /* 0x0003580001007983 */ /* 0x0001620000300800 */
[----:B----4-:R-:W-:-:S03]  /*15020*/  FADD.FTZ R4, R13, R4 ;  /* 0x000000040d047221 */ /* 0x010fc60000010000 */
[----:B------:R1:W-:Y:S04]  /*15030*/  STL [R1+0x244], R3 ;  /* 0x0002440301007387 */ /* 0x0003e80000100800 */
[----:B------:R3:W-:Y:S04]  /*15040*/  STL [R1+0x248], R4 ;  /* 0x0002480401007387 */ /* 0x0007e80000100800 */
[----:B------:R0:W5:Y:S01]  /*15050*/  LDL.LU R13, [R1+0x35c] ;  /* 0x00035c00010d7983 */ /* 0x0001620000300800 */
[----:B-1----:R-:W-:-:S03]  /*15060*/  FMUL.FTZ R3, R11, R63 ;  /* 0x0000003f0b037220 */ /* 0x002fc60000410000 */
[----:B---3--:R-:W3:Y:S01]  /*15070*/  LDL.LU.S16 R4, [R1+0x340] ;  /* 0x0003400001047983 */ /* 0x008ee20000300600 */
[----:B------:R-:W-:-:S05]  /*15080*/  FFMA.FTZ R7, R9, R3, R7 ;  /* 0x0000000309077223 */ /* 0x000fca0000010007 */
[----:B------:R1:W-:Y:S04]  /*15090*/  STL [R1+0x224], R7 ;  /* 0x0002240701007387 */ /* 0x0003e80000100800 */
[----:B-1----:R-:W4:Y:S01]  /*150a0*/  LDL.LU.S16 R7, [R1+0x346] ;  /* 0x0003460001077983 */ /* 0x002f220000300600 */
[----:B------:R-:W-:-:S05]  /*150b0*/  FADD.FTZ R3, R3, R5 ;  /* 0x0000000503037221 */ /* 0x000fca0000010000 */
[----:B------:R0:W-:Y:S01]  /*150c0*/  STL [R1+0x228], R3 ;  /* 0x0002280301007387 */ /* 0x0001e20000100800 */
[----:B--2---:R-:W-:-:S05]  /*150d0*/  HADD2.F32 R6, -RZ, R6.H0_H0 ;  /* 0x20000006ff067230 */ /* 0x004fca0000004100 */
[----:B------:R-:W-:Y:S01]  /*150e0*/  FADD.FTZ R5, R6, -UR16 ;  /* 0x8000001006057e21 */ /* 0x000fe20008010000 */
[----:B------:R-:W-:-:S03]  /*150f0*/  HADD2.F32 R8, -RZ, R8.H0_H0 ;  /* 0x20000008ff087230 */ /* 0x000fc60000004100 */
[----:B------:R-:W-:Y:S01]  /*15100*/  FMUL.FTZ R5, R5, UR12 ;  /* 0x0000000c05057c20 */ /* 0x000fe20008410000 */
[----:B---3--:R-:W-:-:S05]  /*15110*/  HADD2.F32 R4, -RZ, R4.H0_H0 ;  /* 0x20000004ff047230 */ /* 0x008fca0000004100 */
[----:B------:R-:W-:-:S04]  /*15120*/  FADD.FTZ R4, R4, -UR16 ;  /* 0x8000001004047e21 */ /* 0x000fc80008010000 */
[----:B------:R-:W-:Y:S01]  /*15130*/  FMUL.FTZ R6, R4, UR12 ;  /* 0x0000000c04067c20 */ /* 0x000fe20008410000 */
[----:B----4-:R-:W-:Y:S01]  /*15140*/  HADD2.F32 R7, -RZ, R7.H0_H0 ;  /* 0x20000007ff077230 */ /* 0x010fe20000004100 */
        /* <DEDUP_REMOVED lines=19> */
.L_x_1556:
[----:B------:R0:W-:Y:S04]  /*15280*/  STL [R1+0x35c], R10 ;  /* 0x00035c0a01007387 */ /* 0x0001e80000100800 */
[----:B------:R1:W-:Y:S04]  /*15290*/  STL [R1+0x360], R11 ;  /* 0x0003600b01007387 */ /* 0x0003e80000100800 */
[----:B------:R-:W2:Y:S04]  /*152a0*/  LDL.S16 R4, [R1+0x34a] ;  /* 0x00034a0001047983 */ /* 0x000ea80000100600 */
[----:B0-----:R-:W3:Y:S04]  /*152b0*/  LDL.LU R10, [R1+0x22c] ;  /* 0x00022c00010a7983 */ /* 0x001ee80000300800 */
[----:B-1----:R-:W4:Y:S04]  /*152c0*/  LDL.LU R11, [R1+0x230] ;  /* 0x00023000010b7983 */ /* 0x002f280000300800 */
[----:B------:R0:W-:Y:S04]  /*152d0*/  STL [R1+0x358], R9 ;  /* 0x0003580901007387 */ /* 0x0001e80000100800 */
[----:B0-----:R-:W4:Y:S01]  /*152e0*/  LDL.LU R9, [R1+0x224] ;  /* 0x0002240001097983 */ /* 0x001f220000300800 */
[----:B---3-5:R-:W-:Y:S01]  /*152f0*/  FFMA.FTZ R0, R0, R125, R10 ;  /* 0x0000007d00007223 */ /* 0x028fe2000001000a */
[----:B------:R-:W-:Y:S01]  /*15300*/  FMUL.FTZ R3, R8, R62 ;  /* 0x0000003e08037220 */ /* 0x000fe20000410000 */
[----:B--2---:R-:W-:Y:S01]  /*15310*/  HADD2.F32 R4, -RZ, R4.H0_H0 ;  /* 0x20000004ff047230 */ /* 0x004fe20000004100 */
[----:B------:R0:W5:Y:S04]  /*15320*/  LDL.LU R10, [R1+0x35c] ;  /* 0x00035c00010a7983 */ /* 0x0001680000300800 */
[----:B------:R1:W-:Y:S04]  /*15330*/  STL [R1+0x23c], R0 ;  /* 0x00023c0001007387 */ /* 0x0003e80000100800 */
[----:B-1----:R-:W2:Y:S01]  /*15340*/  LDL.LU R0, [R1+0x228] ;  /* 0x0002280001007983 */ /* 0x002ea20000300800 */
[----:B----4-:R-:W-:Y:S01]  /*15350*/  FADD.FTZ R2, R11, R2 ;  /* 0x000000020b027221 */ /* 0x010fe20000010000 */
[----:B------:R-:W-:-:S02]  /*15360*/  FFMA.FTZ R9, R6, R3, R9 ;  /* 0x0000000306097223 */ /* 0x000fc40000010009 */
[----:B------:R0:W5:Y:S04]  /*15370*/  LDL.LU R11, [R1+0x360] ;  /* 0x00036000010b7983 */ /* 0x0001680000300800 */
[----:B------:R1:W-:Y:S04]  /*15380*/  STL [R1+0x240], R2 ;  /* 0x0002400201007387 */ /* 0x0003e80000100800 */
[----:B-1----:R-:W3:Y:S01]  /*15390*/  LDL.LU.S16 R2, [R1+0x348] ;  /* 0x0003480001027983 */ /* 0x002ee20000300600 */
[----:B--2---:R-:W-:Y:S01]  /*153a0*/  FADD.FTZ R3, R0, R3 ;  /* 0x0000000300037221 */ /* 0x004fe20000010000 */
[----:B------:R-:W-:-:S04]  /*153b0*/  FMUL.FTZ R0, R7, R63 ;  /* 0x0000003f07007220 */ /* 0x000fc80000410000 */
[----:B------:R-:W-:Y:S01]  /*153c0*/  FFMA.FTZ R9, R5, R0, R9 ;  /* 0x0000000005097223 */ /* 0x000fe20000010009 */
[----:B------:R-:W-:Y:S02]  /*153d0*/  FADD.FTZ R0, R0, R3 ;  /* 0x0000000300007221 */ /* 0x000fe40000010000 */
[----:B------:R-:W2:Y:S04]  /*153e0*/  LDL.S16 R3, [R1+0x34e] ;  /* 0x00034e0001037983 */ /* 0x000ea80000100600 */
[----:B------:R1:W-:Y:S04]  /*153f0*/  STL [R1+0x230], R0 ;  /* 0x0002300001007387 */ /* 0x0003e80000100800 */
[----:B------:R4:W-:Y:S01]  /*15400*/  STL [R1+0x234], R9 ;  /* 0x0002340901007387 */ /* 0x0009e20000100800 */
[----:B-1----:R-:W-:-:S03]  /*15410*/  FADD.FTZ R0, R4, -UR16 ;  /* 0x8000001004007e21 */ /* 0x002fc60008010000 */
[----:B------:R-:W2:Y:S04]  /*15420*/  LDL.LU.S16 R4, [R1+0x34c] ;  /* 0x00034c0001047983 */ /* 0x000ea80000300600 */
[----:B----4-:R0:W5:Y:S01]  /*15430*/  LDL.LU R9, [R1+0x358] ;  /* 0x0003580001097983 */ /* 0x0101620000300800 */
[----:B---3--:R-:W-:Y:S02]  /*15440*/  HADD2.F32 R2, -RZ, R2.H0_H0 ;  /* 0x20000002ff027230 */ /* 0x008fe40000004100 */
[----:B------:R-:W-:-:S03]  /*15450*/  FMUL.FTZ R0, R0, UR12 ;  /* 0x0000000c00007c20 */ /* 0x000fc60008410000 */
[----:B------:R-:W-:-:S04]  /*15460*/  FADD.FTZ R2, R2, -UR16 ;  /* 0x8000001002027e21 */ /* 0x000fc80008010000 */
[----:B------:R-:W-:Y:S01]  /*15470*/  FMUL.FTZ R2, R2, UR12 ;  /* 0x0000000c02027c20 */ /* 0x000fe20008410000 */
[----:B--2---:R-:W-:Y:S02]  /*15480*/  HADD2.F32 R3, -RZ, R3.H0_H0 ;  /* 0x20000003ff037230 */ /* 0x004fe40000004100 */
[----:B------:R-:W-:Y:S01]  /*15490*/  HADD2.F32 R4, -RZ, R4.H0_H0 ;  /* 0x20000004ff047230 */ /* 0x000fe20000004100 */
[----:B0-----:R-:W-:Y:S06]  /*154a0*/  @!P2 BRA `(.L_x_1557) ;  /* 0x000000000060a947 */ /* 0x001fec0003800000 */
[----:B------:R0:W-:Y:S04]  /*154b0*/  STL [R1+0x360], R7 ;  /* 0x0003600701007387 */ /* 0x0001e80000100800 */
[----:B------:R1:W-:Y:S04]  /*154c0*/  STL [R1+0x35c], R6 ;  /* 0x00035c0601007387 */ /* 0x0003e80000100800 */
[----:B------:R2:W-:Y:S01]  /*154d0*/  STL [R1+0x358], R5 ;  /* 0x0003580501007387 */ /* 0x0005e20000100800 */
[----:B0-----:R-:W-:-:S04]  /*154e0*/  FFMA.FTZ R7, R2, R62, R60 ;  /* 0x0000003e02077223 */ /* 0x001fc8000001003c */
[----:B-1----:R-:W-:-:S04]  /*154f0*/  FMUL.FTZ R6, R7, -1.4426950216293334961 ;  /* 0xbfb8aa3b07067820 */ /* 0x002fc80000410000 */
[----:B--2---:R-:W0:Y:S02]  /*15500*/  MUFU.EX2 R5, R6 ;  /* 0x0000000600057308 */ /* 0x004e240000000800 */
[----:B0-----:R-:W-:-:S06]  /*15510*/  FADD.FTZ R5, R5, 1 ;  /* 0x3f80000005057421 */ /* 0x001fcc0000010000 */
[----:B------:R-:W0:Y:S02]  /*15520*/  MUFU.RCP R6, R5 ;  /* 0x0000000500067308 */ /* 0x000e240000001000 */
[----:B0-----:R-:W-:Y:S01]  /*15530*/  FMUL.FTZ R5, R4, R6 ;  /* 0x0000000604057220 */ /* 0x001fe20000410000 */
[----:B------:R-:W-:Y:S01]  /*15540*/  FADD.FTZ R4, -R6, 1 ;  /* 0x3f80000006047421 */ /* 0x000fe20000010100 */
[----:B------:R-:W-:-:S03]  /*15550*/  FFMA.FTZ R6, R0, R63, R61 ;  /* 0x0000003f00067223 */ /* 0x000fc6000001003d */
[----:B------:R-:W-:-:S04]  /*15560*/  FFMA.FTZ R4, R7, R4, 1 ;  /* 0x3f80000007047423 */ /* 0x000fc80000010004 */
[----:B------:R-:W-:Y:S01]  /*15570*/  FMUL.FTZ R4, R5, R4 ;  /* 0x0000000405047220 */ /* 0x000fe20000410000 */
[----:B------:R-:W-:-:S06]  /*15580*/  FMUL.FTZ R5, R6, -1.4426950216293334961 ;  /* 0xbfb8aa3b06057820 */ /* 0x000fcc0000410000 */
[----:B------:R-:W0:Y:S02]  /*15590*/  MUFU.EX2 R5, R5 ;  /* 0x0000000500057308 */ /* 0x000e240000000800 */
[----:B0-----:R-:W-:-:S06]  /*155a0*/  FADD.FTZ R5, R5, 1 ;  /* 0x3f80000005057421 */ /* 0x001fcc0000010000 */
[----:B------:R-:W0:Y:S02]  /*155b0*/  MUFU.RCP R7, R5 ;  /* 0x0000000500077308 */ /* 0x000e240000001000 */
[----:B0-----:R-:W-:Y:S01]  /*155c0*/  FMUL.FTZ R5, R3, R7 ;  /* 0x0000000703057220 */ /* 0x001fe20000410000 */
[----:B------:R-:W-:Y:S02]  /*155d0*/  FADD.FTZ R3, -R7, 1 ;  /* 0x3f80000007037421 */ /* 0x000fe40000010100 */
[----:B------:R0:W5:Y:S02]  /*155e0*/  LDL.LU R7, [R1+0x360] ;  /* 0x0003600001077983 */ /* 0x0001640000300800 */
[----:B------:R-:W-:Y:S02]  /*155f0*/  FFMA.FTZ R3, R6, R3, 1 ;  /* 0x3f80000006037423 */ /* 0x000fe40000010003 */
[----:B------:R0:W5:Y:S02]  /*15600*/  LDL.LU R6, [R1+0x35c] ;  /* 0x00035c0001067983 */ /* 0x0001640000300800 */
[----:B------:R-:W-:-:S02]  /*15610*/  FMUL.FTZ R3, R5, R3 ;  /* 0x0000000305037220 */ /* 0x000fc40000410000 */
[----:B------:R0:W5:Y:S05]  /*15620*/  LDL.LU R5, [R1+0x358] ;  /* 0x0003580001057983 */ /* 0x00016a0000300800 */
.L_x_1557:
[----:B------:R1:W-:Y:S04]  /*15630*/  STL [R1+0x358], R60 ;  /* 0x0003583c01007387 */ /* 0x0003e80000100800 */
[----:B------:R2:W-:Y:S04]  /*15640*/  STL [R1+0x370], R123 ;  /* 0x0003707b01007387 */ /* 0x0005e80000100800 */
[----:B------:R3:W-:Y:S04]  /*15650*/  STL [R1+0x368], R66 ;  /* 0x0003684201007387 */ /* 0x0007e80000100800 */
[----:B-1----:R-:W4:Y:S04]  /*15660*/  LDL.LU R60, [R1+0x248] ;  /* 0x00024800013c7983 */ /* 0x002f280000300800 */
[----:B--2---:R-:W2:Y:S04]  /*15670*/  LDL.LU R123, [R1+0x24c] ;  /* 0x00024c00017b7983 */ /* 0x004ea80000300800 */
[----:B---3--:R-:W2:Y:S04]  /*15680*/  LDL.LU R66, [R1+0x23c] ;  /* 0x00023c0001427983 */ /* 0x008ea80000300800 */
[----:B-----5:R1:W-:Y:S04]  /*15690*/  STL [R1+0x374], R7 ;  /* 0x0003740701007387 */ /* 0x0203e80000100800 */
[----:B------:R3:W-:Y:S04]  /*156a0*/  STL [R1+0x35c], R61 ;  /* 0x00035c3d01007387 */ /* 0x0007e80000100800 */
[----:B------:R0:W-:Y:S04]  /*156b0*/  STL [R1+0x37c], R8 ;  /* 0x00037c0801007387 */ /* 0x0001e80000100800 */
[----:B-1----:R-:W2:Y:S04]  /*156c0*/  LDL.LU R7, [R1+0x244] ;  /* 0x0002440001077983 */ /* 0x002ea80000300800 */
[----:B---3--:R-:W3:Y:S04]  /*156d0*/  LDL.LU R61, [R1+0x240] ;  /* 0x00024000013d7983 */ /* 0x008ee80000300800 */
[----:B------:R1:W-:Y:S04]  /*156e0*/  STL [R1+0x36c], R67 ;  /* 0x00036c4301007387 */ /* 0x0003e80000100800 */
[----:B------:R1:W-:Y:S04]  /*156f0*/  STL [R1+0x364], R65 ;  /* 0x0003644101007387 */ /* 0x0003e80000100800 */
[----:B0-----:R-:W3:Y:S04]  /*15700*/  LDL.LU R8, [R1+0x234] ;  /* 0x0002340001087983 */ /* 0x001ee80000300800 */
[----:B-1----:R-:W3:Y:S04]  /*15710*/  LDL.LU R67, [R1+0x254] ;  /* 0x0002540001437983 */ /* 0x002ee80000300800 */
[----:B------:R-:W3:Y:S04]  /*15720*/  LDL.LU R65, [R1+0x218] ;  /* 0x0002180001417983 */ /* 0x000ee80000300800 */
[----:B------:R0:W-:Y:S01]  /*15730*/  STL [R1+0x380], R6 ;  /* 0x0003800601007387 */ /* 0x0001e20000100800 */
[----:B----4-:R-:W-:Y:S01]  /*15740*/  FADD.FTZ R60, R60, R125 ;  /* 0x0000007d3c3c7221 */ /* 0x010fe20000010000 */
[----:B--2---:R-:W-:-:S03]  /*15750*/  FFMA.FTZ R123, R123, R121, R66 ;  /* 0x000000797b7b7223 */ /* 0x004fc60000010042 */
[----:B------:R-:W-:Y:S02]  /*15760*/  FADD.FTZ R66, R60, R121 ;  /* 0x000000793c427221 */ /* 0x000fe40000010000 */
[----:B------:R-:W2:Y:S01]  /*15770*/  LDL.LU R121, [R1+0x220] ;  /* 0x0002200001797983 */ /* 0x000ea20000300800 */
[----:B------:R-:W-:Y:S01]  /*15780*/  FFMA.FTZ R7, R124, R122, R7 ;  /* 0x0000007a7c077223 */ /* 0x000fe20000010007 */
[----:B---3--:R-:W-:-:S04]  /*15790*/  FADD.FTZ R122, R61, R122 ;  /* 0x0000007a3d7a7221 */ /* 0x008fc80000010000 */
[----:B------:R-:W-:Y:S01]  /*157a0*/  FADD.FTZ R122, R122, R120 ;  /* 0x000000787a7a7221 */ /* 0x000fe20000010000 */
[----:B--2---:R-:W-:Y:S02]  /*157b0*/  FFMA.FTZ R121, R121, R120, R7 ;  /* 0x0000007879797223 */ /* 0x004fe40000010007 */
[----:B------:R-:W2:Y:S04]  /*157c0*/  LDL.LU R120, [R1+0x21c] ;  /* 0x00021c0001787983 */ /* 0x000ea80000300800 */
[----:B------:R1:W-:Y:S01]  /*157d0*/  STL [R1+0x378], R5 ;  /* 0x0003780501007387 */ /* 0x0003e20000100800 */
[----:B------:R-:W-:Y:S01]  /*157e0*/  FFMA.FTZ R67, R67, R119, R123 ;  /* 0x0000007743437223 */ /* 0x000fe2000001007b */
[----:B------:R-:W-:Y:S01]  /*157f0*/  FADD.FTZ R66, R66, R119 ;  /* 0x0000007742427221 */ /* 0x000fe20000010000 */
[----:B------:R-:W-:Y:S01]  /*15800*/  FADD.FTZ R119, R122, R118 ;  /* 0x000000767a777221 */ /* 0x000fe20000010000 */
[----:B------:R3:W-:Y:S01]  /*15810*/  STL [R1+0x360], R64 ;  /* 0x0003604001007387 */ /* 0x0007e20000100800 */
[----:B0-----:R-:W-:Y:S01]  /*15820*/  FMUL.FTZ R6, R4, R62 ;  /* 0x0000003e04067220 */ /* 0x001fe20000410000 */
[----:B------:R-:W-:-:S02]  /*15830*/  FMUL.FTZ R125, R3, R63 ;  /* 0x0000003f037d7220 */ /* 0x000fc40000410000 */
[----:B------:R-:W4:Y:S04]  /*15840*/  LDL.LU R7, [R1+0x374] ;  /* 0x0003740001077983 */ /* 0x000f280000300800 */
[----:B-1----:R-:W4:Y:S04]  /*15850*/  LDL.LU R5, [R1+0x230] ;  /* 0x0002300001057983 */ /* 0x002f280000300800 */
[----:B---3--:R-:W3:Y:S01]  /*15860*/  LDL.LU R64, [R1+0x214] ;  /* 0x0002140001407983 */ /* 0x008ee20000300800 */
[----:B------:R-:W-:Y:S01]  /*15870*/  FADD.FTZ R119, R119, R116 ;  /* 0x0000007477777221 */ /* 0x000fe20000010000 */
[----:B--2---:R-:W-:-:S02]  /*15880*/  FFMA.FTZ R120, R120, R118, R121 ;  /* 0x0000007678787223 */ /* 0x004fc40000010079 */
[----:B------:R0:W5:Y:S04]  /*15890*/  LDL.LU R123, [R1+0x370] ;  /* 0x00037000017b7983 */ /* 0x0001680000300800 */
[----:B------:R-:W2:Y:S04]  /*158a0*/  LDL.LU R118, [R1+0x250] ;  /* 0x0002500001767983 */ /* 0x000ea80000300800 */
[----:B------:R-:W3:Y:S01]  /*158b0*/  LDL.LU R121, [R1+0x210] ;  /* 0x0002100001797983 */ /* 0x000ee20000300800 */
[----:B------:R-:W-:-:S03]  /*158c0*/  FFMA.FTZ R120, R65, R116, R120 ;  /* 0x0000007441787223 */ /* 0x000fc60000010078 */
[----:B------:R-:W3:Y:S01]  /*158d0*/  LDL.LU R116, [R1+0x238] ;  /* 0x0002380001747983 */ /* 0x000ee20000300800 */
[----:B------:R-:W1:Y:S01]  /*158e0*/  S2R R122, SR_LANEID ;  /* 0x00000000007a7919 */ /* 0x000e620000000000 */
[----:B------:R-:W-:Y:S01]  /*158f0*/  FFMA.FTZ R8, R2, R6, R8 ;  /* 0x0000000602087223 */ /* 0x000fe20000010008 */
[----:B----4-:R-:W-:Y:S02]  /*15900*/  FADD.FTZ R5, R5, R6 ;  /* 0x0000000605057221 */ /* 0x010fe40000010000 */
[----:B------:R-:W4:Y:S01]  /*15910*/  LDL.LU R6, [R1+0x380] ;  /* 0x0003800001067983 */ /* 0x000f220000300800 */
[----:B------:R-:W-:Y:S01]  /*15920*/  FFMA.FTZ R124, R0, R125, R8 ;  /* 0x0000007d007c7223 */ /* 0x000fe20000010008 */
[----:B------:R-:W-:Y:S02]  /*15930*/  FADD.FTZ R125, R125, R5 ;  /* 0x000000057d7d7221 */ /* 0x000fe40000010000 */
[----:B------:R-:W4:Y:S04]  /*15940*/  LDL.LU R8, [R1+0x37c] ;  /* 0x00037c0001087983 */ /* 0x000f280000300800 */
[----:B------:R-:W0:Y:S04]  /*15950*/  SHFL.DOWN PT, R61, R124, 0x1, 0x1f ;  /* 0x08201f007c3d7f89 */ /* 0x000e2800000e0000 */
[----:B------:R-:W0:Y:S04]  /*15960*/  SHFL.DOWN PT, R60, R125, 0x1, 0x1f ;  /* 0x08201f007d3c7f89 */ /* 0x000e2800000e0000 */
[----:B------:R-:W4:Y:S04]  /*15970*/  LDL.LU R5, [R1+0x378] ;  /* 0x0003780001057983 */ /* 0x000f280000300800 */
[----:B------:R0:W5:Y:S01]  /*15980*/  LDL.LU R65, [R1+0x364] ;  /* 0x0003640001417983 */ /* 0x0001620000300800 */
[----:B-1----:R-:W-:-:S13]  /*15990*/  ISETP.GT.AND P0, PT, R122, 0x1e, PT ;  /* 0x0000001e7a00780c */ /* 0x002fda0003f04270 */
[----:B0-----:R-:W-:Y:S01]  /*159a0*/  @!P0 FADD.FTZ R124, R124, R61 ;  /* 0x0000003d7c7c8221 */ /* 0x001fe20000010000 */
[----:B------:R-:W-:Y:S01]  /*159b0*/  @!P0 FADD.FTZ R125, R125, R60 ;  /* 0x0000003c7d7d8221 */ /* 0x000fe20000010000 */
[----:B------:R0:W5:Y:S04]  /*159c0*/  LDL.LU R61, [R1+0x35c] ;  /* 0x00035c00013d7983 */ /* 0x0001680000300800 */
[----:B------:R0:W5:Y:S01]  /*159d0*/  LDL.LU R60, [R1+0x358] ;  /* 0x00035800013c7983 */ /* 0x0001620000300800 */
[----:B------:R-:W-:Y:S01]  /*159e0*/  FADD.FTZ R119, R119, R114 ;  /* 0x0000007277777221 */ /* 0x000fe20000010000 */
[----:B------:R-:W-:-:S03]  /*159f0*/  ISETP.GT.AND P0, PT, R122, 0x1d, PT ;  /* 0x0000001d7a00780c */ /* 0x000fc60003f04270 */
[----:B------:R-:W-:-:S04]  /*15a00*/  FADD.FTZ R119, R119, R112 ;  /* 0x0000007077777221 */ /* 0x000fc80000010000 */
[----:B------:R-:W-:-:S04]  /*15a10*/  FADD.FTZ R119, R119, R108 ;  /* 0x0000006c77777221 */ /* 0x000fc80000010000 */
[----:B------:R-:W-:Y:S01]  /*15a20*/  FADD.FTZ R119, R119, R104 ;  /* 0x0000006877777221 */ /* 0x000fe20000010000 */
[----:B--2---:R-:W-:Y:S01]  /*15a30*/  FFMA.FTZ R118, R118, R117, R67 ;  /* 0x0000007576767223 */ /* 0x004fe20000010043 */
[----:B------:R-:W-:Y:S01]  /*15a40*/  FADD.FTZ R117, R66, R117 ;  /* 0x0000007542757221 */ /* 0x000fe20000010000 */
[----:B------:R0:W5:Y:S02]  /*15a50*/  LDL.LU R67, [R1+0x36c] ;  /* 0x00036c0001437983 */ /* 0x0001640000300800 */
[----:B---3--:R-:W-:Y:S02]  /*15a60*/  FFMA.FTZ R118, R64, R115, R118 ;  /* 0x0000007340767223 */ /* 0x008fe40000010076 */
[----:B------:R0:W5:Y:S02]  /*15a70*/  LDL.LU R66, [R1+0x368] ;  /* 0x0003680001427983 */ /* 0x0001640000300800 */
[----:B------:R-:W-:Y:S02]  /*15a80*/  FFMA.FTZ R118, R121, R113, R118 ;  /* 0x0000007179767223 */ /* 0x000fe40000010076 */
[----:B------:R-:W2:Y:S02]  /*15a90*/  LDL R121, [R1+0x2c8] ;  /* 0x0002c80001797983 */ /* 0x000ea40000100800 */
[----:B------:R-:W-:-:S02]  /*15aa0*/  FFMA.FTZ R118, R109, R111, R118 ;  /* 0x0000006f6d767223 */ /* 0x000fc40000010076 */
[----:B------:R-:W3:Y:S04]  /*15ab0*/  LDL R109, [R1+0x354] ;  /* 0x00035400016d7983 */ /* 0x000ee80000100800 */
[----:B------:R0:W5:Y:S01]  /*15ac0*/  LDL.LU R64, [R1+0x360] ;  /* 0x0003600001407983 */ /* 0x0001620000300800 */
[----:B------:R-:W-:Y:S01]  /*15ad0*/  FADD.FTZ R117, R117, R115 ;  /* 0x0000007375757221 */ /* 0x000fe20000010000 */
[----:B------:R-:W-:Y:S01]  /*15ae0*/  FFMA.FTZ R120, R116, R114, R120 ;  /* 0x0000007274787223 */ /* 0x000fe20000010078 */
[----:B------:R-:W-:Y:S02]  /*15af0*/  FFMA.FTZ R118, R105, R107, R118 ;  /* 0x0000006b69767223 */ /* 0x000fe40000010076 */
[----:B------:R-:W-:Y:S01]  /*15b00*/  FADD.FTZ R114, R117, R113 ;  /* 0x0000007175727221 */ /* 0x000fe20000010000 */
[----:B------:R-:W-:Y:S01]  /*15b10*/  FFMA.FTZ R113, R110, R112, R120 ;  /* 0x000000706e717223 */ /* 0x000fe20000010078 */
[----:B------:R-:W1:Y:S03]  /*15b20*/  SHFL.DOWN PT, R105, R124, 0x2, 0x1f ;  /* 0x08401f007c697f89 */ /* 0x000e6600000e0000 */
[----:B------:R-:W-:-:S02]  /*15b30*/  FFMA.FTZ R113, R106, R108, R113 ;  /* 0x0000006c6a717223 */ /* 0x000fc40000010071 */
[----:B------:R-:W0:Y:S01]  /*15b40*/  SHFL.DOWN PT, R106, R125, 0x2, 0x1f ;  /* 0x08401f007d6a7f89 */ /* 0x000e2200000e0000 */
[----:B------:R-:W-:Y:S01]  /*15b50*/  FFMA.FTZ R118, R101, R103, R118 ;  /* 0x0000006765767223 */ /* 0x000fe20000010076 */
[----:B------:R-:W-:-:S03]  /*15b60*/  FFMA.FTZ R113, R102, R104, R113 ;  /* 0x0000006866717223 */ /* 0x000fc60000010071 */
[----:B------:R-:W-:Y:S01]  /*15b70*/  FFMA.FTZ R118, R97, R99, R118 ;  /* 0x0000006361767223 */ /* 0x000fe20000010076 */
[----:B------:R-:W-:-:S03]  /*15b80*/  FFMA.FTZ R113, R98, R100, R113 ;  /* 0x0000006462717223 */ /* 0x000fc60000010071 */
[----:B------:R-:W-:Y:S01]  /*15b90*/  FFMA.FTZ R118, R93, R95, R118 ;  /* 0x0000005f5d767223 */ /* 0x000fe20000010076 */
[----:B------:R-:W-:Y:S01]  /*15ba0*/  FFMA.FTZ R113, R94, R96, R113 ;  /* 0x000000605e717223 */ /* 0x000fe20000010071 */
[----:B------:R-:W-:Y:S02]  /*15bb0*/  FADD.FTZ R114, R114, R111 ;  /* 0x0000006f72727221 */ /* 0x000fe40000010000 */
[----:B------:R-:W-:Y:S01]  /*15bc0*/  FFMA.FTZ R118, R89, R91, R118 ;  /* 0x0000005b59767223 */ /* 0x000fe20000010076 */
[----:B------:R-:W-:Y:S01]  /*15bd0*/  FFMA.FTZ R113, R90, R92, R113 ;  /* 0x0000005c5a717223 */ /* 0x000fe20000010071 */
[----:B------:R-:W-:Y:S02]  /*15be0*/  FADD.FTZ R114, R114, R107 ;  /* 0x0000006b72727221 */ /* 0x000fe40000010000 */
[----:B------:R-:W-:Y:S01]  /*15bf0*/  FFMA.FTZ R118, R85, R87, R118 ;  /* 0x0000005755767223 */ /* 0x000fe20000010076 */
[----:B-1----:R-:W-:Y:S01]  /*15c00*/  @!P0 FADD.FTZ R124, R124, R105 ;  /* 0x000000697c7c8221 */ /* 0x002fe20000010000 */
[----:B------:R-:W-:-:S02]  /*15c10*/  FFMA.FTZ R113, R86, R88, R113 ;  /* 0x0000005856717223 */ /* 0x000fc40000010071 */
[----:B------:R-:W-:Y:S01]  /*15c20*/  FFMA.FTZ R118, R81, R83, R118 ;  /* 0x0000005351767223 */ /* 0x000fe20000010076 */
[----:B0-----:R-:W-:Y:S01]  /*15c30*/  @!P0 FADD.FTZ R125, R125, R106 ;  /* 0x0000006a7d7d8221 */ /* 0x001fe20000010000 */
[----:B------:R-:W0:Y:S01]  /*15c40*/  SHFL.DOWN PT, R81, R124, 0x4, 0x1f ;  /* 0x08801f007c517f89 */ /* 0x000e2200000e0000 */
[----:B------:R-:W-:Y:S01]  /*15c50*/  FADD.FTZ R114, R114, R103 ;  /* 0x0000006772727221 */ /* 0x000fe20000010000 */
[----:B------:R-:W-:Y:S02]  /*15c60*/  FFMA.FTZ R113, R82, R84, R113 ;  /* 0x0000005452717223 */ /* 0x000fe40000010071 */
[----:B------:R-:W1:Y:S01]  /*15c70*/  SHFL.DOWN PT, R82, R125, 0x4, 0x1f ;  /* 0x08801f007d527f89 */ /* 0x000e6200000e0000 */
[----:B------:R-:W-:Y:S01]  /*15c80*/  FADD.FTZ R119, R119, R100 ;  /* 0x0000006477777221 */ /* 0x000fe20000010000 */
[----:B------:R-:W-:Y:S01]  /*15c90*/  FADD.FTZ R114, R114, R99 ;  /* 0x0000006372727221 */ /* 0x000fe20000010000 */
[----:B------:R-:W-:Y:S02]  /*15ca0*/  FFMA.FTZ R118, R77, R79, R118 ;  /* 0x0000004f4d767223 */ /* 0x000fe40000010076 */
[----:B------:R-:W-:Y:S01]  /*15cb0*/  FADD.FTZ R119, R119, R96 ;  /* 0x0000006077777221 */ /* 0x000fe20000010000 */
[----:B------:R-:W-:Y:S01]  /*15cc0*/  FADD.FTZ R114, R114, R95 ;  /* 0x0000005f72727221 */ /* 0x000fe20000010000 */
[----:B------:R-:W-:Y:S01]  /*15cd0*/  FFMA.FTZ R113, R78, R80, R113 ;  /* 0x000000504e717223 */ /* 0x000fe20000010071 */
[----:B------:R-:W-:Y:S01]  /*15ce0*/  ISETP.GT.AND P0, PT, R122, 0x1b, PT ;  /* 0x0000001b7a00780c */ /* 0x000fe20003f04270 */
        /* <DEDUP_REMOVED lines=13> */
[----:B0-----:R-:W-:Y:S01]  /*15dc0*/  @!P0 FADD.FTZ R124, R124, R81 ;  /* 0x000000517c7c8221 */ /* 0x001fe20000010000 */
[----:B------:R-:W-:Y:S01]  /*15dd0*/  FADD.FTZ R119, R119, R80 ;  /* 0x0000005077777221 */ /* 0x000fe20000010000 */
[----:B------:R-:W-:Y:S01]  /*15de0*/  FADD.FTZ R114, R114, R79 ;  /* 0x0000004f72727221 */ /* 0x000fe20000010000 */
[----:B------:R-:W-:Y:S01]  /*15df0*/  FFMA.FTZ R113, R54, R56, R113 ;  /* 0x0000003836717223 */ /* 0x000fe20000010071 */
[----:B-1----:R-:W-:Y:S01]  /*15e00*/  @!P0 FADD.FTZ R125, R125, R82 ;  /* 0x000000527d7d8221 */ /* 0x002fe20000010000 */
[----:B------:R-:W-:Y:S01]  /*15e10*/  FFMA.FTZ R118, R49, R51, R118 ;  /* 0x0000003331767223 */ /* 0x000fe20000010076 */
[----:B------:R-:W-:Y:S01]  /*15e20*/  FADD.FTZ R119, R119, R76 ;  /* 0x0000004c77777221 */ /* 0x000fe20000010000 */
[----:B------:R-:W-:Y:S01]  /*15e30*/  FADD.FTZ R114, R114, R75 ;  /* 0x0000004b72727221 */ /* 0x000fe20000010000 */
[----:B------:R-:W0:Y:S01]  /*15e40*/  SHFL.DOWN PT, R49, R124, 0x8, 0x1f ;  /* 0x09001f007c317f89 */ /* 0x000e2200000e0000 */
[----:B------:R-:W-:Y:S01]  /*15e50*/  FFMA.FTZ R113, R50, R52, R113 ;  /* 0x0000003432717223 */ /* 0x000fe20000010071 */
[----:B------:R-:W-:Y:S01]  /*15e60*/  FADD.FTZ R119, R119, R72 ;  /* 0x0000004877777221 */ /* 0x000fe20000010000 */
[----:B------:R-:W-:Y:S01]  /*15e70*/  FADD.FTZ R114, R114, R71 ;  /* 0x0000004772727221 */ /* 0x000fe20000010000 */
[----:B------:R-:W1:Y:S01]  /*15e80*/  SHFL.DOWN PT, R50, R125, 0x8, 0x1f ;  /* 0x09001f007d327f89 */ /* 0x000e6200000e0000 */
[----:B------:R-:W-:Y:S01]  /*15e90*/  FFMA.FTZ R118, R45, R47, R118 ;  /* 0x0000002f2d767223 */ /* 0x000fe20000010076 */
[----:B------:R-:W-:Y:S01]  /*15ea0*/  FADD.FTZ R119, R119, R68 ;  /* 0x0000004477777221 */ /* 0x000fe20000010000 */
[----:B------:R-:W-:Y:S01]  /*15eb0*/  FADD.FTZ R114, R114, R59 ;  /* 0x0000003b72727221 */ /* 0x000fe20000010000 */
[----:B------:R-:W-:Y:S01]  /*15ec0*/  FFMA.FTZ R113, R46, R48, R113 ;  /* 0x000000302e717223 */ /* 0x000fe20000010071 */
[----:B------:R-:W-:Y:S01]  /*15ed0*/  ISETP.GT.AND P0, PT, R122, 0x17, PT ;  /* 0x000000177a00780c */ /* 0x000fe20003f04270 */
        /* <DEDUP_REMOVED lines=15> */
[----:B0-----:R-:W-:Y:S01]  /*15fd0*/  @!P0 FADD.FTZ R124, R124, R49 ;  /* 0x000000317c7c8221 */ /* 0x001fe20000010000 */
[----:B------:R-:W-:Y:S01]  /*15fe0*/  FFMA.FTZ R113, R30, R32, R113 ;  /* 0x000000201e717223 */ /* 0x000fe20000010071 */
[----:B------:R-:W-:Y:S01]  /*15ff0*/  FADD.FTZ R119, R119, R40 ;  /* 0x0000002877777221 */ /* 0x000fe20000010000 */
[----:B-1----:R-:W-:Y:S01]  /*16000*/  @!P0 FADD.FTZ R125, R125, R50 ;  /* 0x000000327d7d8221 */ /* 0x002fe20000010000 */
[----:B------:R-:W-:Y:S01]  /*16010*/  FADD.FTZ R114, R114, R39 ;  /* 0x0000002772727221 */ /* 0x000fe20000010000 */
[----:B------:R-:W-:-:S02]  /*16020*/  FFMA.FTZ R118, R25, R27, R118 ;  /* 0x0000001b19767223 */ /* 0x000fc40000010076 */
[----:B------:R-:W0:Y:S01]  /*16030*/  SHFL.DOWN PT, R25, R124, 0x10, 0x1f ;  /* 0x0a001f007c197f89 */ /* 0x000e2200000e0000 */
[----:B------:R-:W-:Y:S01]  /*16040*/  FFMA.FTZ R113, R26, R28, R113 ;  /* 0x0000001c1a717223 */ /* 0x000fe20000010071 */
[----:B------:R-:W-:Y:S01]  /*16050*/  FADD.FTZ R119, R119, R36 ;  /* 0x0000002477777221 */ /* 0x000fe20000010000 */
[----:B------:R-:W-:Y:S01]  /*16060*/  FADD.FTZ R114, R114, R35 ;  /* 0x0000002372727221 */ /* 0x000fe20000010000 */
[----:B------:R-:W1:Y:S01]  /*16070*/  SHFL.DOWN PT, R26, R125, 0x10, 0x1f ;  /* 0x0a001f007d1a7f89 */ /* 0x000e6200000e0000 */
[----:B------:R-:W4:Y:S01]  /*16080*/  S2UR UR8, SR_CgaCtaId ;  /* 0x00000000000879c3 */ /* 0x000f220000008800 */
[----:B------:R-:W-:Y:S01]  /*16090*/  FADD.FTZ R119, R119, R32 ;  /* 0x0000002077777221 */ /* 0x000fe20000010000 */
[----:B------:R-:W-:Y:S01]  /*160a0*/  FADD.FTZ R114, R114, R31 ;  /* 0x0000001f72727221 */ /* 0x000fe20000010000 */
[----:B------:R-:W-:Y:S02]  /*160b0*/  ISETP.GT.AND P0, PT, R122, 0xf, PT ;  /* 0x0000000f7a00780c */ /* 0x000fe40003f04270 */
        /* <DEDUP_REMOVED lines=14> */
[----:B------:R-:W-:Y:S01]  /*161a0*/  UMOV UR7, 0x400 ;  /* 0x0000040000077882 */ /* 0x000fe20000000000 */
[----:B0-----:R-:W-:Y:S01]  /*161b0*/  @!P0 FADD.FTZ R124, R124, R25 ;  /* 0x000000197c7c8221 */ /* 0x001fe20000010000 */
[----:B------:R-:W-:Y:S01]  /*161c0*/  UIADD3 UR6, UR7, 0xa0, URZ ;  /* 0x000000a007067890 */ /* 0x000fe2000fffe03f */
[----:B------:R-:W0:Y:S01]  /*161d0*/  LDC.64 R24, c[0x0][0x268] ;  /* 0x00009a00ff187b82 */ /* 0x000e220000000a00 */
[----:B------:R-:W-:Y:S01]  /*161e0*/  FFMA.FTZ R113, R10, R12, R113 ;  /* 0x0000000c0a717223 */ /* 0x000fe20000010071 */
[----:B------:R-:W-:Y:S01]  /*161f0*/  FADD.FTZ R119, R119, R12 ;  /* 0x0000000c77777221 */ /* 0x000fe20000010000 */
[----:B------:R-:W-:Y:S01]  /*16200*/  FFMA.FTZ R118, R9, R11, R118 ;  /* 0x0000000b09767223 */ /* 0x000fe20000010076 */
[----:B------:R-:W-:Y:S01]  /*16210*/  FADD.FTZ R114, R114, R11 ;  /* 0x0000000b72727221 */ /* 0x000fe20000010000 */
[----:B-1----:R-:W-:Y:S01]  /*16220*/  @!P0 FADD.FTZ R125, R125, R26 ;  /* 0x0000001a7d7d8221 */ /* 0x002fe20000010000 */
[----:B------:R-:W-:Y:S01]  /*16230*/  ISETP.NE.AND P0, PT, R122, RZ, PT ;  /* 0x000000ff7a00720c */ /* 0x000fe20003f05270 */
[----:B----4-:R-:W-:Y:S01]  /*16240*/  ULEA UR6, UR8, UR6, 0x18 ;  /* 0x0000000608067291 */ /* 0x010fe2000f8ec03f */
        /* <DEDUP_REMOVED lines=8> */
[----:B------:R-:W-:Y:S01]  /*162d0*/  MOV R3, UR9 ;  /* 0x0000000900037c02 */ /* 0x000fe20008000f00 */
[----:B------:R-:W-:Y:S01]  /*162e0*/  BSSY B0, `(.L_x_1558) ;  /* 0x000002e000007945 */ /* 0x000fe20003800000 */
[----:B--2---:R-:W-:-:S02]  /*162f0*/  ISETP.NE.AND P2, PT, R121, RZ, PT ;  /* 0x000000ff7900720c */ /* 0x004fc40003f45270 */
[----:B------:R-:W-:-:S05]  /*16300*/  LEA R26, R121, UR6, 0x4 ;  /* 0x00000006791a7c11 */ /* 0x000fca000f8e20ff */
[----:B------:R1:W-:Y:S04]  /*16310*/  STS.128 [R26], R8 ;  /* 0x000000081a007388 */ /* 0x0003e80000000c00 */
[----:B---3--:R1:W-:Y:S01]  /*16320*/  @!P0 STS.64 [R109+0x10], R124 ;  /* 0x0000107c6d008388 */ /* 0x0083e20000000a00 */
[----:B------:R-:W-:Y:S01]  /*16330*/  BAR.SYNC.DEFER_BLOCKING 0x0 ;  /* 0x0000000000007b1d */ /* 0x000fe20000010000 */
[----:B------:R-:W-:Y:S01]  /*16340*/  ISETP.GT.U32.AND P3, PT, R121, 0x3b, PT ;  /* 0x0000003b7900780c */ /* 0x000fe20003f64070 */
[----:B------:R-:W-:-:S04]  /*16350*/  IMAD R3, R3, 0x3c, R121 ;  /* 0x0000003c03037824 */ /* 0x000fc800078e0279 */
[----:B0-----:R-:W-:Y:S08]  /*16360*/  @P2 BRA `(.L_x_1559) ;  /* 0x0000000000942947 */ /* 0x001ff00003800000 */
[----:B------:R-:W-:-:S09]  /*16370*/  ULEA UR6, UR8, UR7, 0x18 ;  /* 0x0000000708067291 */ /* 0x000fd2000f8ec03f */
[----:B------:R-:W0:Y:S04]  /*16380*/  LDS.64 R20, [UR6+0x18] ;  /* 0x00001806ff147984 */ /* 0x000e280008000a00 */
[----:B------:R-:W2:Y:S04]  /*16390*/  LDS.128 R32, [UR6+0x20] ;  /* 0x00002006ff207984 */ /* 0x000ea80008000c00 */
[----:B------:R-:W3:Y:S04]  /*163a0*/  LDS.128 R28, [UR6+0x30] ;  /* 0x00003006ff1c7984 */ /* 0x000ee80008000c00 */
[----:B------:R-:W4:Y:S04]  /*163b0*/  LDS.128 R16, [UR6+0x40] ;  /* 0x00004006ff107984 */ /* 0x000f280008000c00 */
[----:B------:R-:W4:Y:S04]  /*163c0*/  LDS.128 R12, [UR6+0x50] ;  /* 0x00005006ff0c7984 */ /* 0x000f280008000c00 */
[----:B------:R-:W4:Y:S01]  /*163d0*/  LDS.128 R4, [UR6+0x60] ;  /* 0x00006006ff047984 */ /* 0x000f220008000c00 */
[----:B0-----:R-:W-:Y:S01]  /*163e0*/  FADD.FTZ R23, R124, R20 ;  /* 0x000000147c177221 */ /* 0x001fe20000010000 */
[----:B------:R-:W-:-:S02]  /*163f0*/  FADD.FTZ R0, R125, R21 ;  /* 0x000000157d007221 */ /* 0x000fc40000010000 */
[----:B-1----:R-:W-:Y:S01]  /*16400*/  LDS.64 R124, [UR6+0x80] ;  /* 0x00008006ff7c7984 */ /* 0x002fe20008000a00 */
[----:B--2---:R-:W-:Y:S01]  /*16410*/  FADD.FTZ R27, R23, R32 ;  /* 0x00000020171b7221 */ /* 0x004fe20000010000 */
[----:B------:R-:W-:Y:S02]  /*16420*/  FADD.FTZ R0, R0, R33 ;  /* 0x0000002100007221 */ /* 0x000fe40000010000 */
[----:B------:R-:W0:Y:S01]  /*16430*/  LDS.128 R20, [UR6+0x70] ;  /* 0x00007006ff147984 */ /* 0x000e220008000c00 */
        /* <DEDUP_REMOVED lines=24> */
.L_x_1559:
[----:B------:R-:W-:Y:S05]  /*165c0*/  BSYNC B0 ;  /* 0x0000000000007941 */ /* 0x000fea0003800000 */
.L_x_1558:
[----:B------:R-:W-:Y:S06]  /*165d0*/  BAR.SYNC.DEFER_BLOCKING 0x0 ;  /* 0x0000000000007b1d */ /* 0x000fec0000010000 */
[----:B------:R-:W-:Y:S04]  /*165e0*/  BSSY B0, `(.L_x_1560) ;  /* 0x0000025000007945 */ /* 0x000fe80003800000 */
[----:B------:R-:W-:Y:S05]  /*165f0*/  @P3 BRA `(.L_x_1561) ;  /* 0x00000000008c3947 */ /* 0x000fea0003800000 */
[----:B------:R-:W0:Y:S04]  /*16600*/  LDS.128 R32, [R26+0x3c0] ;  /* 0x0003c0001a207984 */ /* 0x000e280000000c00 */
[----:B------:R-:W2:Y:S04]  /*16610*/  LDS.128 R36, [R26+0x780] ;  /* 0x000780001a247984 */ /* 0x000ea80000000c00 */
[----:B------:R-:W3:Y:S04]  /*16620*/  LDS.128 R28, [R26+0xb40] ;  /* 0x000b40001a1c7984 */ /* 0x000ee80000000c00 */
[----:B------:R-:W4:Y:S04]  /*16630*/  LDS.128 R20, [R26+0xf00] ;  /* 0x000f00001a147984 */ /* 0x000f280000000c00 */
[----:B------:R-:W4:Y:S04]  /*16640*/  LDS.128 R16, [R26+0x12c0] ;  /* 0x0012c0001a107984 */ /* 0x000f280000000c00 */
[----:B------:R-:W4:Y:S04]  /*16650*/  LDS.128 R12, [R26+0x1680] ;  /* 0x001680001a0c7984 */ /* 0x000f280000000c00 */
[----:B------:R-:W4:Y:S01]  /*16660*/  LDS.128 R4, [R26+0x1a40] ;  /* 0x001a40001a047984 */ /* 0x000f220000000c00 */
[----:B0-----:R-:W-:Y:S01]  /*16670*/  FADD.FTZ R0, R9, R33 ;  /* 0x0000002109007221 */ /* 0x001fe20000010000 */
[----:B-1----:R-:W-:Y:S01]  /*16680*/  FADD.FTZ R9, R10, R34 ;  /* 0x000000220a097221 */ /* 0x002fe20000010000 */
        /* <DEDUP_REMOVED lines=26> */
.L_x_1561:
[----:B------:R-:W-:Y:S05]  /*16830*/  BSYNC B0 ;  /* 0x0000000000007941 */ /* 0x000fea0003800000 */
.L_x_1560:
[----:B------:R-:W-:Y:S01]  /*16840*/  ULDC UR7, c[0x0][0xc] ;  /* 0x0000030000077ab9 */ /* 0x000fe20000000800 */
[----:B------:R-:W-:Y:S01]  /*16850*/  BSSY B0, `(.L_x_1562) ;  /* 0x000001c000007945 */ /* 0x000fe20003800000 */
[----:B------:R-:W-:-:S03]  /*16860*/  IMAD.WIDE R24, R3, 0x4, R24 ;  /* 0x0000000403187825 */ /* 0x000fc600078e0218 */
[----:B------:R-:W-:Y:S05]  /*16870*/  @P3 BRA `(.L_x_1563) ;  /* 0x0000000000643947 */ /* 0x000fea0003800000 */
[----:B------:R-:W0:Y:S01]  /*16880*/  LDC.64 R4, c[0x0][0x288] ;  /* 0x0000a200ff047b82 */ /* 0x000e220000000a00 */
[----:B------:R2:W-:Y:S07]  /*16890*/  REDG.E.ADD.F32.FTZ.RN.STRONG.GPU desc[UR10][R24.64], R8 ;  /* 0x00000008180079a6 */ /* 0x0005ee000c10f38a */
[----:B------:R-:W3:Y:S01]  /*168a0*/  LDC.64 R6, c[0x0][0x288] ;  /* 0x0000a200ff067b82 */ /* 0x000ee20000000a00 */
[----:B0-----:R-:W-:Y:S01]  /*168b0*/  IMAD.WIDE.U32 R2, R4, 0x3, RZ ;  /* 0x0000000304027825 */ /* 0x001fe200078e00ff */
[----:B------:R-:W-:-:S02]  /*168c0*/  LEA R13, R5, R5, 0x1 ;  /* 0x00000005050d7211 */ /* 0x000fc400078e08ff */
[----:B------:R-:W-:Y:S02]  /*168d0*/  LEA.HI R4, P3, R5, R4, RZ, 0x1 ;  /* 0x0000000405047211 */ /* 0x000fe400078708ff */
[----:B------:R-:W-:Y:S02]  /*168e0*/  IADD3 R13, R3, R13, RZ ;  /* 0x0000000d030d7210 */ /* 0x000fe40007ffe0ff */
[----:B------:R-:W-:Y:S02]  /*168f0*/  IADD3.X R5, RZ, R5, RZ, P3, !PT ;  /* 0x00000005ff057210 */ /* 0x000fe40001ffe4ff */
[----:B------:R-:W-:Y:S02]  /*16900*/  LEA.HI R2, P0, R13, R2, RZ, 0x1 ;  /* 0x000000020d027211 */ /* 0x000fe400078108ff */
[----:B------:R-:W-:Y:S02]  /*16910*/  SHF.R.S64 R15, R4, 0x1, R5 ;  /* 0x00000001040f7819 */ /* 0x000fe40000001005 */
[----:B------:R-:W-:-:S02]  /*16920*/  IADD3.X R13, RZ, R13, RZ, P0, !PT ;  /* 0x0000000dff0d7210 */ /* 0x000fc400007fe4ff */
[----:B------:R-:W-:Y:S02]  /*16930*/  SHF.R.S32.HI R12, RZ, 0x1, R5 ;  /* 0x00000001ff0c7819 */ /* 0x000fe40000011405 */
[-C--:B---3--:R-:W-:Y:S02]  /*16940*/  LEA R4, P3, R6, R24.reuse, 0x2 ;  /* 0x0000001806047211 */ /* 0x088fe400078610ff */
[--C-:B------:R-:W-:Y:S02]  /*16950*/  SHF.R.S64 R3, R2, 0x1, R13.reuse ;  /* 0x0000000102037819 */ /* 0x100fe4000000100d */
[----:B------:R-:W-:Y:S02]  /*16960*/  SHF.R.S32.HI R0, RZ, 0x1, R13 ;  /* 0x00000001ff007819 */ /* 0x000fe4000001140d */
[C---:B------:R-:W-:Y:S02]  /*16970*/  SHF.L.U64.HI R13, R15.reuse, 0x2, R12 ;  /* 0x000000020f0d7819 */ /* 0x040fe4000001020c */
[----:B------:R-:W-:-:S02]  /*16980*/  LEA R2, P0, R15, R24, 0x2 ;  /* 0x000000180f027211 */ /* 0x000fc400078010ff */
[----:B------:R-:W-:Y:S02]  /*16990*/  LEA.HI.X R5, R6, R25, R7, 0x2, P3 ;  /* 0x0000001906057211 */ /* 0x000fe400018f1407 */
[C---:B------:R-:W-:Y:S02]  /*169a0*/  SHF.L.U64.HI R7, R3.reuse, 0x2, R0 ;  /* 0x0000000203077819 */ /* 0x040fe40000010200 */
[----:B------:R-:W-:Y:S02]  /*169b0*/  LEA R6, P3, R3, R24, 0x2 ;  /* 0x0000001803067211 */ /* 0x000fe400078610ff */
[C---:B------:R-:W-:Y:S02]  /*169c0*/  IADD3.X R3, R25.reuse, R13, RZ, P0, !PT ;  /* 0x0000000d19037210 */ /* 0x040fe400007fe4ff */
[----:B------:R-:W-:-:S03]  /*169d0*/  IADD3.X R7, R25, R7, RZ, P3, !PT ;  /* 0x0000000719077210 */ /* 0x000fc60001ffe4ff */
[----:B------:R2:W-:Y:S04]  /*169e0*/  REDG.E.ADD.F32.FTZ.RN.STRONG.GPU desc[UR10][R2.64], R9 ;  /* 0x00000009020079a6 */ /* 0x0005e8000c10f38a */
[----:B------:R2:W-:Y:S04]  /*169f0*/  REDG.E.ADD.F32.FTZ.RN.STRONG.GPU desc[UR10][R4.64], R10 ;  /* 0x0000000a040079a6 */ /* 0x0005e8000c10f38a */
[----:B------:R2:W-:Y:S02]  /*16a00*/  REDG.E.ADD.F32.FTZ.RN.STRONG.GPU desc[UR10][R6.64], R11 ;  /* 0x0000000b060079a6 */ /* 0x0005e4000c10f38a */
.L_x_1563:
[----:B------:R-:W-:Y:S05]  /*16a10*/  BSYNC B0 ;  /* 0x0000000000007941 */ /* 0x000fea0003800000 */
.L_x_1562:
[----:B------:R-:W-:-:S06]  /*16a20*/  UISETP.GE.U32.AND UP0, UPT, UR7, 0x2, UPT ;  /* 0x000000020700788c */ /* 0x000fcc000bf06070 */
[----:B------:R-:W-:-:S13]  /*16a30*/  PLOP3.LUT P0, PT, PT, PT, UP0, 0x80, 0x0 ;  /* 0x000000000000781c */ /* 0x000fda0003f0f008 */
[----:B------:R-:W-:Y:S05]  /*16a40*/  @!P0 BRA `(.L_x_1564) ;  /* 0x0000001000b48947 */ /* 0x000fea0003800000 */
[----:B--2---:R-:W0:Y:S01]  /*16a50*/  LDC R4, c[0x0][0x10] ;  /* 0x00000400ff047b82 */ /* 0x004e220000000800 */
[----:B------:R-:W2:Y:S01]  /*16a60*/  S2R R5, SR_CTAID.Y ;  /* 0x0000000000057919 */ /* 0x000ea20000002600 */
[----:B------:R-:W-:Y:S01]  /*16a70*/  ULOP3.LUT UR6, UR4, 0x1, URZ, 0xc0, !UPT ;  /* 0x0000000104067892 */ /* 0x000fe2000f8ec03f */
[----:B------:R-:W-:Y:S05]  /*16a80*/  BSSY B0, `(.L_x_1565) ;  /* 0x0000027000007945 */ /* 0x000fea0003800000 */
[----:B------:R-:W3:Y:S08]  /*16a90*/  LDC.64 R2, c[0x0][0x258] ;  /* 0x00009600ff027b82 */ /* 0x000ef00000000a00 */
[----:B------:R-:W4:Y:S01]  /*16aa0*/  LDC.64 R6, c[0x0][0x260] ;  /* 0x00009800ff067b82 */ /* 0x000f220000000a00 */
[----:B0-----:R-:W-:-:S04]  /*16ab0*/  IMAD R0, R4, UR6, RZ ;  /* 0x0000000604007c24 */ /* 0x001fc8000f8e02ff */
[C---:B-1----:R-:W-:Y:S01]  /*16ac0*/  IMAD R8, R0.reuse, UR7, RZ ;  /* 0x0000000700087c24 */ /* 0x042fe2000f8e02ff */
[----:B--2---:R-:W-:-:S04]  /*16ad0*/  IADD3 R9, R0, R5, RZ ;  /* 0x0000000500097210 */ /* 0x004fc80007ffe0ff */
[----:B------:R-:W-:Y:S01]  /*16ae0*/  SHF.L.U32 R11, R8, 0x1, RZ ;  /* 0x00000001080b7819 */ /* 0x000fe200000006ff */
[----:B---3--:R-:W-:-:S04]  /*16af0*/  IMAD.WIDE.U32 R8, R9, 0x4, R2 ;  /* 0x0000000409087825 */ /* 0x008fc800078e0002 */
[----:B----4-:R-:W-:Y:S01]  /*16b00*/  IMAD.WIDE R2, R11, 0x4, R6 ;  /* 0x000000040b027825 */ /* 0x010fe200078e0206 */
        /* <DEDUP_REMOVED lines=25> */
.L_x_1567:
[----:B------:R-:W2:Y:S04]  /*16ca0*/  LDG.E.STRONG.GPU R0, desc[UR10][R8.64] ;  /* 0x0000000a08007981 */ /* 0x000ea8000c1ef900 */
[----:B--2---:R-:W-:Y:S04]  /*16cb0*/  CCTL.IVALL ;  /* 0x00000000ff00798f */ /* 0x004fe80002000000 */
[----:B------:R0:W-:Y:S01]  /*16cc0*/  STL [R1], R0 ;  /* 0x0000000001007387 */ /* 0x0001e20000100800 */
[----:B------:R-:W-:-:S13]  /*16cd0*/  ISETP.NE.AND P0, PT, R0, UR6, PT ;  /* 0x0000000600007c0c */ /* 0x000fda000bf05270 */
[----:B0-----:R-:W-:Y:S05]  /*16ce0*/  @P0 BRA `(.L_x_1567) ;  /* 0xfffffffc00ec0947 */ /* 0x001fea000383ffff */
.L_x_1566:
[----:B------:R-:W-:Y:S05]  /*16cf0*/  BSYNC B0 ;  /* 0x0000000000007941 */ /* 0x000fea0003800000 */
.L_x_1565:
        /* <DEDUP_REMOVED lines=18> */
.L_x_1571:
        /* <DEDUP_REMOVED lines=115> */
.L_x_1570:
        /* <DEDUP_REMOVED lines=22> */
[----:B------:R-:W-:-:S05]  /*176b0*/  IADD3 R17, R16, 0x3, RZ ;  /* 0x0000000310117810 */ /* 0x000fca0007ffe0ff */
[----:B------:R-:W-:-:S04]  /*176c0*/  @!P0 IMAD R7, R4, R7, R5 ;  /* 0x0000000704078224 */ /* 0x000fc800078e0205 */
[----:B------:R-:W-:-:S06]  /*176d0*/  @!P0 IMAD.WIDE.U32 R6, R7, 0x8, R2 ;  /* 0x0000000807068825 */ /* 0x000fcc00078e0002 */
[----:B------:R-:W4:Y:S01]  /*176e0*/  @!P0 LDG.E.64 R6, desc[UR10][R6.64] ;  /* 0x0000000a06068981 */ /* 0x000f22000c1e1b00 */
[----:B--2---:R-:W-:Y:S01]  /*176f0*/  @!P5 FADD.FTZ R124, R124, R8 ;  /* 0x000000087c7cd221 */ /* 0x004fe20000010000 */
[----:B------:R-:W-:Y:S01]  /*17700*/  @!P5 FADD.FTZ R125, R125, R9 ;  /* 0x000000097d7dd221 */ /* 0x000fe20000010000 */
[----:B------:R-:W-:Y:S01]  /*17710*/  ISETP.EQ.OR P5, PT, R14, UR13, P2 ;  /* 0x0000000d0e007c0c */ /* 0x000fe200097a2670 */
[----:B------:R-:W-:Y:S02]  /*17720*/  @!P4 IMAD R9, R4, R16, R5 ;  /* 0x000000100409c224 */ /* 0x000fe400078e0205 */
[----:B---3--:R-:W-:Y:S01]  /*17730*/  @!P6 FADD.FTZ R124, R124, R10 ;  /* 0x0000000a7c7ce221 */ /* 0x008fe20000010000 */
[----:B------:R-:W-:Y:S01]  /*17740*/  @!P6 FADD.FTZ R125, R125, R11 ;  /* 0x0000000b7d7de221 */ /* 0x000fe20000010000 */
[----:B------:R-:W-:Y:S01]  /*17750*/  ISETP.EQ.OR P6, PT, R15, UR13, P2 ;  /* 0x0000000d0f007c0c */ /* 0x000fe200097c2670 */
[----:B------:R-:W-:-:S04]  /*17760*/  @!P4 IMAD.WIDE.U32 R8, R9, 0x8, R2 ;  /* 0x000000080908c825 */ /* 0x000fc800078e0002 */
[----:B----4-:R-:W-:Y:S01]  /*17770*/  @!P3 FADD.FTZ R124, R124, R12 ;  /* 0x0000000c7c7cb221 */ /* 0x010fe20000010000 */
[----:B------:R-:W-:Y:S01]  /*17780*/  @!P3 FADD.FTZ R125, R125, R13 ;  /* 0x0000000d7d7db221 */ /* 0x000fe20000010000 */
[----:B------:R-:W-:Y:S01]  /*17790*/  ISETP.EQ.OR P3, PT, R17, UR13, P2 ;  /* 0x0000000d11007c0c */ /* 0x000fe20009762670 */
[----:B------:R-:W2:Y:S01]  /*177a0*/  @!P4 LDG.E.64 R8, desc[UR10][R8.64] ;  /* 0x0000000a0808c981 */ /* 0x000ea2000c1e1b00 */
[----:B------:R-:W-:-:S04]  /*177b0*/  @!P5 IMAD R11, R4, R14, R5 ;  /* 0x0000000e040bd224 */ /* 0x000fc800078e0205 */
[----:B------:R-:W-:-:S04]  /*177c0*/  @!P5 IMAD.WIDE.U32 R10, R11, 0x8, R2 ;  /* 0x000000080b0ad825 */ /* 0x000fc800078e0002 */
[----:B------:R-:W-:-:S03]  /*177d0*/  @!P6 IMAD R13, R4, R15, R5 ;  /* 0x0000000f040de224 */ /* 0x000fc600078e0205 */
[----:B------:R-:W-:Y:S01]  /*177e0*/  @!P3 IMAD R15, R4, R17, R5 ;  /* 0x00000011040fb224 */ /* 0x000fe200078e0205 */
[----:B------:R-:W3:Y:S01]  /*177f0*/  @!P5 LDG.E.64 R10, desc[UR10][R10.64] ;  /* 0x0000000a0a0ad981 */ /* 0x000ee2000c1e1b00 */
[----:B------:R-:W-:-:S04]  /*17800*/  @!P6 IMAD.WIDE.U32 R12, R13, 0x8, R2 ;  /* 0x000000080d0ce825 */ /* 0x000fc800078e0002 */
[----:B------:R-:W-:Y:S02]  /*17810*/  @!P3 IMAD.WIDE.U32 R14, R15, 0x8, R2 ;  /* 0x000000080f0eb825 */ /* 0x000fe400078e0002 */
[----:B------:R-:W4:Y:S04]  /*17820*/  @!P6 LDG.E.64 R12, desc[UR10][R12.64] ;  /* 0x0000000a0c0ce981 */ /* 0x000f28000c1e1b00 */
[----:B------:R-:W4:Y:S01]  /*17830*/  @!P3 LDG.E.64 R14, desc[UR10][R14.64] ;  /* 0x0000000a0e0eb981 */ /* 0x000f22000c1e1b00 */
[----:B------:R-:W-:Y:S01]  /*17840*/  @!P0 FADD.FTZ R124, R124, R6 ;  /* 0x000000067c7c8221 */ /* 0x000fe20000010000 */
[----:B------:R-:W-:Y:S01]  /*17850*/  @!P0 FADD.FTZ R125, R125, R7 ;  /* 0x000000077d7d8221 */ /* 0x000fe20000010000 */
[----:B------:R-:W-:Y:S02]  /*17860*/  IADD3 R0, R0, -0x4, RZ ;  /* 0xfffffffc00007810 */ /* 0x000fe40007ffe0ff */
[----:B------:R-:W-:-:S02]  /*17870*/  PLOP3.LUT P0, PT, PT, PT, PT, 0x8, 0x0 ;  /* 0x000000000000781c */ /* 0x000fc40003f0e170 */
[----:B------:R-:W-:Y:S02]  /*17880*/  IADD3 R0, R0, -0x4, RZ ;  /* 0xfffffffc00007810 */ /* 0x000fe40007ffe0ff */
[----:B------:R-:W-:Y:S01]  /*17890*/  IADD3 R6, R16, 0x4, RZ ;  /* 0x0000000410067810 */ /* 0x000fe20007ffe0ff */
[----:B--2---:R-:W-:Y:S01]  /*178a0*/  @!P4 FADD.FTZ R124, R124, R8 ;  /* 0x000000087c7cc221 */ /* 0x004fe20000010000 */
[----:B------:R-:W-:-:S03]  /*178b0*/  @!P4 FADD.FTZ R125, R125, R9 ;  /* 0x000000097d7dc221 */ /* 0x000fc60000010000 */
[----:B---3--:R-:W-:Y:S01]  /*178c0*/  @!P5 FADD.FTZ R124, R124, R10 ;  /* 0x0000000a7c7cd221 */ /* 0x008fe20000010000 */
[----:B------:R-:W-:-:S03]  /*178d0*/  @!P5 FADD.FTZ R125, R125, R11 ;  /* 0x0000000b7d7dd221 */ /* 0x000fc60000010000 */
[----:B----4-:R-:W-:Y:S01]  /*178e0*/  @!P6 FADD.FTZ R124, R124, R12 ;  /* 0x0000000c7c7ce221 */ /* 0x010fe20000010000 */
[----:B------:R-:W-:-:S03]  /*178f0*/  @!P6 FADD.FTZ R125, R125, R13 ;  /* 0x0000000d7d7de221 */ /* 0x000fc60000010000 */
[----:B------:R-:W-:Y:S01]  /*17900*/  @!P3 FADD.FTZ R124, R124, R14 ;  /* 0x0000000e7c7cb221 */ /* 0x000fe20000010000 */
[----:B------:R-:W-:-:S07]  /*17910*/  @!P3 FADD.FTZ R125, R125, R15 ;  /* 0x0000000f7d7db221 */ /* 0x000fce0000010000 */
.L_x_1572:
[----:B------:R-:W-:-:S13]  /*17920*/  ISETP.NE.OR P0, PT, R0, RZ, P0 ;  /* 0x000000ff0000720c */ /* 0x000fda0000705670 */
[----:B------:R-:W-:Y:S05]  /*17930*/  @!P0 BRA `(.L_x_1568) ;  /* 0x00000000007c8947 */ /* 0x000fea0003800000 */
.L_x_1569:
        /* <DEDUP_REMOVED lines=31> */
.L_x_1568:
        /* <DEDUP_REMOVED lines=11> */
.L_x_1574:
[----:B------:R-:W-:Y:S05]  /*17be0*/  BSYNC B0 ;  /* 0x0000000000007941 */ /* 0x000fea0003800000 */
.L_x_1573:
        /* <DEDUP_REMOVED lines=19> */
.L_x_1564:
[----:B------:R-:W0:Y:S01]  /*17d20*/  S2UR UR7, SR_CgaCtaId ;  /* 0x00000000000779c3 */ /* 0x000e220000008800 */
[----:B------:R-:W-:Y:S01]  /*17d30*/  UMOV UR6, 0x400 ;  /* 0x0000040000067882 */ /* 0x000fe20000000000 */
[----:B--2---:R-:W-:Y:S01]  /*17d40*/  HFMA2.MMA R6, -RZ, RZ, 0, 0 ;  /* 0x00000000ff067435 */ /* 0x004fe200000001ff */
        /* <DEDUP_REMOVED lines=11> */
.L_x_1577:
[----:B-1----:R-:W-:-:S05]  /*17e00*/  LEA R8, R6, UR14, 0x2 ;  /* 0x0000000e06087c11 */ /* 0x002fca000f8e10ff */
[----:B------:R-:W2:Y:S04]  /*17e10*/  LDL R2, [R8+0x10] ;  /* 0x0000100008027983 */ /* 0x000ea80000100800 */
[----:B------:R-:W3:Y:S04]  /*17e20*/  LDL R10, [R8+0x14] ;  /* 0x00001400080a7983 */ /* 0x000ee80000100800 */
[----:B0-----:R-:W4:Y:S04]  /*17e30*/  LDL R4, [R8+0x110] ;  /* 0x0001100008047983 */ /* 0x001f280000100800 */
[----:B------:R0:W4:Y:S01]  /*17e40*/  LDL R12, [R8+0x114] ;  /* 0x00011400080c7983 */ /* 0x0001220000100800 */
[C---:B-----5:R-:W-:Y:S01]  /*17e50*/  LEA R19, R6.reuse, R123, 0x3 ;  /* 0x0000007b06137211 */ /* 0x060fe200078e18ff */
[----:B------:R-:W-:Y:S01]  /*17e60*/  BSSY B0, `(.L_x_1575) ;  /* 0x0000061000007945 */ /* 0x000fe20003800000 */
[----:B------:R-:W-:-:S02]  /*17e70*/  IADD3 R6, R6, 0x2, RZ ;  /* 0x0000000206067810 */ /* 0x000fc40007ffe0ff */
[----:B------:R-:W-:Y:S02]  /*17e80*/  ISETP.GE.U32.AND P0, PT, R19, UR6, PT ;  /* 0x0000000613007c0c */ /* 0x000fe4000bf06070 */
[----:B------:R-:W-:-:S04]  /*17e90*/  SHF.R.S32.HI R23, RZ, 0x1f, R19 ;  /* 0x0000001fff177819 */ /* 0x000fc80000011413 */
[----:B------:R-:W-:-:S13]  /*17ea0*/  ISETP.GE.OR.EX P0, PT, R23, UR7, P1, P0 ;  /* 0x0000000717007c0c */ /* 0x000fda0008f06700 */
[----:B------:R-:W1:Y:S08]  /*17eb0*/  @!P0 LDC.64 R26, c[0x0][0x288] ;  /* 0x0000a200ff1a8b82 */ /* 0x000e700000000a00 */
[----:B------:R-:W4:Y:S01]  /*17ec0*/  @!P0 LDC.64 R20, c[0x0][0x210] ;  /* 0x00008400ff148b82 */ /* 0x000f220000000a00 */
[----:B-1----:R-:W-:Y:S02]  /*17ed0*/  @!P0 IMAD R18, R23, R26, RZ ;  /* 0x0000001a17128224 */ /* 0x002fe400078e02ff */
[----:B--2---:R-:W-:-:S02]  /*17ee0*/  HADD2.F32 R3, -RZ, R2.H0_H0 ;  /* 0x20000002ff037230 */ /* 0x004fc40000004100 */
[----:B------:R-:W-:Y:S02]  /*17ef0*/  HADD2.F32 R2, -RZ, R2.H1_H1 ;  /* 0x30000002ff027230 */ /* 0x000fe40000004100 */
[--C-:B---3--:R-:W-:Y:S02]  /*17f00*/  HADD2.F32 R11, -RZ, R10.reuse.H0_H0 ;  /* 0x2000000aff0b7230 */ /* 0x108fe40000004100 */
[----:B------:R-:W-:Y:S01]  /*17f10*/  FADD.FTZ R3, R3, -UR16 ;  /* 0x8000001003037e21 */ /* 0x000fe20008010000 */
[----:B------:R-:W-:Y:S02]  /*17f20*/  HADD2.F32 R10, -RZ, R10.H1_H1 ;  /* 0x3000000aff0a7230 */ /* 0x000fe40000004100 */
[----:B------:R-:W-:Y:S01]  /*17f30*/  FADD.FTZ R2, R2, -UR16 ;  /* 0x8000001002027e21 */ /* 0x000fe20008010000 */
[----:B------:R-:W-:Y:S01]  /*17f40*/  FMUL.FTZ R17, R3, UR12 ;  /* 0x0000000c03117c20 */ /* 0x000fe20008410000 */
[----:B------:R-:W-:Y:S02]  /*17f50*/  FADD.FTZ R11, R11, -UR16 ;  /* 0x800000100b0b7e21 */ /* 0x000fe40008010000 */
[----:B------:R-:W-:Y:S01]  /*17f60*/  FMUL.FTZ R22, R2, UR12 ;  /* 0x0000000c02167c20 */ /* 0x000fe20008410000 */
[----:B------:R-:W-:Y:S01]  /*17f70*/  FADD.FTZ R10, R10, -UR16 ;  /* 0x800000100a0a7e21 */ /* 0x000fe20008010000 */
[-CC-:B------:R-:W-:Y:S01]  /*17f80*/  @P2 FFMA.FTZ R3, R17, R62.reuse, R60.reuse ;  /* 0x0000003e11032223 */ /* 0x180fe2000001003c */
[----:B------:R-:W-:Y:S01]  /*17f90*/  FMUL.FTZ R25, R11, UR12 ;  /* 0x0000000c0b197c20 */ /* 0x000fe20008410000 */
[-CC-:B------:R-:W-:Y:S01]  /*17fa0*/  @P2 FFMA.FTZ R2, R22, R63.reuse, R61.reuse ;  /* 0x0000003f16022223 */ /* 0x180fe2000001003d */
[----:B------:R-:W-:Y:S01]  /*17fb0*/  FMUL.FTZ R24, R10, UR12 ;  /* 0x0000000c0a187c20 */ /* 0x000fe20008410000 */
[----:B------:R-:W-:Y:S01]  /*17fc0*/  @P2 FMUL.FTZ R5, R3, -1.4426950216293334961 ;  /* 0xbfb8aa3b03052820 */ /* 0x000fe20000410000 */
[----:B------:R-:W-:Y:S01]  /*17fd0*/  @P2 FFMA.FTZ R13, R25, R62, R60 ;  /* 0x0000003e190d2223 */ /* 0x000fe2000001003c */
[----:B------:R-:W-:Y:S01]  /*17fe0*/  @P2 FMUL.FTZ R9, R2, -1.4426950216293334961 ;  /* 0xbfb8aa3b02092820 */ /* 0x000fe20000410000 */
[----:B------:R-:W-:-:S02]  /*17ff0*/  @P2 FFMA.FTZ R14, R24, R63, R61 ;  /* 0x0000003f180e2223 */ /* 0x000fc4000001003d */
[----:B------:R-:W-:Y:S01]  /*18000*/  @P2 FMUL.FTZ R15, R13, -1.4426950216293334961 ;  /* 0xbfb8aa3b0d0f2820 */ /* 0x000fe20000410000 */
[----:B------:R-:W0:Y:S01]  /*18010*/  @P2 MUFU.EX2 R5, R5 ;  /* 0x0000000500052308 */ /* 0x000e220000000800 */
[----:B------:R-:W-:-:S07]  /*18020*/  @P2 FMUL.FTZ R16, R14, -1.4426950216293334961 ;  /* 0xbfb8aa3b0e102820 */ /* 0x000fce0000410000 */
[----:B------:R-:W1:Y:S08]  /*18030*/  @P2 MUFU.EX2 R9, R9 ;  /* 0x0000000900092308 */ /* 0x000e700000000800 */
[----:B------:R-:W2:Y:S01]  /*18040*/  @P2 MUFU.EX2 R16, R16 ;  /* 0x0000001000102308 */ /* 0x000ea20000000800 */
[----:B0-----:R-:W-:Y:S01]  /*18050*/  @P2 FADD.FTZ R8, R5, 1 ;  /* 0x3f80000005082421 */ /* 0x001fe20000010000 */
[----:B----4-:R-:W-:-:S02]  /*18060*/  HADD2.F32 R5, -RZ, R4.H0_H0 ;  /* 0x20000004ff057230 */ /* 0x010fc40000004100 */
[----:B------:R-:W-:-:S04]  /*18070*/  HADD2.F32 R4, -RZ, R4.H1_H1 ;  /* 0x30000004ff047230 */ /* 0x000fc80000004100 */
[----:B------:R-:W0:Y:S01]  /*18080*/  @P2 MUFU.RCP R8, R8 ;  /* 0x0000000800082308 */ /* 0x000e220000001000 */
[----:B-1----:R-:W-:-:S07]  /*18090*/  @P2 FADD.FTZ R9, R9, 1 ;  /* 0x3f80000009092421 */ /* 0x002fce0000010000 */
[----:B------:R-:W1:Y:S01]  /*180a0*/  @P2 MUFU.RCP R9, R9 ;  /* 0x0000000900092308 */ /* 0x000e620000001000 */
[----:B--2---:R-:W-:-:S07]  /*180b0*/  @P2 FADD.FTZ R16, R16, 1 ;  /* 0x3f80000010102421 */ /* 0x004fce0000010000 */
[----:B------:R-:W2:Y:S01]  /*180c0*/  @P2 MUFU.EX2 R15, R15 ;  /* 0x0000000f000f2308 */ /* 0x000ea20000000800 */
[----:B0-----:R-:W-:Y:S01]  /*180d0*/  @P2 FADD.FTZ R10, -R8, 1 ;  /* 0x3f800000080a2421 */ /* 0x001fe20000010100 */
[----:B------:R-:W-:-:S03]  /*180e0*/  @P2 FMUL.FTZ R8, R5, R8 ;  /* 0x0000000805082220 */ /* 0x000fc60000410000 */
[----:B------:R-:W-:Y:S01]  /*180f0*/  @P2 FFMA.FTZ R3, R3, R10, 1 ;  /* 0x3f80000003032423 */ /* 0x000fe2000001000a */
[----:B-1----:R-:W-:Y:S01]  /*18100*/  @P2 FADD.FTZ R11, -R9, 1 ;  /* 0x3f800000090b2421 */ /* 0x002fe20000010100 */
[----:B------:R-:W-:Y:S02]  /*18110*/  @P2 FMUL.FTZ R9, R4, R9 ;  /* 0x0000000904092220 */ /* 0x000fe40000410000 */
[----:B------:R-:W-:Y:S01]  /*18120*/  @P2 FMUL.FTZ R5, R8, R3 ;  /* 0x0000000308052220 */ /* 0x000fe20000410000 */
[----:B------:R-:W-:Y:S01]  /*18130*/  @!P0 MOV R3, R65 ;  /* 0x0000004100038202 */ /* 0x000fe20000000f00 */
[----:B------:R-:W-:Y:S01]  /*18140*/  @P2 FFMA.FTZ R2, R2, R11, 1 ;  /* 0x3f80000002022423 */ /* 0x000fe2000001000b */
[C-C-:B------:R-:W-:Y:S01]  /*18150*/  FFMA.FTZ R8, R0.reuse, R17, R7.reuse ;  /* 0x0000001100087223 */ /* 0x140fe20000010007 */
[----:B------:R-:W0:Y:S01]  /*18160*/  @P2 MUFU.RCP R11, R16 ;  /* 0x00000010000b2308 */ /* 0x000e220000001000 */
[----:B------:R-:W-:Y:S02]  /*18170*/  @!P0 IMAD R17, R19, R27, R18 ;  /* 0x0000001b13118224 */ /* 0x000fe400078e0212 */
[----:B------:R-:W-:Y:S01]  /*18180*/  @P2 FMUL.FTZ R4, R9, R2 ;  /* 0x0000000209042220 */ /* 0x000fe20000410000 */
[----:B------:R-:W-:Y:S01]  /*18190*/  @!P0 MOV R2, R66 ;  /* 0x0000004200028202 */ /* 0x000fe20000000f00 */
[----:B------:R-:W-:Y:S01]  /*181a0*/  FFMA.FTZ R9, R0, R22, R7 ;  /* 0x0000001600097223 */ /* 0x000fe20000010007 */
[----:B------:R-:W-:Y:S01]  /*181b0*/  FFMA.FTZ R8, R5, R62, -R8 ;  /* 0x0000003e05087223 */ /* 0x000fe20000010808 */
[----:B--2---:R-:W-:-:S02]  /*181c0*/  @P2 FADD.FTZ R15, R15, 1 ;  /* 0x3f8000000f0f2421 */ /* 0x004fc40000010000 */
[----:B------:R-:W-:-:S04]  /*181d0*/  @!P0 IMAD.WIDE.U32 R2, R19, R26, R2 ;  /* 0x0000001a13028225 */ /* 0x000fc800078e0002 */
[----:B------:R-:W-:Y:S01]  /*181e0*/  FFMA.FTZ R9, R4, R63, -R9 ;  /* 0x0000003f04097223 */ /* 0x000fe20000010809 */
[----:B------:R-:W-:Y:S01]  /*181f0*/  FMUL.FTZ R8, R8, UR12 ;  /* 0x0000000c08087c20 */ /* 0x000fe20008410000 */
[----:B------:R1:W2:Y:S01]  /*18200*/  @P2 MUFU.RCP R10, R15 ;  /* 0x0000000f000a2308 */ /* 0x0002a20000001000 */
[----:B------:R-:W-:Y:S02]  /*18210*/  IADD3 R19, R19, 0x8, RZ ;  /* 0x0000000813137810 */ /* 0x000fe40007ffe0ff */
[----:B------:R-:W-:Y:S01]  /*18220*/  @!P0 IADD3 R5, R3, R17, RZ ;  /* 0x0000001103058210 */ /* 0x000fe20007ffe0ff */
[----:B------:R-:W-:Y:S01]  /*18230*/  @!P0 FMUL.FTZ R3, R9, UR12 ;  /* 0x0000000c09038c20 */ /* 0x000fe20008410000 */
[----:B------:R-:W-:Y:S01]  /*18240*/  @!P0 LEA R4, P3, R2, R20, 0x1 ;  /* 0x0000001402048211 */ /* 0x000fe200078608ff */
[----:B0-----:R-:W-:-:S03]  /*18250*/  @P2 FADD.FTZ R9, -R11, 1 ;  /* 0x3f8000000b092421 */ /* 0x001fc60000010100 */
[----:B------:R-:W-:Y:S01]  /*18260*/  @!P0 LEA.HI.X R5, R2, R21, R5, 0x1, P3 ;  /* 0x0000001502058211 */ /* 0x000fe200018f0c05 */
[----:B------:R-:W-:Y:S01]  /*18270*/  @P2 FFMA.FTZ R14, R14, R9, 1 ;  /* 0x3f8000000e0e2423 */ /* 0x000fe20000010009 */
[----:B-1----:R-:W-:Y:S01]  /*18280*/  @!P0 F2FP.F16.F32.PACK_AB R15, R3, R8 ;  /* 0x00000008030f823e */ /* 0x002fe200000000ff */
[--C-:B------:R-:W-:Y:S01]  /*18290*/  HADD2.F32 R3, -RZ, R12.reuse.H0_H0 ;  /* 0x2000000cff037230 */ /* 0x100fe20000004100 */
[----:B------:R-:W-:Y:S01]  /*182a0*/  SHF.R.S32.HI R9, RZ, 0x1f, R19 ;  /* 0x0000001fff097819 */ /* 0x000fe20000011413 */
[----:B------:R-:W-:Y:S01]  /*182b0*/  HADD2.F32 R12, -RZ, R12.H1_H1 ;  /* 0x3000000cff0c7230 */ /* 0x000fe20000004100 */
[----:B------:R-:W-:Y:S01]  /*182c0*/  ISETP.NE.AND P3, PT, R6, 0x40, PT ;  /* 0x000000400600780c */ /* 0x000fe20003f65270 */
[----:B------:R0:W-:Y:S01]  /*182d0*/  @!P0 STG.E desc[UR10][R4.64], R15 ;  /* 0x0000000f04008986 */ /* 0x0001e2000c10190a */
[----:B------:R-:W-:Y:S01]  /*182e0*/  ISETP.GE.U32.AND P0, PT, R19, UR6, PT ;  /* 0x0000000613007c0c */ /* 0x000fe2000bf06070 */
[----:B--2---:R-:W-:Y:S01]  /*182f0*/  @P2 FADD.FTZ R2, -R10, 1 ;  /* 0x3f8000000a022421 */ /* 0x004fe20000010100 */
[----:B------:R-:W-:Y:S01]  /*18300*/  @P2 FMUL.FTZ R10, R3, R10 ;  /* 0x0000000a030a2220 */ /* 0x000fe20000410000 */
[----:B------:R-:W-:Y:S01]  /*18310*/  @P2 FMUL.FTZ R11, R12, R11 ;  /* 0x0000000b0c0b2220 */ /* 0x000fe20000410000 */
[----:B------:R-:W-:Y:S01]  /*18320*/  ISETP.GE.OR.EX P0, PT, R9, UR7, P1, P0 ;  /* 0x0000000709007c0c */ /* 0x000fe20008f06700 */
[----:B------:R-:W-:Y:S01]  /*18330*/  @P2 FFMA.FTZ R13, R13, R2, 1 ;  /* 0x3f8000000d0d2423 */ /* 0x000fe20000010002 */
[----:B------:R-:W-:Y:S01]  /*18340*/  FFMA.FTZ R2, R0, R25, R7 ;  /* 0x0000001900027223 */ /* 0x000fe20000010007 */
[----:B------:R-:W-:-:S02]  /*18350*/  @P2 FMUL.FTZ R12, R11, R14 ;  /* 0x0000000e0b0c2220 */ /* 0x000fc40000410000 */
[----:B------:R-:W-:Y:S01]  /*18360*/  @P2 FMUL.FTZ R3, R10, R13 ;  /* 0x0000000d0a032220 */ /* 0x000fe20000410000 */
[----:B0-----:R-:W-:-:S03]  /*18370*/  FFMA.FTZ R5, R0, R24, R7 ;  /* 0x0000001800057223 */ /* 0x001fc60000010007 */
[----:B------:R-:W-:Y:S01]  /*18380*/  FFMA.FTZ R4, R3, R62, -R2 ;  /* 0x0000003e03047223 */ /* 0x000fe20000010802 */
[----:B------:R-:W-:-:S03]  /*18390*/  FFMA.FTZ R8, R12, R63, -R5 ;  /* 0x0000003f0c087223 */ /* 0x000fc60000010805 */
[----:B------:R-:W-:Y:S05]  /*183a0*/  @P0 BRA `(.L_x_1576) ;  /* 0x0000000000300947 */ /* 0x000fea0003800000 */
[----:B------:R-:W-:Y:S01]  /*183b0*/  MOV R2, R66 ;  /* 0x0000004200027202 */ /* 0x000fe20000000f00 */
[----:B------:R-:W-:Y:S01]  /*183c0*/  IMAD R5, R9, UR8, RZ ;  /* 0x0000000809057c24 */ /* 0x000fe2000f8e02ff */
[----:B------:R-:W-:Y:S01]  /*183d0*/  MOV R3, R65 ;  /* 0x0000004100037202 */ /* 0x000fe20000000f00 */
[----:B------:R-:W-:Y:S01]  /*183e0*/  FMUL.FTZ R9, R4, UR12 ;  /* 0x0000000c04097c20 */ /* 0x000fe20008410000 */
[----:B------:R-:W-:Y:S01]  /*183f0*/  FMUL.FTZ R8, R8, UR12 ;  /* 0x0000000c08087c20 */ /* 0x000fe20008410000 */
[C---:B------:R-:W-:Y:S02]  /*18400*/  IMAD R5, R19.reuse, UR9, R5 ;  /* 0x0000000913057c24 */ /* 0x040fe4000f8e0205 */
[----:B------:R-:W-:-:S05]  /*18410*/  IMAD.WIDE.U32 R2, R19, UR8, R2 ;  /* 0x0000000813027c25 */ /* 0x000fca000f8e0002 */
[----:B------:R-:W-:Y:S02]  /*18420*/  IADD3 R3, R3, R5, RZ ;  /* 0x0000000503037210 */ /* 0x000fe40007ffe0ff */
[----:B------:R-:W-:-:S04]  /*18430*/  LEA R4, P0, R2, UR18, 0x1 ;  /* 0x0000001202047c11 */ /* 0x000fc8000f8008ff */
[----:B------:R-:W-:Y:S02]  /*18440*/  LEA.HI.X R5, R2, UR19, R3, 0x1, P0 ;  /* 0x0000001302057c11 */ /* 0x000fe400080f0c03 */
[----:B------:R-:W-:-:S05]  /*18450*/  F2FP.F16.F32.PACK_AB R3, R8, R9 ;  /* 0x000000090803723e */ /* 0x000fca00000000ff */
[----:B------:R0:W-:Y:S02]  /*18460*/  STG.E desc[UR10][R4.64], R3 ;  /* 0x0000000304007986 */ /* 0x0001e4000c10190a */
.L_x_1576:
[----:B------:R-:W-:Y:S05]  /*18470*/  BSYNC B0 ;  /* 0x0000000000007941 */ /* 0x000fea0003800000 */
.L_x_1575:
        /* <DEDUP_REMOVED lines=10> */
.L_x_1491:
[----:B------:R-:W2:Y:S01]  /*18520*/  LDL R8, [R1+0x2c8] ;  /* 0x0002c80001087983 */ /* 0x000ea20000100800 */
[----:B------:R-:W1:Y:S01]  /*18530*/  LDC R6, c[0x0][0xc] ;  /* 0x00000300ff067b82 */ /* 0x000e620000000800 */
[----:B------:R-:W-:Y:S01]  /*18540*/  BSSY B0, `(.L_x_1579) ;  /* 0x0000017000007945 */ /* 0x000fe20003800000 */
[----:B0-----:R-:W0:Y:S06]  /*18550*/  S2R R5, SR_CTAID.Y ;  /* 0x0000000000057919 */ /* 0x001e2c0000002600 */
[----:B------:R-:W3:Y:S08]  /*18560*/  LDC R7, c[0x0][0x10] ;  /* 0x00000400ff077b82 */ /* 0x000ef00000000800 */
[----:B------:R-:W4:Y:S01]  /*18570*/  LDC.64 R2, c[0x0][0x258] ;  /* 0x00009600ff027b82 */ /* 0x000f220000000a00 */
[----:B-1----:R-:W-:-:S02]  /*18580*/  IADD3 R0, R6, -0x1, RZ ;  /* 0xffffffff06007810 */ /* 0x002fc40007ffe0ff */
[----:B------:R-:W-:Y:S02]  /*18590*/  ISETP.NE.AND P1, PT, R6, 0x1, PT ;  /* 0x000000010600780c */ /* 0x000fe40003f25270 */
[----:B------:R-:W-:Y:S02]  /*185a0*/  ISETP.NE.AND P0, PT, R0, UR13, PT ;  /* 0x0000000d00007c0c */ /* 0x000fe4000bf05270 */
[C---:B---3--:R-:W-:Y:S02]  /*185b0*/  IADD3 R4, R7.reuse, -0x1, RZ ;  /* 0xffffffff07047810 */ /* 0x048fe40007ffe0ff */
[----:B------:R-:W-:Y:S02]  /*185c0*/  SHF.L.U32 R0, R7, 0x1, RZ ;  /* 0x0000000107007819 */ /* 0x000fe400000006ff */
[----:B0-----:R-:W-:Y:S02]  /*185d0*/  ISETP.NE.OR P0, PT, R5, R4, P0 ;  /* 0x000000040500720c */ /* 0x001fe40000705670 */
[----:B------:R-:W-:-:S05]  /*185e0*/  SEL R5, R0, RZ, P1 ;  /* 0x000000ff00057207 */ /* 0x000fca0000800000 */
[----:B----4-:R-:W-:Y:S01]  /*185f0*/  IMAD.WIDE.U32 R2, R5, 0x4, R2 ;  /* 0x0000000405027825 */ /* 0x010fe200078e0002 */
[----:B--2---:R-:W-:-:S13]  /*18600*/  ISETP.NE.AND P2, PT, R8, RZ, PT ;  /* 0x000000ff0800720c */ /* 0x004fda0003f45270 */
[----:B------:R-:W-:Y:S05]  /*18610*/  @P2 BRA `(.L_x_1580) ;  /* 0x0000000000242947 */ /* 0x000fea0003800000 */
        /* <DEDUP_REMOVED lines=9> */
.L_x_1580:
[----:B------:R-:W-:Y:S05]  /*186b0*/  BSYNC B0 ;  /* 0x0000000000007941 */ /* 0x000fea0003800000 */
.L_x_1579:
[----:B------:R-:W-:Y:S05]  /*186c0*/  @P0 EXIT ;  /* 0x000000000000094d */ /* 0x000fea0003800000 */
[----:B------:R-:W-:Y:S05]  /*186d0*/  @P2 BRA `(.L_x_1581) ;  /* 0x0000000000202947 */ /* 0x000fea0003800000 */
[----:B------:R-:W-:-:S05]  /*186e0*/  IMAD R0, R6, R7, RZ ;  /* 0x0000000706007224 */ /* 0x000fca00078e02ff */
[----:B------:R-:W-:-:S13]  /*186f0*/  ISETP.NE.AND P0, PT, R0, -0x1, PT ;  /* 0xffffffff0000780c */ /* 0x000fda0003f05270 */
[----:B------:R-:W-:Y:S05]  /*18700*/  @!P0 BRA `(.L_x_1581) ;  /* 0x0000000000148947 */ /* 0x000fea0003800000 */
.L_x_1582:
[----:B0-----:R-:W2:Y:S04]  /*18710*/  LDG.E.STRONG.GPU R5, desc[UR10][R2.64] ;  /* 0x0000000a02057981 */ /* 0x001ea8000c1ef900 */
[----:B--2---:R-:W-:Y:S01]  /*18720*/  CCTL.IVALL ;  /* 0x00000000ff00798f */ /* 0x004fe20002000000 */
[----:B------:R-:W-:Y:S05]  /*18730*/  YIELD ;  /* 0x0000000000007946 */ /* 0x000fea0003800000 */
[----:B------:R-:W-:-:S13]  /*18740*/  ISETP.NE.AND P0, PT, R5, R0, PT ;  /* 0x000000000500720c */ /* 0x000fda0003f05270 */
[----:B------:R-:W-:Y:S05]  /*18750*/  @P0 BRA `(.L_x_1582) ;  /* 0xfffffffc00ec0947 */ /* 0x000fea000383ffff */
.L_x_1581:
[----:B------:R-:W-:Y:S05]  /*18760*/  WARPSYNC.ALL ;  /* 0x0000000000007948 */ /* 0x000fea0003800000 */
[----:B------:R-:W2:Y:S01]  /*18770*/  LDL R4, [R1+0x2c8] ;  /* 0x0002c80001047983 */ /* 0x000ea20000100800 */
[----:B------:R-:W1:Y:S08]  /*18780*/  LDC.64 R22, c[0x0][0x288] ;  /* 0x0000a200ff167b82 */ /* 0x000e700000000a00 */
[----:B------:R-:W-:Y:S01]  /*18790*/  BAR.SYNC.DEFER_BLOCKING 0x0 ;  /* 0x0000000000007b1d */ /* 0x000fe20000010000 */
[----:B-1----:R-:W-:-:S04]  /*187a0*/  LEA.HI R0, P0, R23, R22, RZ, 0x1 ;  /* 0x0000001617007211 */ /* 0x002fc800078108ff */
[----:B0-----:R-:W-:-:S04]  /*187b0*/  IADD3.X R3, RZ, R23, RZ, P0, !PT ;  /* 0x00000017ff037210 */ /* 0x001fc800007fe4ff */
[--C-:B------:R-:W-:Y:S02]  /*187c0*/  SHF.R.S64 R25, R0, 0x1, R3.reuse ;  /* 0x0000000100197819 */ /* 0x100fe40000001003 */
[----:B------:R-:W-:Y:S02]  /*187d0*/  SHF.R.S32.HI R24, RZ, 0x1, R3 ;  /* 0x00000001ff187819 */ /* 0x000fe40000011403 */
[----:B--2---:R-:W-:Y:S02]  /*187e0*/  SHF.R.S32.HI R0, RZ, 0x1f, R4 ;  /* 0x0000001fff007819 */ /* 0x004fe40000011404 */
        /* <DEDUP_REMOVED lines=12> */
[----:B------:R-:W-:-:S02]  /*188b0*/  MOV R0, R4 ;  /* 0x0000000400007202 */ /* 0x000fc40000000f00 */
[----:B------:R-:W-:Y:S02]  /*188c0*/  IADD3.X R5, RZ, R5, RZ, P0, !PT ;  /* 0x00000005ff057210 */ /* 0x000fe400007fe4ff */
[----:B------:R-:W-:Y:S02]  /*188d0*/  SHF.L.U64.HI R31, R25, 0x2, R24 ;  /* 0x00000002191f7819 */ /* 0x000fe40000010218 */
[--C-:B------:R-:W-:Y:S02]  /*188e0*/  SHF.R.S64 R27, R2, 0x1, R5.reuse ;  /* 0x00000001021b7819 */ /* 0x100fe40000001005 */
[----:B------:R-:W-:-:S04]  /*188f0*/  SHF.R.S32.HI R2, RZ, 0x1, R5 ;  /* 0x00000001ff027819 */ /* 0x000fc80000011405 */
[----:B------:R-:W-:-:S07]  /*18900*/  SHF.L.U64.HI R29, R27, 0x2, R2 ;  /* 0x000000021b1d7819 */ /* 0x000fce0000010202 */
.L_x_1583:
[C---:B------:R-:W-:Y:S01]  /*18910*/  LEA R6, P0, R0.reuse, UR4, 0x2 ;  /* 0x0000000400067c11 */ /* 0x040fe2000f8010ff */
[----:B--2---:R-:W2:Y:S03]  /*18920*/  LDL.LU R26, [R1+0x2c8] ;  /* 0x0002c800011a7983 */ /* 0x004ea60000300800 */
[----:B------:R-:W-:Y:S02]  /*18930*/  LEA.HI.X R7, R0, UR5, R7, 0x2, P0 ;  /* 0x0000000500077c11 */ /* 0x000fe400080f1407 */
[-C--:B------:R-:W-:Y:S02]  /*18940*/  LEA R8, P0, R25, R6.reuse, 0x2 ;  /* 0x0000000619087211 */ /* 0x080fe400078010ff */
[-C--:B------:R-:W-:Y:S01]  /*18950*/  LEA R12, P1, R22, R6.reuse, 0x2 ;  /* 0x00000006160c7211 */ /* 0x080fe200078210ff */
[----:B------:R3:W4:Y:S01]  /*18960*/  LDG.E R18, desc[UR10][R6.64] ;  /* 0x0000000a06127981 */ /* 0x000722000c1e1900 */
[----:B------:R-:W-:-:S02]  /*18970*/  LEA R10, P2, R27, R6, 0x2 ;  /* 0x000000061b0a7211 */ /* 0x000fc400078410ff */
[----:B------:R-:W-:Y:S02]  /*18980*/  IADD3.X R9, R7, R31, RZ, P0, !PT ;  /* 0x0000001f07097210 */ /* 0x000fe400007fe4ff */
[----:B------:R-:W-:Y:S02]  /*18990*/  IADD3.X R13, R23, R7, RZ, P1, !PT ;  /* 0x00000007170d7210 */ /* 0x000fe40000ffe4ff */
[----:B------:R-:W-:Y:S01]  /*189a0*/  IADD3.X R11, R7, R29, RZ, P2, !PT ;  /* 0x0000001d070b7210 */ /* 0x000fe200017fe4ff */
[----:B------:R-:W4:Y:S04]  /*189b0*/  LDG.E R19, desc[UR10][R8.64] ;  /* 0x0000000a08137981 */ /* 0x000f28000c1e1900 */
[----:B------:R-:W5:Y:S04]  /*189c0*/  LDG.E R20, desc[UR10][R12.64] ;  /* 0x0000000a0c147981 */ /* 0x000f68000c1e1900 */
[----:B------:R-:W5:Y:S01]  /*189d0*/  LDG.E R21, desc[UR10][R10.64] ;  /* 0x0000000a0a157981 */ /* 0x000f62000c1e1900 */
[----:B--2---:R-:W-:-:S02]  /*189e0*/  SHF.L.U32 R5, R26, 0x1, RZ ;  /* 0x000000011a057819 */ /* 0x004fc400000006ff */
[----:B------:R-:W-:-:S03]  /*189f0*/  IADD3 R0, R26, 0x1e0, RZ ;  /* 0x000001e01a007810 */ /* 0x000fc60007ffe0ff */
[----:B0-----:R-:W-:-:S04]  /*18a00*/  IMAD.WIDE R2, R5, 0x4, R14 ;  /* 0x0000000405027825 */ /* 0x001fc800078e020e */
[----:B-1----:R-:W-:Y:S01]  /*18a10*/  IMAD.WIDE R4, R5, 0x4, R16 ;  /* 0x0000000405047825 */ /* 0x002fe200078e0210 */
[----:B------:R2:W-:Y:S01]  /*18a20*/  STL [R1+0x2c8], R0 ;  /* 0x0002c80001007387 */ /* 0x0005e20000100800 */
[----:B------:R-:W-:Y:S02]  /*18a30*/  ISETP.GT.U32.AND P0, PT, R25, R0, PT ;  /* 0x000000001900720c */ /* 0x000fe40003f04070 */
[----:B---3--:R-:W-:Y:S01]  /*18a40*/  SHF.R.S32.HI R7, RZ, 0x1f, R0 ;  /* 0x0000001fff077819 */ /* 0x008fe20000011400 */
[----:B----4-:R2:W-:Y:S03]  /*18a50*/  STG.E.64 desc[UR10][R2.64], R18 ;  /* 0x0000001202007986 */ /* 0x0105e6000c101b0a */
[----:B------:R-:W-:Y:S01]  /*18a60*/  ISETP.GT.AND.EX P0, PT, R24, R7, PT, P0 ;  /* 0x000000071800720c */ /* 0x000fe20003f04300 */
[----:B-----5:R2:W-:-:S12]  /*18a70*/  STG.E.64 desc[UR10][R4.64], R20 ;  /* 0x0000001404007986 */ /* 0x0205d8000c101b0a */
[----:B------:R-:W-:Y:S05]  /*18a80*/  @P0 BRA `(.L_x_1583) ;  /* 0xfffffffc00a00947 */ /* 0x000fea000383ffff */
[----:B------:R-:W-:Y:S05]  /*18a90*/  EXIT ;  /* 0x000000000000794d */ /* 0x000fea0003800000 */
.L_x_1584:
        /* <DEDUP_REMOVED lines=14> */
.L_x_5609:


//--------------------- .text._Z35group_norm_nhwc_bwd_one_pass_kernelI11Fp16IOBf16WLi64ELi120ELi480EEv26Group_norm_nhwc_bwd_params --------------------------
	.section	.text._Z35group_norm_nhwc_bwd_one_pass_kernelI11Fp16IOBf16WLi64ELi120ELi480EEv26Group_norm_nhwc_bwd_params,"ax",@progbits
	.align	128
        .global         _Z35group_norm_nhwc_bwd_one_pass_kernelI11Fp16IOBf16WLi64ELi120ELi480EEv26Group_norm_nhwc_bwd_params
        .type           _Z35group_norm_nhwc_bwd_one_pass_kernelI11Fp16IOBf16WLi64ELi120ELi480EEv26Group_norm_nhwc_bwd_params,@function
        .size           _Z35group_norm_nhwc_bwd_one_pass_kernelI11Fp16IOBf16WLi64ELi120ELi480EEv26Group_norm_nhwc_bwd_params,(.L_x_5610 - _Z35group_norm_nhwc_bwd_one_pass_kernelI11Fp16IOBf16WLi64ELi120ELi480EEv26Group_norm_nhwc_bwd_params)
        .other          _Z35group_norm_nhwc_bwd_one_pass_kernelI11Fp16IOBf16WLi64ELi120ELi480EEv26Group_norm_nhwc_bwd_params,@"STO_CUDA_ENTRY STV_DEFAULT"
_Z35group_norm_nhwc_bwd_one_pass_kernelI11Fp16IOBf16WLi64ELi120ELi480EEv26Group_norm_nhwc_bwd_params:
.text._Z35group_norm_nhwc_bwd_one_pass_kernelI11Fp16IOBf16WLi64ELi120ELi480EEv26Group_norm_nhwc_bwd_params:
        /* <DEDUP_REMOVED lines=13> */
[----:B------:R-:W-:Y:S01]  /*00d0*/  UMOV UR5, 0x400 ;  /* 0x0000040000057882 */ /* 0x000fe20000000000 */
[----:B------:R-:W-:Y:S01]  /*00e0*/  LOP3.LUT R50, R50, 0xfffffffd, RZ, 0xc0, !PT ;  /* 0xfffffffd32327812 */ /* 0x000fe200078ec0ff */
[----:B------:R-:W-:Y:S01]  /*00f0*/  HFMA2.MMA R45, -RZ, RZ, 0, 0 ;  /* 0x00000000ff2d7435 */ /* 0x000fe200000001ff */
[----:B------:R-:W-:Y:S01]  /*0100*/  SHF.R.U32.HI R2, RZ, 0x5, R3 ;  /* 0x00000005ff027819 */ /* 0x000fe20000011603 */
[----:B------:R-:W0:Y:S08]  /*0110*/  LDC R47, c[0x0][0x2ac] ;  /* 0x0000ab00ff2f7b82 */ /* 0x000e300000000800 */
[----:B------:R-:W1:Y:S08]  /*0120*/  LDC.64 R8, c[0x0][0x288] ;  /* 0x0000a200ff087b82 */ /* 0x000e700000000a00 */
[----:B------:R-:W2:Y:S01]  /*0130*/  S2UR UR6, SR_CgaCtaId ;  /* 0x00000000000679c3 */ /* 0x000ea20000008800 */
[----:B0-----:R-:W-:-:S05]  /*0140*/  IMAD R47, R47, UR7, R2 ;  /* 0x000000072f2f7c24 */ /* 0x001fca000f8e0202 */
[C---:B------:R-:W-:Y:S02]  /*0150*/  IADD3 R2, R47.reuse, 0x10, RZ ;  /* 0x000000102f027810 */ /* 0x040fe40007ffe0ff */
[C---:B------:R-:W-:Y:S02]  /*0160*/  IADD3 R46, R47.reuse, 0x18, RZ ;  /* 0x000000182f2e7810 */ /* 0x040fe40007ffe0ff */
[C---:B------:R-:W-:Y:S02]  /*0170*/  IADD3 R0, R47.reuse, 0x8, RZ ;  /* 0x000000082f007810 */ /* 0x040fe40007ffe0ff */
[----:B------:R-:W-:Y:S02]  /*0180*/  IADD3 R3, R47, 0x20, RZ ;  /* 0x000000202f037810 */ /* 0x000fe40007ffe0ff */
[----:B------:R-:W-:Y:S02]  /*0190*/  ISETP.LT.U32.AND P4, PT, R2, UR10, PT ;  /* 0x0000000a02007c0c */ /* 0x000fe4000bf81070 */
[----:B------:R-:W-:Y:S01]  /*01a0*/  SHF.R.S32.HI R2, RZ, 0x1f, R2 ;  /* 0x0000001fff027819 */ /* 0x000fe20000011402 */
[----:B--2---:R-:W-:Y:S01]  /*01b0*/  ULEA UR5, UR6, UR5, 0x18 ;  /* 0x0000000506057291 */ /* 0x004fe2000f8ec03f */
[----:B------:R-:W-:-:S02]  /*01c0*/  ISETP.LT.U32.AND P3, PT, R46, UR10, PT ;  /* 0x0000000a2e007c0c */ /* 0x000fc4000bf61070 */
[----:B------:R-:W-:Y:S02]  /*01d0*/  SHF.R.S32.HI R4, RZ, 0x1f, R46 ;  /* 0x0000001fff047819 */ /* 0x000fe4000001142e */
[----:B------:R-:W-:Y:S02]  /*01e0*/  ISETP.LT.U32.AND P5, PT, R0, UR10, PT ;  /* 0x0000000a00007c0c */ /* 0x000fe4000bfa1070 */
[----:B------:R-:W-:Y:S02]  /*01f0*/  SHF.R.S32.HI R0, RZ, 0x1f, R0 ;  /* 0x0000001fff007819 */ /* 0x000fe40000011400 */
[----:B------:R-:W-:Y:S02]  /*0200*/  ISETP.LT.U32.AND P2, PT, R3, UR10, PT ;  /* 0x0000000a03007c0c */ /* 0x000fe4000bf41070 */
[----:B------:R-:W-:Y:S02]  /*0210*/  SHF.R.S32.HI R3, RZ, 0x1f, R3 ;  /* 0x0000001fff037819 */ /* 0x000fe40000011403 */
[----:B------:R-:W-:-:S02]  /*0220*/  ISETP.LT.AND.EX P4, PT, R2, UR11, !P1, P4 ;  /* 0x0000000b02007c0c */ /* 0x000fc4000cf81340 */
[----:B------:R-:W-:Y:S01]  /*0230*/  ISETP.LT.AND.EX P3, PT, R4, UR11, !P1, P3 ;  /* 0x0000000b04007c0c */ /* 0x000fe2000cf61330 */
[----:B-1----:R-:W-:Y:S01]  /*0240*/  IMAD.WIDE.U32 R4, R8, 0x3, RZ ;  /* 0x0000000308047825 */ /* 0x002fe200078e00ff */
[----:B------:R-:W-:Y:S02]  /*0250*/  IADD3 R2, R47, 0x28, RZ ;  /* 0x000000282f027810 */ /* 0x000fe40007ffe0ff */
[----:B------:R-:W-:Y:S02]  /*0260*/  LEA R7, R9, R9, 0x1 ;  /* 0x0000000909077211 */ /* 0x000fe400078e08ff */
[----:B------:R-:W-:Y:S02]  /*0270*/  ISETP.LT.AND.EX P5, PT, R0, UR11, !P1, P5 ;  /* 0x0000000b00007c0c */ /* 0x000fe4000cfa1350 */
[----:B------:R-:W-:Y:S02]  /*0280*/  ISETP.LT.AND.EX P2, PT, R3, UR11, !P1, P2 ;  /* 0x0000000b03007c0c */ /* 0x000fe4000cf41320 */
[----:B------:R-:W-:-:S02]  /*0290*/  ISETP.LT.U32.AND P6, PT, R47, UR10, PT ;  /* 0x0000000a2f007c0c */ /* 0x000fc4000bfc1070 */
[----:B------:R-:W-:Y:S02]  /*02a0*/  SHF.R.S32.HI R0, RZ, 0x1f, R47 ;  /* 0x0000001fff007819 */ /* 0x000fe4000001142f */
[----:B------:R-:W-:Y:S02]  /*02b0*/  ISETP.LT.U32.AND P0, PT, R2, UR10, PT ;  /* 0x0000000a02007c0c */ /* 0x000fe4000bf01070 */
[----:B------:R-:W-:Y:S02]  /*02c0*/  SHF.R.S32.HI R3, RZ, 0x1f, R2 ;  /* 0x0000001fff037819 */ /* 0x000fe40000011402 */
[----:B------:R-:W-:Y:S01]  /*02d0*/  IADD3 R7, R5, R7, RZ ;  /* 0x0000000705077210 */ /* 0x000fe20007ffe0ff */
[----:B------:R-:W0:Y:S01]  /*02e0*/  S2R R2, SR_LANEID ;  /* 0x0000000000027919 */ /* 0x000e220000000000 */
        /* <DEDUP_REMOVED lines=16> */
[----:B0-----:R-:W-:-:S07]  /*03f0*/  SHF.L.U64.HI R7, R4, 0x2, R7 ;  /* 0x0000000204077819 */ /* 0x001fce0000010207 */
.L_x_1636:
[----:B------:R-:W0:Y:S01]  /*0400*/  LDC R15, c[0x0][0x2a0] ;  /* 0x0000a800ff0f7b82 */ /* 0x000e220000000800 */
[----:B------:R-:W-:Y:S01]  /*0410*/  IABS R13, R48 ;  /* 0x00000030000d7213 */ /* 0x000fe20000000000 */
[----:B------:R-:W-:Y:S01]  /*0420*/  ULDC.64 UR10, c[0x0][0x298] ;  /* 0x0000a600000a7ab9 */ /* 0x000fe20000000a00 */
[----:B------:R-:W-:Y:S02]  /*0430*/  LOP3.LUT P6, RZ, R50, 0x2, RZ, 0xc0, !PT ;  /* 0x0000000232ff7812 */ /* 0x000fe400078cc0ff */
[C---:B------:R-:W-:Y:S02]  /*0440*/  IADD3 R19, R47.reuse, 0x8, RZ ;  /* 0x000000082f137810 */ /* 0x040fe40007ffe0ff */
[----:B------:R-:W-:Y:S01]  /*0450*/  IADD3 R43, R47, 0x38, RZ ;  /* 0x000000382f2b7810 */ /* 0x000fe20007ffe0ff */
[----:B------:R-:W1:Y:S01]  /*0460*/  @P5 LDC.64 R38, c[0x0][0x230] ;  /* 0x00008c00ff265b82 */ /* 0x000e620000000a00 */
[----:B------:R-:W-:-:S07]  /*0470*/  SHF.R.S32.HI R17, RZ, 0x1f, R19 ;  /* 0x0000001fff117819 */ /* 0x000fce0000011413 */
        /* <DEDUP_REMOVED lines=9> */
[----:B---3--:R-:W-:-:S02]  /*0510*/  IADD3 R8, R10, 0xffffffe, RZ ;  /* 0x0ffffffe0a087810 */ /* 0x008fc40007ffe0ff */
[----:B------:R-:W-:Y:S02]  /*0520*/  LOP3.LUT R10, RZ, R15, RZ, 0x33, !PT ;  /* 0x0000000fff0a7212 */ /* 0x000fe400078e33ff */
[----:B------:R3:W1:Y:S03]  /*0530*/  F2I.FTZ.U32.TRUNC.NTZ R9, R8 ;  /* 0x0000000800097305 */ /* 0x000666000021f000 */
[----:B------:R-:W4:Y:S01]  /*0540*/  @P3 LDC.64 R24, c[0x0][0x228] ;  /* 0x00008a00ff183b82 */ /* 0x000f220000000a00 */
[----:B---3--:R-:W-:-:S07]  /*0550*/  MOV R8, RZ ;  /* 0x000000ff00087202 */ /* 0x008fce0000000f00 */
[----:B------:R-:W3:Y:S01]  /*0560*/  @P2 LDC.64 R22, c[0x0][0x230] ;  /* 0x00008c00ff162b82 */ /* 0x000ee20000000a00 */
[----:B-1----:R-:W-:-:S05]  /*0570*/  IADD3 R11, RZ, -R9, RZ ;  /* 0x80000009ff0b7210 */ /* 0x002fca0007ffe0ff */
[----:B------:R-:W-:-:S04]  /*0580*/  IMAD R11, R11, R12, RZ ;  /* 0x0000000c0b0b7224 */ /* 0x000fc800078e02ff */
[----:B------:R-:W-:-:S06]  /*0590*/  IMAD.HI.U32 R9, R9, R11, R8 ;  /* 0x0000000b09097227 */ /* 0x000fcc00078e0008 */
        /* <DEDUP_REMOVED lines=10> */
[----:B------:R-:W1:Y:S01]  /*0640*/  S2R R12, SR_TID.X ;  /* 0x00000000000c7919 */ /* 0x000e620000002100 */
[----:B------:R-:W-:-:S10]  /*0650*/  LOP3.LUT R8, R48, R15, RZ, 0x3c, !PT ;  /* 0x0000000f30087212 */ /* 0x000fd400078e3cff */
[----:B------:R-:W-:Y:S02]  /*0660*/  @P0 IADD3 R11, R11, 0x1, RZ ;  /* 0x000000010b0b0810 */ /* 0x000fe40007ffe0ff */
[----:B------:R-:W-:-:S13]  /*0670*/  ISETP.GE.AND P0, PT, R48, RZ, PT ;  /* 0x000000ff3000720c */ /* 0x000fda0003f06270 */
[----:B------:R-:W-:Y:S02]  /*0680*/  @!P0 IADD3 R55, -R55, RZ, RZ ;  /* 0x000000ff37378210 */ /* 0x000fe40007ffe1ff */
[----:B------:R-:W-:Y:S01]  /*0690*/  ISETP.GE.AND P0, PT, R8, RZ, PT ;  /* 0x000000ff0800720c */ /* 0x000fe20003f06270 */
[----:B-1----:R-:W-:-:S05]  /*06a0*/  IMAD.WIDE.U32 R8, R12, -0x77777777, RZ ;  /* 0x888888890c087825 */ /* 0x002fca00078e00ff */
[----:B------:R-:W-:-:S07]  /*06b0*/  SHF.R.U32.HI R9, RZ, 0x5, R9 ;  /* 0x00000005ff097819 */ /* 0x000fce0000011609 */
[----:B------:R-:W-:Y:S01]  /*06c0*/  @!P0 IADD3 R11, -R11, RZ, RZ ;  /* 0x000000ff0b0b8210 */ /* 0x000fe20007ffe1ff */
[----:B------:R-:W-:Y:S01]  /*06d0*/  IMAD R28, R9, -0x3c, R12 ;  /* 0xffffffc4091c7824 */ /* 0x000fe200078e020c */
[----:B------:R-:W-:Y:S01]  /*06e0*/  ISETP.NE.AND P0, PT, R15, RZ, PT ;  /* 0x000000ff0f00720c */ /* 0x000fe20003f05270 */
[----:B------:R-:W1:Y:S03]  /*06f0*/  @P6 LDC.64 R8, c[0x0][0x288] ;  /* 0x0000a200ff086b82 */ /* 0x000e660000000a00 */
[----:B------:R-:W-:Y:S02]  /*0700*/  SEL R55, R10, R55, !P0 ;  /* 0x000000370a377207 */ /* 0x000fe40004000000 */
[----:B------:R-:W-:Y:S02]  /*0710*/  SHF.L.U32 R28, R28, 0x1, RZ ;  /* 0x000000011c1c7819 */ /* 0x000fe400000006ff */
[----:B------:R-:W-:Y:S01]  /*0720*/  SEL R13, R10, R11, !P0 ;  /* 0x0000000b0a0d7207 */ /* 0x000fe20004000000 */
[----:B------:R-:W-:Y:S01]  /*0730*/  IMAD R15, R55, 0x78, RZ ;  /* 0x00000078370f7824 */ /* 0x000fe200078e02ff */
[----:B------:R-:W-:-:S02]  /*0740*/  SHF.R.S32.HI R10, RZ, 0x1f, R28 ;  /* 0x0000001fff0a7819 */ /* 0x000fc4000001141c */
[----:B------:R-:W-:Y:S02]  /*0750*/  SHF.R.S32.HI R12, RZ, 0x1f, R13 ;  /* 0x0000001fff0c7819 */ /* 0x000fe4000001140d */
[----:B------:R-:W-:-:S03]  /*0760*/  IADD3 R56, P0, R28, R15, RZ ;  /* 0x0000000f1c387210 */ /* 0x000fc60007f1e0ff */
[----:B------:R-:W-:Y:S01]  /*0770*/  IMAD R12, R12, UR10, RZ ;  /* 0x0000000a0c0c7c24 */ /* 0x000fe2000f8e02ff */
[----:B------:R-:W-:Y:S02]  /*0780*/  LEA.HI.X.SX32 R57, R15, R10, 0x1, P0 ;  /* 0x0000000a0f397211 */ /* 0x000fe400000f0eff */
[----:B------:R-:W2:Y:S01]  /*0790*/  @P5 LDC.64 R10, c[0x0][0x288] ;  /* 0x0000a200ff0a5b82 */ /* 0x000ea20000000a00 */
[C---:B------:R-:W-:Y:S02]  /*07a0*/  IMAD R59, R13.reuse, UR11, R12 ;  /* 0x0000000b0d3b7c24 */ /* 0x040fe4000f8e020c */
[----:B------:R-:W-:Y:S01]  /*07b0*/  IMAD.WIDE.U32 R56, R13, UR10, R56 ;  /* 0x0000000a0d387c25 */ /* 0x000fe2000f8e0038 */
[----:B------:R-:W-:-:S03]  /*07c0*/  ULDC.64 UR10, c[0x0][0x290] ;  /* 0x0000a400000a7ab9 */ /* 0x000fc60000000a00 */
[----:B-1----:R-:W-:Y:S01]  /*07d0*/  @P6 IMAD R12, R0, R8, RZ ;  /* 0x00000008000c6224 */ /* 0x002fe200078e02ff */
[----:B------:R-:W-:Y:S02]  /*07e0*/  IADD3 R59, R57, R59, RZ ;  /* 0x0000003b393b7210 */ /* 0x000fe40007ffe0ff */
[----:B------:R-:W-:Y:S01]  /*07f0*/  @P6 MOV R58, R56 ;  /* 0x00000038003a6202 */ /* 0x000fe20000000f00 */
[----:B------:R-:W-:-:S04]  /*0800*/  @P6 IMAD R15, R47, R9, R12 ;  /* 0x000000092f0f6224 */ /* 0x000fc800078e020c */
        /* <DEDUP_REMOVED lines=10> */
[----:B------:R-:W-:-:S03]  /*08b0*/  @P5 IMAD.WIDE.U32 R10, R19, R10, R12 ;  /* 0x0000000a130a5225 */ /* 0x000fc600078e000c */
[----:B------:R-:W-:Y:S01]  /*08c0*/  @P6 IADD3.X R53, R14, R53, RZ, P0, !PT ;  /* 0x000000350e356210 */ /* 0x000fe200007fe4ff */
[----:B------:R-:W2:Y:S01]  /*08d0*/  @P3 LDC.64 R12, c[0x0][0x288] ;  /* 0x0000a200ff0c3b82 */ /* 0x000ea20000000a00 */
[----:B0-----:R-:W-:Y:S02]  /*08e0*/  @P6 IADD3 R40, P0, R15, R40, RZ ;  /* 0x000000280f286210 */ /* 0x001fe40007f1e0ff */
[----:B------:R-:W-:Y:S02]  /*08f0*/  @P5 IADD3 R15, R11, R17, RZ ;  /* 0x000000110b0f5210 */ /* 0x000fe40007ffe0ff */
[----:B------:R-:W-:Y:S02]  /*0900*/  IADD3 R19, R47, 0x10, RZ ;  /* 0x000000102f137810 */ /* 0x000fe40007ffe0ff */
[----:B------:R-:W-:Y:S02]  /*0910*/  @P5 SHF.L.U64.HI R16, R10, 0x1, R15 ;  /* 0x000000010a105819 */ /* 0x000fe4000001020f */
[----:B------:R-:W-:-:S02]  /*0920*/  SHF.R.S32.HI R15, RZ, 0x1f, R19 ;  /* 0x0000001fff0f7819 */ /* 0x000fc40000011413 */
[----:B------:R-:W-:Y:S02]  /*0930*/  @P5 SHF.L.U32 R11, R10, 0x1, RZ ;  /* 0x000000010a0b5819 */ /* 0x000fe400000006ff */
[----:B------:R-:W-:Y:S01]  /*0940*/  @P6 IADD3.X R41, R14, R41, RZ, P0, !PT ;  /* 0x000000290e296210 */ /* 0x000fe200007fe4ff */
[----:B-1----:R-:W-:Y:S01]  /*0950*/  @P4 IMAD R10, R15, R8, RZ ;  /* 0x000000080f0a4224 */ /* 0x002fe200078e02ff */
[----:B------:R-:W-:Y:S02]  /*0960*/  @P5 IADD3 R38, P0, R11, R38, RZ ;  /* 0x000000260b265210 */ /* 0x000fe40007f1e0ff */
[----:B------:R-:W-:Y:S01]  /*0970*/  @P4 MOV R14, R56 ;  /* 0x00000038000e4202 */ /* 0x000fe20000000f00 */
[----:B------:R-:W-:Y:S01]  /*0980*/  @P4 IMAD R17, R19, R9, R10 ;  /* 0x0000000913114224 */ /* 0x000fe200078e020a */
[----:B------:R-:W-:Y:S02]  /*0990*/  @P4 MOV R15, R59 ;  /* 0x0000003b000f4202 */ /* 0x000fe40000000f00 */
[----:B------:R-:W-:-:S02]  /*09a0*/  @P5 IADD3.X R39, R16, R39, RZ, P0, !PT ;  /* 0x0000002710275210 */ /* 0x000fc400007fe4ff */
[----:B----4-:R-:W-:Y:S01]  /*09b0*/  @P5 IADD3 R36, P0, R11, R36, RZ ;  /* 0x000000240b245210 */ /* 0x010fe20007f1e0ff */
[----:B------:R-:W-:Y:S01]  /*09c0*/  @P4 IMAD.WIDE.U32 R8, R19, R8, R14 ;  /* 0x0000000813084225 */ /* 0x000fe200078e000e */
[----:B------:R-:W0:Y:S01]  /*09d0*/  @P2 LDC.64 R10, c[0x0][0x288] ;  /* 0x0000a200ff0a2b82 */ /* 0x000e220000000a00 */
[----:B------:R-:W-:Y:S02]  /*09e0*/  SHF.R.S32.HI R15, RZ, 0x1f, R46 ;  /* 0x0000001fff0f7819 */ /* 0x000fe4000001142e */
[----:B------:R-:W-:Y:S02]  /*09f0*/  @P5 IADD3.X R37, R16, R37, RZ, P0, !PT ;  /* 0x0000002510255210 */ /* 0x000fe400007fe4ff */
[----:B------:R-:W-:Y:S01]  /*0a00*/  @P4 IADD3 R9, R9, R17, RZ ;  /* 0x0000001109094210 */ /* 0x000fe20007ffe0ff */
[----:B--2---:R-:W-:Y:S01]  /*0a10*/  @P3 IMAD R14, R15, R12, RZ ;  /* 0x0000000c0f0e3224 */ /* 0x004fe200078e02ff */
[----:B------:R-:W-:Y:S02]  /*0a20*/  @P3 MOV R15, R59 ;  /* 0x0000003b000f3202 */ /* 0x000fe40000000f00 */
[----:B------:R-:W-:Y:S01]  /*0a30*/  IADD3 R17, R47, 0x20, RZ ;  /* 0x000000202f117810 */ /* 0x000fe20007ffe0ff */
[----:B------:R-:W-:Y:S01]  /*0a40*/  @P3 IMAD R21, R46, R13, R14 ;  /* 0x0000000d2e153224 */ /* 0x000fe200078e020e */
[----:B------:R-:W-:-:S02]  /*0a50*/  @P3 MOV R14, R56 ;  /* 0x00000038000e3202 */ /* 0x000fc40000000f00 */
[C---:B------:R-:W-:Y:S02]  /*0a60*/  @P4 SHF.L.U32 R19, R8.reuse, 0x1, RZ ;  /* 0x0000000108134819 */ /* 0x040fe400000006ff */
[----:B------:R-:W-:Y:S01]  /*0a70*/  @P4 SHF.L.U64.HI R16, R8, 0x1, R9 ;  /* 0x0000000108104819 */ /* 0x000fe20000010209 */
[----:B------:R-:W-:Y:S01]  /*0a80*/  @P3 IMAD.WIDE.U32 R12, R46, R12, R14 ;  /* 0x0000000c2e0c3225 */ /* 0x000fe200078e000e */
[----:B------:R-:W1:Y:S01]  /*0a90*/  @P1 LDC.64 R8, c[0x0][0x288] ;  /* 0x0000a200ff081b82 */ /* 0x000e620000000a00 */
[----:B------:R-:W-:Y:S02]  /*0aa0*/  SHF.R.S32.HI R15, RZ, 0x1f, R17 ;  /* 0x0000001fff0f7819 */ /* 0x000fe40000011411 */
[----:B------:R-:W-:Y:S02]  /*0ab0*/  @P4 IADD3 R34, P0, R19, R34, RZ ;  /* 0x0000002213224210 */ /* 0x000fe40007f1e0ff */
[----:B------:R-:W-:Y:S01]  /*0ac0*/  @P3 IADD3 R13, R13, R21, RZ ;  /* 0x000000150d0d3210 */ /* 0x000fe20007ffe0ff */
[----:B0-----:R-:W-:Y:S01]  /*0ad0*/  @P2 IMAD R18, R15, R10, RZ ;  /* 0x0000000a0f122224 */ /* 0x001fe200078e02ff */
[C---:B------:R-:W-:Y:S01]  /*0ae0*/  @P3 SHF.L.U32 R15, R12.reuse, 0x1, RZ ;  /* 0x000000010c0f3819 */ /* 0x040fe200000006ff */
[----:B------:R-:W0:Y:S01]  /*0af0*/  @P2 LDC.64 R20, c[0x0][0x228] ;  /* 0x00008a00ff142b82 */ /* 0x000e220000000a00 */
[----:B------:R-:W-:Y:S01]  /*0b00*/  @P3 SHF.L.U64.HI R14, R12, 0x1, R13 ;  /* 0x000000010c0e3819 */ /* 0x000fe2000001020d */
[----:B------:R-:W-:Y:S01]  /*0b10*/  @P2 IMAD R29, R17, R11, R18 ;  /* 0x0000000b111d2224 */ /* 0x000fe200078e0212 */
[----:B------:R-:W-:-:S02]  /*0b20*/  @P2 MOV R12, R56 ;  /* 0x00000038000c2202 */ /* 0x000fc40000000f00 */
[----:B------:R-:W-:Y:S02]  /*0b30*/  @P2 MOV R13, R59 ;  /* 0x0000003b000d2202 */ /* 0x000fe40000000f00 */
[C---:B------:R-:W-:Y:S02]  /*0b40*/  @P4 IADD3.X R35, R16.reuse, R35, RZ, P0, !PT ;  /* 0x0000002310234210 */ /* 0x040fe400007fe4ff */
[----:B------:R-:W-:Y:S01]  /*0b50*/  @P4 IADD3 R32, P0, R19, R32, RZ ;  /* 0x0000002013204210 */ /* 0x000fe20007f1e0ff */
[----:B------:R-:W-:Y:S01]  /*0b60*/  @P2 IMAD.WIDE.U32 R10, R17, R10, R12 ;  /* 0x0000000a110a2225 */ /* 0x000fe200078e000c */
[----:B------:R-:W2:Y:S01]  /*0b70*/  @P1 LDC.64 R18, c[0x0][0x230] ;  /* 0x00008c00ff121b82 */ /* 0x000ea20000000a00 */
[----:B------:R-:W-:Y:S02]  /*0b80*/  IADD3 R13, R47, 0x28, RZ ;  /* 0x000000282f0d7810 */ /* 0x000fe40007ffe0ff */
[----:B------:R-:W-:Y:S02]  /*0b90*/  @P4 IADD3.X R33, R16, R33, RZ, P0, !PT ;  /* 0x0000002110214210 */ /* 0x000fe400007fe4ff */
[----:B------:R-:W-:-:S02]  /*0ba0*/  @P3 IADD3 R26, P0, R15, R26, RZ ;  /* 0x0000001a0f1a3210 */ /* 0x000fc40007f1e0ff */
[----:B------:R-:W-:Y:S01]  /*0bb0*/  @P2 IADD3 R11, R11, R29, RZ ;  /* 0x0000001d0b0b2210 */ /* 0x000fe20007ffe0ff */
[----:B------:R-:W4:Y:S01]  /*0bc0*/  LDC R12, c[0x0][0x2ac] ;  /* 0x0000ab00ff0c7b82 */ /* 0x000f220000000800 */
[----:B------:R-:W-:Y:S02]  /*0bd0*/  SHF.R.S32.HI R31, RZ, 0x1f, R13 ;  /* 0x0000001fff1f7819 */ /* 0x000fe4000001140d */
[----:B------:R-:W-:Y:S02]  /*0be0*/  @P3 IADD3.X R27, R14, R27, RZ, P0, !PT ;  /* 0x0000001b0e1b3210 */ /* 0x000fe400007fe4ff */
[C---:B------:R-:W-:Y:S01]  /*0bf0*/  @P2 SHF.L.U32 R29, R10.reuse, 0x1, RZ ;  /* 0x000000010a1d2819 */ /* 0x040fe200000006ff */
[----:B-1----:R-:W-:Y:S01]  /*0c00*/  @P1 IMAD R42, R31, R8, RZ ;  /* 0x000000081f2a1224 */ /* 0x002fe200078e02ff */
[----:B------:R-:W-:Y:S01]  /*0c10*/  @P2 SHF.L.U64.HI R30, R10, 0x1, R11 ;  /* 0x000000010a1e2819 */ /* 0x000fe2000001020b */
[----:B------:R-:W1:Y:S01]  /*0c20*/  @P1 LDC.64 R16, c[0x0][0x228] ;  /* 0x00008a00ff101b82 */ /* 0x000e620000000a00 */
[----:B------:R-:W-:Y:S01]  /*0c30*/  @P3 IADD3 R24, P0, R15, R24, RZ ;  /* 0x000000180f183210 */ /* 0x000fe20007f1e0ff */
[----:B------:R-:W-:Y:S01]  /*0c40*/  @P1 IMAD R9, R13, R9, R42 ;  /* 0x000000090d091224 */ /* 0x000fe200078e022a */
[----:B------:R-:W-:-:S02]  /*0c50*/  @P1 MOV R10, R56 ;  /* 0x00000038000a1202 */ /* 0x000fc40000000f00 */
[----:B------:R-:W-:Y:S02]  /*0c60*/  @P1 MOV R11, R59 ;  /* 0x0000003b000b1202 */ /* 0x000fe40000000f00 */
[----:B------:R-:W-:Y:S01]  /*0c70*/  @P3 IADD3.X R25, R14, R25, RZ, P0, !PT ;  /* 0x000000190e193210 */ /* 0x000fe200007fe4ff */
[----:B------:R-:W-:Y:S01]  /*0c80*/  IMAD.WIDE.U32 R14, R49, -0x77777777, RZ ;  /* 0x88888889310e7825 */ /* 0x000fe200078e00ff */
[----:B---3--:R-:W-:-:S03]  /*0c90*/  @P2 IADD3 R22, P0, R29, R22, RZ ;  /* 0x000000161d162210 */ /* 0x008fc60007f1e0ff */
[----:B------:R-:W-:Y:S01]  /*0ca0*/  @P1 IMAD.WIDE.U32 R10, R13, R8, R10 ;  /* 0x000000080d0a1225 */ /* 0x000fe200078e000a */
[----:B------:R-:W-:Y:S02]  /*0cb0*/  @P2 IADD3.X R23, R30, R23, RZ, P0, !PT ;  /* 0x000000171e172210 */ /* 0x000fe400007fe4ff */
[----:B0-----:R-:W-:Y:S02]  /*0cc0*/  @P2 IADD3 R20, P0, R29, R20, RZ ;  /* 0x000000141d142210 */ /* 0x001fe40007f1e0ff */
[----:B------:R-:W-:Y:S02]  /*0cd0*/  @P1 IADD3 R11, R11, R9, RZ ;  /* 0x000000090b0b1210 */ /* 0x000fe40007ffe0ff */
[----:B------:R-:W-:Y:S02]  /*0ce0*/  SHF.R.U32.HI R15, RZ, 0x5, R15 ;  /* 0x00000005ff0f7819 */ /* 0x000fe4000001160f */
[----:B------:R-:W-:Y:S02]  /*0cf0*/  @P1 SHF.L.U32 R9, R10, 0x1, RZ ;  /* 0x000000010a091819 */ /* 0x000fe400000006ff */
[----:B------:R-:W-:Y:S01]  /*0d00*/  @P2 IADD3.X R21, R30, R21, RZ, P0, !PT ;  /* 0x000000151e152210 */ /* 0x000fe200007fe4ff */
[----:B----4-:R-:W-:Y:S01]  /*0d10*/  IMAD R12, R12, UR7, R15 ;  /* 0x000000070c0c7c24 */ /* 0x010fe2000f8e020f */
[----:B------:R-:W-:-:S02]  /*0d20*/  @P1 SHF.L.U64.HI R10, R10, 0x1, R11 ;  /* 0x000000010a0a1819 */ /* 0x000fc4000001020b */
[----:B------:R-:W-:Y:S02]  /*0d30*/  CS2R R30, SRZ ;  /* 0x00000000001e7805 */ /* 0x000fe4000001ff00 */
[C---:B--2---:R-:W-:Y:S02]  /*0d40*/  @P1 IADD3 R18, P0, R9.reuse, R18, RZ ;  /* 0x0000001209121210 */ /* 0x044fe40007f1e0ff */
[----:B------:R-:W-:Y:S02]  /*0d50*/  IADD3 R12, R12, 0x30, RZ ;  /* 0x000000300c0c7810 */ /* 0x000fe40007ffe0ff */
[----:B------:R-:W-:Y:S02]  /*0d60*/  @P1 IADD3.X R19, R10, R19, RZ, P0, !PT ;  /* 0x000000130a131210 */ /* 0x000fe400007fe4ff */
[----:B-1----:R-:W-:Y:S02]  /*0d70*/  @P1 IADD3 R16, P0, R9, R16, RZ ;  /* 0x0000001009101210 */ /* 0x002fe40007f1e0ff */
[----:B------:R-:W-:-:S02]  /*0d80*/  IADD3 R15, R47, 0x30, RZ ;  /* 0x000000302f0f7810 */ /* 0x000fc40007ffe0ff */
[----:B------:R-:W-:Y:S02]  /*0d90*/  @P1 IADD3.X R17, R10, R17, RZ, P0, !PT ;  /* 0x000000110a111210 */ /* 0x000fe400007fe4ff */
[----:B------:R-:W-:Y:S02]  /*0da0*/  ISETP.GE.U32.AND P0, PT, R12, UR10, PT ;  /* 0x0000000a0c007c0c */ /* 0x000fe4000bf06070 */
[----:B------:R-:W-:Y:S02]  /*0db0*/  SHF.R.S32.HI R12, RZ, 0x1f, R12 ;  /* 0x0000001fff0c7819 */ /* 0x000fe4000001140c */
[----:B------:R-:W-:Y:S02]  /*0dc0*/  SHF.R.S32.HI R13, RZ, 0x1f, R15 ;  /* 0x0000001fff0d7819 */ /* 0x000fe4000001140f */
        /* <DEDUP_REMOVED lines=16> */
[----:B0-----:R-:W-:-:S04]  /*0ed0*/  @P0 IADD3 R8, P6, R13, R8, RZ ;  /* 0x000000080d080210 */ /* 0x001fc80007fde0ff */
[----:B------:R-:W-:-:S05]  /*0ee0*/  @P0 IADD3.X R9, R12, R9, RZ, P6, !PT ;  /* 0x000000090c090210 */ /* 0x000fca00037fe4ff */
[----:B------:R0:W5:Y:S01]  /*0ef0*/  @P0 LDG.E R30, desc[UR8][R8.64] ;  /* 0x00000008081e0981 */ /* 0x000162000c1e1900 */
[----:B------:R-:W-:Y:S02]  /*0f00*/  ISETP.GE.U32.AND P0, PT, R43, UR10, PT ;  /* 0x0000000a2b007c0c */ /* 0x000fe4000bf06070 */
[----:B0-----:R-:W-:-:S04]  /*0f10*/  SHF.R.S32.HI R8, RZ, 0x1f, R43 ;  /* 0x0000001fff087819 */ /* 0x001fc8000001142b */
[----:B------:R-:W-:-:S04]  /*0f20*/  ISETP.GE.AND.EX P0, PT, R8, UR11, PT, P0 ;  /* 0x0000000b08007c0c */ /* 0x000fc8000bf06300 */
[----:B------:R-:W-:-:S13]  /*0f30*/  ISETP.GT.U32.OR P0, PT, R49, 0x1df, P0 ;  /* 0x000001df3100780c */ /* 0x000fda0000704470 */
[----:B------:R-:W0:Y:S01]  /*0f40*/  @!P0 LDC.64 R10, c[0x0][0x288] ;  /* 0x0000a200ff0a8b82 */ /* 0x000e220000000a00 */
[----:B------:R-:W-:-:S07]  /*0f50*/  @!P0 MOV R13, R59 ;  /* 0x0000003b000d8202 */ /* 0x000fce0000000f00 */
[----:B------:R-:W1:Y:S01]  /*0f60*/  @!P0 LDC.64 R14, c[0x0][0x230] ;  /* 0x00008c00ff0e8b82 */ /* 0x000e620000000a00 */
[----:B0-----:R-:W-:-:S04]  /*0f70*/  @!P0 IMAD R12, R8, R10, RZ ;  /* 0x0000000a080c8224 */ /* 0x001fc800078e02ff */
[----:B------:R-:W-:Y:S01]  /*0f80*/  @!P0 IMAD R29, R43, R11, R12 ;  /* 0x0000000b2b1d8224 */ /* 0x000fe200078e020c */
[----:B------:R-:W-:-:S05]  /*0f90*/  @!P0 MOV R12, R56 ;  /* 0x00000038000c8202 */ /* 0x000fca0000000f00 */
[----:B------:R-:W-:-:S05]  /*0fa0*/  @!P0 IMAD.WIDE.U32 R12, R43, R10, R12 ;  /* 0x0000000a2b0c8225 */ /* 0x000fca00078e000c */
[----:B------:R-:W-:Y:S02]  /*0fb0*/  @!P0 IADD3 R11, R13, R29, RZ ;  /* 0x0000001d0d0b8210 */ /* 0x000fe40007ffe0ff */
[C---:B------:R-:W-:Y:S02]  /*0fc0*/  @!P0 SHF.L.U32 R9, R12.reuse, 0x1, RZ ;  /* 0x000000010c098819 */ /* 0x040fe400000006ff */
[----:B------:R-:W-:Y:S02]  /*0fd0*/  @!P0 SHF.L.U64.HI R10, R12, 0x1, R11 ;  /* 0x000000010c0a8819 */ /* 0x000fe4000001020b */
[----:B------:R-:W0:Y:S01]  /*0fe0*/  @!P0 LDC.64 R12, c[0x0][0x228] ;  /* 0x00008a00ff0c8b82 */ /* 0x000e220000000a00 */
[----:B-1----:R-:W-:-:S04]  /*0ff0*/  @!P0 IADD3 R14, P6, R9, R14, RZ ;  /* 0x0000000e090e8210 */ /* 0x002fc80007fde0ff */
[----:B------:R-:W-:Y:S02]  /*1000*/  @!P0 IADD3.X R15, R10, R15, RZ, P6, !PT ;  /* 0x0000000f0a0f8210 */ /* 0x000fe400037fe4ff */
[----:B0-----:R-:W-:-:S04]  /*1010*/  @!P0 IADD3 R12, P6, R9, R12, RZ ;  /* 0x0000000c090c8210 */ /* 0x001fc80007fde0ff */
[----:B------:R-:W-:Y:S02]  /*1020*/  @!P0 IADD3.X R13, R10, R13, RZ, P6, !PT ;  /* 0x0000000d0a0d8210 */ /* 0x000fe400037fe4ff */
[----:B------:R-:W0:Y:S02]  /*1030*/  LDC.64 R10, c[0x0][0x248] ;  /* 0x00009200ff0a7b82 */ /* 0x000e240000000a00 */
[----:B0-----:R-:W-:-:S06]  /*1040*/  IMAD.WIDE R10, R48, 0x8, R10 ;  /* 0x00000008300a7825 */ /* 0x001fcc00078e020a */
[----:B------:R-:W2:Y:S01]  /*1050*/  LDG.E.64 R10, desc[UR8][R10.64] ;  /* 0x000000080a0a7981 */ /* 0x000ea2000c1e1b00 */
[----:B------:R-:W-:Y:S02]  /*1060*/  LOP3.LUT P6, RZ, R50, 0x2, RZ, 0xc0, !PT ;  /* 0x0000000232ff7812 */ /* 0x000fe400078cc0ff */
[----:B------:R-:W-:Y:S02]  /*1070*/  CS2R R42, SRZ ;  /* 0x00000000002a7805 */ /* 0x000fe4000001ff00 */
[----:B------:R-:W-:-:S06]  /*1080*/  MOV R44, RZ ;  /* 0x000000ff002c7202 */ /* 0x000fcc0000000f00 */
[----:B------:R0:W5:Y:S04]  /*1090*/  @P5 LDG.E R44, desc[UR8][R38.64] ;  /* 0x00000008262c5981 */ /* 0x000168000c1e1900 */
[----:B------:R1:W5:Y:S01]  /*10a0*/  @P6 LDG.E R42, desc[UR8][R40.64] ;  /* 0x00000008282a6981 */ /* 0x000362000c1e1900 */
[----:B------:R-:W-:-:S03]  /*10b0*/  MOV R9, RZ ;  /* 0x000000ff00097202 */ /* 0x000fc60000000f00 */
[----:B------:R-:W5:Y:S01]  /*10c0*/  @P6 LDG.E R43, desc[UR8][R52.64] ;  /* 0x00000008342b6981 */ /* 0x000f62000c1e1900 */
[----:B0-----:R-:W-:-:S03]  /*10d0*/  CS2R R38, SRZ ;  /* 0x0000000000267805 */ /* 0x001fc6000001ff00 */
[----:B------:R-:W5:Y:S01]  /*10e0*/  @!P0 LDG.E R9, desc[UR8][R12.64] ;  /* 0x000000080c098981 */ /* 0x000f62000c1e1900 */
[----:B-1----:R-:W-:-:S03]  /*10f0*/  CS2R R40, SRZ ;  /* 0x0000000000287805 */ /* 0x002fc6000001ff00 */
[----:B------:R0:W5:Y:S04]  /*1100*/  @P4 LDG.E R39, desc[UR8][R34.64] ;  /* 0x0000000822274981 */ /* 0x000168000c1e1900 */
[----:B------:R1:W5:Y:S04]  /*1110*/  @P5 LDG.E R41, desc[UR8][R36.64] ;  /* 0x0000000824295981 */ /* 0x000368000c1e1900 */
[----:B------:R3:W5:Y:S01]  /*1120*/  @P4 LDG.E R38, desc[UR8][R32.64] ;  /* 0x0000000820264981 */ /* 0x000762000c1e1900 */
[----:B0-----:R-:W-:-:S03]  /*1130*/  CS2R R34, SRZ ;  /* 0x0000000000227805 */ /* 0x001fc6000001ff00 */
[----:B------:R-:W5:Y:S01]  /*1140*/  @P3 LDG.E R40, desc[UR8][R26.64] ;  /* 0x000000081a283981 */ /* 0x000f62000c1e1900 */
[----:B-1----:R-:W-:-:S03]  /*1150*/  CS2R R36, SRZ ;  /* 0x0000000000247805 */ /* 0x002fc6000001ff00 */
[----:B------:R-:W5:Y:S01]  /*1160*/  @P2 LDG.E R35, desc[UR8][R22.64] ;  /* 0x0000000816232981 */ /* 0x000f62000c1e1900 */
[----:B---3--:R-:W-:-:S03]  /*1170*/  CS2R R32, SRZ ;  /* 0x0000000000207805 */ /* 0x008fc6000001ff00 */
[----:B------:R-:W5:Y:S04]  /*1180*/  @P1 LDG.E R36, desc[UR8][R18.64] ;  /* 0x0000000812241981 */ /* 0x000f68000c1e1900 */
[----:B------:R-:W5:Y:S04]  /*1190*/  @P1 LDG.E R33, desc[UR8][R16.64] ;  /* 0x0000000810211981 */ /* 0x000f68000c1e1900 */
[----:B------:R2:W5:Y:S04]  /*11a0*/  @P3 LDG.E R37, desc[UR8][R24.64] ;  /* 0x0000000818253981 */ /* 0x000568000c1e1900 */
[----:B------:R-:W5:Y:S01]  /*11b0*/  @!P0 LDG.E R32, desc[UR8][R14.64] ;  /* 0x000000080e208981 */ /* 0x000f62000c1e1900 */
[----:B------:R-:W-:-:S03]  /*11c0*/  MOV R52, 0x3f800000 ;  /* 0x3f80000000347802 */ /* 0x000fc60000000f00 */
[----:B------:R0:W5:Y:S01]  /*11d0*/  @P2 LDG.E R34, desc[UR8][R20.64] ;  /* 0x0000000814222981 */ /* 0x000162000c1e1900 */
[----:B------:R-:W-:Y:S01]  /*11e0*/  BSSY B0, `(.L_x_1586) ;  /* 0x000001e000007945 */ /* 0x000fe20003800000 */
[----:B------:R-:W-:Y:S02]  /*11f0*/  MOV R54, RZ ;  /* 0x000000ff00367202 */ /* 0x000fe40000000f00 */
[----:B------:R-:W-:Y:S02]  /*1200*/  MOV R51, RZ ;  /* 0x000000ff00337202 */ /* 0x000fe40000000f00 */
[----:B------:R-:W-:Y:S01]  /*1210*/  MOV R53, RZ ;  /* 0x000000ff00357202 */ /* 0x000fe20000000f00 */
[----:B--2---:R-:W-:-:S05]  /*1220*/  FFMA.FTZ R24, -R10, R10, R11 ;  /* 0x0000000a0a187223 */ /* 0x004fca000001010b */
[----:B------:R-:W-:-:S13]  /*1230*/  FSETP.GTU.FTZ.AND P0, PT, R24, RZ, PT ;  /* 0x000000ff1800720b */ /* 0x000fda0003f1c000 */
[----:B------:R-:W0:Y:S02]  /*1240*/  @P0 LDC R11, c[0x0][0x250] ;  /* 0x00009400ff0b0b82 */ /* 0x000e240000000800 */
[----:B0-----:R-:W-:-:S04]  /*1250*/  @P0 FADD.FTZ R20, R24, R11 ;  /* 0x0000000b18140221 */ /* 0x001fc80000010000 */
[----:B------:R0:W1:Y:S01]  /*1260*/  @P0 MUFU.RSQ R52, R20 ;  /* 0x0000001400340308 */ /* 0x0000620000001400 */
[----:B------:R-:W-:Y:S02]  /*1270*/  ISETP.GT.U32.AND P0, PT, R49, 0x1df, PT ;  /* 0x000001df3100780c */ /* 0x000fe40003f04070 */
[----:B------:R-:W-:-:S11]  /*1280*/  MOV R11, RZ ;  /* 0x000000ff000b7202 */ /* 0x000fd60000000f00 */
        /* <DEDUP_REMOVED lines=10> */
[----:B------:R-:W2:Y:S01]  /*1330*/  @P0 LDG.E.U16 R16, desc[UR8][R12.64+0x2] ;  /* 0x000002080c100981 */ /* 0x000ea2000c1e1500 */
[----:B0-----:R-:W-:-:S03]  /*1340*/  IMAD.WIDE R14, R17, 0x2, R14 ;  /* 0x00000002110e7825 */ /* 0x001fc600078e020e */
[----:B------:R-:W3:Y:S04]  /*1350*/  @P0 LDG.E.U16 R17, desc[UR8][R12.64] ;  /* 0x000000080c110981 */ /* 0x000ee8000c1e1500 */
[----:B------:R-:W4:Y:S04]  /*1360*/  LDG.E.U16 R54, desc[UR8][R14.64] ;  /* 0x000000080e367981 */ /* 0x000f28000c1e1500 */
[----:B------:R-:W4:Y:S01]  /*1370*/  LDG.E.U16 R53, desc[UR8][R14.64+0x2] ;  /* 0x000002080e357981 */ /* 0x000f22000c1e1500 */
[----:B--2---:R-:W-:Y:S02]  /*1380*/  @P0 SHF.L.U32 R11, R16, 0x10, RZ ;  /* 0x00000010100b0819 */ /* 0x004fe400000006ff */
[----:B---3--:R-:W-:-:S02]  /*1390*/  @P0 SHF.L.U32 R51, R17, 0x10, RZ ;  /* 0x0000001011330819 */ /* 0x008fc400000006ff */
[----:B----4-:R-:W-:Y:S02]  /*13a0*/  SHF.L.U32 R54, R54, 0x10, RZ ;  /* 0x0000001036367819 */ /* 0x010fe400000006ff */
[----:B------:R-:W-:-:S07]  /*13b0*/  SHF.L.U32 R53, R53, 0x10, RZ ;  /* 0x0000001035357819 */ /* 0x000fce00000006ff */
.L_x_1587:
[----:B------:R-:W-:Y:S05]  /*13c0*/  BSYNC B0 ;  /* 0x0000000000007941 */ /* 0x000fea0003800000 */
.L_x_1586:
        /* <DEDUP_REMOVED lines=10> */
[C---:B------:R-:W-:Y:S01]  /*1470*/  FADD.FTZ R23, -R10.reuse, R23 ;  /* 0x000000170a177221 */ /* 0x040fe20000010100 */
[----:B------:R-:W-:Y:S02]  /*1480*/  HADD2.F32 R15, -RZ, R42.H1_H1 ;  /* 0x3000002aff0f7230 */ /* 0x000fe40000004100 */
[----:B------:R-:W-:Y:S01]  /*1490*/  FADD.FTZ R21, -R10, R27 ;  /* 0x0000001b0a157221 */ /* 0x000fe20000010100 */
[--C-:B------:R-:W-:Y:S02]  /*14a0*/  HADD2.F32 R17, -RZ, R41.reuse.H0_H0 ;  /* 0x20000029ff117230 */ /* 0x100fe40000004100 */
[-C--:B-1----:R-:W-:Y:S01]  /*14b0*/  FMUL.FTZ R14, R13, R52.reuse ;  /* 0x000000340d0e7220 */ /* 0x082fe20000410000 */
        /* <DEDUP_REMOVED lines=22> */
.L_x_1588:
[----:B------:R-:W-:Y:S01]  /*1620*/  FMUL.FTZ R13, R19, R54 ;  /* 0x00000036130d7220 */ /* 0x000fe20000410000 */
[-C--:B------:R-:W-:Y:S01]  /*1630*/  FMUL.FTZ R18, R23, R52.reuse ;  /* 0x0000003417127220 */ /* 0x080fe20000410000 */
[C---:B------:R-:W-:Y:S01]  /*1640*/  FFMA.FTZ R23, R14.reuse, R19, RZ ;  /* 0x000000130e177223 */ /* 0x040fe200000100ff */
        /* <DEDUP_REMOVED lines=23> */
.L_x_1589:
[----:B------:R-:W-:Y:S01]  /*17c0*/  FFMA.FTZ R24, R12, R25, R27 ;  /* 0x000000190c187223 */ /* 0x000fe2000001001b */
[----:B------:R-:W-:Y:S01]  /*17d0*/  FADD.FTZ R20, R25, R20 ;  /* 0x0000001419147221 */ /* 0x000fe20000010000 */
[----:B------:R-:W-:Y:S01]  /*17e0*/  FMUL.FTZ R21, R17, R54 ;  /* 0x0000003611157220 */ /* 0x000fe20000410000 */
[--C-:B------:R-:W-:Y:S02]  /*17f0*/  HADD2.F32 R25, -RZ, R39.reuse.H0_H0 ;  /* 0x20000027ff197230 */ /* 0x100fe40000004100 */
[----:B------:R-:W-:Y:S01]  /*1800*/  FADD.FTZ R22, RZ, R19 ;  /* 0x00000013ff167221 */ /* 0x000fe20000010000 */
[----:B------:R-:W-:Y:S02]  /*1810*/  HADD2.F32 R27, -RZ, R39.H1_H1 ;  /* 0x30000027ff1b7230 */ /* 0x000fe40000004100 */
[----:B------:R-:W-:Y:S01]  /*1820*/  FFMA.FTZ R13, R18, R17, R23 ;  /* 0x00000011120d7223 */ /* 0x000fe20000010017 */
[----:B------:R-:W-:Y:S01]  /*1830*/  FFMA.FTZ R29, R12, R15, RZ ;  /* 0x0000000f0c1d7223 */ /* 0x000fe200000100ff */
[----:B------:R-:W-:Y:S01]  /*1840*/  FFMA.FTZ R18, R18, R21, R24 ;  /* 0x0000001512127223 */ /* 0x000fe20000010018 */
[----:B------:R-:W-:Y:S01]  /*1850*/  FADD.FTZ R23, RZ, R15 ;  /* 0x0000000fff177221 */ /* 0x000fe20000010000 */
[----:B------:R-:W-:Y:S01]  /*1860*/  FMUL.FTZ R19, R16, R53 ;  /* 0x0000003510137220 */ /* 0x000fe20000410000 */
[C---:B------:R-:W-:Y:S01]  /*1870*/  FADD.FTZ R25, -R10.reuse, R25 ;  /* 0x000000190a197221 */ /* 0x040fe20000010100 */
[----:B------:R-:W-:Y:S01]  /*1880*/  FADD.FTZ R27, -R10, R27 ;  /* 0x0000001b0a1b7221 */ /* 0x000fe20000010100 */
[----:B------:R-:W-:Y:S01]  /*1890*/  FFMA.FTZ R15, R14, R16, R29 ;  /* 0x000000100e0f7223 */ /* 0x000fe2000001001d */
[----:B------:R-:W-:Y:S01]  /*18a0*/  FADD.FTZ R17, R22, R17 ;  /* 0x0000001116117221 */ /* 0x000fe20000010000 */
[----:B------:R-:W-:Y:S01]  /*18b0*/  FADD.FTZ R23, R23, R16 ;  /* 0x0000001017177221 */ /* 0x000fe20000010000 */
[----:B------:R-:W-:Y:S01]  /*18c0*/  FADD.FTZ R12, R20, R21 ;  /* 0x00000015140c7221 */ /* 0x000fe20000010000 */
[----:B------:R-:W-:Y:S01]  /*18d0*/  FFMA.FTZ R14, R14, R19, R18 ;  /* 0x000000130e0e7223 */ /* 0x000fe20000010012 */
        /* <DEDUP_REMOVED lines=23> */
.L_x_1590:
[----:B------:R-:W-:Y:S01]  /*1a50*/  FADD.FTZ R24, R19, R12 ;  /* 0x0000000c13187221 */ /* 0x000fe20000010000 */
[----:B------:R-:W-:Y:S01]  /*1a60*/  FMUL.FTZ R21, R20, R54 ;  /* 0x0000003614157220 */ /* 0x000fe20000410000 */
[----:B------:R-:W-:Y:S01]  /*1a70*/  FADD.FTZ R12, R17, R20 ;  /* 0x00000014110c7221 */ /* 0x000fe20000010000 */
[--C-:B------:R-:W-:Y:S02]  /*1a80*/  HADD2.F32 R17, -RZ, R40.reuse.H0_H0 ;  /* 0x20000028ff117230 */ /* 0x100fe40000004100 */
[C---:B------:R-:W-:Y:S01]  /*1a90*/  FFMA.FTZ R20, R22.reuse, R20, R13 ;  /* 0x0000001416147223 */ /* 0x040fe2000001000d */
[----:B------:R-:W-:Y:S02]  /*1aa0*/  HADD2.F32 R25, -RZ, R40.H1_H1 ;  /* 0x30000028ff197230 */ /* 0x000fe40000004100 */
[----:B------:R-:W-:Y:S01]  /*1ab0*/  FFMA.FTZ R19, R22, R21, R14 ;  /* 0x0000001516137223 */ /* 0x000fe2000001000e */
[----:B------:R-:W-:Y:S01]  /*1ac0*/  FMUL.FTZ R14, R16, R53 ;  /* 0x00000035100e7220 */ /* 0x000fe20000410000 */
[----:B------:R-:W-:Y:S01]  /*1ad0*/  FADD.FTZ R21, R24, R21 ;  /* 0x0000001518157221 */ /* 0x000fe20000010000 */
[C---:B------:R-:W-:Y:S01]  /*1ae0*/  FADD.FTZ R17, -R10.reuse, R17 ;  /* 0x000000110a117221 */ /* 0x040fe20000010100 */
[----:B------:R-:W-:Y:S01]  /*1af0*/  FADD.FTZ R25, -R10, R25 ;  /* 0x000000190a197221 */ /* 0x000fe20000010100 */
[----:B------:R-:W-:Y:S01]  /*1b00*/  FADD.FTZ R23, R23, R16 ;  /* 0x0000001017177221 */ /* 0x000fe20000010000 */
[C---:B------:R-:W-:Y:S01]  /*1b10*/  FFMA.FTZ R13, R18.reuse, R16, R15 ;  /* 0x00000010120d7223 */ /* 0x040fe2000001000f */
[----:B------:R-:W-:Y:S01]  /*1b20*/  FFMA.FTZ R19, R18, R14, R19 ;  /* 0x0000000e12137223 */ /* 0x000fe20000010013 */
        /* <DEDUP_REMOVED lines=24> */
.L_x_1591:
[--C-:B------:R-:W-:Y:S02]  /*1cb0*/  HADD2.F32 R17, -RZ, R35.reuse.H0_H0 ;  /* 0x20000023ff117230 */ /* 0x100fe40000004100 */
[----:B------:R-:W-:Y:S01]  /*1cc0*/  FMUL.FTZ R24, R15, R54 ;  /* 0x000000360f187220 */ /* 0x000fe20000410000 */
[----:B------:R-:W-:Y:S02]  /*1cd0*/  HADD2.F32 R27, -RZ, R35.H1_H1 ;  /* 0x30000023ff1b7230 */ /* 0x000fe40000004100 */
[----:B------:R-:W-:Y:S01]  /*1ce0*/  FFMA.FTZ R25, R16, R15, R20 ;  /* 0x0000000f10197223 */ /* 0x000fe20000010014 */
[--C-:B------:R-:W-:Y:S02]  /*1cf0*/  HADD2.F32 R20, -RZ, R34.reuse.H1_H1 ;  /* 0x30000022ff147230 */ /* 0x100fe40000004100 */
[----:B------:R-:W-:Y:S01]  /*1d00*/  FADD.FTZ R29, -R10, R17 ;  /* 0x000000110a1d7221 */ /* 0x000fe20000010100 */
[----:B------:R-:W-:Y:S01]  /*1d10*/  FFMA.FTZ R19, R16, R24, R19 ;  /* 0x0000001810137223 */ /* 0x000fe20000010013 */
[----:B------:R-:W-:Y:S01]  /*1d20*/  FADD.FTZ R27, -R10, R27 ;  /* 0x0000001b0a1b7221 */ /* 0x000fe20000010100 */
[----:B------:R-:W-:Y:S01]  /*1d30*/  FADD.FTZ R21, R14, R24 ;  /* 0x000000180e157221 */ /* 0x000fe20000010000 */
[----:B------:R-:W-:-:S02]  /*1d40*/  HADD2.F32 R17, -RZ, R34.H0_H0 ;  /* 0x20000022ff117230 */ /* 0x000fc40000004100 */
[-C--:B------:R-:W-:Y:S01]  /*1d50*/  FMUL.FTZ R14, R29, R52.reuse ;  /* 0x000000341d0e7220 */ /* 0x080fe20000410000 */
        /* <DEDUP_REMOVED lines=21> */
.L_x_1592:
[----:B------:R-:W-:Y:S01]  /*1eb0*/  FFMA.FTZ R27, R22, R24, R19 ;  /* 0x00000018161b7223 */ /* 0x000fe20000010013 */
[----:B------:R-:W-:Y:S01]  /*1ec0*/  FMUL.FTZ R19, R17, R54 ;  /* 0x0000003611137220 */ /* 0x000fe20000410000 */
[----:B------:R-:W-:Y:S01]  /*1ed0*/  FADD.FTZ R26, R24, R21 ;  /* 0x00000015181a7221 */ /* 0x000fe20000010000 */
[----:B------:R-:W-:Y:S01]  /*1ee0*/  FFMA.FTZ R21, R22, R18, R13 ;  /* 0x0000001216157223 */ /* 0x000fe2000001000d */
[--C-:B------:R-:W-:Y:S02]  /*1ef0*/  HADD2.F32 R29, -RZ, R36.reuse.H1_H1 ;  /* 0x30000024ff1d7230 */ /* 0x100fe40000004100 */
[----:B------:R-:W-:Y:S01]  /*1f00*/  FFMA.FTZ R13, R14, R19, R27 ;  /* 0x000000130e0d7223 */ /* 0x000fe2000001001b */
[----:B------:R-:W-:Y:S02]  /*1f10*/  HADD2.F32 R27, -RZ, R36.H0_H0 ;  /* 0x20000024ff1b7230 */ /* 0x000fe40000004100 */
[----:B------:R-:W-:Y:S01]  /*1f20*/  FADD.FTZ R24, R12, R15 ;  /* 0x0000000f0c187221 */ /* 0x000fe20000010000 */
[----:B------:R-:W-:Y:S01]  /*1f30*/  FADD.FTZ R15, R26, R19 ;  /* 0x000000131a0f7221 */ /* 0x000fe20000010000 */
[----:B------:R-:W-:Y:S01]  /*1f40*/  FMUL.FTZ R12, R20, R53 ;  /* 0x00000035140c7220 */ /* 0x000fe20000410000 */
[C---:B------:R-:W-:Y:S01]  /*1f50*/  FADD.FTZ R29, -R10.reuse, R29 ;  /* 0x0000001d0a1d7221 */ /* 0x040fe20000010100 */
[----:B------:R-:W-:Y:S01]  /*1f60*/  FADD.FTZ R27, -R10, R27 ;  /* 0x0000001b0a1b7221 */ /* 0x000fe20000010100 */
[----:B------:R-:W-:Y:S01]  /*1f70*/  FADD.FTZ R23, R23, R18 ;  /* 0x0000001217177221 */ /* 0x000fe20000010000 */
        /* <DEDUP_REMOVED lines=25> */
.L_x_1593:
[----:B------:R-:W-:Y:S01]  /*2110*/  FMUL.FTZ R27, R15, R54 ;  /* 0x000000360f1b7220 */ /* 0x000fe20000410000 */
[--C-:B------:R-:W-:Y:S02]  /*2120*/  HADD2.F32 R29, -RZ, R31.reuse.H0_H0 ;  /* 0x2000001fff1d7230 */ /* 0x100fe40000004100 */
[----:B------:R-:W-:Y:S01]  /*2130*/  FFMA.FTZ R25, R14, R17, R25 ;  /* 0x000000110e197223 */ /* 0x000fe20000010019 */
[----:B------:R-:W-:Y:S02]  /*2140*/  HADD2.F32 R61, -RZ, R31.H1_H1 ;  /* 0x3000001fff3d7230 */ /* 0x000fe40000004100 */
[----:B------:R-:W-:Y:S01]  /*2150*/  FADD.FTZ R14, R24, R17 ;  /* 0x00000011180e7221 */ /* 0x000fe20000010000 */
[----:B------:R-:W-:Y:S01]  /*2160*/  FFMA.FTZ R19, R22, R27, R19 ;  /* 0x0000001b16137223 */ /* 0x000fe20000010013 */
[----:B------:R-:W-:Y:S01]  /*2170*/  FMUL.FTZ R24, R13, R53 ;  /* 0x000000350d187220 */ /* 0x000fe20000410000 */
[----:B------:R-:W-:Y:S01]  /*2180*/  FADD.FTZ R17, R18, R27 ;  /* 0x0000001b12117221 */ /* 0x000fe20000010000 */
[C---:B------:R-:W-:Y:S01]  /*2190*/  FADD.FTZ R29, -R10.reuse, R29 ;  /* 0x0000001d0a1d7221 */ /* 0x040fe20000010100 */
[----:B------:R-:W-:Y:S01]  /*21a0*/  FADD.FTZ R61, -R10, R61 ;  /* 0x0000003d0a3d7221 */ /* 0x000fe20000010100 */
[----:B------:R-:W-:Y:S01]  /*21b0*/  FFMA.FTZ R27, R12, R24, R19 ;  /* 0x000000180c1b7223 */ /* 0x000fe20000010013 */
[----:B------:R-:W-:Y:S01]  /*21c0*/  FFMA.FTZ R21, R16, R20, R21 ;  /* 0x0000001410157223 */ /* 0x000fe20000010015 */
[----:B------:R-:W-:Y:S01]  /*21d0*/  FADD.FTZ R24, R24, R17 ;  /* 0x0000001118187221 */ /* 0x000fe20000010000 */
[----:B------:R-:W-:-:S02]  /*21e0*/  HADD2.F32 R19, -RZ, R30.H0_H0 ;  /* 0x2000001eff137230 */ /* 0x000fc40000004100 */
[-C--:B------:R-:W-:Y:S01]  /*21f0*/  FMUL.FTZ R18, R29, R52.reuse ;  /* 0x000000341d127220 */ /* 0x080fe20000410000 */
[----:B------:R-:W-:Y:S02]  /*2200*/  HADD2.F32 R17, -RZ, R30.H1_H1 ;  /* 0x3000001eff117230 */ /* 0x000fe40000004100 */
[----:B------:R-:W-:Y:S01]  /*2210*/  FMUL.FTZ R16, R61, R52 ;  /* 0x000000343d107220 */ /* 0x000fe20000410000 */
[----:B------:R-:W-:Y:S06]  /*2220*/  @!P0 BRA `(.L_x_1594) ;  /* 0x0000000000488947 */ /* 0x000fec0003800000 */
[----:B------:R-:W-:-:S04]  /*2230*/  FFMA.FTZ R28, R18, R54, R51 ;  /* 0x00000036121c7223 */ /* 0x000fc80000010033 */
[----:B------:R-:W-:-:S04]  /*2240*/  FMUL.FTZ R26, R28, -1.4426950216293334961 ;  /* 0xbfb8aa3b1c1a7820 */ /* 0x000fc80000410000 */
[----:B------:R0:W1:Y:S02]  /*2250*/  MUFU.EX2 R60, R26 ;  /* 0x0000001a003c7308 */ /* 0x0000640000000800 */
[----:B0-----:R-:W-:-:S04]  /*2260*/  FFMA.FTZ R26, R16, R53, R11 ;  /* 0x00000035101a7223 */ /* 0x001fc8000001000b */
[----:B------:R-:W-:Y:S01]  /*2270*/  FMUL.FTZ R29, R26, -1.4426950216293334961 ;  /* 0xbfb8aa3b1a1d7820 */ /* 0x000fe20000410000 */
[----:B-1----:R-:W-:-:S05]  /*2280*/  FADD.FTZ R60, R60, 1 ;  /* 0x3f8000003c3c7421 */ /* 0x002fca0000010000 */
[----:B------:R-:W0:Y:S08]  /*2290*/  MUFU.EX2 R29, R29 ;  /* 0x0000001d001d7308 */ /* 0x000e300000000800 */
[----:B------:R-:W1:Y:S01]  /*22a0*/  MUFU.RCP R60, R60 ;  /* 0x0000003c003c7308 */ /* 0x000e620000001000 */
[----:B0-----:R-:W-:-:S07]  /*22b0*/  FADD.FTZ R29, R29, 1 ;  /* 0x3f8000001d1d7421 */ /* 0x001fce0000010000 */
[----:B------:R-:W0:Y:S01]  /*22c0*/  MUFU.RCP R29, R29 ;  /* 0x0000001d001d7308 */ /* 0x000e220000001000 */
[----:B-1----:R-:W-:Y:S01]  /*22d0*/  FMUL.FTZ R19, R19, R60 ;  /* 0x0000003c13137220 */ /* 0x002fe20000410000 */
[----:B------:R-:W-:-:S04]  /*22e0*/  FADD.FTZ R61, -R60, 1 ;  /* 0x3f8000003c3d7421 */ /* 0x000fc80000010100 */
[----:B------:R-:W-:-:S04]  /*22f0*/  FFMA.FTZ R28, R28, R61, 1 ;  /* 0x3f8000001c1c7423 */ /* 0x000fc8000001003d */
[----:B------:R-:W-:Y:S01]  /*2300*/  FMUL.FTZ R19, R19, R28 ;  /* 0x0000001c13137220 */ /* 0x000fe20000410000 */
[----:B0-----:R-:W-:Y:S01]  /*2310*/  FADD.FTZ R60, -R29, 1 ;  /* 0x3f8000001d3c7421 */ /* 0x001fe20000010100 */
[----:B------:R-:W-:-:S03]  /*2320*/  FMUL.FTZ R17, R17, R29 ;  /* 0x0000001d11117220 */ /* 0x000fc60000410000 */
[----:B------:R-:W-:-:S04]  /*2330*/  FFMA.FTZ R26, R26, R60, 1 ;  /* 0x3f8000001a1a7423 */ /* 0x000fc8000001003c */
[----:B------:R-:W-:-:S07]  /*2340*/  FMUL.FTZ R17, R17, R26 ;  /* 0x0000001a11117220 */ /* 0x000fce0000410000 */
.L_x_1594:
[----:B------:R-:W-:Y:S01]  /*2350*/  FADD.FTZ R20, R23, R20 ;  /* 0x0000001417147221 */ /* 0x000fe20000010000 */
[--C-:B------:R-:W-:Y:S02]  /*2360*/  HADD2.F32 R23, -RZ, R32.reuse.H0_H0 ;  /* 0x20000020ff177230 */ /* 0x100fe40000004100 */
[----:B------:R-:W-:Y:S01]  /*2370*/  FMUL.FTZ R29, R19, R54 ;  /* 0x00000036131d7220 */ /* 0x000fe20000410000 */
[----:B------:R-:W-:Y:S02]  /*2380*/  HADD2.F32 R61, -RZ, R32.H1_H1 ;  /* 0x30000020ff3d7230 */ /* 0x000fe40000004100 */
[----:B------:R-:W-:Y:S01]  /*2390*/  FMUL.FTZ R28, R17, R53 ;  /* 0x00000035111c7220 */ /* 0x000fe20000410000 */
[----:B------:R-:W-:Y:S01]  /*23a0*/  FFMA.FTZ R25, R22, R15, R25 ;  /* 0x0000000f16197223 */ /* 0x000fe20000010019 */
[----:B------:R-:W-:Y:S01]  /*23b0*/  FFMA.FTZ R27, R18, R29, R27 ;  /* 0x0000001d121b7223 */ /* 0x000fe2000001001b */
[----:B------:R-:W-:Y:S01]  /*23c0*/  FADD.FTZ R23, -R10, R23 ;  /* 0x000000170a177221 */ /* 0x000fe20000010100 */
[----:B------:R-:W-:Y:S01]  /*23d0*/  FADD.FTZ R29, R24, R29 ;  /* 0x0000001d181d7221 */ /* 0x000fe20000010000 */
[----:B------:R-:W-:Y:S01]  /*23e0*/  FADD.FTZ R61, -R10, R61 ;  /* 0x0000003d0a3d7221 */ /* 0x000fe20000010100 */
[----:B------:R-:W-:Y:S01]  /*23f0*/  FFMA.FTZ R27, R16, R28, R27 ;  /* 0x0000001c101b7223 */ /* 0x000fe2000001001b */
[-C--:B------:R-:W-:Y:S01]  /*2400*/  FMUL.FTZ R26, R23, R52.reuse ;  /* 0x00000034171a7220 */ /* 0x080fe20000410000 */
[----:B------:R-:W-:Y:S01]  /*2410*/  FADD.FTZ R28, R28, R29 ;  /* 0x0000001d1c1c7221 */ /* 0x000fe20000010000 */
[----:B------:R-:W-:Y:S01]  /*2420*/  FMUL.FTZ R22, R61, R52 ;  /* 0x000000343d167220 */ /* 0x000fe20000410000 */
        /* <DEDUP_REMOVED lines=21> */
.L_x_1595:
[----:B------:R-:W-:Y:S01]  /*2580*/  FMUL.FTZ R29, R23, R54 ;  /* 0x00000036171d7220 */ /* 0x000fe20000410000 */
[----:B------:R-:W-:Y:S01]  /*2590*/  ISETP.GT.AND P0, PT, R2, 0x1e, PT ;  /* 0x0000001e0200780c */ /* 0x000fe20003f04270 */
[----:B------:R-:W0:Y:S01]  /*25a0*/  S2UR UR10, SR_CgaCtaId ;  /* 0x00000000000a79c3 */ /* 0x000e220000008800 */
[----:B------:R-:W-:Y:S01]  /*25b0*/  UMOV UR6, 0x400 ;  /* 0x0000040000067882 */ /* 0x000fe20000000000 */
[----:B------:R-:W-:Y:S01]  /*25c0*/  FFMA.FTZ R27, R26, R29, R27 ;  /* 0x0000001d1a1b7223 */ /* 0x000fe2000001001b */
[----:B------:R-:W-:Y:S01]  /*25d0*/  FADD.FTZ R60, R28, R29 ;  /* 0x0000001d1c3c7221 */ /* 0x000fe20000010000 */
[----:B------:R-:W-:Y:S01]  /*25e0*/  FMUL.FTZ R29, R24, R53 ;  /* 0x00000035181d7220 */ /* 0x000fe20000410000 */
[----:B------:R-:W-:Y:S01]  /*25f0*/  FFMA.FTZ R21, R12, R13, R21 ;  /* 0x0000000d0c157223 */ /* 0x000fe20000010015 */
[----:B------:R-:W-:Y:S01]  /*2600*/  UIADD3 UR5, UR6, 0xa0, URZ ;  /* 0x000000a006057890 */ /* 0x000fe2000fffe03f */
[----:B------:R-:W-:Y:S01]  /*2610*/  FADD.FTZ R14, R14, R15 ;  /* 0x0000000f0e0e7221 */ /* 0x000fe20000010000 */
[----:B------:R-:W-:Y:S01]  /*2620*/  FFMA.FTZ R28, R22, R29, R27 ;  /* 0x0000001d161c7223 */ /* 0x000fe2000001001b */
[----:B------:R-:W-:Y:S01]  /*2630*/  FADD.FTZ R29, R29, R60 ;  /* 0x0000003c1d1d7221 */ /* 0x000fe20000010000 */
[----:B------:R-:W-:Y:S01]  /*2640*/  FADD.FTZ R20, R20, R13 ;  /* 0x0000000d14147221 */ /* 0x000fe20000010000 */
[----:B------:R-:W-:Y:S01]  /*2650*/  FFMA.FTZ R21, R16, R17, R21 ;  /* 0x0000001110157223 */ /* 0x000fe20000010015 */
[----:B------:R-:W-:Y:S01]  /*2660*/  FFMA.FTZ R25, R18, R19, R25 ;  /* 0x0000001312197223 */ /* 0x000fe20000010019 */
[----:B------:R-:W1:Y:S01]  /*2670*/  SHFL.DOWN PT, R27, R28, 0x1, 0x1f ;  /* 0x08201f001c1b7f89 */ /* 0x000e6200000e0000 */
[----:B------:R-:W-:Y:S01]  /*2680*/  FADD.FTZ R14, R14, R19 ;  /* 0x000000130e0e7221 */ /* 0x000fe20000010000 */
[----:B------:R-:W-:Y:S01]  /*2690*/  FADD.FTZ R17, R20, R17 ;  /* 0x0000001114117221 */ /* 0x000fe20000010000 */
[----:B------:R-:W-:Y:S01]  /*26a0*/  FFMA.FTZ R21, R22, R24, R21 ;  /* 0x0000001816157223 */ /* 0x000fe20000010015 */
[----:B------:R-:W2:Y:S01]  /*26b0*/  SHFL.DOWN PT, R60, R29, 0x1, 0x1f ;  /* 0x08201f001d3c7f89 */ /* 0x000ea200000e0000 */
        /* <DEDUP_REMOVED lines=28> */
[----:B------:R-:W-:-:S05]  /*2880*/  LEA R60, R49, UR5, 0x4 ;  /* 0x00000005313c7c11 */ /* 0x000fca000f8e20ff */
        /* <DEDUP_REMOVED lines=42> */
.L_x_1597:
[----:B------:R-:W-:Y:S05]  /*2b30*/  BSYNC B0 ;  /* 0x0000000000007941 */ /* 0x000fea0003800000 */
.L_x_1596:
        /* <DEDUP_REMOVED lines=24> */
[----:B------:R-:W-:Y:S01]  /*2cc0*/  FADD.FTZ R22, R17, R22 ;  /* 0x0000001611167221 */ /* 0x000fe20000010000 */
[----:B------:R-:W-:Y:S01]  /*2cd0*/  FADD.FTZ R20, R27, R20 ;  /* 0x000000141b147221 */ /* 0x000fe20000010000 */
[----:B------:R-:W0:Y:S01]  /*2ce0*/  LDS.128 R16, [R60+0x1680] ;  /* 0x001680003c107984 */ /* 0x000e220000000c00 */
[----:B------:R-:W-:-:S03]  /*2cf0*/  FADD.FTZ R23, R61, R23 ;  /* 0x000000173d177221 */ /* 0x000fc60000010000 */
        /* <DEDUP_REMOVED lines=13> */
.L_x_1599:
[----:B------:R-:W-:Y:S05]  /*2dd0*/  BSYNC B0 ;  /* 0x0000000000007941 */ /* 0x000fea0003800000 */
.L_x_1598:
[----:B------:R-:W0:Y:S01]  /*2de0*/  LDC.64 R16, c[0x0][0x268] ;  /* 0x00009a00ff107b82 */ /* 0x000e220000000a00 */
[----:B------:R-:W-:Y:S01]  /*2df0*/  IMAD R55, R55, 0x3c, R49 ;  /* 0x0000003c37377824 */ /* 0x000fe200078e0231 */
[----:B------:R-:W-:Y:S06]  /*2e00*/  BSSY B0, `(.L_x_1600) ;  /* 0x000000f000007945 */ /* 0x000fec0003800000 */
[----:B------:R-:W1:Y:S01]  /*2e10*/  LDC R14, c[0x0][0xc] ;  /* 0x00000300ff0e7b82 */ /* 0x000e620000000800 */
[----:B0-----:R-:W-:Y:S01]  /*2e20*/  IMAD.WIDE R16, R55, 0x4, R16 ;  /* 0x0000000437107825 */ /* 0x001fe200078e0210 */
[----:B------:R-:W-:Y:S06]  /*2e30*/  @P6 BRA `(.L_x_1601) ;  /* 0x00000000002c6947 */ /* 0x000fec0003800000 */
[----:B------:R-:W0:Y:S01]  /*2e40*/  LDC.64 R12, c[0x0][0x288] ;  /* 0x0000a200ff0c7b82 */ /* 0x000e220000000a00 */
[----:B------:R-:W-:Y:S01]  /*2e50*/  LEA R26, P6, R3, R16, 0x2 ;  /* 0x00000010031a7211 */ /* 0x000fe200078c10ff */
        /* <DEDUP_REMOVED lines=9> */
.L_x_1601:
[----:B------:R-:W-:Y:S05]  /*2ef0*/  BSYNC B0 ;  /* 0x0000000000007941 */ /* 0x000fea0003800000 */
.L_x_1600:
        /* <DEDUP_REMOVED lines=16> */
[----:B------:R-:W-:Y:S01]  /*3000*/  P2R R22, PR, RZ, 0x1 ;  /* 0x00000001ff167803 */ /* 0x000fe20000000000 */
[----:B------:R-:W-:Y:S01]  /*3010*/  UPOPC UR6, UR5 ;  /* 0x00000005000672bf */ /* 0x000fe20008000000 */
[----:B------:R-:W-:Y:S01]  /*3020*/  MOV R17, 0x1 ;  /* 0x0000000100117802 */ /* 0x000fe20000000f00 */
[----:B------:R-:W-:Y:S01]  /*3030*/  UFLO.U32 UR5, UR5 ;  /* 0x00000005000572bd */ /* 0x000fe200080e0000 */
[----:B------:R-:W-:Y:S01]  /*3040*/  LOP3.LUT P6, RZ, R45, 0x2, RZ, 0xc0, !PT ;  /* 0x000000022dff7812 */ /* 0x000fe200078cc0ff */
[----:B------:R-:W-:-:S03]  /*3050*/  IMAD R19, R16, UR7, R15 ;  /* 0x0000000710137c24 */ /* 0x000fc6000f8e020f */
[----:B------:R-:W-:Y:S01]  /*3060*/  SEL R17, R17, 0xffffffff, !P6 ;  /* 0xffffffff11117807 */ /* 0x000fe20007000000 */
[----:B------:R-:W-:-:S04]  /*3070*/  IMAD.WIDE.U32 R18, R19, 0x8, R20 ;  /* 0x0000000813127825 */ /* 0x000fc800078e0014 */
[----:B------:R-:W-:Y:S01]  /*3080*/  IMAD R17, R17, UR6, RZ ;  /* 0x0000000611117c24 */ /* 0x000fe2000f8e02ff */
[----:B------:R1:W-:Y:S01]  /*3090*/  STG.E.64 desc[UR8][R18.64], R28 ;  /* 0x0000001c12007986 */ /* 0x0003e2000c101b08 */
        /* <DEDUP_REMOVED lines=9> */
.L_x_1604:
[----:B------:R-:W2:Y:S04]  /*3130*/  LDG.E.STRONG.GPU R17, desc[UR8][R12.64] ;  /* 0x000000080c117981 */ /* 0x000ea8000c1ef900 */
[----:B--2---:R-:W-:Y:S01]  /*3140*/  CCTL.IVALL ;  /* 0x00000000ff00798f */ /* 0x004fe20002000000 */
[----:B------:R-:W-:Y:S05]  /*3150*/  YIELD ;  /* 0x0000000000007946 */ /* 0x000fea0003800000 */
[----:B------:R-:W-:-:S13]  /*3160*/  ISETP.NE.AND P6, PT, R17, R22, PT ;  /* 0x000000161100720c */ /* 0x000fda0003fc5270 */
[----:B------:R-:W-:Y:S05]  /*3170*/  @P6 BRA `(.L_x_1604) ;  /* 0xfffffffc00ec6947 */ /* 0x000fea000383ffff */
.L_x_1603:
[----:B------:R-:W-:Y:S01]  /*3180*/  ISETP.NE.AND P6, PT, R14, RZ, PT ;  /* 0x000000ff0e00720c */ /* 0x000fe20003fc5270 */
[----:B------:R-:W-:Y:S05]  /*3190*/  WARPSYNC.ALL ;  /* 0x0000000000007948 */ /* 0x000fea0003800000 */
[----:B------:R-:W-:Y:S07]  /*31a0*/  BAR.SYNC.DEFER_BLOCKING 0x0 ;  /* 0x0000000000007b1d */ /* 0x000fee0000010000 */
[----:B------:R-:W-:Y:S05]  /*31b0*/  @!P6 BRA `(.L_x_1602) ;  /* 0x00000010000ce947 */ /* 0x000fea0003800000 */
[----:B------:R-:W-:Y:S01]  /*31c0*/  IADD3 R12, R14, -0x1, RZ ;  /* 0xffffffff0e0c7810 */ /* 0x000fe20007ffe0ff */
[----:B------:R-:W-:-:S03]  /*31d0*/  HFMA2.MMA R18, -RZ, RZ, 0, 0 ;  /* 0x00000000ff127435 */ /* 0x000fc600000001ff */
[----:B------:R-:W-:-:S13]  /*31e0*/  ISETP.GE.U32.AND P6, PT, R12, 0x3, PT ;  /* 0x000000030c00780c */ /* 0x000fda0003fc6070 */
[----:B------:R-:W-:Y:S05]  /*31f0*/  @!P6 BRA `(.L_x_1605) ;  /* 0x0000000c008ce947 */ /* 0x000fea0003800000 */
[----:B------:R-:W-:Y:S02]  /*3200*/  LOP3.LUT R17, R14, 0x3, RZ, 0xc0, !PT ;  /* 0x000000030e117812 */ /* 0x000fe400078ec0ff */
[----:B------:R-:W-:Y:S02]  /*3210*/  MOV R18, RZ ;  /* 0x000000ff00127202 */ /* 0x000fe40000000f00 */
        /* <DEDUP_REMOVED lines=13> */
.L_x_1608:
        /* <DEDUP_REMOVED lines=115> */
.L_x_1607:
        /* <DEDUP_REMOVED lines=63> */
.L_x_1609:
[----:B------:R-:W-:-:S04]  /*3e10*/  LOP3.LUT P6, RZ, R50, 0x1, RZ, 0xc0, !PT ;  /* 0x0000000132ff7812 */ /* 0x000fc800078cc0ff */
[----:B------:R-:W-:-:S13]  /*3e20*/  ISETP.NE.OR P6, PT, R17, RZ, P6 ;  /* 0x000000ff1100720c */ /* 0x000fda00037c5670 */
[----:B------:R-:W-:Y:S05]  /*3e30*/  @!P6 BRA `(.L_x_1605) ;  /* 0x00000000007ce947 */ /* 0x000fea0003800000 */
.L_x_1606:
        /* <DEDUP_REMOVED lines=31> */
.L_x_1605:
        /* <DEDUP_REMOVED lines=10> */
.L_x_1611:
[----:B------:R-:W-:Y:S05]  /*40d0*/  BSYNC B0 ;  /* 0x0000000000007941 */ /* 0x000fea0003800000 */
.L_x_1610:
        /* <DEDUP_REMOVED lines=17> */
.L_x_1602:
[----:B------:R-:W0:Y:S01]  /*41f0*/  S2UR UR6, SR_CgaCtaId ;  /* 0x00000000000679c3 */ /* 0x000e220000008800 */
[----:B------:R-:W-:Y:S01]  /*4200*/  UMOV UR5, 0x400 ;  /* 0x0000040000057882 */ /* 0x000fe20000000000 */
[----:B------:R-:W-:Y:S01]  /*4210*/  IMAD.WIDE.U32 R14, R49, -0x77777777, RZ ;  /* 0x88888889310e7825 */ /* 0x000fe200078e00ff */
[----:B------:R-:W-:-:S03]  /*4220*/  LOP3.LUT P6, RZ, R50, 0x4, RZ, 0xc0, !PT ;  /* 0x0000000432ff7812 */ /* 0x000fc600078cc0ff */
[--C-:B--2---:R-:W-:Y:S01]  /*4230*/  HADD2.F32 R25, -RZ, R42.reuse.H0_H0 ;  /* 0x2000002aff197230 */ /* 0x104fe20000004100 */
[----:B------:R-:W-:Y:S01]  /*4240*/  SHF.R.U32.HI R17, RZ, 0x5, R15 ;  /* 0x00000005ff117819 */ /* 0x000fe2000001160f */
[----:B------:R-:W1:Y:S01]  /*4250*/  LDC R16, c[0x0][0x2ac] ;  /* 0x0000ab00ff107b82 */ /* 0x000e620000000800 */
[--C-:B------:R-:W-:Y:S02]  /*4260*/  HADD2.F32 R15, -RZ, R43.reuse.H0_H0 ;  /* 0x2000002bff0f7230 */ /* 0x100fe40000004100 */
[----:B------:R-:W-:Y:S02]  /*4270*/  HADD2.F32 R43, -RZ, R43.H1_H1 ;  /* 0x3000002bff2b7230 */ /* 0x000fe40000004100 */
[----:B------:R-:W-:Y:S02]  /*4280*/  HADD2.F32 R42, -RZ, R42.H1_H1 ;  /* 0x3000002aff2a7230 */ /* 0x000fe40000004100 */
[----:B------:R-:W-:Y:S01]  /*4290*/  FADD.FTZ R15, -R10, R15 ;  /* 0x0000000f0a0f7221 */ /* 0x000fe20000010100 */
[----:B------:R-:W-:-:S02]  /*42a0*/  HADD2.F32 R21, -RZ, R44.H0_H0 ;  /* 0x2000002cff157230 */ /* 0x000fc40000004100 */
[----:B------:R-:W-:Y:S01]  /*42b0*/  FADD.FTZ R43, -R10, R43 ;  /* 0x0000002b0a2b7221 */ /* 0x000fe20000010100 */
[----:B------:R-:W-:Y:S02]  /*42c0*/  HADD2.F32 R23, -RZ, R44.H1_H1 ;  /* 0x3000002cff177230 */ /* 0x000fe40000004100 */
[-C--:B------:R-:W-:Y:S01]  /*42d0*/  FMUL.FTZ R22, R15, R52.reuse ;  /* 0x000000340f167220 */ /* 0x080fe20000410000 */
[----:B------:R-:W-:Y:S01]  /*42e0*/  FMUL.FTZ R20, R43, R52 ;  /* 0x000000342b147220 */ /* 0x000fe20000410000 */
[----:B0-----:R-:W-:-:S09]  /*42f0*/  ULEA UR5, UR6, UR5, 0x18 ;  /* 0x0000000506057291 */ /* 0x001fd2000f8ec03f */
[----:B------:R-:W-:Y:S01]  /*4300*/  @!P0 STS.64 [UR5+0x90], R28 ;  /* 0x0000901cff008988 */ /* 0x000fe20008000a05 */
[----:B------:R-:W-:Y:S06]  /*4310*/  BAR.SYNC.DEFER_BLOCKING 0x0 ;  /* 0x0000000000007b1d */ /* 0x000fec0000010000 */
        /* <DEDUP_REMOVED lines=23> */
.L_x_1612:
[----:B------:R-:W-:Y:S01]  /*4490*/  LOP3.LUT P0, RZ, R50, 0x2, RZ, 0xc0, !PT ;  /* 0x0000000232ff7812 */ /* 0x000fe2000780c0ff */
[----:B------:R-:W-:-:S12]  /*44a0*/  BSSY B0, `(.L_x_1613) ;  /* 0x0000014000007945 */ /* 0x000fd80003800000 */
[----:B------:R-:W-:Y:S05]  /*44b0*/  @!P0 BRA `(.L_x_1614) ;  /* 0x0000000000488947 */ /* 0x000fea0003800000 */
[----:B------:R-:W-:Y:S01]  /*44c0*/  ULDC.64 UR10, c[0x0][0x288] ;  /* 0x0000a200000a7ab9 */ /* 0x000fe20000000a00 */
[----:B------:R-:W-:Y:S01]  /*44d0*/  MOV R12, R56 ;  /* 0x00000038000c7202 */ /* 0x000fe20000000f00 */
[----:B------:R-:W-:Y:S01]  /*44e0*/  IMAD R14, R0, UR10, RZ ;  /* 0x0000000a000e7c24 */ /* 0x000fe2000f8e02ff */
[----:B------:R-:W-:Y:S01]  /*44f0*/  MOV R13, R59 ;  /* 0x0000003b000d7202 */ /* 0x000fe20000000f00 */
[----:B------:R-:W-:Y:S02]  /*4500*/  FFMA.FTZ R22, R18, R22, R19 ;  /* 0x0000001612167223 */ /* 0x000fe40000010013 */
[C---:B------:R-:W-:Y:S02]  /*4510*/  IMAD R15, R47.reuse, UR11, R14 ;  /* 0x0000000b2f0f7c24 */ /* 0x040fe4000f8e020e */
[----:B------:R-:W-:Y:S01]  /*4520*/  IMAD.WIDE.U32 R12, R47, UR10, R12 ;  /* 0x0000000a2f0c7c25 */ /* 0x000fe2000f8e000c */
[----:B------:R-:W-:-:S03]  /*4530*/  ULDC.64 UR10, c[0x0][0x210] ;  /* 0x00008400000a7ab9 */ /* 0x000fc60000000a00 */
[----:B------:R-:W-:Y:S01]  /*4540*/  FFMA.FTZ R25, R25, R54, -R22 ;  /* 0x0000003619197223 */ /* 0x000fe20000010816 */
[----:B------:R-:W-:Y:S01]  /*4550*/  IADD3 R15, R13, R15, RZ ;  /* 0x0000000f0d0f7210 */ /* 0x000fe20007ffe0ff */
[----:B------:R-:W-:Y:S01]  /*4560*/  FFMA.FTZ R13, R18, R20, R19 ;  /* 0x00000014120d7223 */ /* 0x000fe20000010013 */
[----:B------:R-:W-:-:S03]  /*4570*/  LEA R14, P0, R12, UR10, 0x1 ;  /* 0x0000000a0c0e7c11 */ /* 0x000fc6000f8008ff */
[----:B------:R-:W-:Y:S01]  /*4580*/  FFMA.FTZ R27, R42, R53, -R13 ;  /* 0x000000352a1b7223 */ /* 0x000fe2000001080d */
[----:B------:R-:W-:Y:S01]  /*4590*/  LEA.HI.X R15, R12, UR11, R15, 0x1, P0 ;  /* 0x0000000b0c0f7c11 */ /* 0x000fe200080f0c0f */
[-C--:B------:R-:W-:Y:S02]  /*45a0*/  FMUL.FTZ R13, R25, R52.reuse ;  /* 0x00000034190d7220 */ /* 0x080fe40000410000 */
[----:B------:R-:W-:-:S05]  /*45b0*/  FMUL.FTZ R12, R27, R52 ;  /* 0x000000341b0c7220 */ /* 0x000fca0000410000 */
[----:B------:R-:W-:-:S05]  /*45c0*/  F2FP.F16.F32.PACK_AB R13, R12, R13 ;  /* 0x0000000d0c0d723e */ /* 0x000fca00000000ff */
[----:B------:R0:W-:Y:S02]  /*45d0*/  STG.E desc[UR8][R14.64], R13 ;  /* 0x0000000d0e007986 */ /* 0x0001e4000c101908 */
.L_x_1614:
[----:B------:R-:W-:Y:S05]  /*45e0*/  BSYNC B0 ;  /* 0x0000000000007941 */ /* 0x000fea0003800000 */
.L_x_1613:
[----:B------:R-:W-:Y:S01]  /*45f0*/  LOP3.LUT P6, RZ, R50, 0x4, RZ, 0xc0, !PT ;  /* 0x0000000432ff7812 */ /* 0x000fe200078cc0ff */
[C---:B0-----:R-:W-:Y:S01]  /*4600*/  FADD.FTZ R13, -R10.reuse, R21 ;  /* 0x000000150a0d7221 */ /* 0x041fe20000010100 */
        /* <DEDUP_REMOVED lines=26> */
.L_x_1615:
[----:B------:R-:W-:Y:S04]  /*47b0*/  BSSY B0, `(.L_x_1616) ;  /* 0x0000016000007945 */ /* 0x000fe80003800000 */
[----:B------:R-:W-:Y:S05]  /*47c0*/  @!P5 BRA `(.L_x_1617) ;  /* 0x000000000050d947 */ /* 0x000fea0003800000 */
[----:B------:R-:W-:Y:S01]  /*47d0*/  IADD3 R15, R47, 0x8, RZ ;  /* 0x000000082f0f7810 */ /* 0x000fe20007ffe0ff */
[----:B------:R-:W-:Y:S01]  /*47e0*/  ULDC.64 UR10, c[0x0][0x288] ;  /* 0x0000a200000a7ab9 */ /* 0x000fe20000000a00 */
[----:B------:R-:W-:Y:S01]  /*47f0*/  MOV R12, R56 ;  /* 0x00000038000c7202 */ /* 0x000fe20000000f00 */
[----:B------:R-:W-:Y:S01]  /*4800*/  FFMA.FTZ R24, R18, R24, R19 ;  /* 0x0000001812187223 */ /* 0x000fe20000010013 */
[----:B------:R-:W-:Y:S02]  /*4810*/  SHF.R.S32.HI R14, RZ, 0x1f, R15 ;  /* 0x0000001fff0e7819 */ /* 0x000fe4000001140f */
[----:B------:R-:W-:Y:S01]  /*4820*/  MOV R13, R59 ;  /* 0x0000003b000d7202 */ /* 0x000fe20000000f00 */
[----:B------:R-:W-:Y:S02]  /*4830*/  FFMA.FTZ R25, R25, R54, -R24 ;  /* 0x0000003619197223 */ /* 0x000fe40000010818 */
        /* <DEDUP_REMOVED lines=8> */
[----:B------:R-:W-:Y:S01]  /*48c0*/  FFMA.FTZ R23, R20, R53, -R13 ;  /* 0x0000003514177223 */ /* 0x000fe2000001080d */
[----:B------:R-:W-:-:S03]  /*48d0*/  FMUL.FTZ R13, R25, R52 ;  /* 0x00000034190d7220 */ /* 0x000fc60000410000 */
[----:B------:R-:W-:-:S05]  /*48e0*/  FMUL.FTZ R12, R23, R52 ;  /* 0x00000034170c7220 */ /* 0x000fca0000410000 */
[----:B------:R-:W-:-:S05]  /*48f0*/  F2FP.F16.F32.PACK_AB R13, R12, R13 ;  /* 0x0000000d0c0d723e */ /* 0x000fca00000000ff */
[----:B------:R0:W-:Y:S02]  /*4900*/  STG.E desc[UR8][R14.64], R13 ;  /* 0x0000000d0e007986 */ /* 0x0001e4000c101908 */
.L_x_1617:
[----:B------:R-:W-:Y:S05]  /*4910*/  BSYNC B0 ;  /* 0x0000000000007941 */ /* 0x000fea0003800000 */
.L_x_1616:
[C---:B0-----:R-:W-:Y:S01]  /*4920*/  FADD.FTZ R13, -R10.reuse, R21 ;  /* 0x000000150a0d7221 */ /* 0x041fe20000010100 */
        /* <DEDUP_REMOVED lines=26> */
.L_x_1618:
        /* <DEDUP_REMOVED lines=22> */
.L_x_1620:
[----:B------:R-:W-:Y:S05]  /*4c30*/  BSYNC B0 ;  /* 0x0000000000007941 */ /* 0x000fea0003800000 */
.L_x_1619:
[C---:B0-----:R-:W-:Y:S01]  /*4c40*/  FADD.FTZ R13, -R10.reuse, R21 ;  /* 0x000000150a0d7221 */ /* 0x041fe20000010100 */
        /* <DEDUP_REMOVED lines=26> */
.L_x_1621:
[----:B------:R-:W-:Y:S04]  /*4df0*/  BSSY B0, `(.L_x_1622) ;  /* 0x0000015000007945 */ /* 0x000fe80003800000 */
[----:B------:R-:W-:Y:S05]  /*4e00*/  @!P3 BRA `(.L_x_1623) ;  /* 0x00000000004cb947 */ /* 0x000fea0003800000 */
[----:B------:R-:W-:Y:S01]  /*4e10*/  SHF.R.S32.HI R15, RZ, 0x1f, R46 ;  /* 0x0000001fff0f7819 */ /* 0x000fe2000001142e */
[----:B------:R-:W-:Y:S01]  /*4e20*/  ULDC.64 UR10, c[0x0][0x288] ;  /* 0x0000a200000a7ab9 */ /* 0x000fe20000000a00 */
[----:B------:R-:W-:Y:S01]  /*4e30*/  MOV R12, R56 ;  /* 0x00000038000c7202 */ /* 0x000fe20000000f00 */
[----:B------:R-:W-:Y:S01]  /*4e40*/  FFMA.FTZ R24, R18, R24, R19 ;  /* 0x0000001812187223 */ /* 0x000fe20000010013 */
[----:B------:R-:W-:Y:S01]  /*4e50*/  MOV R13, R59 ;  /* 0x0000003b000d7202 */ /* 0x000fe20000000f00 */
[----:B------:R-:W-:Y:S02]  /*4e60*/  IMAD R15, R15, UR10, RZ ;  /* 0x0000000a0f0f7c24 */ /* 0x000fe4000f8e02ff */
[----:B------:R-:W-:Y:S01]  /*4e70*/  FFMA.FTZ R23, R23, R54, -R24 ;  /* 0x0000003617177223 */ /* 0x000fe20000010818 */
        /* <DEDUP_REMOVED lines=12> */
.L_x_1623:
[----:B------:R-:W-:Y:S05]  /*4f40*/  BSYNC B0 ;  /* 0x0000000000007941 */ /* 0x000fea0003800000 */
.L_x_1622:
        /* <DEDUP_REMOVED lines=27> */
.L_x_1624:
        /* <DEDUP_REMOVED lines=22> */
.L_x_1626:
[----:B------:R-:W-:Y:S05]  /*5260*/  BSYNC B0 ;  /* 0x0000000000007941 */ /* 0x000fea0003800000 */
.L_x_1625:
        /* <DEDUP_REMOVED lines=27> */
.L_x_1627:
[----:B------:R-:W-:Y:S04]  /*5420*/  BSSY B0, `(.L_x_1628) ;  /* 0x0000016000007945 */ /* 0x000fe80003800000 */
[----:B------:R-:W-:Y:S05]  /*5430*/  @!P1 BRA `(.L_x_1629) ;  /* 0x0000000000509947 */ /* 0x000fea0003800000 */
[----:B0-----:R-:W-:Y:S01]  /*5440*/  IADD3 R15, R47, 0x28, RZ ;  /* 0x000000282f0f7810 */ /* 0x001fe20007ffe0ff */
        /* <DEDUP_REMOVED lines=19> */
.L_x_1629:
[----:B------:R-:W-:Y:S05]  /*5580*/  BSYNC B0 ;  /* 0x0000000000007941 */ /* 0x000fea0003800000 */
.L_x_1628:
[----:B------:R-:W-:Y:S02]  /*5590*/  HADD2.F32 R31, -RZ, R31.H1_H1 ;  /* 0x3000001fff1f7230 */ /* 0x000fe40000004100 */
[----:B------:R-:W-:Y:S01]  /*55a0*/  FADD.FTZ R17, -R10, R17 ;  /* 0x000000110a117221 */ /* 0x000fe20000010100 */
        /* <DEDUP_REMOVED lines=9> */
[----:B01----:R-:W-:Y:S01]  /*5640*/  FFMA.FTZ R13, R20, R53, R11 ;  /* 0x00000035140d7223 */ /* 0x003fe2000001000b */
        /* <DEDUP_REMOVED lines=17> */
.L_x_1630:
[----:B------:R-:W-:Y:S01]  /*5760*/  ISETP.GE.U32.AND P0, PT, R26, UR10, PT ;  /* 0x0000000a1a007c0c */ /* 0x000fe2000bf06070 */
[----:B------:R-:W-:Y:S01]  /*5770*/  BSSY B0, `(.L_x_1631) ;  /* 0x0000019000007945 */ /* 0x000fe20003800000 */
[----:B------:R-:W-:Y:S02]  /*5780*/  IADD3 R16, R47, 0x38, RZ ;  /* 0x000000382f107810 */ /* 0x000fe40007ffe0ff */
[----:B------:R-:W-:-:S04]  /*5790*/  ISETP.GE.AND.EX P0, PT, R27, UR11, PT, P0 ;  /* 0x0000000b1b007c0c */ /* 0x000fc8000bf06300 */
[----:B------:R-:W-:-:S13]  /*57a0*/  ISETP.LT.U32.AND P0, PT, R49, 0x1e0, !P0 ;  /* 0x000001e03100780c */ /* 0x000fda0004701070 */
[----:B------:R-:W-:Y:S05]  /*57b0*/  @!P0 BRA `(.L_x_1632) ;  /* 0x0000000000508947 */ /* 0x000fea0003800000 */
[----:B01----:R-:W-:Y:S01]  /*57c0*/  IADD3 R15, R47, 0x30, RZ ;  /* 0x000000302f0f7810 */ /* 0x003fe20007ffe0ff */
        /* <DEDUP_REMOVED lines=19> */
.L_x_1632:
[----:B------:R-:W-:Y:S05]  /*5900*/  BSYNC B0 ;  /* 0x0000000000007941 */ /* 0x000fea0003800000 */
.L_x_1631:
[--C-:B012---:R-:W-:Y:S01]  /*5910*/  HADD2.F32 R13, -RZ, R32.reuse.H0_H0 ;  /* 0x20000020ff0d7230 */ /* 0x107fe20000004100 */
        /* <DEDUP_REMOVED lines=29> */
.L_x_1633:
        /* <DEDUP_REMOVED lines=16> */
[----:B------:R-:W-:Y:S02]  /*5bf0*/  F2FP.F16.F32.PACK_AB R11, R52, R11 ;  /* 0x0000000b340b723e */ /* 0x000fe400000000ff */
[----:B------:R-:W-:-:S05]  /*5c00*/  LEA.HI.X R9, R56, UR11, R9, 0x1, P0 ;  /* 0x0000000b38097c11 */ /* 0x000fca00080f0c09 */
[----:B------:R0:W-:Y:S02]  /*5c10*/  STG.E desc[UR8][R8.64], R11 ;  /* 0x0000000b08007986 */ /* 0x0001e4000c101908 */
.L_x_1635:
[----:B------:R-:W-:Y:S05]  /*5c20*/  BSYNC B0 ;  /* 0x0000000000007941 */ /* 0x000fea0003800000 */
.L_x_1634:
[----:B0-----:R-:W0:Y:S01]  /*5c30*/  LDC R9, c[0x0][0x10] ;  /* 0x00000400ff097b82 */ /* 0x001e220000000800 */
[----:B------:R-:W-:Y:S02]  /*5c40*/  IADD3 R45, R45, 0x1, RZ ;  /* 0x000000012d2d7810 */ /* 0x000fe40007ffe0ff */
[----:B0-----:R-:W-:-:S04]  /*5c50*/  IADD3 R48, R9, R48, RZ ;  /* 0x0000003009307210 */ /* 0x001fc80007ffe0ff */
[----:B------:R-:W-:-:S13]  /*5c60*/  ISETP.GE.AND P0, PT, R48, UR4, PT ;  /* 0x0000000430007c0c */ /* 0x000fda000bf06270 */
[----:B------:R-:W-:Y:S05]  /*5c70*/  @!P0 BRA `(.L_x_1636) ;  /* 0xffffffa400e08947 */ /* 0x000fea000383ffff */
.L_x_1585:
        /* <DEDUP_REMOVED lines=19> */
.L_x_1638:
[----:B------:R-:W-:Y:S05]  /*5db0*/  BSYNC B0 ;  /* 0x0000000000007941 */ /* 0x000fea0003800000 */
.L_x_1637:
        /* <DEDUP_REMOVED lines=11> */
.L_x_1640:
[----:B------:R-:W2:Y:S04]  /*5e70*/  LDG.E.STRONG.GPU R5, desc[UR8][R2.64] ;  /* 0x0000000802057981 */ /* 0x000ea8000c1ef900 */
[----:B--2---:R-:W-:Y:S01]  /*5e80*/  CCTL.IVALL ;  /* 0x00000000ff00798f */ /* 0x004fe20002000000 */
[----:B------:R-:W-:Y:S05]  /*5e90*/  YIELD ;  /* 0x0000000000007946 */ /* 0x000fea0003800000 */
[----:B------:R-:W-:-:S13]  /*5ea0*/  ISETP.NE.AND P0, PT, R5, R0, PT ;  /* 0x000000000500720c */ /* 0x000fda0003f05270 */
[----:B------:R-:W-:Y:S05]  /*5eb0*/  @P0 BRA `(.L_x_1640) ;  /* 0xfffffffc00ec0947 */ /* 0x000fea000383ffff */
.L_x_1639:
        /* <DEDUP_REMOVED lines=24> */
.L_x_1641:
        /* <DEDUP_REMOVED lines=25> */
.L_x_1642:
        /* <DEDUP_REMOVED lines=11> */
.L_x_5610:


//--------------------- .text._Z35group_norm_nhwc_bwd_one_pass_kernelI11Fp16IOBf16WLi128ELi120ELi480EEv26Group_norm_nhwc_bwd_params --------------------------
	.section	.text._Z35group_norm_nhwc_bwd_one_pass_kernelI11Fp16IOBf16WLi128ELi120ELi480EEv26Group_norm_nhwc_bwd_params,"ax",@progbits
	.align	128
        .global         _Z35group_norm_nhwc_bwd_one_pass_kernelI11Fp16IOBf16WLi128ELi120ELi480EEv26Group_norm_nhwc_bwd_params
        .type           _Z35group_norm_nhwc_bwd_one_pass_kernelI11Fp16IOBf16WLi128ELi120ELi480EEv26Group_norm_nhwc_bwd_params,@function
        .size           _Z35group_norm_nhwc_bwd_one_pass_kernelI11Fp16IOBf16WLi128ELi120ELi480EEv26Group_norm_nhwc_bwd_params,(.L_x_5611 - _Z35group_norm_nhwc_bwd_one_pass_kernelI11Fp16IOBf16WLi128ELi120ELi480EEv26Group_norm_nhwc_bwd_params)
        .other          _Z35group_norm_nhwc_bwd_one_pass_kernelI11Fp16IOBf16WLi128ELi120ELi480EEv26Group_norm_nhwc_bwd_params,@"STO_CUDA_ENTRY STV_DEFAULT"
_Z35group_norm_nhwc_bwd_one_pass_kernelI11Fp16IOBf16WLi128ELi120ELi480EEv26Group_norm_nhwc_bwd_params:
.text._Z35group_norm_nhwc_bwd_one_pass_kernelI11Fp16IOBf16WLi128ELi120ELi480EEv26Group_norm_nhwc_bwd_params:
        /* <DEDUP_REMOVED lines=104> */
[C---:B------:R-:W-:Y:S02]  /*0680*/  IADD3 R94, R3.reuse, 0x70, RZ ;  /* 0x00000070035e7810 */ /* 0x040fe40007ffe0ff */
[----:B------:R-:W-:Y:S02]  /*0690*/  IADD3 R93, R3, 0x78, RZ ;  /* 0x00000078035d7810 */ /* 0x000fe40007ffe0ff */
[----:B------:R-:W-:Y:S02]  /*06a0*/  SHF.R.S32.HI R13, RZ, 0x1, R13 ;  /* 0x00000001ff0d7819 */ /* 0x000fe4000001140d */
[----:B------:R-:W-:-:S02]  /*06b0*/  LEA R9, R9, UR5, 0x3 ;  /* 0x0000000509097c11 */ /* 0x000fc4000f8e18ff */
[----:B------:R-:W-:Y:S02]  /*06c0*/  SHF.L.U64.HI R11, R10, 0x2, R11 ;  /* 0x000000020a0b7819 */ /* 0x000fe4000001020b */
[----:B------:R-:W-:Y:S02]  /*06d0*/  SHF.R.S32.HI R125, RZ, 0x1f, R96 ;  /* 0x0000001fff7d7819 */ /* 0x000fe40000011460 */
[----:B------:R-:W-:Y:S02]  /*06e0*/  SHF.R.S32.HI R124, RZ, 0x1f, R95 ;  /* 0x0000001fff7c7819 */ /* 0x000fe4000001145f */
[----:B------:R-:W-:Y:S01]  /*06f0*/  SHF.R.S32.HI R123, RZ, 0x1f, R94 ;  /* 0x0000001fff7b7819 */ /* 0x000fe2000001145e */
[----:B0-----:R-:W-:Y:S01]  /*0700*/  IMAD R15, R4, UR7, R0 ;  /* 0x00000007040f7c24 */ /* 0x001fe2000f8e0200 */
[----:B------:R-:W-:Y:S02]  /*0710*/  SHF.R.S32.HI R122, RZ, 0x1f, R93 ;  /* 0x0000001fff7a7819 */ /* 0x000fe4000001145d */
[----:B------:R-:W-:-:S02]  /*0720*/  SHF.L.U64.HI R13, R12, 0x2, R13 ;  /* 0x000000020c0d7819 */ /* 0x000fc4000001020d */
[----:B-12---:R-:W-:-:S07]  /*0730*/  LOP3.LUT R108, R5, 0x3, RZ, 0xc0, !PT ;  /* 0x00000003056c7812 */ /* 0x006fce00078ec0ff */
.L_x_1726:
        /* <DEDUP_REMOVED lines=359> */
[----:B------:R-:W5:Y:S04]  /*1db0*/  @P5 LDG.E R62, desc[UR8][R74.64] ;  /* 0x000000084a3e5981 */ /* 0x000f68000c1e1900 */
[----:B------:R0:W5:Y:S01]  /*1dc0*/  @P5 LDG.E R63, desc[UR8][R72.64] ;  /* 0x00000008483f5981 */ /* 0x000162000c1e1900 */
[----:B------:R-:W-:Y:S02]  /*1dd0*/  ISETP.NE.AND P5, PT, R83, RZ, PT ;  /* 0x000000ff5300720c */ /* 0x000fe40003fa5270 */
[----:B------:R-:W-:Y:S02]  /*1de0*/  MOV R23, 0x3f800000 ;  /* 0x3f80000000177802 */ /* 0x000fe40000000f00 */
[----:B0-----:R-:W-:-:S09]  /*1df0*/  CS2R R72, SRZ ;  /* 0x0000000000487805 */ /* 0x001fd2000001ff00 */
[----:B------:R0:W5:Y:S01]  /*1e00*/  @P5 LDG.E R72, desc[UR8][R54.64] ;  /* 0x0000000836485981 */ /* 0x000162000c1e1900 */
[----:B------:R-:W-:Y:S02]  /*1e10*/  CS2R R76, SRZ ;  /* 0x00000000004c7805 */ /* 0x000fe4000001ff00 */
[----:B------:R-:W-:Y:S02]  /*1e20*/  CS2R R78, SRZ ;  /* 0x00000000004e7805 */ /* 0x000fe4000001ff00 */
[----:B------:R-:W-:Y:S02]  /*1e30*/  CS2R R80, SRZ ;  /* 0x0000000000507805 */ /* 0x000fe4000001ff00 */
[----:B------:R-:W-:Y:S01]  /*1e40*/  CS2R R84, SRZ ;  /* 0x0000000000547805 */ /* 0x000fe2000001ff00 */
[----:B------:R0:W5:Y:S04]  /*1e50*/  @P6 LDG.E R77, desc[UR8][R48.64] ;  /* 0x00000008304d6981 */ /* 0x000168000c1e1900 */
[----:B------:R0:W5:Y:S04]  /*1e60*/  @P6 LDG.E R78, desc[UR8][R46.64] ;  /* 0x000000082e4e6981 */ /* 0x000168000c1e1900 */
[----:B------:R0:W5:Y:S04]  /*1e70*/  @P4 LDG.E R81, desc[UR8][R40.64] ;  /* 0x0000000828514981 */ /* 0x000168000c1e1900 */
[----:B------:R0:W5:Y:S04]  /*1e80*/  @P3 LDG.E R84, desc[UR8][R34.64] ;  /* 0x0000000822543981 */ /* 0x000168000c1e1900 */
[----:B------:R0:W5:Y:S01]  /*1e90*/  @P2 LDG.E R85, desc[UR8][R32.64] ;  /* 0x0000000820552981 */ /* 0x000162000c1e1900 */
[----:B--2---:R-:W-:-:S05]  /*1ea0*/  FFMA.FTZ R88, -R64, R64, R65 ;  /* 0x0000004040587223 */ /* 0x004fca0000010141 */
[----:B------:R-:W-:-:S13]  /*1eb0*/  FSETP.GTU.FTZ.AND P0, PT, R88, RZ, PT ;  /* 0x000000ff5800720b */ /* 0x000fda0003f1c000 */
[----:B------:R-:W1:Y:S01]  /*1ec0*/  @P0 LDC R87, c[0x0][0x250] ;  /* 0x00009400ff570b82 */ /* 0x000e620000000800 */
[----:B------:R-:W-:-:S06]  /*1ed0*/  MOV R65, RZ ;  /* 0x000000ff00417202 */ /* 0x000fcc0000000f00 */
[----:B------:R0:W5:Y:S01]  /*1ee0*/  @P5 LDG.E R65, desc[UR8][R70.64] ;  /* 0x0000000846415981 */ /* 0x000162000c1e1900 */
[----:B------:R-:W-:Y:S02]  /*1ef0*/  ISETP.NE.AND P5, PT, R82, RZ, PT ;  /* 0x000000ff5200720c */ /* 0x000fe40003fa5270 */
[----:B------:R-:W-:-:S06]  /*1f00*/  CS2R R82, SRZ ;  /* 0x0000000000527805 */ /* 0x000fcc000001ff00 */
[----:B------:R0:W5:Y:S04]  /*1f10*/  @P4 LDG.E R82, desc[UR8][R38.64] ;  /* 0x0000000826524981 */ /* 0x000168000c1e1900 */
[----:B------:R0:W5:Y:S04]  /*1f20*/  @P3 LDG.E R83, desc[UR8][R36.64] ;  /* 0x0000000824533981 */ /* 0x000168000c1e1900 */
[----:B------:R0:W5:Y:S01]  /*1f30*/  @P5 LDG.E R79, desc[UR8][R44.64] ;  /* 0x000000082c4f5981 */ /* 0x000162000c1e1900 */
[----:B-1----:R-:W-:Y:S01]  /*1f40*/  @P0 FADD.FTZ R87, R88, R87 ;  /* 0x0000005758570221 */ /* 0x002fe20000010000 */
[----:B------:R-:W-:-:S02]  /*1f50*/  CS2R R88, SRZ ;  /* 0x0000000000587805 */ /* 0x000fc4000001ff00 */
[----:B------:R0:W5:Y:S01]  /*1f60*/  @P5 LDG.E R80, desc[UR8][R42.64] ;  /* 0x000000082a505981 */ /* 0x000162000c1e1900 */
[----:B------:R1:W2:Y:S03]  /*1f70*/  @P0 MUFU.RSQ R23, R87 ;  /* 0x0000005700170308 */ /* 0x0002a60000001400 */
[----:B------:R0:W5:Y:S01]  /*1f80*/  @P1 LDG.E R88, desc[UR8][R28.64] ;  /* 0x000000081c581981 */ /* 0x000162000c1e1900 */
[----:B-1----:R-:W-:-:S06]  /*1f90*/  CS2R R86, SRZ ;  /* 0x0000000000567805 */ /* 0x002fcc000001ff00 */
[----:B------:R0:W5:Y:S04]  /*1fa0*/  @P2 LDG.E R86, desc[UR8][R24.64] ;  /* 0x0000000818562981 */ /* 0x000168000c1e1900 */
[----:B------:R0:W5:Y:S01]  /*1fb0*/  @P1 LDG.E R87, desc[UR8][R26.64] ;  /* 0x000000081a571981 */ /* 0x000162000c1e1900 */
[----:B------:R-:W-:-:S13]  /*1fc0*/  LOP3.LUT P0, RZ, R14, 0x4, RZ, 0xc0, !PT ;  /* 0x000000040eff7812 */ /* 0x000fda000780c0ff */
[----:B------:R0:W5:Y:S04]  /*1fd0*/  @P0 LDG.E R73, desc[UR8][R52.64] ;  /* 0x0000000834490981 */ /* 0x000168000c1e1900 */
[----:B------:R0:W5:Y:S01]  /*1fe0*/  @P0 LDG.E R76, desc[UR8][R50.64] ;  /* 0x00000008324c0981 */ /* 0x000162000c1e1900 */
[----:B------:R-:W-:Y:S01]  /*1ff0*/  ISETP.GT.U32.AND P0, PT, R2, 0x1df, PT ;  /* 0x000001df0200780c */ /* 0x000fe20003f04070 */
[----:B------:R-:W-:Y:S01]  /*2000*/  BSSY B0, `(.L_x_1644) ;  /* 0x0000014000007945 */ /* 0x000fe20003800000 */
[----:B------:R-:W-:Y:S02]  /*2010*/  CS2R R90, SRZ ;  /* 0x00000000005a7805 */ /* 0x000fe4000001ff00 */
[----:B------:R-:W-:-:S09]  /*2020*/  MOV R92, RZ ;  /* 0x000000ff005c7202 */ /* 0x000fd20000000f00 */
        /* <DEDUP_REMOVED lines=17> */
.L_x_1645:
[----:B------:R-:W-:Y:S05]  /*2140*/  BSYNC B0 ;  /* 0x0000000000007941 */ /* 0x000fea0003800000 */
.L_x_1644:
[----:B------:R-:W-:Y:S01]  /*2150*/  ISETP.NE.AND P0, PT, RZ, UR10, PT ;  /* 0x0000000aff007c0c */ /* 0x000fe2000bf05270 */
[--C-:B-----5:R-:W-:Y:S01]  /*2160*/  HADD2.F32 R25, -RZ, R56.reuse.H0_H0 ;  /* 0x20000038ff197230 */ /* 0x120fe20000004100 */
        /* <DEDUP_REMOVED lines=34> */
.L_x_1646:
        /* <DEDUP_REMOVED lines=26> */
.L_x_1647:
[----:B------:R-:W-:Y:S01]  /*2530*/  FFMA.FTZ R35, R24, R34, R27 ;  /* 0x0000002218237223 */ /* 0x000fe2000001001b */
[----:B------:R-:W-:Y:S01]  /*2540*/  FMUL.FTZ R36, R26, R89 ;  /* 0x000000591a247220 */ /* 0x000fe20000410000 */
[----:B------:R-:W-:Y:S01]  /*2550*/  FADD.FTZ R27, RZ, R28 ;  /* 0x0000001cff1b7221 */ /* 0x000fe20000010000 */
[----:B------:R-:W-:Y:S01]  /*2560*/  FADD.FTZ R37, R34, R25 ;  /* 0x0000001922257221 */ /* 0x000fe20000010000 */
[C---:B------:R-:W-:Y:S01]  /*2570*/  FFMA.FTZ R25, R33.reuse, R26, R46 ;  /* 0x0000001a21197223 */ /* 0x040fe2000001002e */
[----:B------:R-:W-:Y:S01]  /*2580*/  FFMA.FTZ R34, R33, R36, R35 ;  /* 0x0000002421227223 */ /* 0x000fe20000010023 */
[----:B------:R-:W-:Y:S01]  /*2590*/  FFMA.FTZ R35, R24, R31, RZ ;  /* 0x0000001f18237223 */ /* 0x000fe200000100ff */
[----:B------:R-:W-:Y:S01]  /*25a0*/  FADD.FTZ R26, R27, R26 ;  /* 0x0000001a1b1a7221 */ /* 0x000fe20000010000 */
[----:B------:R-:W-:Y:S01]  /*25b0*/  FADD.FTZ R28, RZ, R31 ;  /* 0x0000001fff1c7221 */ /* 0x000fe20000010000 */
[--C-:B------:R-:W-:Y:S02]  /*25c0*/  HADD2.F32 R33, -RZ, R60.reuse.H0_H0 ;  /* 0x2000003cff217230 */ /* 0x100fe40000004100 */
[----:B------:R-:W-:Y:S01]  /*25d0*/  FMUL.FTZ R27, R29, R92 ;  /* 0x0000005c1d1b7220 */ /* 0x000fe20000410000 */
[----:B------:R-:W-:-:S02]  /*25e0*/  HADD2.F32 R31, -RZ, R60.H1_H1 ;  /* 0x3000003cff1f7230 */ /* 0x000fc40000004100 */
[----:B------:R-:W-:Y:S01]  /*25f0*/  FFMA.FTZ R24, R32, R29, R35 ;  /* 0x0000001d20187223 */ /* 0x000fe20000010023 */
[----:B------:R-:W-:Y:S01]  /*2600*/  FADD.FTZ R29, R28, R29 ;  /* 0x0000001d1c1d7221 */ /* 0x000fe20000010000 */
[----:B------:R-:W-:Y:S01]  /*2610*/  FFMA.FTZ R28, R32, R27, R34 ;  /* 0x0000001b201c7223 */ /* 0x000fe20000010022 */
[C---:B------:R-:W-:Y:S01]  /*2620*/  FADD.FTZ R34, -R64.reuse, R33 ;  /* 0x0000002140227221 */ /* 0x040fe20000010100 */
[----:B------:R-:W-:Y:S01]  /*2630*/  FADD.FTZ R38, -R64, R31 ;  /* 0x0000001f40267221 */ /* 0x000fe20000010100 */
[----:B------:R-:W-:Y:S01]  /*2640*/  FADD.FTZ R36, R37, R36 ;  /* 0x0000002425247221 */ /* 0x000fe20000010000 */
        /* <DEDUP_REMOVED lines=23> */
.L_x_1648:
[----:B------:R-:W-:Y:S01]  /*27c0*/  FMUL.FTZ R33, R40, R89 ;  /* 0x0000005928217220 */ /* 0x000fe20000410000 */
[----:B------:R-:W-:Y:S01]  /*27d0*/  FADD.FTZ R36, R27, R36 ;  /* 0x000000241b247221 */ /* 0x000fe20000010000 */
        /* <DEDUP_REMOVED lines=35> */
.L_x_1649:
[----:B------:R-:W-:Y:S01]  /*2a10*/  FMUL.FTZ R35, R38, R89 ;  /* 0x0000005926237220 */ /* 0x000fe20000410000 */
[----:B------:R-:W-:Y:S01]  /*2a20*/  FADD.FTZ R34, R28, R33 ;  /* 0x000000211c227221 */ /* 0x000fe20000010000 */
[--C-:B------:R-:W-:Y:S02]  /*2a30*/  HADD2.F32 R37, -RZ, R65.reuse.H0_H0 ;  /* 0x20000041ff257230 */ /* 0x100fe40000004100 */
[----:B------:R-:W-:Y:S01]  /*2a40*/  FMUL.FTZ R28, R31, R92 ;  /* 0x0000005c1f1c7220 */ /* 0x000fe20000410000 */
[----:B------:R-:W-:Y:S02]  /*2a50*/  HADD2.F32 R39, -RZ, R65.H1_H1 ;  /* 0x30000041ff277230 */ /* 0x000fe40000004100 */
[C---:B------:R-:W-:Y:S01]  /*2a60*/  FFMA.FTZ R33, R43.reuse, R35, R32 ;  /* 0x000000232b217223 */ /* 0x040fe20000010020 */
[----:B------:R-:W-:Y:S01]  /*2a70*/  FADD.FTZ R35, R34, R35 ;  /* 0x0000002322237221 */ /* 0x000fe20000010000 */
[----:B------:R-:W-:Y:S01]  /*2a80*/  FADD.FTZ R34, -R64, R37 ;  /* 0x0000002540227221 */ /* 0x000fe20000010100 */
[----:B------:R-:W-:Y:S01]  /*2a90*/  FADD.FTZ R26, R26, R38 ;  /* 0x000000261a1a7221 */ /* 0x000fe20000010000 */
[----:B------:R-:W-:Y:S01]  /*2aa0*/  FADD.FTZ R36, -R64, R39 ;  /* 0x0000002740247221 */ /* 0x000fe20000010100 */
[----:B------:R-:W-:Y:S01]  /*2ab0*/  FFMA.FTZ R25, R43, R38, R25 ;  /* 0x000000262b197223 */ /* 0x000fe20000010019 */
[----:B------:R-:W-:Y:S01]  /*2ac0*/  FADD.FTZ R29, R29, R31 ;  /* 0x0000001f1d1d7221 */ /* 0x000fe20000010000 */
[C---:B------:R-:W-:Y:S01]  /*2ad0*/  FFMA.FTZ R24, R27.reuse, R31, R24 ;  /* 0x0000001f1b187223 */ /* 0x040fe20000010018 */
        /* <DEDUP_REMOVED lines=24> */
.L_x_1650:
[----:B------:R-:W-:Y:S01]  /*2c60*/  FMUL.FTZ R33, R38, R89 ;  /* 0x0000005926217220 */ /* 0x000fe20000410000 */
[----:B------:R-:W-:Y:S01]  /*2c70*/  FADD.FTZ R34, R28, R35 ;  /* 0x000000231c227221 */ /* 0x000fe20000010000 */
[--C-:B------:R-:W-:Y:S02]  /*2c80*/  HADD2.F32 R35, -RZ, R73.reuse.H0_H0 ;  /* 0x20000049ff237230 */ /* 0x100fe40000004100 */
[C---:B------:R-:W-:Y:S01]  /*2c90*/  FFMA.FTZ R28, R43.reuse, R38, R25 ;  /* 0x000000262b1c7223 */ /* 0x040fe20000010019 */
[----:B------:R-:W-:Y:S02]  /*2ca0*/  HADD2.F32 R37, -RZ, R73.H1_H1 ;  /* 0x30000049ff257230 */ /* 0x000fe40000004100 */
[----:B------:R-:W-:Y:S01]  /*2cb0*/  FFMA.FTZ R25, R43, R33, R32 ;  /* 0x000000212b197223 */ /* 0x000fe20000010020 */
[----:B------:R-:W-:Y:S01]  /*2cc0*/  FADD.FTZ R26, R26, R38 ;  /* 0x000000261a1a7221 */ /* 0x000fe20000010000 */
[----:B------:R-:W-:Y:S01]  /*2cd0*/  FMUL.FTZ R32, R27, R92 ;  /* 0x0000005c1b207220 */ /* 0x000fe20000410000 */
[C---:B------:R-:W-:Y:S01]  /*2ce0*/  FADD.FTZ R36, -R64.reuse, R35 ;  /* 0x0000002340247221 */ /* 0x040fe20000010100 */
[----:B------:R-:W-:Y:S01]  /*2cf0*/  FADD.FTZ R38, -R64, R37 ;  /* 0x0000002540267221 */ /* 0x000fe20000010100 */
        /* <DEDUP_REMOVED lines=26> */
.L_x_1651:
[----:B------:R-:W-:Y:S01]  /*2ea0*/  FMUL.FTZ R37, R35, R89 ;  /* 0x0000005923257220 */ /* 0x000fe20000410000 */
[----:B------:R-:W-:Y:S01]  /*2eb0*/  FADD.FTZ R36, R32, R33 ;  /* 0x0000002120247221 */ /* 0x000fe20000010000 */
[----:B------:R-:W-:Y:S01]  /*2ec0*/  FFMA.FTZ R33, R45, R35, R28 ;  /* 0x000000232d217223 */ /* 0x000fe2000001001c */
[----:B------:R-:W-:Y:S01]  /*2ed0*/  FADD.FTZ R32, R29, R27 ;  /* 0x0000001b1d207221 */ /* 0x000fe20000010000 */
[----:B------:R-:W-:Y:S01]  /*2ee0*/  FFMA.FTZ R28, R45, R37, R34 ;  /* 0x000000252d1c7223 */ /* 0x000fe20000010022 */
[----:B------:R-:W-:Y:S01]  /*2ef0*/  FADD.FTZ R34, R36, R37 ;  /* 0x0000002524227221 */ /* 0x000fe20000010000 */
[--C-:B------:R-:W-:Y:S02]  /*2f00*/  HADD2.F32 R27, -RZ, R77.reuse.H0_H0 ;  /* 0x2000004dff1b7230 */ /* 0x100fe40000004100 */
[----:B------:R-:W-:Y:S01]  /*2f10*/  FMUL.FTZ R29, R25, R92 ;  /* 0x0000005c191d7220 */ /* 0x000fe20000410000 */
[----:B------:R-:W-:Y:S02]  /*2f20*/  HADD2.F32 R37, -RZ, R77.H1_H1 ;  /* 0x3000004dff257230 */ /* 0x000fe40000004100 */
[----:B------:R-:W-:Y:S01]  /*2f30*/  FADD.FTZ R26, R26, R35 ;  /* 0x000000231a1a7221 */ /* 0x000fe20000010000 */
[C---:B------:R-:W-:Y:S01]  /*2f40*/  FADD.FTZ R36, -R64.reuse, R27 ;  /* 0x0000001b40247221 */ /* 0x040fe20000010100 */
[----:B------:R-:W-:Y:S01]  /*2f50*/  FFMA.FTZ R28, R31, R29, R28 ;  /* 0x0000001d1f1c7223 */ /* 0x000fe2000001001c */
[----:B------:R-:W-:Y:S01]  /*2f60*/  FADD.FTZ R38, -R64, R37 ;  /* 0x0000002540267221 */ /* 0x000fe20000010100 */
        /* <DEDUP_REMOVED lines=24> */
.L_x_1652:
        /* <DEDUP_REMOVED lines=32> */
.L_x_1653:
        /* <DEDUP_REMOVED lines=38> */
.L_x_1654:
[--C-:B------:R-:W-:Y:S02]  /*3550*/  HADD2.F32 R41, -RZ, R83.reuse.H0_H0 ;  /* 0x20000053ff297230 */ /* 0x100fe40000004100 */
[----:B------:R-:W-:Y:S01]  /*3560*/  FMUL.FTZ R42, R34, R89 ;  /* 0x00000059222a7220 */ /* 0x000fe20000410000 */
[----:B------:R-:W-:Y:S02]  /*3570*/  HADD2.F32 R45, -RZ, R83.H1_H1 ;  /* 0x30000053ff2d7230 */ /* 0x000fe40000004100 */
[----:B------:R-:W-:Y:S01]  /*3580*/  FFMA.FTZ R31, R36, R27, R31 ;  /* 0x0000001b241f7223 */ /* 0x000fe2000001001f */
[--C-:B------:R-:W-:Y:S02]  /*3590*/  HADD2.F32 R48, -RZ, R84.reuse.H0_H0 ;  /* 0x20000054ff307230 */ /* 0x100fe40000004100 */
[C---:B------:R-:W-:Y:S01]  /*35a0*/  FADD.FTZ R36, -R64.reuse, R41 ;  /* 0x0000002940247221 */ /* 0x040fe20000010100 */
[----:B------:R-:W-:Y:S01]  /*35b0*/  FFMA.FTZ R43, R37, R42, R26 ;  /* 0x0000002a252b7223 */ /* 0x000fe2000001001a */
[----:B------:R-:W-:Y:S01]  /*35c0*/  FADD.FTZ R46, -R64, R45 ;  /* 0x0000002d402e7221 */ /* 0x000fe20000010100 */
[----:B------:R-:W-:Y:S01]  /*35d0*/  FADD.FTZ R26, R25, R42 ;  /* 0x0000002a191a7221 */ /* 0x000fe20000010000 */
        /* <DEDUP_REMOVED lines=23> */
.L_x_1655:
[----:B------:R-:W-:Y:S01]  /*3750*/  FFMA.FTZ R44, R38, R45, R43 ;  /* 0x0000002d262c7223 */ /* 0x000fe2000001002b */
[----:B------:R-:W-:Y:S01]  /*3760*/  FMUL.FTZ R42, R48, R89 ;  /* 0x00000059302a7220 */ /* 0x000fe20000410000 */
[----:B------:R-:W-:Y:S01]  /*3770*/  FADD.FTZ R45, R45, R26 ;  /* 0x0000001a2d2d7221 */ /* 0x000fe20000010000 */
[--C-:B------:R-:W-:Y:S02]  /*3780*/  HADD2.F32 R43, -RZ, R85.reuse.H0_H0 ;  /* 0x20000055ff2b7230 */ /* 0x100fe40000004100 */
[----:B------:R-:W-:Y:S01]  /*3790*/  FFMA.FTZ R40, R29, R24, R40 ;  /* 0x000000181d287223 */ /* 0x000fe20000010028 */
[----:B------:R-:W-:Y:S02]  /*37a0*/  HADD2.F32 R47, -RZ, R85.H1_H1 ;  /* 0x30000055ff2f7230 */ /* 0x000fe40000004100 */
[----:B------:R-:W-:Y:S01]  /*37b0*/  FADD.FTZ R36, R32, R27 ;  /* 0x0000001b20247221 */ /* 0x000fe20000010000 */
[----:B------:R-:W-:Y:S01]  /*37c0*/  FADD.FTZ R29, R45, R42 ;  /* 0x0000002a2d1d7221 */ /* 0x000fe20000010000 */
        /* <DEDUP_REMOVED lines=30> */
.L_x_1656:
[--C-:B------:R-:W-:Y:S02]  /*39b0*/  HADD2.F32 R49, -RZ, R87.reuse.H0_H0 ;  /* 0x20000057ff317230 */ /* 0x100fe40000004100 */
[----:B------:R-:W-:Y:S01]  /*39c0*/  FFMA.FTZ R43, R28, R35, R31 ;  /* 0x000000231c2b7223 */ /* 0x000fe2000001001f */
[----:B------:R-:W-:Y:S02]  /*39d0*/  HADD2.F32 R31, -RZ, R87.H1_H1 ;  /* 0x30000057ff1f7230 */ /* 0x000fe40000004100 */
[----:B------:R-:W-:Y:S01]  /*39e0*/  FMUL.FTZ R42, R26, R89 ;  /* 0x000000591a2a7220 */ /* 0x000fe20000410000 */
[C---:B------:R-:W-:Y:S01]  /*39f0*/  FADD.FTZ R28, -R64.reuse, R49 ;  /* 0x00000031401c7221 */ /* 0x040fe20000010100 */
[----:B------:R-:W-:Y:S01]  /*3a00*/  FMUL.FTZ R49, R29, R92 ;  /* 0x0000005c1d317220 */ /* 0x000fe20000410000 */
        /* <DEDUP_REMOVED lines=26> */
.L_x_1657:
[----:B------:R-:W-:Y:S01]  /*3bb0*/  FFMA.FTZ R50, R24, R49, R47 ;  /* 0x0000003118327223 */ /* 0x000fe2000001002f */
[----:B------:R-:W-:Y:S01]  /*3bc0*/  FMUL.FTZ R44, R32, R89 ;  /* 0x00000059202c7220 */ /* 0x000fe20000410000 */
[----:B------:R-:W-:Y:S01]  /*3bd0*/  FADD.FTZ R49, R49, R42 ;  /* 0x0000002a31317221 */ /* 0x000fe20000010000 */
[----:B------:R-:W-:Y:S01]  /*3be0*/  FADD.FTZ R42, R36, R35 ;  /* 0x00000023242a7221 */ /* 0x000fe20000010000 */
[----:B------:R-:W-:Y:S01]  /*3bf0*/  FFMA.FTZ R40, R37, R34, R40 ;  /* 0x0000002225287223 */ /* 0x000fe20000010028 */
        /* <DEDUP_REMOVED lines=33> */
.L_x_1658:
[----:B------:R-:W-:Y:S01]  /*3e10*/  FMUL.FTZ R50, R36, R89 ;  /* 0x0000005924327220 */ /* 0x000fe20000410000 */
[----:B------:R-:W-:Y:S01]  /*3e20*/  FFMA.FTZ R43, R38, R39, R43 ;  /* 0x00000027262b7223 */ /* 0x000fe2000001002b */
[----:B------:R-:W-:Y:S01]  /*3e30*/  FADD.FTZ R38, R42, R39 ;  /* 0x000000272a267221 */ /* 0x000fe20000010000 */
[--C-:B------:R-:W-:Y:S02]  /*3e40*/  HADD2.F32 R51, -RZ, R17.reuse.H1_H1 ;  /* 0x30000011ff337230 */ /* 0x100fe40000004100 */
[----:B------:R-:W-:Y:S01]  /*3e50*/  FADD.FTZ R42, R47, R50 ;  /* 0x000000322f2a7221 */ /* 0x000fe20000010000 */
[----:B------:R-:W-:Y:S02]  /*3e60*/  HADD2.F32 R47, -RZ, R17.H0_H0 ;  /* 0x20000011ff2f7230 */ /* 0x000fe40000004100 */
[----:B------:R-:W-:Y:S01]  /*3e70*/  FFMA.FTZ R39, R35, R50, R44 ;  /* 0x0000003223277223 */ /* 0x000fe2000001002c */
[----:B------:R-:W-:Y:S01]  /*3e80*/  FMUL.FTZ R49, R37, R92 ;  /* 0x0000005c25317220 */ /* 0x000fe20000410000 */
[----:B------:R-:W-:Y:S01]  /*3e90*/  FFMA.FTZ R44, R41, R48, R40 ;  /* 0x00000030292c7223 */ /* 0x000fe20000010028 */
[C---:B------:R-:W-:Y:S01]  /*3ea0*/  FADD.FTZ R52, -R64.reuse, R51 ;  /* 0x0000003340347221 */ /* 0x040fe20000010100 */
[----:B------:R-:W-:Y:S01]  /*3eb0*/  FADD.FTZ R40, -R64, R47 ;  /* 0x0000002f40287221 */ /* 0x000fe20000010100 */
        /* <DEDUP_REMOVED lines=25> */
.L_x_1659:
[----:B------:R-:W-:Y:S01]  /*4050*/  FMUL.FTZ R52, R42, R89 ;  /* 0x000000592a347220 */ /* 0x000fe20000410000 */
[--C-:B------:R-:W-:Y:S02]  /*4060*/  HADD2.F32 R51, -RZ, R19.reuse.H0_H0 ;  /* 0x20000013ff337230 */ /* 0x100fe40000004100 */
[----:B------:R-:W-:Y:S01]  /*4070*/  FADD.FTZ R45, R45, R48 ;  /* 0x000000302d2d7221 */ /* 0x000fe20000010000 */
[----:B------:R-:W-:Y:S02]  /*4080*/  HADD2.F32 R53, -RZ, R19.H1_H1 ;  /* 0x30000013ff357230 */ /* 0x000fe40000004100 */
        /* <DEDUP_REMOVED lines=31> */
.L_x_1660:
        /* <DEDUP_REMOVED lines=9> */
[--C-:B------:R-:W-:Y:S02]  /*4310*/  HADD2.F32 R43, -RZ, R22.reuse.H1_H1 ;  /* 0x30000016ff2b7230 */ /* 0x100fe40000004100 */
[----:B------:R-:W-:Y:S01]  /*4320*/  FADD.FTZ R52, -R64, R53 ;  /* 0x0000003540347221 */ /* 0x000fe20000010100 */
[----:B------:R-:W-:Y:S01]  /*4330*/  FMUL.FTZ R53, R46, R23 ;  /* 0x000000172e357220 */ /* 0x000fe20000410000 */
[----:B------:R-:W-:-:S02]  /*4340*/  HADD2.F32 R46, -RZ, R22.H0_H0 ;  /* 0x20000016ff2e7230 */ /* 0x000fc40000004100 */
        /* <DEDUP_REMOVED lines=20> */
.L_x_1661:
        /* <DEDUP_REMOVED lines=108> */
.L_x_1663:
[----:B------:R-:W-:Y:S05]  /*4b50*/  BSYNC B0 ;  /* 0x0000000000007941 */ /* 0x000fea0003800000 */
.L_x_1662:
        /* <DEDUP_REMOVED lines=41> */
.L_x_1665:
[----:B------:R-:W-:Y:S05]  /*4df0*/  BSYNC B0 ;  /* 0x0000000000007941 */ /* 0x000fea0003800000 */
.L_x_1664:
        /* <DEDUP_REMOVED lines=13> */
.L_x_1667:
[----:B------:R-:W-:Y:S05]  /*4ed0*/  BSYNC B0 ;  /* 0x0000000000007941 */ /* 0x000fea0003800000 */
.L_x_1666:
        /* <DEDUP_REMOVED lines=34> */
.L_x_1670:
[----:B-1----:R-:W2:Y:S04]  /*5100*/  LDG.E.STRONG.GPU R28, desc[UR8][R24.64] ;  /* 0x00000008181c7981 */ /* 0x002ea8000c1ef900 */
[----:B--2---:R-:W-:Y:S01]  /*5110*/  CCTL.IVALL ;  /* 0x00000000ff00798f */ /* 0x004fe20002000000 */
[----:B------:R-:W-:Y:S05]  /*5120*/  YIELD ;  /* 0x0000000000007946 */ /* 0x000fea0003800000 */
[----:B------:R-:W-:-:S13]  /*5130*/  ISETP.NE.AND P6, PT, R28, R33, PT ;  /* 0x000000211c00720c */ /* 0x000fda0003fc5270 */
[----:B------:R-:W-:Y:S05]  /*5140*/  @P6 BRA `(.L_x_1670) ;  /* 0xfffffffc00ec6947 */ /* 0x000fea000383ffff */
.L_x_1669:
        /* <DEDUP_REMOVED lines=22> */
.L_x_1674:
        /* <DEDUP_REMOVED lines=115> */
.L_x_1673:
        /* <DEDUP_REMOVED lines=63> */
.L_x_1675:
[----:B------:R-:W-:-:S04]  /*5dd0*/  LOP3.LUT P6, RZ, R14, 0x1, RZ, 0xc0, !PT ;  /* 0x000000010eff7812 */ /* 0x000fc800078cc0ff */
[----:B------:R-:W-:-:S13]  /*5de0*/  ISETP.NE.OR P6, PT, R25, RZ, P6 ;  /* 0x000000ff1900720c */ /* 0x000fda00037c5670 */
[----:B------:R-:W-:Y:S05]  /*5df0*/  @!P6 BRA `(.L_x_1671) ;  /* 0x00000000007ce947 */ /* 0x000fea0003800000 */
.L_x_1672:
        /* <DEDUP_REMOVED lines=31> */
.L_x_1671:
        /* <DEDUP_REMOVED lines=10> */
.L_x_1677:
[----:B------:R-:W-:Y:S05]  /*6090*/  BSYNC B0 ;  /* 0x0000000000007941 */ /* 0x000fea0003800000 */
.L_x_1676:
        /* <DEDUP_REMOVED lines=17> */
.L_x_1668:
        /* <DEDUP_REMOVED lines=42> */
.L_x_1678:
        /* <DEDUP_REMOVED lines=19> */
[----:B------:R-:W-:-:S05]  /*6580*/  F2FP.F16.F32.PACK_AB R25, R24, R25 ;  /* 0x000000191819723e */ /* 0x000fca00000000ff */
[----:B------:R0:W-:Y:S02]  /*6590*/  STG.E desc[UR8][R26.64], R25 ;  /* 0x000000191a007986 */ /* 0x0001e4000c101908 */
.L_x_1680:
[----:B------:R-:W-:Y:S05]  /*65a0*/  BSYNC B0 ;  /* 0x0000000000007941 */ /* 0x000fea0003800000 */
.L_x_1679:
[----:B------:R-:W-:Y:S01]  /*65b0*/  ISETP.NE.AND P0, PT, RZ, UR10, PT ;  /* 0x0000000aff007c0c */ /* 0x000fe2000bf05270 */
[C---:B------:R-:W-:Y:S01]  /*65c0*/  FADD.FTZ R24, -R64.reuse, R33 ;  /* 0x0000002140187221 */ /* 0x040fe20000010100 */
[----:B0-----:R-:W-:Y:S01]  /*65d0*/  FADD.FTZ R26, -R64, R35 ;  /* 0x00000023401a7221 */ /* 0x001fe20000010100 */
[--C-:B------:R-:W-:Y:S02]  /*65e0*/  HADD2.F32 R32, -RZ, R59.reuse.H0_H0 ;  /* 0x2000003bff207230 */ /* 0x100fe40000004100 */
[----:B------:R-:W-:Y:S02]  /*65f0*/  HADD2.F32 R59, -RZ, R59.H1_H1 ;  /* 0x3000003bff3b7230 */ /* 0x000fe40000004100 */
[-C--:B------:R-:W-:Y:S01]  /*6600*/  FMUL.FTZ R39, R24, R23.reuse ;  /* 0x0000001718277220 */ /* 0x080fe20000410000 */
[--C-:B------:R-:W-:Y:S02]  /*6610*/  HADD2.F32 R33, -RZ, R60.reuse.H0_H0 ;  /* 0x2000003cff217230 */ /* 0x100fe40000004100 */
        /* <DEDUP_REMOVED lines=21> */
.L_x_1681:
        /* <DEDUP_REMOVED lines=21> */
.L_x_1683:
[----:B------:R-:W-:Y:S05]  /*68c0*/  BSYNC B0 ;  /* 0x0000000000007941 */ /* 0x000fea0003800000 */
.L_x_1682:
        /* <DEDUP_REMOVED lines=28> */
.L_x_1684:
        /* <DEDUP_REMOVED lines=21> */
.L_x_1686:
[----:B------:R-:W-:Y:S05]  /*6be0*/  BSYNC B0 ;  /* 0x0000000000007941 */ /* 0x000fea0003800000 */
.L_x_1685:
[----:B------:R-:W-:Y:S01]  /*6bf0*/  ISETP.NE.AND P0, PT, RZ, UR10, PT ;  /* 0x0000000aff007c0c */ /* 0x000fe2000bf05270 */
[C---:B------:R-:W-:Y:S01]  /*6c00*/  FADD.FTZ R24, -R64.reuse, R33 ;  /* 0x0000002140187221 */ /* 0x040fe20000010100 */
[----:B0-----:R-:W-:Y:S01]  /*6c10*/  FADD.FTZ R26, -R64, R35 ;  /* 0x00000023401a7221 */ /* 0x001fe20000010100 */
[----:B------:R-:W-:Y:S02]  /*6c20*/  HADD2.F32 R32, -RZ, R63.H0_H0 ;  /* 0x2000003fff207230 */ /* 0x000fe40000004100 */
[----:B------:R-:W-:Y:S02]  /*6c30*/  HADD2.F32 R33, -RZ, R65.H0_H0 ;  /* 0x20000041ff217230 */ /* 0x000fe40000004100 */
        /* <DEDUP_REMOVED lines=23> */
.L_x_1687:
        /* <DEDUP_REMOVED lines=21> */
.L_x_1689:
[----:B------:R-:W-:Y:S05]  /*6f00*/  BSYNC B0 ;  /* 0x0000000000007941 */ /* 0x000fea0003800000 */
.L_x_1688:
        /* <DEDUP_REMOVED lines=28> */
.L_x_1690:
        /* <DEDUP_REMOVED lines=21> */
.L_x_1692:
[----:B------:R-:W-:Y:S05]  /*7220*/  BSYNC B0 ;  /* 0x0000000000007941 */ /* 0x000fea0003800000 */
.L_x_1691:
        /* <DEDUP_REMOVED lines=28> */
.L_x_1693:
        /* <DEDUP_REMOVED lines=21> */
.L_x_1695:
[----:B------:R-:W-:Y:S05]  /*7540*/  BSYNC B0 ;  /* 0x0000000000007941 */ /* 0x000fea0003800000 */
.L_x_1694:
        /* <DEDUP_REMOVED lines=28> */
.L_x_1696:
        /* <DEDUP_REMOVED lines=21> */
.L_x_1698:
[----:B------:R-:W-:Y:S05]  /*7860*/  BSYNC B0 ;  /* 0x0000000000007941 */ /* 0x000fea0003800000 */
.L_x_1697:
        /* <DEDUP_REMOVED lines=28> */
.L_x_1699:
        /* <DEDUP_REMOVED lines=20> */
.L_x_1701:
[----:B------:R-:W-:Y:S05]  /*7b70*/  BSYNC B0 ;  /* 0x0000000000007941 */ /* 0x000fea0003800000 */
.L_x_1700:
        /* <DEDUP_REMOVED lines=27> */
.L_x_1702:
        /* <DEDUP_REMOVED lines=20> */
.L_x_1704:
[----:B------:R-:W-:Y:S05]  /*7e70*/  BSYNC B0 ;  /* 0x0000000000007941 */ /* 0x000fea0003800000 */
.L_x_1703:
        /* <DEDUP_REMOVED lines=27> */
.L_x_1705:
        /* <DEDUP_REMOVED lines=20> */
.L_x_1707:
[----:B------:R-:W-:Y:S05]  /*8170*/  BSYNC B0 ;  /* 0x0000000000007941 */ /* 0x000fea0003800000 */
.L_x_1706:
        /* <DEDUP_REMOVED lines=27> */
.L_x_1708:
        /* <DEDUP_REMOVED lines=20> */
.L_x_1710:
[----:B------:R-:W-:Y:S05]  /*8470*/  BSYNC B0 ;  /* 0x0000000000007941 */ /* 0x000fea0003800000 */
.L_x_1709:
        /* <DEDUP_REMOVED lines=27> */
.L_x_1711:
        /* <DEDUP_REMOVED lines=20> */
.L_x_1713:
[----:B------:R-:W-:Y:S05]  /*8770*/  BSYNC B0 ;  /* 0x0000000000007941 */ /* 0x000fea0003800000 */
.L_x_1712:
        /* <DEDUP_REMOVED lines=29> */
.L_x_1714:
        /* <DEDUP_REMOVED lines=25> */
.L_x_1716:
[----:B------:R-:W-:Y:S05]  /*8ae0*/  BSYNC B0 ;  /* 0x0000000000007941 */ /* 0x000fea0003800000 */
.L_x_1715:
        /* <DEDUP_REMOVED lines=27> */
.L_x_1717:
        /* <DEDUP_REMOVED lines=25> */
.L_x_1719:
[----:B------:R-:W-:Y:S05]  /*8e30*/  BSYNC B0 ;  /* 0x0000000000007941 */ /* 0x000fea0003800000 */
.L_x_1718:
        /* <DEDUP_REMOVED lines=27> */
.L_x_1720:
        /* <DEDUP_REMOVED lines=27> */
.L_x_1722:
[----:B------:R-:W-:Y:S05]  /*91a0*/  BSYNC B0 ;  /* 0x0000000000007941 */ /* 0x000fea0003800000 */
.L_x_1721:
        /* <DEDUP_REMOVED lines=25> */
.L_x_1723:
        /* <DEDUP_REMOVED lines=22> */
.L_x_1725:
[----:B------:R-:W-:Y:S05]  /*94a0*/  BSYNC B0 ;  /* 0x0000000000007941 */ /* 0x000fea0003800000 */
.L_x_1724:
[----:B------:R-:W-:Y:S02]  /*94b0*/  IADD3 R7, R4, R7, RZ ;  /* 0x0000000704077210 */ /* 0x000fe40007ffe0ff */
[----:B------:R-:W-:Y:S02]  /*94c0*/  IADD3 R6, R6, 0x1, RZ ;  /* 0x0000000106067810 */ /* 0x000fe40007ffe0ff */
[----:B------:R-:W-:-:S13]  /*94d0*/  ISETP.GE.AND P0, PT, R7, UR4, PT ;  /* 0x0000000407007c0c */ /* 0x000fda000bf06270 */
[----:B------:R-:W-:Y:S05]  /*94e0*/  @!P0 BRA `(.L_x_1726) ;  /* 0xffffff7000948947 */ /* 0x000fea000383ffff */
.L_x_1643:
        /* <DEDUP_REMOVED lines=23> */
.L_x_1728:
[----:B------:R-:W-:Y:S05]  /*9660*/  BSYNC B0 ;  /* 0x0000000000007941 */ /* 0x000fea0003800000 */
.L_x_1727:
[----:B------:R-:W-:Y:S05]  /*9670*/  @P0 EXIT ;  /* 0x000000000000094d */ /* 0x000fea0003800000 */
[----:B------:R-:W-:Y:S05]  /*9680*/  @P2 BRA `(.L_x_1729) ;  /* 0x0000000000202947 */ /* 0x000fea0003800000 */
[----:B------:R-:W-:-:S05]  /*9690*/  IMAD R0, R6, R9, RZ ;  /* 0x0000000906007224 */ /* 0x000fca00078e02ff */
[----:B------:R-:W-:-:S13]  /*96a0*/  ISETP.NE.AND P0, PT, R0, -0x1, PT ;  /* 0xffffffff0000780c */ /* 0x000fda0003f05270 */
[----:B------:R-:W-:Y:S05]  /*96b0*/  @!P0 BRA `(.L_x_1729) ;  /* 0x0000000000148947 */ /* 0x000fea0003800000 */
.L_x_1730:
[----:B-1----:R-:W2:Y:S04]  /*96c0*/  LDG.E.STRONG.GPU R3, desc[UR8][R4.64] ;  /* 0x0000000804037981 */ /* 0x002ea8000c1ef900 */
[----:B--2---:R-:W-:Y:S01]  /*96d0*/  CCTL.IVALL ;  /* 0x00000000ff00798f */ /* 0x004fe20002000000 */
[----:B------:R-:W-:Y:S05]  /*96e0*/  YIELD ;  /* 0x0000000000007946 */ /* 0x000fea0003800000 */
[----:B------:R-:W-:-:S13]  /*96f0*/  ISETP.NE.AND P0, PT, R3, R0, PT ;  /* 0x000000000300720c */ /* 0x000fda0003f05270 */
[----:B------:R-:W-:Y:S05]  /*9700*/  @P0 BRA `(.L_x_1730) ;  /* 0xfffffffc00ec0947 */ /* 0x000fea000383ffff */
.L_x_1729:
        /* <DEDUP_REMOVED lines=13> */
[----:B0-----:R-:W0:Y:S01]  /*97e0*/  LDC.64 R16, c[0x0][0x218] ;  /* 0x00008600ff107b82 */ /* 0x001e220000000a00 */
        /* <DEDUP_REMOVED lines=10> */
.L_x_1731:
        /* <DEDUP_REMOVED lines=25> */
.L_x_1732:
        /* <DEDUP_REMOVED lines=14> */
.L_x_5611:


//--------------------- .text._Z35group_norm_nhwc_bwd_one_pass_kernelI11Fp16IOBf16WLi256ELi120ELi480EEv26Group_norm_nhwc_bwd_params --------------------------
	.section	.text._Z35group_norm_nhwc_bwd_one_pass_kernelI11Fp16IOBf16WLi256ELi120ELi480EEv26Group_norm_nhwc_bwd_params,"ax",@progbits
	.align	128
        .global         _Z35group_norm_nhwc_bwd_one_pass_kernelI11Fp16IOBf16WLi256ELi120ELi480EEv26Group_norm_nhwc_bwd_params
        .type           _Z35group_norm_nhwc_bwd_one_pass_kernelI11Fp16IOBf16WLi256ELi120ELi480EEv26Group_norm_nhwc_bwd_params,@function
        .size           _Z35group_norm_nhwc_bwd_one_pass_kernelI11Fp16IOBf16WLi256ELi120ELi480EEv26Group_norm_nhwc_bwd_params,(.L_x_5612 - _Z35group_norm_nhwc_bwd_one_pass_kernelI11Fp16IOBf16WLi256ELi120ELi480EEv26Group_norm_nhwc_bwd_params)
        .other          _Z35group_norm_nhwc_bwd_one_pass_kernelI11Fp16IOBf16WLi256ELi120ELi480EEv26Group_norm_nhwc_bwd_params,@"STO_CUDA_ENTRY STV_DEFAULT"
_Z35group_norm_nhwc_bwd_one_pass_kernelI11Fp16IOBf16WLi256ELi120ELi480EEv26Group_norm_nhwc_bwd_params:
.text._Z35group_norm_nhwc_bwd_one_pass_kernelI11Fp16IOBf16WLi256ELi120ELi480EEv26Group_norm_nhwc_bwd_params:
        /* <DEDUP_REMOVED lines=182> */
.L_x_1880:
        /* <DEDUP_REMOVED lines=81> */
[----:B------:R-:W-:Y:S01]  /*1070*/  UIMAD UR5, UR7, UR17, UR5 ;  /* 0x00000011070572a4 */ /* 0x000fe2000f8e0205 */
[----:B------:R-:W-:Y:S02]  /*1080*/  MOV R73, RZ ;  /* 0x000000ff00497202 */ /* 0x000fe40000000f00 */
[----:B------:R-:W-:Y:S02]  /*1090*/  CS2R R80, SRZ ;  /* 0x0000000000507805 */ /* 0x000fe4000001ff00 */
[----:B------:R-:W-:Y:S01]  /*10a0*/  CS2R R92, SRZ ;  /* 0x00000000005c7805 */ /* 0x000fe2000001ff00 */
[----:B------:R-:W-:Y:S01]  /*10b0*/  HFMA2.MMA R98, -RZ, RZ, 0, 0 ;  /* 0x00000000ff627435 */ /* 0x000fe200000001ff */
[----:B------:R-:W-:Y:S01]  /*10c0*/  ULDC.64 UR6, c[0x0][0x290] ;  /* 0x0000a40000067ab9 */ /* 0x000fe20000000a00 */
        /* <DEDUP_REMOVED lines=165> */
[----:B------:R-:W-:-:S07]  /*1b20*/  @P2 MOV R27, R43 ;  /* 0x0000002b001b2202 */ /* 0x000fce0000000f00 */
[----:B------:R-:W4:Y:S01]  /*1b30*/  @P2 LDC.64 R28, c[0x0][0x228] ;  /* 0x00008a00ff1c2b82 */ /* 0x000f220000000a00 */
        /* <DEDUP_REMOVED lines=10> */
[----:B0-----:R-:W-:Y:S02]  /*1be0*/  @P1 IADD3 R18, P0, R23, R18, RZ ;  /* 0x0000001217121210 */ /* 0x001fe40007f1e0ff */
[----:B------:R-:W-:-:S02]  /*1bf0*/  @P2 MOV R26, R44 ;  /* 0x0000002c001a2202 */ /* 0x000fc40000000f00 */
[----:B------:R-:W-:-:S03]  /*1c00*/  @P1 IADD3.X R19, R22, R19, RZ, P0, !PT ;  /* 0x0000001316131210 */ /* 0x000fc600007fe4ff */
[----:B------:R-:W-:-:S05]  /*1c10*/  @P2 IMAD.WIDE.U32 R26, R114, R24, R26 ;  /* 0x00000018721a2225 */ /* 0x000fca00078e001a */
[----:B------:R-:W-:Y:S02]  /*1c20*/  @P2 IADD3 R27, R27, R25, RZ ;  /* 0x000000191b1b2210 */ /* 0x000fe40007ffe0ff */
[C---:B------:R-:W-:Y:S02]  /*1c30*/  @P2 SHF.L.U32 R25, R26.reuse, 0x1, RZ ;  /* 0x000000011a192819 */ /* 0x040fe400000006ff */
[----:B------:R-:W-:Y:S02]  /*1c40*/  @P2 SHF.L.U64.HI R26, R26, 0x1, R27 ;  /* 0x000000011a1a2819 */ /* 0x000fe4000001021b */
        /* <DEDUP_REMOVED lines=12> */
[----:B------:R-:W-:Y:S01]  /*1d10*/  @P2 MOV R41, R43 ;  /* 0x0000002b00292202 */ /* 0x000fe20000000f00 */
[----:B------:R-:W3:Y:S01]  /*1d20*/  @P2 LDC.64 R70, c[0x0][0x230] ;  /* 0x00008c00ff462b82 */ /* 0x000ee20000000a00 */
        /* <DEDUP_REMOVED lines=14> */
[----:B------:R-:W1:Y:S01]  /*1e10*/  @P1 LDC.64 R88, c[0x0][0x228] ;  /* 0x00008a00ff581b82 */ /* 0x000e620000000a00 */
[----:B------:R-:W-:Y:S01]  /*1e20*/  @P1 MOV R49, R43 ;  /* 0x0000002b00311202 */ /* 0x000fe20000000f00 */
        /* <DEDUP_REMOVED lines=12> */
[----:B------:R-:W-:Y:S01]  /*1ef0*/  ISETP.NE.AND P2, PT, R46, RZ, PT ;  /* 0x000000ff2e00720c */ /* 0x000fe20003f45270 */
[----:B------:R-:W0:Y:S08]  /*1f00*/  @P1 LDC.64 R30, c[0x0][0x230] ;  /* 0x00008c00ff1e1b82 */ /* 0x000e300000000a00 */
[----:B------:R-:W3:Y:S04]  /*1f10*/  @P1 LDC.64 R46, c[0x0][0x288] ;  /* 0x0000a200ff2e1b82 */ /* 0x000ee80000000a00 */
[----:B------:R-:W-:-:S04]  /*1f20*/  @P2 MOV R61, R43 ;  /* 0x0000002b003d2202 */ /* 0x000fc80000000f00 */
[----:B------:R-:W4:Y:S01]  /*1f30*/  @P2 LDC.64 R78, c[0x0][0x230] ;  /* 0x00008c00ff4e2b82 */ /* 0x000f220000000a00 */
[----:B---3--:R-:W-:-:S04]  /*1f40*/  @P1 IMAD R48, R48, R46, RZ ;  /* 0x0000002e30301224 */ /* 0x008fc800078e02ff */
        /* <DEDUP_REMOVED lines=8> */
[----:B-1----:R-:W-:Y:S02]  /*1fd0*/  @P1 IADD3 R88, P0, R47, R88, RZ ;  /* 0x000000582f581210 */ /* 0x002fe40007f1e0ff */
        /* <DEDUP_REMOVED lines=119> */
[----:B-1----:R-:W-:Y:S01]  /*2750*/  HFMA2.MMA R76, -RZ, RZ, 0, 0 ;  /* 0x00000000ff4c7435 */ /* 0x002fe200000001ff */
[----:B------:R-:W-:Y:S02]  /*2760*/  @P3 MOV R57, R43 ;  /* 0x0000002b00393202 */ /* 0x000fe40000000f00 */
[----:B------:R-:W-:-:S04]  /*2770*/  LOP3.LUT P4, RZ, R3, 0x1000, RZ, 0xc0, !PT ;  /* 0x0000100003ff7812 */ /* 0x000fc8000788c0ff */
[----:B------:R-:W1:Y:S03]  /*2780*/  LDC R77, c[0x0][0x2ac] ;  /* 0x0000ab00ff4d7b82 */ /* 0x000e660000000800 */
[----:B------:R3:W5:Y:S01]  /*2790*/  @P5 LDG.E R76, desc[UR18][R64.64] ;  /* 0x00000012404c5981 */ /* 0x000762000c1e1900 */
[----:B------:R-:W-:-:S05]  /*27a0*/  LOP3.LUT P6, RZ, R3, 0x20000, RZ, 0xc0, !PT ;  /* 0x0002000003ff7812 */ /* 0x000fca00078cc0ff */
[----:B------:R-:W5:Y:S01]  /*27b0*/  @P4 LDG.E R93, desc[UR18][R32.64] ;  /* 0x00000012205d4981 */ /* 0x000f62000c1e1900 */
[----:B---3--:R-:W-:-:S04]  /*27c0*/  IADD3 R64, R2, 0xb0, RZ ;  /* 0x000000b002407810 */ /* 0x008fc80007ffe0ff */
[----:B------:R-:W-:-:S05]  /*27d0*/  SHF.R.S32.HI R56, RZ, 0x1f, R64 ;  /* 0x0000001fff387819 */ /* 0x000fca0000011440 */
        /* <DEDUP_REMOVED lines=8> */
[----:B------:R-:W3:Y:S01]  /*2860*/  @P3 LDC.64 R56, c[0x0][0x228] ;  /* 0x00008a00ff383b82 */ /* 0x000ee20000000a00 */
[----:B0-----:R-:W-:-:S04]  /*2870*/  @P3 IADD3 R64, P0, R7, R64, RZ ;  /* 0x0000004007403210 */ /* 0x001fc80007f1e0ff */
[----:B------:R-:W-:Y:S02]  /*2880*/  @P3 IADD3.X R65, R6, R65, RZ, P0, !PT ;  /* 0x0000004106413210 */ /* 0x000fe400007fe4ff */
[----:B---3--:R-:W-:-:S04]  /*2890*/  @P3 IADD3 R56, P0, R7, R56, RZ ;  /* 0x0000003807383210 */ /* 0x008fc80007f1e0ff */
[----:B------:R-:W-:Y:S02]  /*28a0*/  @P3 IADD3.X R57, R6, R57, RZ, P0, !PT ;  /* 0x0000003906393210 */ /* 0x000fe400007fe4ff */
[----:B------:R-:W-:Y:S02]  /*28b0*/  CS2R R6, SRZ ;  /* 0x0000000000067805 */ /* 0x000fe4000001ff00 */
[----:B------:R-:W-:-:S04]  /*28c0*/  LOP3.LUT P0, RZ, R3, 0x2000, RZ, 0xc0, !PT ;  /* 0x0000200003ff7812 */ /* 0x000fc8000780c0ff */
[----:B------:R0:W5:Y:S09]  /*28d0*/  @P4 LDG.E R7, desc[UR18][R8.64] ;  /* 0x0000001208074981 */ /* 0x000172000c1e1900 */
[----:B------:R3:W5:Y:S01]  /*28e0*/  @P0 LDG.E R6, desc[UR18][R90.64] ;  /* 0x000000125a060981 */ /* 0x000762000c1e1900 */
[----:B0-----:R-:W0:Y:S01]  /*28f0*/  @P6 LDC.64 R8, c[0x0][0x288] ;  /* 0x0000a200ff086b82 */ /* 0x001e220000000a00 */
[----:B---3--:R-:W-:-:S06]  /*2900*/  CS2R R90, SRZ ;  /* 0x00000000005a7805 */ /* 0x008fcc000001ff00 */
[----:B------:R3:W5:Y:S02]  /*2910*/  @P0 LDG.E R91, desc[UR18][R38.64] ;  /* 0x00000012265b0981 */ /* 0x000764000c1e1900 */
[----:B---3--:R-:W-:-:S04]  /*2920*/  IADD3 R38, R2, 0xb8, RZ ;  /* 0x000000b802267810 */ /* 0x008fc80007ffe0ff */
        /* <DEDUP_REMOVED lines=11> */
[----:B------:R-:W-:-:S02]  /*29e0*/  LOP3.LUT P4, RZ, R3, 0x10000, RZ, 0xc0, !PT ;  /* 0x0001000003ff7812 */ /* 0x000fc4000788c0ff */
[----:B0-----:R-:W-:-:S04]  /*29f0*/  @P6 IADD3 R38, P0, R9, R38, RZ ;  /* 0x0000002609266210 */ /* 0x001fc80007f1e0ff */
[----:B------:R-:W-:Y:S02]  /*2a00*/  @P6 IADD3.X R39, R8, R39, RZ, P0, !PT ;  /* 0x0000002708276210 */ /* 0x000fe400007fe4ff */
[----:B---3--:R-:W-:-:S04]  /*2a10*/  @P6 IADD3 R32, P0, R9, R32, RZ ;  /* 0x0000002009206210 */ /* 0x008fc80007f1e0ff */
        /* <DEDUP_REMOVED lines=8> */
[----:B---3--:R-:W-:-:S02]  /*2aa0*/  CS2R R94, SRZ ;  /* 0x00000000005e7805 */ /* 0x008fc4000001ff00 */
[----:B----4-:R-:W-:-:S04]  /*2ab0*/  IADD3 R37, R2, 0xc0, RZ ;  /* 0x000000c002257810 */ /* 0x010fc80007ffe0ff */
[----:B------:R3:W5:Y:S02]  /*2ac0*/  @P0 LDG.E R95, desc[UR18][R34.64] ;  /* 0x00000012225f0981 */ /* 0x000764000c1e1900 */
[----:B---3--:R-:W-:-:S05]  /*2ad0*/  SHF.R.S32.HI R34, RZ, 0x1f, R37 ;  /* 0x0000001fff227819 */ /* 0x008fca0000011425 */
[----:B0-----:R-:W-:Y:S01]  /*2ae0*/  @P4 IMAD R34, R34, R10, RZ ;  /* 0x0000000a22224224 */ /* 0x001fe200078e02ff */
[----:B------:R-:W-:-:S03]  /*2af0*/  @P4 MOV R35, R43 ;  /* 0x0000002b00234202 */ /* 0x000fc60000000f00 */
[----:B------:R-:W-:Y:S01]  /*2b00*/  @P4 IMAD R36, R37, R11, R34 ;  /* 0x0000000b25244224 */ /* 0x000fe200078e0222 */
[----:B------:R-:W-:-:S05]  /*2b10*/  @P4 MOV R34, R44 ;  /* 0x0000002c00224202 */ /* 0x000fca0000000f00 */
[----:B------:R-:W-:Y:S02]  /*2b20*/  @P4 IMAD.WIDE.U32 R10, R37, R10, R34 ;  /* 0x0000000a250a4225 */ /* 0x000fe400078e0022 */
[----:B------:R-:W0:Y:S03]  /*2b30*/  @P4 LDC.64 R34, c[0x0][0x230] ;  /* 0x00008c00ff224b82 */ /* 0x000e260000000a00 */
[----:B------:R-:W-:-:S05]  /*2b40*/  @P4 IADD3 R11, R11, R36, RZ ;  /* 0x000000240b0b4210 */ /* 0x000fca0007ffe0ff */
[----:B------:R-:W3:Y:S01]  /*2b50*/  @P4 LDC.64 R36, c[0x0][0x228] ;  /* 0x00008a00ff244b82 */ /* 0x000ee20000000a00 */
[C---:B------:R-:W-:Y:S02]  /*2b60*/  LOP3.LUT P6, RZ, R3.reuse, 0x4000000, RZ, 0xc0, !PT ;  /* 0x0400000003ff7812 */ /* 0x040fe400078cc0ff */
[C---:B------:R-:W-:Y:S02]  /*2b70*/  @P4 SHF.L.U64.HI R11, R10.reuse, 0x1, R11 ;  /* 0x000000010a0b4819 */ /* 0x040fe4000001020b */
[----:B------:R-:W-:Y:S02]  /*2b80*/  @P4 SHF.L.U32 R10, R10, 0x1, RZ ;  /* 0x000000010a0a4819 */ /* 0x000fe400000006ff */
[----:B------:R-:W-:-:S07]  /*2b90*/  LOP3.LUT P5, RZ, R3, 0x100, RZ, 0xc0, !PT ;  /* 0x0000010003ff7812 */ /* 0x000fce00078ac0ff */
[----:B------:R4:W5:Y:S01]  /*2ba0*/  @P6 LDG.E R94, desc[UR18][R100.64] ;  /* 0x00000012645e6981 */ /* 0x000962000c1e1900 */
[----:B0-----:R-:W-:-:S04]  /*2bb0*/  @P4 IADD3 R34, P0, R10, R34, RZ ;  /* 0x000000220a224210 */ /* 0x001fc80007f1e0ff */
[----:B------:R-:W-:Y:S01]  /*2bc0*/  @P4 IADD3.X R35, R11, R35, RZ, P0, !PT ;  /* 0x000000230b234210 */ /* 0x000fe200007fe4ff */
[----:B------:R-:W5:Y:S01]  /*2bd0*/  @P5 LDG.E R92, desc[UR18][R14.64] ;  /* 0x000000120e5c5981 */ /* 0x000f62000c1e1900 */
[----:B----4-:R-:W-:Y:S01]  /*2be0*/  IMAD.WIDE.U32 R100, R0, -0x77777777, RZ ;  /* 0x8888888900647825 */ /* 0x010fe200078e00ff */
[----:B---3--:R-:W-:-:S04]  /*2bf0*/  @P4 IADD3 R36, P0, R10, R36, RZ ;  /* 0x000000240a244210 */ /* 0x008fc80007f1e0ff */
[----:B------:R-:W-:Y:S02]  /*2c00*/  SHF.R.U32.HI R100, RZ, 0x5, R101 ;  /* 0x00000005ff647819 */ /* 0x000fe40000011665 */
[----:B------:R-:W-:Y:S02]  /*2c10*/  @P4 IADD3.X R37, R11, R37, RZ, P0, !PT ;  /* 0x000000250b254210 */ /* 0x000fe400007fe4ff */
[----:B------:R-:W-:Y:S01]  /*2c20*/  CS2R R10, SRZ ;  /* 0x00000000000a7805 */ /* 0x000fe2000001ff00 */
[----:B-1----:R-:W-:-:S05]  /*2c30*/  IMAD R77, R77, UR20, R100 ;  /* 0x000000144d4d7c24 */ /* 0x002fca000f8e0264 */
[----:B------:R0:W5:Y:S01]  /*2c40*/  @P5 LDG.E R11, desc[UR18][R12.64] ;  /* 0x000000120c0b5981 */ /* 0x000162000c1e1900 */
[----:B------:R-:W-:-:S03]  /*2c50*/  IADD3 R72, R2, 0xc8, RZ ;  /* 0x000000c802487810 */ /* 0x000fc60007ffe0ff */
[----:B------:R-:W5:Y:S01]  /*2c60*/  @P6 LDG.E R10, desc[UR18][R108.64] ;  /* 0x000000126c0a6981 */ /* 0x000f62000c1e1900 */
[----:B0-----:R-:W-:-:S04]  /*2c70*/  IADD3 R12, R77, 0xc8, RZ ;  /* 0x000000c84d0c7810 */ /* 0x001fc80007ffe0ff */
[----:B------:R-:W-:Y:S02]  /*2c80*/  SHF.R.S32.HI R13, RZ, 0x1f, R12 ;  /* 0x0000001fff0d7819 */ /* 0x000fe4000001140c */
[----:B------:R-:W-:-:S04]  /*2c90*/  ISETP.GE.U32.AND P0, PT, R12, UR6, PT ;  /* 0x000000060c007c0c */ /* 0x000fc8000bf06070 */
[----:B------:R-:W-:-:S04]  /*2ca0*/  ISETP.GE.AND.EX P0, PT, R13, UR7, PT, P0 ;  /* 0x000000070d007c0c */ /* 0x000fc8000bf06300 */
[----:B------:R-:W-:-:S13]  /*2cb0*/  ISETP.LT.U32.AND P0, PT, R0, 0x1e0, !P0 ;  /* 0x000001e00000780c */ /* 0x000fda0004701070 */
[----:B------:R-:W0:Y:S01]  /*2cc0*/  @P0 LDC.64 R12, c[0x0][0x288] ;  /* 0x0000a200ff0c0b82 */ /* 0x000e220000000a00 */
[----:B------:R-:W-:Y:S02]  /*2cd0*/  SHF.R.S32.HI R75, RZ, 0x1f, R72 ;  /* 0x0000001fff4b7819 */ /* 0x000fe40000011448 */
        /* <DEDUP_REMOVED lines=18> */
[----:B------:R-:W-:-:S03]  /*2e00*/  LOP3.LUT P5, RZ, R3, 0x40, RZ, 0xc0, !PT ;  /* 0x0000004003ff7812 */ /* 0x000fc600078ac0ff */
[----:B------:R-:W5:Y:S01]  /*2e10*/  @P4 LDG.E R90, desc[UR18][R96.64] ;  /* 0x00000012605a4981 */ /* 0x000f62000c1e1900 */
[----:B0-----:R-:W-:-:S04]  /*2e20*/  @P0 IADD3 R100, P6, R72, R100, RZ ;  /* 0x0000006448640210 */ /* 0x001fc80007fde0ff */
[----:B------:R-:W-:-:S05]  /*2e30*/  @P0 IADD3.X R101, R13, R101, RZ, P6, !PT ;  /* 0x000000650d650210 */ /* 0x000fca00037fe4ff */
[----:B------:R-:W5:Y:S01]  /*2e40*/  @P5 LDG.E R80, desc[UR18][R20.64] ;  /* 0x0000001214505981 */ /* 0x000f62000c1e1900 */
        /* <DEDUP_REMOVED lines=21> */
[----:B------:R-:W-:-:S05]  /*2fa0*/  @P0 IADD3.X R17, R72, R17, RZ, P6, !PT ;  /* 0x0000001148110210 */ /* 0x000fca00037fe4ff */
[----:B------:R0:W5:Y:S01]  /*2fb0*/  @P0 LDG.E R15, desc[UR18][R16.64] ;  /* 0x00000012100f0981 */ /* 0x000162000c1e1900 */
[----:B-1----:R-:W-:-:S04]  /*2fc0*/  @P0 IADD3 R100, P6, R75, R100, RZ ;  /* 0x000000644b640210 */ /* 0x002fc80007fde0ff */
[----:B------:R-:W-:Y:S02]  /*2fd0*/  @P0 IADD3.X R101, R72, R101, RZ, P6, !PT ;  /* 0x0000006548650210 */ /* 0x000fe400037fe4ff */
[----:B0-----:R-:W-:-:S06]  /*2fe0*/  CS2R R16, SRZ ;  /* 0x0000000000107805 */ /* 0x001fcc000001ff00 */
[----:B------:R0:W5:Y:S04]  /*2ff0*/  @P5 LDG.E R17, desc[UR18][R18.64] ;  /* 0x0000001212115981 */ /* 0x000168000c1e1900 */
[----:B------:R-:W5:Y:S01]  /*3000*/  @P0 LDG.E R16, desc[UR18][R100.64] ;  /* 0x0000001264100981 */ /* 0x000f62000c1e1900 */
[----:B0-----:R-:W-:-:S04]  /*3010*/  IADD3 R18, R77, 0xd8, RZ ;  /* 0x000000d84d127810 */ /* 0x001fc80007ffe0ff */
[----:B------:R-:W-:Y:S02]  /*3020*/  SHF.R.S32.HI R19, RZ, 0x1f, R18 ;  /* 0x0000001fff137819 */ /* 0x000fe40000011412 */
[----:B------:R-:W-:-:S04]  /*3030*/  ISETP.GE.U32.AND P0, PT, R18, UR6, PT ;  /* 0x0000000612007c0c */ /* 0x000fc8000bf06070 */
        /* <DEDUP_REMOVED lines=79> */
[----:B0-----:R-:W-:Y:S01]  /*3530*/  @P0 IADD3 R28, P6, R72, R28, RZ ;  /* 0x0000001c481c0210 */ /* 0x001fe20007fde0ff */
[----:B------:R-:W-:-:S03]  /*3540*/  HFMA2.MMA R72, -RZ, RZ, 0, 0 ;  /* 0x00000000ff487435 */ /* 0x000fc600000001ff */
[----:B------:R-:W-:Y:S02]  /*3550*/  @P0 IADD3.X R29, R25, R29, RZ, P6, !PT ;  /* 0x0000001d191d0210 */ /* 0x000fe400037fe4ff */
[----:B------:R-:W-:-:S05]  /*3560*/  MOV R25, RZ ;  /* 0x000000ff00197202 */ /* 0x000fca0000000f00 */
[----:B------:R0:W5:Y:S04]  /*3570*/  @P5 LDG.E R72, desc[UR18][R26.64] ;  /* 0x000000121a485981 */ /* 0x000168000c1e1900 */
        /* <DEDUP_REMOVED lines=21> */
[----:B0-----:R-:W0:Y:S02]  /*36d0*/  @P0 LDC.64 R28, c[0x0][0x228] ;  /* 0x00008a00ff1c0b82 */ /* 0x001e240000000a00 */
[----:B0-----:R-:W-:-:S04]  /*36e0*/  @P0 IADD3 R28, P6, R77, R28, RZ ;  /* 0x0000001c4d1c0210 */ /* 0x001fc80007fde0ff */
[----:B------:R-:W-:Y:S02]  /*36f0*/  @P0 IADD3.X R29, R27, R29, RZ, P6, !PT ;  /* 0x0000001d1b1d0210 */ /* 0x000fe400037fe4ff */
[----:B------:R-:W-:Y:S02]  /*3700*/  LOP3.LUT P6, RZ, R3, 0x8, RZ, 0xc0, !PT ;  /* 0x0000000803ff7812 */ /* 0x000fe400078cc0ff */
[----:B------:R-:W-:-:S06]  /*3710*/  MOV R27, RZ ;  /* 0x000000ff001b7202 */ /* 0x000fcc0000000f00 */
[----:B------:R0:W5:Y:S02]  /*3720*/  @P0 LDG.E R27, desc[UR18][R28.64] ;  /* 0x000000121c1b0981 */ /* 0x000164000c1e1900 */
[----:B0-----:R-:W-:-:S06]  /*3730*/  CS2R R28, SRZ ;  /* 0x00000000001c7805 */ /* 0x001fcc000001ff00 */
[----:B------:R0:W5:Y:S02]  /*3740*/  @P6 LDG.E R28, desc[UR18][R70.64] ;  /* 0x00000012461c6981 */ /* 0x000164000c1e1900 */
[----:B0-----:R-:W-:-:S04]  /*3750*/  IADD3 R70, R2, 0xf8, RZ ;  /* 0x000000f802467810 */ /* 0x001fc80007ffe0ff */
[----:B------:R-:W-:Y:S02]  /*3760*/  SHF.R.S32.HI R96, RZ, 0x1f, R70 ;  /* 0x0000001fff607819 */ /* 0x000fe40000011446 */
[----:B------:R-:W-:-:S04]  /*3770*/  ISETP.GE.U32.AND P0, PT, R70, UR6, PT ;  /* 0x0000000646007c0c */ /* 0x000fc8000bf06070 */
[----:B------:R-:W-:Y:S02]  /*3780*/  ISETP.GE.AND.EX P0, PT, R96, UR7, PT, P0 ;  /* 0x0000000760007c0c */ /* 0x000fe4000bf06300 */
[----:B------:R-:W-:Y:S01]  /*3790*/  LOP3.LUT P5, RZ, R3, 0x4, RZ, 0xc0, !PT ;  /* 0x0000000403ff7812 */ /* 0x000fe200078ac0ff */
[----:B------:R-:W-:Y:S01]  /*37a0*/  HFMA2.MMA R71, -RZ, RZ, 0, 0 ;  /* 0x00000000ff477435 */ /* 0x000fe200000001ff */
[----:B------:R-:W-:Y:S01]  /*37b0*/  ISETP.GT.U32.OR P0, PT, R0, 0x1df, P0 ;  /* 0x000001df0000780c */ /* 0x000fe20000704470 */
[----:B------:R-:W-:-:S08]  /*37c0*/  ULDC.64 UR6, c[0x0][0x248] ;  /* 0x0000920000067ab9 */ /* 0x000fd00000000a00 */
[----:B------:R-:W5:Y:S04]  /*37d0*/  @P6 LDG.E R71, desc[UR18][R40.64] ;  /* 0x0000001228476981 */ /* 0x000f68000c1e1900 */
[----:B------:R0:W5:Y:S02]  /*37e0*/  @P5 LDG.E R29, desc[UR18][R30.64] ;  /* 0x000000121e1d5981 */ /* 0x000164000c1e1900 */
[----:B0-----:R-:W0:Y:S01]  /*37f0*/  @!P0 LDC.64 R30, c[0x0][0x288] ;  /* 0x0000a200ff1e8b82 */ /* 0x001e220000000a00 */
[----:B------:R-:W-:Y:S02]  /*3800*/  @!P0 MOV R40, R44 ;  /* 0x0000002c00288202 */ /* 0x000fe40000000f00 */
        /* <DEDUP_REMOVED lines=24> */
[----:B------:R-:W-:Y:S02]  /*3990*/  LOP3.LUT P3, RZ, R3, 0x8000000, RZ, 0xc0, !PT ;  /* 0x0800000003ff7812 */ /* 0x000fe4000786c0ff */
        /* <DEDUP_REMOVED lines=15> */
[----:B------:R-:W-:-:S03]  /*3a90*/  LOP3.LUT P5, RZ, R3, 0x1000000, RZ, 0xc0, !PT ;  /* 0x0100000003ff7812 */ /* 0x000fc600078ac0ff */
[----:B------:R0:W5:Y:S01]  /*3aa0*/  @P6 LDG.E R41, desc[UR18][R46.64] ;  /* 0x000000122e296981 */ /* 0x000162000c1e1900 */
[----:B------:R-:W-:Y:S02]  /*3ab0*/  LOP3.LUT R3, R3, 0xffbfffff, RZ, 0xc0, !PT ;  /* 0xffbfffff03037812 */ /* 0x000fe400078ec0ff */
[----:B0-----:R-:W-:Y:S02]  /*3ac0*/  CS2R R46, SRZ ;  /* 0x00000000002e7805 */ /* 0x001fe4000001ff00 */
[----:B------:R-:W-:-:S05]  /*3ad0*/  @P0 LOP3.LUT R3, R3, 0x400000, RZ, 0xfc, !PT ;  /* 0x0040000003030812 */ /* 0x000fca00078efcff */
[----:B------:R0:W5:Y:S01]  /*3ae0*/  @P5 LDG.E R47, desc[UR18][R48.64] ;  /* 0x00000012302f5981 */ /* 0x000162000c1e1900 */
[----:B------:R-:W-:-:S03]  /*3af0*/  LOP3.LUT P0, RZ, R3, 0x40000, RZ, 0xc0, !PT ;  /* 0x0004000003ff7812 */ /* 0x000fc6000780c0ff */
[----:B------:R-:W5:Y:S01]  /*3b00*/  @P6 LDG.E R46, desc[UR18][R86.64] ;  /* 0x00000012562e6981 */ /* 0x000f62000c1e1900 */
[----:B0-----:R-:W-:-:S06]  /*3b10*/  CS2R R48, SRZ ;  /* 0x0000000000307805 */ /* 0x001fcc000001ff00 */
[----:B------:R0:W5:Y:S01]  /*3b20*/  @P4 LDG.E R49, desc[UR18][R50.64] ;  /* 0x0000001232314981 */ /* 0x000162000c1e1900 */
[----:B------:R-:W-:-:S03]  /*3b30*/  LOP3.LUT R3, R3, 0xff7fffff, RZ, 0xc0, !PT ;  /* 0xff7fffff03037812 */ /* 0x000fc600078ec0ff */
[----:B------:R-:W5:Y:S01]  /*3b40*/  @P5 LDG.E R48, desc[UR18][R84.64] ;  /* 0x0000001254305981 */ /* 0x000f62000c1e1900 */
[----:B0-----:R-:W-:Y:S02]  /*3b50*/  CS2R R50, SRZ ;  /* 0x0000000000327805 */ /* 0x001fe4000001ff00 */
[----:B------:R-:W-:-:S04]  /*3b60*/  @P0 LOP3.LUT R3, R3, 0x800000, RZ, 0xfc, !PT ;  /* 0x0080000003030812 */ /* 0x000fc800078efcff */
[----:B------:R0:W5:Y:S01]  /*3b70*/  @P3 LDG.E R51, desc[UR18][R52.64] ;  /* 0x0000001234333981 */ /* 0x000162000c1e1900 */
[----:B------:R-:W-:-:S03]  /*3b80*/  LOP3.LUT P0, RZ, R3, 0x80000, RZ, 0xc0, !PT ;  /* 0x0008000003ff7812 */ /* 0x000fc6000780c0ff */
[----:B------:R-:W5:Y:S01]  /*3b90*/  @P4 LDG.E R50, desc[UR18][R82.64] ;  /* 0x0000001252324981 */ /* 0x000f62000c1e1900 */
[----:B0-----:R-:W-:-:S06]  /*3ba0*/  CS2R R52, SRZ ;  /* 0x0000000000347805 */ /* 0x001fcc000001ff00 */
[----:B------:R0:W5:Y:S01]  /*3bb0*/  @P3 LDG.E R52, desc[UR18][R54.64] ;  /* 0x0000001236343981 */ /* 0x000162000c1e1900 */
[----:B------:R-:W-:-:S03]  /*3bc0*/  LOP3.LUT P6, RZ, R3, 0x10000, RZ, 0xc0, !PT ;  /* 0x0001000003ff7812 */ /* 0x000fc600078cc0ff */
[----:B------:R-:W5:Y:S01]  /*3bd0*/  @P2 LDG.E R53, desc[UR18][R78.64] ;  /* 0x000000124e352981 */ /* 0x000f62000c1e1900 */
[----:B0-----:R-:W-:-:S06]  /*3be0*/  CS2R R54, SRZ ;  /* 0x0000000000367805 */ /* 0x001fcc000001ff00 */
[----:B------:R0:W5:Y:S01]  /*3bf0*/  @P2 LDG.E R54, desc[UR18][R58.64] ;  /* 0x000000123a362981 */ /* 0x000162000c1e1900 */
[----:B------:R-:W-:Y:S01]  /*3c00*/  BSSY B0, `(.L_x_1734) ;  /* 0x0000028000007945 */ /* 0x000fe20003800000 */
[----:B------:R-:W-:Y:S02]  /*3c10*/  HFMA2.MMA R70, -RZ, RZ, 0, 0 ;  /* 0x00000000ff467435 */ /* 0x000fe400000001ff */
[----:B------:R-:W5:Y:S01]  /*3c20*/  @P1 LDG.E R55, desc[UR18][R68.64] ;  /* 0x0000001244371981 */ /* 0x000f62000c1e1900 */
[----:B0-----:R-:W-:-:S06]  /*3c30*/  CS2R R58, SRZ ;  /* 0x00000000003a7805 */ /* 0x001fcc000001ff00 */
[----:B------:R0:W5:Y:S04]  /*3c40*/  @P0 LDG.E R59, desc[UR18][R66.64] ;  /* 0x00000012423b0981 */ /* 0x000168000c1e1900 */
[----:B------:R1:W5:Y:S01]  /*3c50*/  @P1 LDG.E R58, desc[UR18][R60.64] ;  /* 0x000000123c3a1981 */ /* 0x000362000c1e1900 */
[----:B0-----:R-:W-:-:S06]  /*3c60*/  CS2R R66, SRZ ;  /* 0x0000000000427805 */ /* 0x001fcc000001ff00 */
[----:B------:R-:W5:Y:S01]  /*3c70*/  @P6 LDG.E R66, desc[UR18][R36.64] ;  /* 0x0000001224426981 */ /* 0x000f62000c1e1900 */
[----:B-1----:R-:W-:-:S06]  /*3c80*/  CS2R R60, SRZ ;  /* 0x00000000003c7805 */ /* 0x002fcc000001ff00 */
[----:B------:R0:W5:Y:S01]  /*3c90*/  @P0 LDG.E R60, desc[UR18][R62.64] ;  /* 0x000000123e3c0981 */ /* 0x000162000c1e1900 */
[----:B------:R-:W-:Y:S02]  /*3ca0*/  LOP3.LUT P0, RZ, R3, 0x800000, RZ, 0xc0, !PT ;  /* 0x0080000003ff7812 */ /* 0x000fe4000780c0ff */
[----:B0-----:R-:W-:-:S11]  /*3cb0*/  CS2R R62, SRZ ;  /* 0x00000000003e7805 */ /* 0x001fd6000001ff00 */
[----:B------:R0:W5:Y:S04]  /*3cc0*/  @P0 LDG.E R61, desc[UR18][R64.64] ;  /* 0x00000012403d0981 */ /* 0x000168000c1e1900 */
[----:B------:R-:W5:Y:S01]  /*3cd0*/  @P0 LDG.E R62, desc[UR18][R56.64] ;  /* 0x00000012383e0981 */ /* 0x000f62000c1e1900 */
[----:B------:R-:W-:Y:S02]  /*3ce0*/  LOP3.LUT P0, RZ, R3, 0x400000, RZ, 0xc0, !PT ;  /* 0x0040000003ff7812 */ /* 0x000fe4000780c0ff */
[----:B0-----:R-:W-:Y:S02]  /*3cf0*/  CS2R R64, SRZ ;  /* 0x0000000000407805 */ /* 0x001fe4000001ff00 */
[----:B------:R-:W-:-:S04]  /*3d00*/  CS2R R68, SRZ ;  /* 0x0000000000447805 */ /* 0x000fc8000001ff00 */
[----:B------:R2:W5:Y:S05]  /*3d10*/  @P6 LDG.E R65, desc[UR18][R34.64] ;  /* 0x0000001222416981 */ /* 0x00056a000c1e1900 */
[----:B------:R0:W5:Y:S04]  /*3d20*/  @P0 LDG.E R63, desc[UR18][R38.64] ;  /* 0x00000012263f0981 */ /* 0x000168000c1e1900 */
[----:B------:R0:W5:Y:S01]  /*3d30*/  @P0 LDG.E R64, desc[UR18][R32.64] ;  /* 0x0000001220400981 */ /* 0x000162000c1e1900 */
[----:B------:R-:W-:Y:S01]  /*3d40*/  ISETP.GT.U32.AND P0, PT, R0, 0x1df, PT ;  /* 0x000001df0000780c */ /* 0x000fe20003f04070 */
[----:B--2---:R-:W-:-:S02]  /*3d50*/  HADD2.F32 R34, -RZ, R74.H0_H0 ;  /* 0x2000004aff227230 */ /* 0x004fc40000004100 */
[----:B------:R-:W-:-:S10]  /*3d60*/  HADD2.F32 R35, -RZ, R74.H1_H1 ;  /* 0x3000004aff237230 */ /* 0x000fd40000004100 */
[----:B0-----:R-:W-:Y:S05]  /*3d70*/  @P0 BRA `(.L_x_1735) ;  /* 0x0000000000400947 */ /* 0x001fea0003800000 */
[----:B------:R-:W-:Y:S02]  /*3d80*/  ISETP.NE.AND P0, PT, RZ, UR21, PT ;  /* 0x00000015ff007c0c */ /* 0x000fe4000bf05270 */
[----:B------:R-:W-:-:S04]  /*3d90*/  IADD3 R36, R99, UR24, RZ ;  /* 0x0000001863247c10 */ /* 0x000fc8000fffe0ff */
        /* <DEDUP_REMOVED lines=14> */
.L_x_1735:
[----:B------:R-:W-:Y:S05]  /*3e80*/  BSYNC B0 ;  /* 0x0000000000007941 */ /* 0x000fea0003800000 */
.L_x_1734:
[----:B------:R-:W-:Y:S01]  /*3e90*/  ISETP.NE.AND P0, PT, RZ, UR21, PT ;  /* 0x00000015ff007c0c */ /* 0x000fe2000bf05270 */
[----:B------:R-:W-:Y:S01]  /*3ea0*/  FADD.FTZ R34, R34, -UR22 ;  /* 0x8000001622227e21 */ /* 0x000fe20008010000 */
[----:B------:R-:W-:Y:S01]  /*3eb0*/  FADD.FTZ R32, R35, -UR22 ;  /* 0x8000001623207e21 */ /* 0x000fe20008010000 */
        /* <DEDUP_REMOVED lines=25> */
.L_x_1736:
        /* <DEDUP_REMOVED lines=34> */
.L_x_1737:
        /* <DEDUP_REMOVED lines=40> */
.L_x_1738:
        /* <DEDUP_REMOVED lines=37> */
.L_x_1739:
        /* <DEDUP_REMOVED lines=37> */
.L_x_1740:
        /* <DEDUP_REMOVED lines=37> */
.L_x_1741:
        /* <DEDUP_REMOVED lines=37> */
.L_x_1742:
        /* <DEDUP_REMOVED lines=37> */
.L_x_1743:
        /* <DEDUP_REMOVED lines=37> */
.L_x_1744:
        /* <DEDUP_REMOVED lines=37> */
.L_x_1745:
        /* <DEDUP_REMOVED lines=37> */
.L_x_1746:
        /* <DEDUP_REMOVED lines=37> */
.L_x_1747:
        /* <DEDUP_REMOVED lines=37> */
.L_x_1748:
        /* <DEDUP_REMOVED lines=37> */
.L_x_1749:
        /* <DEDUP_REMOVED lines=37> */
.L_x_1750:
        /* <DEDUP_REMOVED lines=37> */
.L_x_1751:
        /* <DEDUP_REMOVED lines=37> */
.L_x_1752:
        /* <DEDUP_REMOVED lines=37> */
.L_x_1753:
        /* <DEDUP_REMOVED lines=37> */
.L_x_1754:
        /* <DEDUP_REMOVED lines=37> */
.L_x_1755:
        /* <DEDUP_REMOVED lines=37> */
.L_x_1756:
        /* <DEDUP_REMOVED lines=37> */
.L_x_1757:
        /* <DEDUP_REMOVED lines=37> */
.L_x_1758:
        /* <DEDUP_REMOVED lines=37> */
.L_x_1759:
        /* <DEDUP_REMOVED lines=37> */
.L_x_1760:
        /* <DEDUP_REMOVED lines=37> */
.L_x_1761:
        /* <DEDUP_REMOVED lines=37> */
.L_x_1762:
        /* <DEDUP_REMOVED lines=37> */
.L_x_1763:
        /* <DEDUP_REMOVED lines=37> */
.L_x_1764:
        /* <DEDUP_REMOVED lines=37> */
.L_x_1765:
        /* <DEDUP_REMOVED lines=35> */
.L_x_1766:
        /* <DEDUP_REMOVED lines=33> */
.L_x_1767:
        /* <DEDUP_REMOVED lines=90> */
.L_x_1769:
[----:B------:R-:W-:Y:S05]  /*8d40*/  BSYNC B0 ;  /* 0x0000000000007941 */ /* 0x000fea0003800000 */
.L_x_1768:
        /* <DEDUP_REMOVED lines=41> */
.L_x_1771:
[----:B------:R-:W-:Y:S05]  /*8fe0*/  BSYNC B0 ;  /* 0x0000000000007941 */ /* 0x000fea0003800000 */
.L_x_1770:
        /* <DEDUP_REMOVED lines=20> */
.L_x_1773:
[----:B------:R-:W-:Y:S05]  /*9130*/  BSYNC B0 ;  /* 0x0000000000007941 */ /* 0x000fea0003800000 */
.L_x_1772:
        /* <DEDUP_REMOVED lines=40> */
.L_x_1776:
[----:B------:R-:W-:Y:S02]  /*93c0*/  MOV R33, UR25 ;  /* 0x0000001900217c02 */ /* 0x000fe40008000f00 */
[----:B------:R-:W-:-:S05]  /*93d0*/  MOV R32, UR24 ;  /* 0x0000001800207c02 */ /* 0x000fca0008000f00 */
[----:B------:R-:W2:Y:S04]  /*93e0*/  LDG.E.STRONG.GPU R33, desc[UR18][R32.64] ;  /* 0x0000001220217981 */ /* 0x000ea8000c1ef900 */
[----:B--2---:R-:W-:Y:S01]  /*93f0*/  CCTL.IVALL ;  /* 0x00000000ff00798f */ /* 0x004fe20002000000 */
[----:B------:R-:W-:Y:S05]  /*9400*/  YIELD ;  /* 0x0000000000007946 */ /* 0x000fea0003800000 */
[----:B------:R-:W-:-:S13]  /*9410*/  ISETP.NE.AND P6, PT, R33, R34, PT ;  /* 0x000000222100720c */ /* 0x000fda0003fc5270 */
[----:B------:R-:W-:Y:S05]  /*9420*/  @P6 BRA `(.L_x_1776) ;  /* 0xfffffffc00e46947 */ /* 0x000fea000383ffff */
.L_x_1775:
        /* <DEDUP_REMOVED lines=26> */
.L_x_1780:
        /* <DEDUP_REMOVED lines=164> */
.L_x_1779:
        /* <DEDUP_REMOVED lines=88> */
.L_x_1781:
[----:B------:R-:W-:-:S04]  /*a590*/  LOP3.LUT P6, RZ, R3, 0x1, RZ, 0xc0, !PT ;  /* 0x0000000103ff7812 */ /* 0x000fc800078cc0ff */
[----:B------:R-:W-:-:S13]  /*a5a0*/  ISETP.NE.OR P6, PT, R32, RZ, P6 ;  /* 0x000000ff2000720c */ /* 0x000fda00037c5670 */
[----:B------:R-:W-:Y:S05]  /*a5b0*/  @!P6 BRA `(.L_x_1777) ;  /* 0x0000000000b0e947 */ /* 0x000fea0003800000 */
.L_x_1778:
        /* <DEDUP_REMOVED lines=44> */
.L_x_1777:
        /* <DEDUP_REMOVED lines=14> */
.L_x_1783:
[----:B------:R-:W-:Y:S05]  /*a960*/  BSYNC B0 ;  /* 0x0000000000007941 */ /* 0x000fea0003800000 */
.L_x_1782:
        /* <DEDUP_REMOVED lines=25> */
.L_x_1774:
[----:B------:R-:W1:Y:S01]  /*ab00*/  S2UR UR6, SR_CgaCtaId ;  /* 0x00000000000679c3 */ /* 0x000e620000008800 */
[----:B------:R-:W-:Y:S01]  /*ab10*/  UMOV UR5, 0x400 ;  /* 0x0000040000057882 */ /* 0x000fe20000000000 */
[----:B------:R-:W-:Y:S01]  /*ab20*/  ISETP.NE.AND P6, PT, RZ, UR21, PT ;  /* 0x00000015ff007c0c */ /* 0x000fe2000bfc5270 */
[--C-:B------:R-:W-:Y:S02]  /*ab30*/  HADD2.F32 R38, -RZ, R73.reuse.H0_H0 ;  /* 0x20000049ff267230 */ /* 0x100fe40000004100 */
[----:B------:R-:W-:Y:S01]  /*ab40*/  HADD2.F32 R73, -RZ, R73.H1_H1 ;  /* 0x30000049ff497230 */ /* 0x000fe20000004100 */
[----:B-1----:R-:W-:-:S03]  /*ab50*/  ULEA UR5, UR6, UR5, 0x18 ;  /* 0x0000000506057291 */ /* 0x002fc6000f8ec03f */
[----:B------:R-:W-:-:S06]  /*ab60*/  ULDC UR6, c[0x0][0x2bc] ;  /* 0x0000af0000067ab9 */ /* 0x000fcc0000000800 */
[----:B------:R-:W-:Y:S01]  /*ab70*/  @!P0 STS.64 [UR5+0x90], R56 ;  /* 0x00009038ff008988 */ /* 0x000fe20008000a05 */
[----:B------:R-:W-:Y:S06]  /*ab80*/  BAR.SYNC.DEFER_BLOCKING 0x0 ;  /* 0x0000000000007b1d */ /* 0x000fec0000010000 */
[----:B0-----:R-:W0:Y:S02]  /*ab90*/  LDS.64 R32, [UR5+0x90] ;  /* 0x00009005ff207984 */ /* 0x001e240008000a00 */
[----:B0-----:R-:W-:Y:S01]  /*aba0*/  FMUL.FTZ R32, R32, UR6 ;  /* 0x0000000620207c20 */ /* 0x001fe20008410000 */
[----:B------:R-:W-:-:S04]  /*abb0*/  FMUL.FTZ R36, R33, UR6 ;  /* 0x0000000621247c20 */ /* 0x000fc80008410000 */
        /* <DEDUP_REMOVED lines=26> */
.L_x_1784:
        /* <DEDUP_REMOVED lines=22> */
.L_x_1786:
[----:B------:R-:W-:Y:S05]  /*aec0*/  BSYNC B0 ;  /* 0x0000000000007941 */ /* 0x000fea0003800000 */
.L_x_1785:
        /* <DEDUP_REMOVED lines=28> */
.L_x_1787:
[----:B------:R-:W-:Y:S01]  /*b090*/  LOP3.LUT P0, RZ, R3, 0x8000, RZ, 0xc0, !PT ;  /* 0x0000800003ff7812 */ /* 0x000fe2000780c0ff */
[----:B------:R-:W-:-:S12]  /*b0a0*/  BSSY B0, `(.L_x_1788) ;  /* 0x0000015000007945 */ /* 0x000fd80003800000 */
[----:B------:R-:W-:Y:S05]  /*b0b0*/  @!P0 BRA `(.L_x_1789) ;  /* 0x00000000004c8947 */ /* 0x000fea0003800000 */
[----:B------:R-:W-:Y:S01]  /*b0c0*/  SHF.R.S32.HI R32, RZ, 0x1f, R124 ;  /* 0x0000001fff207819 */ /* 0x000fe2000001147c */
[----:B------:R-:W-:Y:S01]  /*b0d0*/  ULDC.64 UR6, c[0x0][0x288] ;  /* 0x0000a20000067ab9 */ /* 0x000fe20000000a00 */
[----:B0-----:R-:W-:Y:S01]  /*b0e0*/  MOV R33, R43 ;  /* 0x0000002b00217202 */ /* 0x001fe20000000f00 */
[----:B------:R-:W-:Y:S02]  /*b0f0*/  FFMA.FTZ R37, R37, UR5, R36 ;  /* 0x0000000525257c23 */ /* 0x000fe40008010024 */
[----:B------:R-:W-:Y:S01]  /*b100*/  IMAD R34, R32, UR6, RZ ;  /* 0x0000000620227c24 */ /* 0x000fe2000f8e02ff */
[----:B------:R-:W-:Y:S01]  /*b110*/  MOV R32, R44 ;  /* 0x0000002c00207202 */ /* 0x000fe20000000f00 */
[----:B------:R-:W-:Y:S02]  /*b120*/  FFMA.FTZ R37, R4, R67, -R37 ;  /* 0x0000004304257223 */ /* 0x000fe40000010825 */
[C---:B------:R-:W-:Y:S02]  /*b130*/  IMAD R35, R124.reuse, UR7, R34 ;  /* 0x000000077c237c24 */ /* 0x040fe4000f8e0222 */
[----:B------:R-:W-:Y:S01]  /*b140*/  IMAD.WIDE.U32 R32, R124, UR6, R32 ;  /* 0x000000067c207c25 */ /* 0x000fe2000f8e0020 */
[----:B------:R-:W-:-:S04]  /*b150*/  ULDC.64 UR6, c[0x0][0x210] ;  /* 0x0000840000067ab9 */ /* 0x000fc80000000a00 */
[----:B------:R-:W-:Y:S02]  /*b160*/  IADD3 R33, R33, R35, RZ ;  /* 0x0000002321217210 */ /* 0x000fe40007ffe0ff */
[----:B------:R-:W-:-:S04]  /*b170*/  LEA R34, P0, R32, UR6, 0x1 ;  /* 0x0000000620227c11 */ /* 0x000fc8000f8008ff */
[----:B------:R-:W-:Y:S01]  /*b180*/  LEA.HI.X R35, R32, UR7, R33, 0x1, P0 ;  /* 0x0000000720237c11 */ /* 0x000fe200080f0c21 */
[----:B------:R-:W-:-:S04]  /*b190*/  FFMA.FTZ R33, R38, UR5, R36 ;  /* 0x0000000526217c23 */ /* 0x000fc80008010024 */
[----:B------:R-:W-:Y:S01]  /*b1a0*/  FFMA.FTZ R4, R76, R70, -R33 ;  /* 0x000000464c047223 */ /* 0x000fe20000010821 */
[----:B------:R-:W-:-:S03]  /*b1b0*/  FMUL.FTZ R33, R37, UR23 ;  /* 0x0000001725217c20 */ /* 0x000fc60008410000 */
[----:B------:R-:W-:-:S05]  /*b1c0*/  FMUL.FTZ R4, R4, UR23 ;  /* 0x0000001704047c20 */ /* 0x000fca0008410000 */
[----:B------:R-:W-:-:S05]  /*b1d0*/  F2FP.F16.F32.PACK_AB R33, R4, R33 ;  /* 0x000000210421723e */ /* 0x000fca00000000ff */
[----:B------:R1:W-:Y:S02]  /*b1e0*/  STG.E desc[UR18][R34.64], R33 ;  /* 0x0000002122007986 */ /* 0x0003e4000c101912 */
.L_x_1789:
[----:B------:R-:W-:Y:S05]  /*b1f0*/  BSYNC B0 ;  /* 0x0000000000007941 */ /* 0x000fea0003800000 */
.L_x_1788:
        /* <DEDUP_REMOVED lines=28> */
.L_x_1790:
[----:B------:R-:W-:Y:S01]  /*b3c0*/  LOP3.LUT P0, RZ, R3, 0x4000, RZ, 0xc0, !PT ;  /* 0x0000400003ff7812 */ /* 0x000fe2000780c0ff */
[----:B------:R-:W-:-:S12]  /*b3d0*/  BSSY B0, `(.L_x_1791) ;  /* 0x0000015000007945 */ /* 0x000fd80003800000 */
[----:B------:R-:W-:Y:S05]  /*b3e0*/  @!P0 BRA `(.L_x_1792) ;  /* 0x00000000004c8947 */ /* 0x000fea0003800000 */
[----:B------:R-:W-:Y:S01]  /*b3f0*/  SHF.R.S32.HI R4, RZ, 0x1f, R123 ;  /* 0x0000001fff047819 */ /* 0x000fe2000001147b */
[----:B------:R-:W-:Y:S01]  /*b400*/  ULDC.64 UR6, c[0x0][0x288] ;  /* 0x0000a20000067ab9 */ /* 0x000fe20000000a00 */
[----:B------:R-:W-:Y:S01]  /*b410*/  MOV R5, R43 ;  /* 0x0000002b00057202 */ /* 0x000fe20000000f00 */
[----:B------:R-:W-:Y:S02]  /*b420*/  FFMA.FTZ R37, R37, UR5, R36 ;  /* 0x0000000525257c23 */ /* 0x000fe40008010024 */
[----:B------:R-:W-:Y:S01]  /*b430*/  IMAD R32, R4, UR6, RZ ;  /* 0x0000000604207c24 */ /* 0x000fe2000f8e02ff */
[----:B------:R-:W-:Y:S01]  /*b440*/  MOV R4, R44 ;  /* 0x0000002c00047202 */ /* 0x000fe20000000f00 */
[----:B------:R-:W-:Y:S02]  /*b450*/  FFMA.FTZ R37, R34, R67, -R37 ;  /* 0x0000004322257223 */ /* 0x000fe40000010825 */
[C---:B------:R-:W-:Y:S02]  /*b460*/  IMAD R33, R123.reuse, UR7, R32 ;  /* 0x000000077b217c24 */ /* 0x040fe4000f8e0220 */
[----:B------:R-:W-:Y:S01]  /*b470*/  IMAD.WIDE.U32 R4, R123, UR6, R4 ;  /* 0x000000067b047c25 */ /* 0x000fe2000f8e0004 */
[----:B------:R-:W-:-:S04]  /*b480*/  ULDC.64 UR6, c[0x0][0x210] ;  /* 0x0000840000067ab9 */ /* 0x000fc80000000a00 */
[----:B------:R-:W-:Y:S01]  /*b490*/  IADD3 R33, R5, R33, RZ ;  /* 0x0000002105217210 */ /* 0x000fe20007ffe0ff */
[----:B------:R-:W-:Y:S01]  /*b4a0*/  FMUL.FTZ R5, R37, UR23 ;  /* 0x0000001725057c20 */ /* 0x000fe20008410000 */
[----:B------:R-:W-:-:S04]  /*b4b0*/  LEA R32, P0, R4, UR6, 0x1 ;  /* 0x0000000604207c11 */ /* 0x000fc8000f8008ff */
[----:B------:R-:W-:Y:S01]  /*b4c0*/  LEA.HI.X R33, R4, UR7, R33, 0x1, P0 ;  /* 0x0000000704217c11 */ /* 0x000fe200080f0c21 */
[----:B------:R-:W-:-:S04]  /*b4d0*/  FFMA.FTZ R4, R35, UR5, R36 ;  /* 0x0000000523047c23 */ /* 0x000fc80008010024 */
[----:B------:R-:W-:-:S04]  /*b4e0*/  FFMA.FTZ R4, R81, R70, -R4 ;  /* 0x0000004651047223 */ /* 0x000fc80000010804 */
[----:B------:R-:W-:-:S05]  /*b4f0*/  FMUL.FTZ R4, R4, UR23 ;  /* 0x0000001704047c20 */ /* 0x000fca0008410000 */
[----:B------:R-:W-:-:S05]  /*b500*/  F2FP.F16.F32.PACK_AB R5, R4, R5 ;  /* 0x000000050405723e */ /* 0x000fca00000000ff */
[----:B------:R0:W-:Y:S02]  /*b510*/  STG.E desc[UR18][R32.64], R5 ;  /* 0x0000000520007986 */ /* 0x0001e4000c101912 */
.L_x_1792:
[----:B------:R-:W-:Y:S05]  /*b520*/  BSYNC B0 ;  /* 0x0000000000007941 */ /* 0x000fea0003800000 */
.L_x_1791:
[----:B------:R-:W1:Y:S01]  /*b530*/  LDC R34, c[0x0][0x2ac] ;  /* 0x0000ab00ff227b82 */ /* 0x000e620000000800 */
        /* <DEDUP_REMOVED lines=10> */
[----:B------:R-:W-:Y:S01]  /*b5e0*/  FFMA.FTZ R4, R37, R67, R68 ;  /* 0x0000004325047223 */ /* 0x000fe20000010044 */
[----:B0-----:R-:W-:-:S03]  /*b5f0*/  FFMA.FTZ R5, R35, R70, R69 ;  /* 0x0000004623057223 */ /* 0x001fc60000010045 */
        /* <DEDUP_REMOVED lines=16> */
.L_x_1793:
        /* <DEDUP_REMOVED lines=22> */
.L_x_1795:
[----:B------:R-:W-:Y:S05]  /*b860*/  BSYNC B0 ;  /* 0x0000000000007941 */ /* 0x000fea0003800000 */
.L_x_1794:
        /* <DEDUP_REMOVED lines=28> */
.L_x_1796:
        /* <DEDUP_REMOVED lines=22> */
.L_x_1798:
[----:B------:R-:W-:Y:S05]  /*bb90*/  BSYNC B0 ;  /* 0x0000000000007941 */ /* 0x000fea0003800000 */
.L_x_1797:
[----:B------:R-:W-:Y:S01]  /*bba0*/  ISETP.NE.AND P0, PT, RZ, UR21, PT ;  /* 0x00000015ff007c0c */ /* 0x000fe2000bf05270 */
[----:B0-----:R-:W-:-:S04]  /*bbb0*/  IMAD.WIDE.U32 R4, R0, -0x77777777, RZ ;  /* 0x8888888900047825 */ /* 0x001fc800078e00ff */
[--C-:B------:R-:W-:Y:S02]  /*bbc0*/  HADD2.F32 R4, -RZ, R8.reuse.H0_H0 ;  /* 0x20000008ff047230 */ /* 0x100fe40000004100 */
[----:B------:R-:W-:Y:S01]  /*bbd0*/  HADD2.F32 R6, -RZ, R8.H1_H1 ;  /* 0x30000008ff067230 */ /* 0x000fe20000004100 */
[----:B------:R-:W-:Y:S01]  /*bbe0*/  SHF.R.U32.HI R8, RZ, 0x5, R5 ;  /* 0x00000005ff087819 */ /* 0x000fe20000011605 */
[----:B------:R-:W-:Y:S02]  /*bbf0*/  HADD2.F32 R32, -RZ, R9.H0_H0 ;  /* 0x20000009ff207230 */ /* 0x000fe40000004100 */
[----:B------:R-:W-:Y:S01]  /*bc00*/  FADD.FTZ R4, R4, -UR22 ;  /* 0x8000001604047e21 */ /* 0x000fe20008010000 */
[--C-:B------:R-:W-:Y:S02]  /*bc10*/  HADD2.F32 R38, -RZ, R98.reuse.H0_H0 ;  /* 0x20000062ff267230 */ /* 0x100fe40000004100 */
        /* <DEDUP_REMOVED lines=24> */
.L_x_1799:
        /* <DEDUP_REMOVED lines=22> */
.L_x_1801:
[----:B------:R-:W-:Y:S05]  /*bf00*/  BSYNC B0 ;  /* 0x0000000000007941 */ /* 0x000fea0003800000 */
.L_x_1800:
        /* <DEDUP_REMOVED lines=28> */
.L_x_1802:
        /* <DEDUP_REMOVED lines=22> */
.L_x_1804:
[----:B------:R-:W-:Y:S05]  /*c230*/  BSYNC B0 ;  /* 0x0000000000007941 */ /* 0x000fea0003800000 */
.L_x_1803:
        /* <DEDUP_REMOVED lines=28> */
.L_x_1805:
[----:B------:R-:W-:Y:S01]  /*c400*/  LOP3.LUT P0, RZ, R3, 0x200, RZ, 0xc0, !PT ;  /* 0x0000020003ff7812 */ /* 0x000fe2000780c0ff */
[----:B------:R-:W-:-:S12]  /*c410*/  BSSY B0, `(.L_x_1806) ;  /* 0x0000015000007945 */ /* 0x000fd80003800000 */
[----:B------:R-:W-:Y:S05]  /*c420*/  @!P0 BRA `(.L_x_1807) ;  /* 0x00000000004c8947 */ /* 0x000fea0003800000 */
[----:B------:R-:W-:Y:S01]  /*c430*/  SHF.R.S32.HI R4, RZ, 0x1f, R118 ;  /* 0x0000001fff047819 */ /* 0x000fe20000011476 */
[----:B------:R-:W-:Y:S01]  /*c440*/  ULDC.64 UR6, c[0x0][0x288] ;  /* 0x0000a20000067ab9 */ /* 0x000fe20000000a00 */
[----:B0-2---:R-:W-:Y:S01]  /*c450*/  MOV R5, R43 ;  /* 0x0000002b00057202 */ /* 0x005fe20000000f00 */
        /* <DEDUP_REMOVED lines=16> */
.L_x_1807:
[----:B------:R-:W-:Y:S05]  /*c560*/  BSYNC B0 ;  /* 0x0000000000007941 */ /* 0x000fea0003800000 */
.L_x_1806:
        /* <DEDUP_REMOVED lines=10> */
[----:B------:R-:W-:Y:S01]  /*c610*/  FFMA.FTZ R4, R35, R67, R68 ;  /* 0x0000004323047223 */ /* 0x000fe20000010044 */
[----:B0-23--:R-:W-:-:S03]  /*c620*/  FFMA.FTZ R5, R11, R70, R69 ;  /* 0x000000460b057223 */ /* 0x00dfc60000010045 */
        /* <DEDUP_REMOVED lines=16> */
.L_x_1808:
[----:B------:R-:W-:Y:S01]  /*c730*/  LOP3.LUT P0, RZ, R3, 0x100, RZ, 0xc0, !PT ;  /* 0x0000010003ff7812 */ /* 0x000fe2000780c0ff */
[----:B------:R-:W-:-:S12]  /*c740*/  BSSY B0, `(.L_x_1809) ;  /* 0x0000015000007945 */ /* 0x000fd80003800000 */
[----:B------:R-:W-:Y:S05]  /*c750*/  @!P0 BRA `(.L_x_1810) ;  /* 0x00000000004c8947 */ /* 0x000fea0003800000 */
[----:B------:R-:W-:Y:S01]  /*c760*/  SHF.R.S32.HI R4, RZ, 0x1f, R117 ;  /* 0x0000001fff047819 */ /* 0x000fe20000011475 */
[----:B------:R-:W-:Y:S01]  /*c770*/  ULDC.64 UR6, c[0x0][0x288] ;  /* 0x0000a20000067ab9 */ /* 0x000fe20000000a00 */
[----:B0-23--:R-:W-:Y:S01]  /*c780*/  MOV R5, R43 ;  /* 0x0000002b00057202 */ /* 0x00dfe20000000f00 */
        /* <DEDUP_REMOVED lines=16> */
.L_x_1810:
[----:B------:R-:W-:Y:S05]  /*c890*/  BSYNC B0 ;  /* 0x0000000000007941 */ /* 0x000fea0003800000 */
.L_x_1809:
        /* <DEDUP_REMOVED lines=28> */
.L_x_1811:
[----:B------:R-:W-:Y:S01]  /*ca60*/  LOP3.LUT P0, RZ, R3, 0x80, RZ, 0xc0, !PT ;  /* 0x0000008003ff7812 */ /* 0x000fe2000780c0ff */
[----:B------:R-:W-:-:S12]  /*ca70*/  BSSY B0, `(.L_x_1812) ;  /* 0x0000015000007945 */ /* 0x000fd80003800000 */
[----:B------:R-:W-:Y:S05]  /*ca80*/  @!P0 BRA `(.L_x_1813) ;  /* 0x00000000004c8947 */ /* 0x000fea0003800000 */
[----:B------:R-:W-:Y:S01]  /*ca90*/  SHF.R.S32.HI R4, RZ, 0x1f, R116 ;  /* 0x0000001fff047819 */ /* 0x000fe20000011474 */
[----:B------:R-:W-:Y:S01]  /*caa0*/  ULDC.64 UR6, c[0x0][0x288] ;  /* 0x0000a20000067ab9 */ /* 0x000fe20000000a00 */
[----:B0-234-:R-:W-:Y:S01]  /*cab0*/  MOV R5, R43 ;  /* 0x0000002b00057202 */ /* 0x01dfe20000000f00 */
        /* <DEDUP_REMOVED lines=16> */
.L_x_1813:
[----:B------:R-:W-:Y:S05]  /*cbc0*/  BSYNC B0 ;  /* 0x0000000000007941 */ /* 0x000fea0003800000 */
.L_x_1812:
        /* <DEDUP_REMOVED lines=28> */
.L_x_1814:
        /* <DEDUP_REMOVED lines=22> */
.L_x_1816:
[----:B------:R-:W-:Y:S05]  /*cef0*/  BSYNC B0 ;  /* 0x0000000000007941 */ /* 0x000fea0003800000 */
.L_x_1815:
        /* <DEDUP_REMOVED lines=28> */
.L_x_1817:
        /* <DEDUP_REMOVED lines=22> */
.L_x_1819:
[----:B------:R-:W-:Y:S05]  /*d220*/  BSYNC B0 ;  /* 0x0000000000007941 */ /* 0x000fea0003800000 */
.L_x_1818:
        /* <DEDUP_REMOVED lines=28> */
.L_x_1820:
        /* <DEDUP_REMOVED lines=22> */
.L_x_1822:
[----:B------:R-:W-:Y:S05]  /*d550*/  BSYNC B0 ;  /* 0x0000000000007941 */ /* 0x000fea0003800000 */
.L_x_1821:
        /* <DEDUP_REMOVED lines=28> */
.L_x_1823:
        /* <DEDUP_REMOVED lines=22> */
.L_x_1825:
[----:B------:R-:W-:Y:S05]  /*d880*/  BSYNC B0 ;  /* 0x0000000000007941 */ /* 0x000fea0003800000 */
.L_x_1824:
        /* <DEDUP_REMOVED lines=28> */
.L_x_1826:
        /* <DEDUP_REMOVED lines=16> */
[----:B------:R-:W-:Y:S02]  /*db50*/  FFMA.FTZ R4, R29, UR5, R36 ;  /* 0x000000051d047c23 */ /* 0x000fe40008010024 */
[----:B------:R-:W-:Y:S02]  /*db60*/  FMUL.FTZ R5, R5, UR23 ;  /* 0x0000001705057c20 */ /* 0x000fe40008410000 */
[----:B------:R-:W-:-:S04]  /*db70*/  FFMA.FTZ R4, R11, R70, -R4 ;  /* 0x000000460b047223 */ /* 0x000fc80000010804 */
[----:B------:R-:W-:-:S05]  /*db80*/  FMUL.FTZ R4, R4, UR23 ;  /* 0x0000001704047c20 */ /* 0x000fca0008410000 */
[----:B------:R-:W-:-:S05]  /*db90*/  F2FP.F16.F32.PACK_AB R5, R4, R5 ;  /* 0x000000050405723e */ /* 0x000fca00000000ff */
[----:B------:R0:W-:Y:S02]  /*dba0*/  STG.E desc[UR18][R6.64], R5 ;  /* 0x0000000506007986 */ /* 0x0001e4000c101912 */
.L_x_1828:
[----:B------:R-:W-:Y:S05]  /*dbb0*/  BSYNC B0 ;  /* 0x0000000000007941 */ /* 0x000fea0003800000 */
.L_x_1827:
        /* <DEDUP_REMOVED lines=28> */
.L_x_1829:
        /* <DEDUP_REMOVED lines=22> */
.L_x_1831:
[----:B------:R-:W-:Y:S05]  /*dee0*/  BSYNC B0 ;  /* 0x0000000000007941 */ /* 0x000fea0003800000 */
.L_x_1830:
        /* <DEDUP_REMOVED lines=28> */
.L_x_1832:
        /* <DEDUP_REMOVED lines=21> */
.L_x_1834:
[----:B------:R-:W-:Y:S05]  /*e200*/  BSYNC B0 ;  /* 0x0000000000007941 */ /* 0x000fea0003800000 */
.L_x_1833:
        /* <DEDUP_REMOVED lines=27> */
.L_x_1835:
        /* <DEDUP_REMOVED lines=21> */
.L_x_1837:
[----:B------:R-:W-:Y:S05]  /*e510*/  BSYNC B0 ;  /* 0x0000000000007941 */ /* 0x000fea0003800000 */
.L_x_1836:
        /* <DEDUP_REMOVED lines=27> */
.L_x_1838:
        /* <DEDUP_REMOVED lines=21> */
.L_x_1840:
[----:B------:R-:W-:Y:S05]  /*e820*/  BSYNC B0 ;  /* 0x0000000000007941 */ /* 0x000fea0003800000 */
.L_x_1839:
        /* <DEDUP_REMOVED lines=27> */
.L_x_1841:
        /* <DEDUP_REMOVED lines=21> */
.L_x_1843:
[----:B------:R-:W-:Y:S05]  /*eb30*/  BSYNC B0 ;  /* 0x0000000000007941 */ /* 0x000fea0003800000 */
.L_x_1842:
        /* <DEDUP_REMOVED lines=27> */
.L_x_1844:
        /* <DEDUP_REMOVED lines=21> */
.L_x_1846:
[----:B------:R-:W-:Y:S05]  /*ee40*/  BSYNC B0 ;  /* 0x0000000000007941 */ /* 0x000fea0003800000 */
.L_x_1845:
        /* <DEDUP_REMOVED lines=27> */
.L_x_1847:
        /* <DEDUP_REMOVED lines=18> */
[----:B------:R-:W-:Y:S01]  /*f120*/  FFMA.FTZ R4, R9, R70, -R4 ;  /* 0x0000004609047223 */ /* 0x000fe20000010804 */
[----:B------:R-:W-:-:S03]  /*f130*/  FMUL.FTZ R5, R5, UR23 ;  /* 0x0000001705057c20 */ /* 0x000fc60008410000 */
[----:B------:R-:W-:-:S05]  /*f140*/  FMUL.FTZ R4, R4, UR23 ;  /* 0x0000001704047c20 */ /* 0x000fca0008410000 */
[----:B------:R-:W-:-:S05]  /*f150*/  F2FP.F16.F32.PACK_AB R5, R4, R5 ;  /* 0x000000050405723e */ /* 0x000fca00000000ff */
[----:B------:R0:W-:Y:S02]  /*f160*/  STG.E desc[UR18][R6.64], R5 ;  /* 0x0000000506007986 */ /* 0x0001e4000c101912 */
.L_x_1849:
[----:B------:R-:W-:Y:S05]  /*f170*/  BSYNC B0 ;  /* 0x0000000000007941 */ /* 0x000fea0003800000 */
.L_x_1848:
        /* <DEDUP_REMOVED lines=28> */
.L_x_1850:
        /* <DEDUP_REMOVED lines=23> */
.L_x_1852:
[----:B------:R-:W-:Y:S05]  /*f4b0*/  BSYNC B0 ;  /* 0x0000000000007941 */ /* 0x000fea0003800000 */
.L_x_1851:
        /* <DEDUP_REMOVED lines=28> */
.L_x_1853:
        /* <DEDUP_REMOVED lines=23> */
.L_x_1855:
[----:B------:R-:W-:Y:S05]  /*f7f0*/  BSYNC B0 ;  /* 0x0000000000007941 */ /* 0x000fea0003800000 */
.L_x_1854:
[----:B------:R-:W-:Y:S01]  /*f800*/  ISETP.NE.AND P0, PT, RZ, UR21, PT ;  /* 0x00000015ff007c0c */ /* 0x000fe2000bf05270 */
[----:B------:R-:W-:Y:S01]  /*f810*/  FADD.FTZ R29, R29, -UR22 ;  /* 0x800000161d1d7e21 */ /* 0x000fe20008010000 */
[----:B------:R-:W-:Y:S01]  /*f820*/  FADD.FTZ R65, R65, -UR22 ;  /* 0x8000001641417e21 */ /* 0x000fe20008010000 */
[----:B-1----:R-:W-:Y:S02]  /*f830*/  IMAD R8, R34, UR20, R8 ;  /* 0x0000001422087c24 */ /* 0x002fe4000f8e0208 */
[--C-:B------:R-:W-:Y:S02]  /*f840*/  HADD2.F32 R10, -RZ, R66.reuse.H0_H0 ;  /* 0x20000042ff0a7230 */ /* 0x100fe40000004100 */
        /* <DEDUP_REMOVED lines=23> */
.L_x_1856:
        /* <DEDUP_REMOVED lines=23> */
.L_x_1858:
[----:B------:R-:W-:Y:S05]  /*fb30*/  BSYNC B0 ;  /* 0x0000000000007941 */ /* 0x000fea0003800000 */
.L_x_1857:
        /* <DEDUP_REMOVED lines=30> */
.L_x_1859:
        /* <DEDUP_REMOVED lines=27> */
.L_x_1861:
[----:B------:R-:W-:Y:S05]  /*fed0*/  BSYNC B0 ;  /* 0x0000000000007941 */ /* 0x000fea0003800000 */
.L_x_1860:
        /* <DEDUP_REMOVED lines=27> */
.L_x_1862:
        /* <DEDUP_REMOVED lines=27> */
.L_x_1864:
[----:B------:R-:W-:Y:S05]  /*10240*/  BSYNC B0 ;  /* 0x0000000000007941 */ /* 0x000fea0003800000 */
.L_x_1863:
        /* <DEDUP_REMOVED lines=27> */
.L_x_1865:
        /* <DEDUP_REMOVED lines=27> */
.L_x_1867:
[----:B------:R-:W-:Y:S05]  /*105b0*/  BSYNC B0 ;  /* 0x0000000000007941 */ /* 0x000fea0003800000 */
.L_x_1866:
        /* <DEDUP_REMOVED lines=27> */
.L_x_1868:
        /* <DEDUP_REMOVED lines=27> */
.L_x_1870:
[----:B------:R-:W-:Y:S05]  /*10920*/  BSYNC B0 ;  /* 0x0000000000007941 */ /* 0x000fea0003800000 */
.L_x_1869:
        /* <DEDUP_REMOVED lines=27> */
.L_x_1871:
        /* <DEDUP_REMOVED lines=27> */
.L_x_1873:
[----:B------:R-:W-:Y:S05]  /*10c90*/  BSYNC B0 ;  /* 0x0000000000007941 */ /* 0x000fea0003800000 */
.L_x_1872:
        /* <DEDUP_REMOVED lines=27> */
.L_x_1874:
        /* <DEDUP_REMOVED lines=27> */
.L_x_1876:
[----:B------:R-:W-:Y:S05]  /*11000*/  BSYNC B0 ;  /* 0x0000000000007941 */ /* 0x000fea0003800000 */
.L_x_1875:
        /* <DEDUP_REMOVED lines=26> */
.L_x_1877:
[----:B------:R-:W-:Y:S01]  /*111b0*/  ISETP.GE.U32.AND P0, PT, R15, UR6, PT ;  /* 0x000000060f007c0c */ /* 0x000fe2000bf06070 */
[----:B------:R-:W-:Y:S03]  /*111c0*/  BSSY B0, `(.L_x_1878) ;  /* 0x0000015000007945 */ /* 0x000fe60003800000 */
[----:B------:R-:W-:-:S04]  /*111d0*/  ISETP.GE.AND.EX P0, PT, R96, UR7, PT, P0 ;  /* 0x0000000760007c0c */ /* 0x000fc8000bf06300 */
[----:B------:R-:W-:-:S13]  /*111e0*/  ISETP.GT.U32.OR P0, PT, R0, 0x1df, P0 ;  /* 0x000001df0000780c */ /* 0x000fda0000704470 */
[----:B------:R-:W-:Y:S05]  /*111f0*/  @P0 BRA `(.L_x_1879) ;  /* 0x0000000000440947 */ /* 0x000fea0003800000 */
[----:B------:R-:W-:Y:S01]  /*11200*/  ULDC.64 UR6, c[0x0][0x288] ;  /* 0x0000a20000067ab9 */ /* 0x000fe20000000a00 */
[----:B------:R-:W-:Y:S01]  /*11210*/  MOV R42, R44 ;  /* 0x0000002c002a7202 */ /* 0x000fe20000000f00 */
[--C-:B------:R-:W-:Y:S01]  /*11220*/  FFMA.FTZ R7, R11, UR5, R36.reuse ;  /* 0x000000050b077c23 */ /* 0x100fe20008010024 */
[----:B------:R-:W-:Y:S02]  /*11230*/  IMAD R96, R96, UR6, RZ ;  /* 0x0000000660607c24 */ /* 0x000fe4000f8e02ff */
        /* <DEDUP_REMOVED lines=13> */
.L_x_1879:
[----:B------:R-:W-:Y:S05]  /*11310*/  BSYNC B0 ;  /* 0x0000000000007941 */ /* 0x000fea0003800000 */
.L_x_1878:
        /* <DEDUP_REMOVED lines=9> */
.L_x_1733:
        /* <DEDUP_REMOVED lines=19> */
.L_x_1882:
[----:B------:R-:W-:Y:S05]  /*114e0*/  BSYNC B0 ;  /* 0x0000000000007941 */ /* 0x000fea0003800000 */
.L_x_1881:
        /* <DEDUP_REMOVED lines=11> */
.L_x_1884:
[----:B------:R-:W2:Y:S04]  /*115a0*/  LDG.E.STRONG.GPU R5, desc[UR18][R2.64] ;  /* 0x0000001202057981 */ /* 0x000ea8000c1ef900 */
[----:B--2---:R-:W-:Y:S01]  /*115b0*/  CCTL.IVALL ;  /* 0x00000000ff00798f */ /* 0x004fe20002000000 */
[----:B------:R-:W-:Y:S05]  /*115c0*/  YIELD ;  /* 0x0000000000007946 */ /* 0x000fea0003800000 */
[----:B------:R-:W-:-:S13]  /*115d0*/  ISETP.NE.AND P0, PT, R5, R4, PT ;  /* 0x000000040500720c */ /* 0x000fda0003f05270 */
[----:B------:R-:W-:Y:S05]  /*115e0*/  @P0 BRA `(.L_x_1884) ;  /* 0xfffffffc00ec0947 */ /* 0x000fea000383ffff */
.L_x_1883:
        /* <DEDUP_REMOVED lines=25> */
.L_x_1885:
        /* <DEDUP_REMOVED lines=25> */
.L_x_1886:
        /* <DEDUP_REMOVED lines=15> */
.L_x_5612:


//--------------------- .text._Z35group_norm_nhwc_bwd_one_pass_kernelI11Fp16IOBf16WLi512ELi120ELi480EEv26Group_norm_nhwc_bwd_params --------------------------
	.section	.text._Z35group_norm_nhwc_bwd_one_pass_kernelI11Fp16IOBf16WLi512ELi120ELi480EEv26Group_norm_nhwc_bwd_params,"ax",@progbits
	.align	128
        .global         _Z35group_norm_nhwc_bwd_one_pass_kernelI11Fp16IOBf16WLi512ELi120ELi480EEv26Group_norm_nhwc_bwd_params
        .type           _Z35group_norm_nhwc_bwd_one_pass_kernelI11Fp16IOBf16WLi512ELi120ELi480EEv26Group_norm_nhwc_bwd_params,@function
        .size           _Z35group_norm_nhwc_bwd_one_pass_kernelI11Fp16IOBf16WLi512ELi120ELi480EEv26Group_norm_nhwc_bwd_params,(.L_x_5613 - _Z35group_norm_nhwc_bwd_one_pass_kernelI11Fp16IOBf16WLi512ELi120ELi480EEv26Group_norm_nhwc_bwd_params)
        .other          _Z35group_norm_nhwc_bwd_one_pass_kernelI11Fp16IOBf16WLi512ELi120ELi480EEv26Group_norm_nhwc_bwd_params,@"STO_CUDA_ENTRY STV_DEFAULT"
_Z35group_norm_nhwc_bwd_one_pass_kernelI11Fp16IOBf16WLi512ELi120ELi480EEv26Group_norm_nhwc_bwd_params:
.text._Z35group_norm_nhwc_bwd_one_pass_kernelI11Fp16IOBf16WLi512ELi120ELi480EEv26Group_norm_nhwc_bwd_params:
        /* <DEDUP_REMOVED lines=32> */
.L_x_1974:
        /* <DEDUP_REMOVED lines=42> */
[----:B------:R-:W-:Y:S10]  /*04a0*/  STL [R1+0x418], R120 ;  /* 0x0004187801007387 */ /* 0x000ff40000100800 */
        /* <DEDUP_REMOVED lines=779> */
[----:B------:R-:W-:-:S03]  /*3560*/  ISETP.GE.U32.AND P3, PT, R13, UR18, PT ;  /* 0x000000120d007c0c */ /* 0x000fc6000bf66070 */
[----:B------:R0:W-:Y:S01]  /*3570*/  @!P4 STL.64 [R1+0x2a8], R52 ;  /* 0x0002a8340100c387 */ /* 0x0001e20000100a00 */
[----:B------:R-:W-:-:S13]  /*3580*/  ISETP.GE.OR.EX P5, PT, R0, UR19, P1, P3 ;  /* 0x0000001300007c0c */ /* 0x000fda0008fa6730 */
[----:B------:R-:W1:Y:S01]  /*3590*/  @!P5 LDC.64 R118, c[0x0][0x288] ;  /* 0x0000a200ff76db82 */ /* 0x000e620000000a00 */
[----:B------:R-:W-:Y:S02]  /*35a0*/  @!P5 MOV R116, R64 ;  /* 0x000000400074d202 */ /* 0x000fe40000000f00 */
[----:B------:R-:W-:Y:S02]  /*35b0*/  @!P5 MOV R117, R63 ;  /* 0x0000003f0075d202 */ /* 0x000fe40000000f00 */
[----:B------:R-:W-:Y:S01]  /*35c0*/  @P5 LOP3.LUT R84, R84, 0x4, RZ, 0xfc, !PT ;  /* 0x0000000454545812 */ /* 0x000fe200078efcff */
[----:B-1----:R-:W-:-:S04]  /*35d0*/  @!P5 IMAD R0, R0, R118, RZ ;  /* 0x000000760000d224 */ /* 0x002fc800078e02ff */
        /* <DEDUP_REMOVED lines=23> */
[----:B------:R1:W5:Y:S01]  /*3750*/  @!P2 LDG.E R3, desc[UR10][R114.64] ;  /* 0x0000000a7203a981 */ /* 0x000362000c1e1900 */
        /* <DEDUP_REMOVED lines=30> */
[----:B------:R1:W-:Y:S06]  /*3940*/  @!P5 STL.64 [R1+0x240], R122 ;  /* 0x0002407a0100d387 */ /* 0x0003ec0000100a00 */
[----:B-1----:R-:W1:Y:S01]  /*3950*/  @!P3 LDC.64 R122, c[0x0][0x230] ;  /* 0x00008c00ff7abb82 */ /* 0x002e620000000a00 */
[----:B0-----:R-:W-:-:S04]  /*3960*/  @!P3 IMAD R110, R110, R8, RZ ;  /* 0x000000086e6eb224 */ /* 0x001fc800078e02ff */
[----:B------:R-:W-:Y:S01]  /*3970*/  @!P3 IMAD R9, R13, R9, R110 ;  /* 0x000000090d09b224 */ /* 0x000fe200078e026e */
[----:B------:R-:W-:-:S05]  /*3980*/  @!P3 MOV R110, R64 ;  /* 0x00000040006eb202 */ /* 0x000fca0000000f00 */
[----:B------:R-:W-:-:S05]  /*3990*/  @!P3 IMAD.WIDE.U32 R110, R13, R8, R110 ;  /* 0x000000080d6eb225 */ /* 0x000fca00078e006e */
[----:B------:R-:W-:-:S04]  /*39a0*/  @!P3 IADD3 R9, R111, R9, RZ ;  /* 0x000000096f09b210 */ /* 0x000fc80007ffe0ff */
[C---:B------:R-:W-:Y:S02]  /*39b0*/  @!P3 SHF.L.U64.HI R11, R110.reuse, 0x1, R9 ;  /* 0x000000016e0bb819 */ /* 0x040fe40000010209 */
[----:B------:R-:W0:Y:S01]  /*39c0*/  @!P3 LDC.64 R8, c[0x0][0x228] ;  /* 0x00008a00ff08bb82 */ /* 0x000e220000000a00 */
[----:B------:R-:W-:-:S04]  /*39d0*/  @!P3 SHF.L.U32 R110, R110, 0x1, RZ ;  /* 0x000000016e6eb819 */ /* 0x000fc800000006ff */
[C---:B-1----:R-:W-:Y:S02]  /*39e0*/  @!P3 IADD3 R122, P0, R110.reuse, R122, RZ ;  /* 0x0000007a6e7ab210 */ /* 0x042fe40007f1e0ff */
[----:B------:R-:W-:Y:S02]  /*39f0*/  LOP3.LUT P2, RZ, R85, 0x1, RZ, 0xc0, !PT ;  /* 0x0000000155ff7812 */ /* 0x000fe4000784c0ff */
[----:B------:R-:W-:Y:S02]  /*3a00*/  @!P3 IADD3.X R123, R11, R123, RZ, P0, !PT ;  /* 0x0000007b0b7bb210 */ /* 0x000fe400007fe4ff */
[----:B0-----:R-:W-:-:S04]  /*3a10*/  @!P3 IADD3 R116, P0, R110, R8, RZ ;  /* 0x000000086e74b210 */ /* 0x001fc80007f1e0ff */
[----:B------:R-:W-:Y:S02]  /*3a20*/  @!P3 IADD3.X R117, R11, R9, RZ, P0, !PT ;  /* 0x000000090b75b210 */ /* 0x000fe400007fe4ff */
[----:B------:R-:W-:-:S06]  /*3a30*/  CS2R R8, SRZ ;  /* 0x0000000000087805 */ /* 0x000fcc000001ff00 */
[----:B------:R-:W2:Y:S04]  /*3a40*/  @!P2 LDG.E R9, desc[UR10][R108.64] ;  /* 0x0000000a6c09a981 */ /* 0x000ea8000c1e1900 */
[----:B------:R0:W2:Y:S01]  /*3a50*/  @!P2 LDG.E R8, desc[UR10][R16.64] ;  /* 0x0000000a1008a981 */ /* 0x0000a2000c1e1900 */
[----:B------:R-:W-:-:S04]  /*3a60*/  IADD3 R13, R121, 0x130, RZ ;  /* 0x00000130790d7810 */ /* 0x000fc80007ffe0ff */
        /* <DEDUP_REMOVED lines=26> */
[----:B------:R-:W0:Y:S03]  /*3c10*/  @!P2 LDC.64 R104, c[0x0][0x228] ;  /* 0x00008a00ff68ab82 */ /* 0x000e260000000a00 */
[----:B------:R-:W-:Y:S01]  /*3c20*/  @!P2 STL.64 [R1+0x218], R112 ;  /* 0x000218700100a387 */ /* 0x000fe20000100a00 */
[C---:B------:R-:W-:Y:S02]  /*3c30*/  LOP3.LUT P5, RZ, R12.reuse, 0x10, RZ, 0xc0, !PT ;  /* 0x000000100cff7812 */ /* 0x040fe400078ac0ff */
[C---:B------:R-:W-:Y:S02]  /*3c40*/  LOP3.LUT P4, RZ, R12.reuse, 0x8, RZ, 0xc0, !PT ;  /* 0x000000080cff7812 */ /* 0x040fe4000788c0ff */
[----:B------:R-:W-:-:S02]  /*3c50*/  LOP3.LUT P3, RZ, R12, 0x4, RZ, 0xc0, !PT ;  /* 0x000000040cff7812 */ /* 0x000fc4000786c0ff */
[----:B------:R-:W-:Y:S02]  /*3c60*/  IADD3 R17, R121, 0x138, RZ ;  /* 0x0000013879117810 */ /* 0x000fe40007ffe0ff */
[----:B------:R-:W-:Y:S01]  /*3c70*/  LOP3.LUT R84, R84, 0xf7ffffff, RZ, 0xc0, !PT ;  /* 0xf7ffffff54547812 */ /* 0x000fe200078ec0ff */
[----:B------:R1:W-:Y:S02]  /*3c80*/  STL.64 [R1+0x380], R122 ;  /* 0x0003807a01007387 */ /* 0x0003e40000100a00 */
[----:B-1----:R-:W-:Y:S02]  /*3c90*/  MOV R122, R114 ;  /* 0x00000072007a7202 */ /* 0x002fe40000000f00 */
[----:B------:R-:W-:Y:S01]  /*3ca0*/  MOV R123, R115 ;  /* 0x00000073007b7202 */ /* 0x000fe20000000f00 */
[----:B--2---:R0:W-:Y:S02]  /*3cb0*/  STL.64 [R1+0x3f0], R8 ;  /* 0x0003f00801007387 */ /* 0x0041e40000100a00 */
[----:B0-----:R-:W-:-:S04]  /*3cc0*/  @!P2 IADD3 R8, P0, R106, R104, RZ ;  /* 0x000000686a08a210 */ /* 0x001fc80007f1e0ff */
[----:B------:R-:W-:Y:S02]  /*3cd0*/  @!P2 IADD3.X R9, R13, R105, RZ, P0, !PT ;  /* 0x000000690d09a210 */ /* 0x000fe400007fe4ff */
[----:B------:R-:W-:Y:S02]  /*3ce0*/  LOP3.LUT P2, RZ, R12, 0x1, RZ, 0xc0, !PT ;  /* 0x000000010cff7812 */ /* 0x000fe4000784c0ff */
[----:B------:R-:W-:Y:S02]  /*3cf0*/  CS2R R12, SRZ ;  /* 0x00000000000c7805 */ /* 0x000fe4000001ff00 */
[----:B------:R-:W-:-:S04]  /*3d00*/  ISETP.GE.U32.AND P0, PT, R17, UR18, PT ;  /* 0x0000001211007c0c */ /* 0x000fc8000bf06070 */
[----:B------:R-:W2:Y:S05]  /*3d10*/  @!P3 LDG.E R13, desc[UR10][R22.64] ;  /* 0x0000000a160db981 */ /* 0x000eaa000c1e1900 */
[----:B------:R0:W2:Y:S02]  /*3d20*/  @!P2 LDG.E R12, desc[UR10][R14.64] ;  /* 0x0000000a0e0ca981 */ /* 0x0000a4000c1e1900 */
[----:B0-----:R-:W-:Y:S02]  /*3d30*/  CS2R R14, SRZ ;  /* 0x00000000000e7805 */ /* 0x001fe4000001ff00 */
[----:B------:R-:W-:-:S04]  /*3d40*/  @P2 LOP3.LUT R84, R84, 0x8000000, RZ, 0xfc, !PT ;  /* 0x0800000054542812 */ /* 0x000fc800078efcff */
[----:B------:R0:W2:Y:S04]  /*3d50*/  @!P2 LDG.E R15, desc[UR10][R102.64] ;  /* 0x0000000a660fa981 */ /* 0x0000a8000c1e1900 */
[----:B------:R1:W2:Y:S01]  /*3d60*/  @!P3 LDG.E R14, desc[UR10][R72.64] ;  /* 0x0000000a480eb981 */ /* 0x0002a2000c1e1900 */
[----:B0-----:R-:W-:-:S04]  /*3d70*/  SHF.R.S32.HI R102, RZ, 0x1f, R17 ;  /* 0x0000001fff667819 */ /* 0x001fc80000011411 */
[----:B------:R-:W-:-:S13]  /*3d80*/  ISETP.GE.OR.EX P2, PT, R102, UR19, P1, P0 ;  /* 0x0000001366007c0c */ /* 0x000fda0008f46700 */
[----:B------:R-:W0:Y:S01]  /*3d90*/  @!P2 LDC.64 R22, c[0x0][0x288] ;  /* 0x0000a200ff16ab82 */ /* 0x000e220000000a00 */
[----:B-1----:R-:W-:Y:S02]  /*3da0*/  @!P2 MOV R72, R64 ;  /* 0x000000400048a202 */ /* 0x002fe40000000f00 */
[----:B------:R-:W-:-:S05]  /*3db0*/  @!P2 MOV R73, R63 ;  /* 0x0000003f0049a202 */ /* 0x000fca0000000f00 */
[----:B------:R-:W1:Y:S01]  /*3dc0*/  @!P2 LDC.64 R114, c[0x0][0x228] ;  /* 0x00008a00ff72ab82 */ /* 0x000e620000000a00 */
        /* <DEDUP_REMOVED lines=13> */
[----:B------:R0:W2:Y:S01]  /*3ea0*/  @!P4 LDG.E R17, desc[UR10][R18.64] ;  /* 0x0000000a1211c981 */ /* 0x0000a2000c1e1900 */
[----:B------:R-:W-:Y:S02]  /*3eb0*/  @P2 LOP3.LUT R84, R84, 0x20, RZ, 0xfc, !PT ;  /* 0x0000002054542812 */ /* 0x000fe400078efcff */
[----:B0-----:R-:W-:Y:S01]  /*3ec0*/  IADD3 R19, R121, 0x140, RZ ;  /* 0x0000014079137810 */ /* 0x001fe20007ffe0ff */
[----:B------:R-:W-:-:S03]  /*3ed0*/  HFMA2.MMA R18, -RZ, RZ, 0, 0 ;  /* 0x00000000ff127435 */ /* 0x000fc600000001ff */
[----:B------:R-:W-:Y:S02]  /*3ee0*/  SHF.R.S32.HI R23, RZ, 0x1f, R19 ;  /* 0x0000001fff177819 */ /* 0x000fe40000011413 */
[----:B------:R-:W-:-:S04]  /*3ef0*/  ISETP.GE.U32.AND P0, PT, R19, UR18, PT ;  /* 0x0000001213007c0c */ /* 0x000fc8000bf06070 */
[----:B------:R-:W-:Y:S01]  /*3f00*/  ISETP.GE.OR.EX P2, PT, R23, UR19, P1, P0 ;  /* 0x0000001317007c0c */ /* 0x000fe20008f46700 */
[----:B------:R0:W2:Y:S02]  /*3f10*/  @!P5 LDG.E R18, desc[UR10][R20.64] ;  /* 0x0000000a1412d981 */ /* 0x0000a4000c1e1900 */
[----:B0-----:R-:W-:-:S06]  /*3f20*/  MOV R21, RZ ;  /* 0x000000ff00157202 */ /* 0x001fcc0000000f00 */
[----:B------:R0:W2:Y:S04]  /*3f30*/  @!P5 LDG.E R21, desc[UR10][R98.64] ;  /* 0x0000000a6215d981 */ /* 0x0000a8000c1e1900 */
[----:B0-----:R-:W0:Y:S01]  /*3f40*/  @!P2 LDC.64 R98, c[0x0][0x288] ;  /* 0x0000a200ff62ab82 */ /* 0x001e220000000a00 */
[----:B------:R-:W-:-:S10]  /*3f50*/  HFMA2.MMA R22, -RZ, RZ, 0, 0 ;  /* 0x00000000ff167435 */ /* 0x000fd400000001ff */
[----:B------:R1:W2:Y:S02]  /*3f60*/  @!P4 LDG.E R22, desc[UR10][R100.64] ;  /* 0x0000000a6416c981 */ /* 0x0002a4000c1e1900 */
        /* <DEDUP_REMOVED lines=16> */
[----:B------:R1:W-:Y:S03]  /*4070*/  STL.64 [R1+0x390], R102 ;  /* 0x0003906601007387 */ /* 0x0003e60000100a00 */
        /* <DEDUP_REMOVED lines=84> */
[----:B------:R-:W5:Y:S01]  /*45c0*/  @!P4 LDC.64 R104, c[0x0][0x230] ;  /* 0x00008c00ff68cb82 */ /* 0x000f620000000a00 */
        /* <DEDUP_REMOVED lines=9> */
[----:B-----5:R-:W-:-:S04]  /*4660*/  @!P4 IADD3 R104, P2, R34, R104, RZ ;  /* 0x000000682268c210 */ /* 0x020fc80007f5e0ff */
        /* <DEDUP_REMOVED lines=10> */
[----:B------:R-:W5:Y:S04]  /*4710*/  @!P0 LDG.E R35, desc[UR10][R86.64] ;  /* 0x0000000a56238981 */ /* 0x000f68000c1e1900 */
[----:B------:R0:W5:Y:S01]  /*4720*/  @!P0 LDG.E R31, desc[UR10][R36.64] ;  /* 0x0000000a241f8981 */ /* 0x000162000c1e1900 */
[----:B------:R-:W-:Y:S02]  /*4730*/  LOP3.LUT P3, RZ, R85, 0x4000, RZ, 0xc0, !PT ;  /* 0x0000400055ff7812 */ /* 0x000fe4000786c0ff */
[----:B0-----:R-:W-:-:S04]  /*4740*/  IADD3 R37, R121, 0x160, RZ ;  /* 0x0000016079257810 */ /* 0x001fc80007ffe0ff */
[----:B------:R-:W-:-:S07]  /*4750*/  SHF.R.S32.HI R86, RZ, 0x1f, R37 ;  /* 0x0000001fff567819 */ /* 0x000fce0000011425 */
[----:B------:R0:W5:Y:S01]  /*4760*/  @!P3 LDG.E R34, desc[UR10][R58.64] ;  /* 0x0000000a3a22b981 */ /* 0x000162000c1e1900 */
[----:B------:R-:W-:-:S04]  /*4770*/  ISETP.GE.U32.AND P4, PT, R37, UR6, PT ;  /* 0x0000000625007c0c */ /* 0x000fc8000bf86070 */
[----:B------:R-:W-:-:S13]  /*4780*/  ISETP.GE.OR.EX P5, PT, R86, UR7, P1, P4 ;  /* 0x0000000756007c0c */ /* 0x000fda0008fa6740 */
[----:B0-----:R-:W0:Y:S01]  /*4790*/  @!P5 LDC.64 R58, c[0x0][0x288] ;  /* 0x0000a200ff3adb82 */ /* 0x001e220000000a00 */
[----:B------:R-:W-:-:S06]  /*47a0*/  MOV R36, RZ ;  /* 0x000000ff00247202 */ /* 0x000fcc0000000f00 */
[----:B------:R1:W5:Y:S02]  /*47b0*/  @!P3 LDG.E R36, desc[UR10][R60.64] ;  /* 0x0000000a3c24b981 */ /* 0x000364000c1e1900 */
        /* <DEDUP_REMOVED lines=16> */
[----:B------:R0:W5:Y:S02]  /*48c0*/  @!P2 LDG.E R37, desc[UR10][R38.64] ;  /* 0x0000000a2625a981 */ /* 0x000164000c1e1900 */
[----:B0-----:R-:W-:Y:S02]  /*48d0*/  CS2R R38, SRZ ;  /* 0x0000000000267805 */ /* 0x001fe4000001ff00 */
[----:B------:R-:W-:-:S04]  /*48e0*/  LOP3.LUT R84, R84, 0xffffbfff, RZ, 0xc0, !PT ;  /* 0xffffbfff54547812 */ /* 0x000fc800078ec0ff */
[----:B------:R0:W5:Y:S01]  /*48f0*/  @!P2 LDG.E R38, desc[UR10][R82.64] ;  /* 0x0000000a5226a981 */ /* 0x000162000c1e1900 */
[----:B------:R-:W-:Y:S02]  /*4900*/  LOP3.LUT P0, RZ, R85, 0x1000, RZ, 0xc0, !PT ;  /* 0x0000100055ff7812 */ /* 0x000fe4000780c0ff */
[----:B------:R-:W-:Y:S02]  /*4910*/  @P5 LOP3.LUT R84, R84, 0x4000, RZ, 0xfc, !PT ;  /* 0x0000400054545812 */ /* 0x000fe400078efcff */
[----:B0-----:R-:W-:-:S04]  /*4920*/  IADD3 R83, R121, 0x168, RZ ;  /* 0x0000016879537810 */ /* 0x001fc80007ffe0ff */
[----:B------:R-:W-:-:S05]  /*4930*/  SHF.R.S32.HI R86, RZ, 0x1f, R83 ;  /* 0x0000001fff567819 */ /* 0x000fca0000011453 */
[----:B------:R-:W5:Y:S01]  /*4940*/  @!P0 LDG.E R39, desc[UR10][R80.64] ;  /* 0x0000000a50278981 */ /* 0x000f62000c1e1900 */
[----:B------:R-:W-:-:S04]  /*4950*/  ISETP.GE.U32.AND P4, PT, R83, UR6, PT ;  /* 0x0000000653007c0c */ /* 0x000fc8000bf86070 */
[----:B------:R-:W-:Y:S02]  /*4960*/  ISETP.GE.OR.EX P5, PT, R86, UR7, P1, P4 ;  /* 0x0000000756007c0c */ /* 0x000fe40008fa6740 */
[----:B------:R-:W-:-:S06]  /*4970*/  MOV R82, RZ ;  /* 0x000000ff00527202 */ /* 0x000fcc0000000f00 */
[----:B------:R0:W5:Y:S05]  /*4980*/  @!P0 LDG.E R82, desc[UR10][R78.64] ;  /* 0x0000000a4e528981 */ /* 0x00016a000c1e1900 */
        /* <DEDUP_REMOVED lines=21> */
[----:B------:R0:W5:Y:S01]  /*4ae0*/  @!P3 LDG.E R83, desc[UR10][R54.64] ;  /* 0x0000000a3653b981 */ /* 0x000162000c1e1900 */
[----:B------:R-:W-:Y:S01]  /*4af0*/  LOP3.LUT P2, RZ, R85, 0x20000, RZ, 0xc0, !PT ;  /* 0x0002000055ff7812 */ /* 0x000fe2000784c0ff */
[----:B0-----:R-:W0:Y:S01]  /*4b00*/  @!P4 LDC.64 R54, c[0x0][0x288] ;  /* 0x0000a200ff36cb82 */ /* 0x001e220000000a00 */
[----:B------:R-:W-:-:S06]  /*4b10*/  MOV R86, RZ ;  /* 0x000000ff00567202 */ /* 0x000fcc0000000f00 */
[----:B------:R1:W5:Y:S02]  /*4b20*/  @!P3 LDG.E R86, desc[UR10][R66.64] ;  /* 0x0000000a4256b981 */ /* 0x000364000c1e1900 */
[----:B-1----:R-:W-:-:S06]  /*4b30*/  CS2R R66, SRZ ;  /* 0x0000000000427805 */ /* 0x002fcc000001ff00 */
[----:B------:R1:W5:Y:S04]  /*4b40*/  @!P2 LDG.E R67, desc[UR10][R56.64] ;  /* 0x0000000a3843a981 */ /* 0x000368000c1e1900 */
[----:B------:R0:W5:Y:S01]  /*4b50*/  @!P2 LDG.E R66, desc[UR10][R70.64] ;  /* 0x0000000a4642a981 */ /* 0x000162000c1e1900 */
        /* <DEDUP_REMOVED lines=19> */
[----:B------:R0:W5:Y:S03]  /*4c90*/  @!P0 LDG.E R70, desc[UR10][R76.64] ;  /* 0x0000000a4c468981 */ /* 0x000166000c1e1900 */
[----:B------:R-:W-:Y:S01]  /*4ca0*/  @P4 LOP3.LUT R84, R84, 0x1000, RZ, 0xfc, !PT ;  /* 0x0000100054544812 */ /* 0x000fe200078efcff */
[----:B------:R1:W5:Y:S01]  /*4cb0*/  @!P0 LDG.E R71, desc[UR10][R74.64] ;  /* 0x0000000a4a478981 */ /* 0x000362000c1e1900 */
[----:B0-----:R-:W-:-:S04]  /*4cc0*/  IADD3 R76, R121, 0x178, RZ ;  /* 0x00000178794c7810 */ /* 0x001fc80007ffe0ff */
[----:B------:R-:W-:Y:S02]  /*4cd0*/  SHF.R.S32.HI R77, RZ, 0x1f, R76 ;  /* 0x0000001fff4d7819 */ /* 0x000fe4000001144c */
[----:B------:R-:W-:Y:S02]  /*4ce0*/  ISETP.GE.U32.AND P4, PT, R76, UR6, PT ;  /* 0x000000064c007c0c */ /* 0x000fe4000bf86070 */
[----:B------:R-:W-:Y:S02]  /*4cf0*/  LOP3.LUT P3, RZ, R85, 0x200000, RZ, 0xc0, !PT ;  /* 0x0020000055ff7812 */ /* 0x000fe4000786c0ff */
[----:B------:R-:W-:Y:S02]  /*4d00*/  ISETP.GE.OR.EX P4, PT, R77, UR7, P1, P4 ;  /* 0x000000074d007c0c */ /* 0x000fe40008f86740 */
[----:B-1----:R-:W-:-:S09]  /*4d10*/  CS2R R74, SRZ ;  /* 0x00000000004a7805 */ /* 0x002fd2000001ff00 */
[----:B------:R0:W5:Y:S04]  /*4d20*/  @!P3 LDG.E R75, desc[UR10][R40.64] ;  /* 0x0000000a284bb981 */ /* 0x000168000c1e1900 */
[----:B------:R1:W5:Y:S01]  /*4d30*/  @!P3 LDG.E R74, desc[UR10][R48.64] ;  /* 0x0000000a304ab981 */ /* 0x000362000c1e1900 */
        /* <DEDUP_REMOVED lines=18> */
[----:B------:R0:W5:Y:S02]  /*4e60*/  @!P2 LDG.E R76, desc[UR10][R68.64] ;  /* 0x0000000a444ca981 */ /* 0x000164000c1e1900 */
[----:B0-----:R-:W-:Y:S02]  /*4e70*/  CS2R R68, SRZ ;  /* 0x0000000000447805 */ /* 0x001fe4000001ff00 */
[----:B------:R-:W-:-:S04]  /*4e80*/  LOP3.LUT P0, RZ, R85, 0x80000, RZ, 0xc0, !PT ;  /* 0x0008000055ff7812 */ /* 0x000fc8000780c0ff */
[----:B------:R0:W5:Y:S01]  /*4e90*/  @!P2 LDG.E R68, desc[UR10][R44.64] ;  /* 0x0000000a2c44a981 */ /* 0x000162000c1e1900 */
[----:B------:R-:W-:-:S08]  /*4ea0*/  ISETP.GE.U32.AND P2, PT, R87, UR6, PT ;  /* 0x0000000657007c0c */ /* 0x000fd0000bf46070 */
[----:B------:R1:W5:Y:S01]  /*4eb0*/  @!P0 LDG.E R69, desc[UR10][R42.64] ;  /* 0x0000000a2a458981 */ /* 0x000362000c1e1900 */
[----:B0-----:R-:W-:-:S03]  /*4ec0*/  SHF.R.S32.HI R44, RZ, 0x1f, R87 ;  /* 0x0000001fff2c7819 */ /* 0x001fc60000011457 */
[----:B------:R0:W5:Y:S01]  /*4ed0*/  @!P0 LDG.E R77, desc[UR10][R46.64] ;  /* 0x0000000a2e4d8981 */ /* 0x000162000c1e1900 */
        /* <DEDUP_REMOVED lines=21> */
[----:B0-----:R-:W4:Y:S01]  /*5030*/  LDL.LU R120, [R1+0x418] ;  /* 0x0004180001787983 */ /* 0x001f220000300800 */
[----:B------:R-:W-:Y:S02]  /*5040*/  @!P4 SHF.R.U32.HI R47, RZ, 0x10, R4 ;  /* 0x00000010ff2fc819 */ /* 0x000fe40000011604 */
[----:B----4-:R-:W-:-:S04]  /*5050*/  PRMT R120, RZ, 0x7610, R120 ;  /* 0x00007610ff787816 */ /* 0x010fc80000000078 */
[----:B------:R-:W-:-:S05]  /*5060*/  @!P4 PRMT R120, R47, 0x7610, R120 ;  /* 0x000076102f78c816 */ /* 0x000fca0000000078 */
[----:B------:R0:W-:Y:S04]  /*5070*/  STL.S16 [R1+0x2da], R120 ;  /* 0x0002da7801007387 */ /* 0x0001e80000100600 */
[----:B0-----:R-:W4:Y:S04]  /*5080*/  LDL.LU R120, [R1+0x414] ;  /* 0x0004140001787983 */ /* 0x001f280000300800 */
[----:B------:R0:W-:Y:S02]  /*5090*/  STL.64 [R1+0x378], R114 ;  /* 0x0003787201007387 */ /* 0x0001e40000100a00 */
[----:B0-----:R-:W-:-:S02]  /*50a0*/  MOV R114, R52 ;  /* 0x0000003400727202 */ /* 0x001fc40000000f00 */
[----:B------:R-:W-:Y:S02]  /*50b0*/  MOV R115, R53 ;  /* 0x0000003500737202 */ /* 0x000fe40000000f00 */
[----:B------:R-:W2:Y:S01]  /*50c0*/  LDL.LU.64 R52, [R1+0x280] ;  /* 0x0002800001347983 */ /* 0x000ea20000300a00 */
[----:B----4-:R-:W-:-:S04]  /*50d0*/  PRMT R120, RZ, 0x7610, R120 ;  /* 0x00007610ff787816 */ /* 0x010fc80000000078 */
[----:B------:R-:W-:-:S05]  /*50e0*/  @!P4 PRMT R120, R0, 0x7610, R120 ;  /* 0x000076100078c816 */ /* 0x000fca0000000078 */
[----:B------:R0:W-:Y:S04]  /*50f0*/  STL.S16 [R1+0x2d6], R120 ;  /* 0x0002d67801007387 */ /* 0x0001e80000100600 */
[----:B0-----:R-:W4:Y:S01]  /*5100*/  LDL.LU R120, [R1+0x410] ;  /* 0x0004100001787983 */ /* 0x001f220000300800 */
[----:B------:R-:W-:Y:S02]  /*5110*/  LOP3.LUT P2, RZ, R85, 0x8, RZ, 0xc0, !PT ;  /* 0x0000000855ff7812 */ /* 0x000fe4000784c0ff */
[----:B------:R-:W-:-:S04]  /*5120*/  PRMT R47, RZ, 0x7610, R47 ;  /* 0x00007610ff2f7816 */ /* 0x000fc8000000002f */
[----:B------:R-:W-:-:S05]  /*5130*/  @!P4 PRMT R47, R4, 0x7610, R47 ;  /* 0x00007610042fc816 */ /* 0x000fca000000002f */
[----:B------:R0:W-:Y:S02]  /*5140*/  STL.S16 [R1+0x2d8], R47 ;  /* 0x0002d82f01007387 */ /* 0x0001e40000100600 */
[----:B0-----:R-:W-:Y:S02]  /*5150*/  @!P2 SHF.R.U32.HI R47, RZ, 0x10, R3 ;  /* 0x00000010ff2fa819 */ /* 0x001fe40000011603 */
[----:B------:R-:W-:Y:S01]  /*5160*/  LOP3.LUT P3, RZ, R85, 0x1000000, RZ, 0xc0, !PT ;  /* 0x0100000055ff7812 */ /* 0x000fe2000786c0ff */
[----:B------:R0:W-:Y:S02]  /*5170*/  STL [R1+0x10], R0 ;  /* 0x0000100001007387 */ /* 0x0001e40000100800 */
[----:B0-----:R-:W-:-:S10]  /*5180*/  MOV R0, RZ ;  /* 0x000000ff00007202 */ /* 0x001fd40000000f00 */
[----:B--2---:R-:W2:Y:S04]  /*5190*/  @!P3 LDG.E R0, desc[UR10][R52.64] ;  /* 0x0000000a3400b981 */ /* 0x004ea8000c1e1900 */
[----:B------:R0:W-:Y:S04]  /*51a0*/  STL.64 [R1+0x398], R118 ;  /* 0x0003987601007387 */ /* 0x0001e80000100a00 */
[----:B------:R-:W3:Y:S04]  /*51b0*/  LDL.LU.64 R52, [R1+0x408] ;  /* 0x0004080001347983 */ /* 0x000ee80000300a00 */
[----:B0-----:R-:W5:Y:S01]  /*51c0*/  LDL.LU.64 R118, [R1+0x238] ;  /* 0x0002380001767983 */ /* 0x001f620000300a00 */
[----:B----4-:R-:W-:-:S04]  /*51d0*/  PRMT R120, RZ, 0x7610, R120 ;  /* 0x00007610ff787816 */ /* 0x010fc80000000078 */
[----:B------:R-:W-:-:S05]  /*51e0*/  @!P2 PRMT R120, R47, 0x7610, R120 ;  /* 0x000076102f78a816 */ /* 0x000fca0000000078 */
[----:B------:R0:W-:Y:S04]  /*51f0*/  STL.S16 [R1+0x2d4], R120 ;  /* 0x0002d47801007387 */ /* 0x0001e80000100600 */
[----:B0-----:R-:W4:Y:S01]  /*5200*/  LDL.LU R120, [R1+0x400] ;  /* 0x0004000001787983 */ /* 0x001f220000300800 */
[----:B------:R-:W-:Y:S02]  /*5210*/  @!P2 SHF.R.U32.HI R47, RZ, 0x10, R2 ;  /* 0x00000010ff2fa819 */ /* 0x000fe40000011602 */
[C---:B------:R-:W-:Y:S02]  /*5220*/  @!P6 IADD3.X R43, R46.reuse, R43, RZ, P0, !PT ;  /* 0x0000002b2e2be210 */ /* 0x040fe400007fe4ff */
[----:B------:R-:W-:Y:S02]  /*5230*/  LOP3.LUT P0, RZ, R85, 0x800000, RZ, 0xc0, !PT ;  /* 0x0080000055ff7812 */ /* 0x000fe4000780c0ff */
[----:B------:R-:W-:-:S02]  /*5240*/  @!P6 IADD3.X R45, R46, R45, RZ, P5, !PT ;  /* 0x0000002d2e2de210 */ /* 0x000fc40002ffe4ff */
[----:B------:R-:W-:Y:S01]  /*5250*/  LOP3.LUT P5, RZ, R85, 0x4, RZ, 0xc0, !PT ;  /* 0x0000000455ff7812 */ /* 0x000fe200078ac0ff */
[----:B------:R0:W-:Y:S02]  /*5260*/  STL.64 [R1+0x3e0], R14 ;  /* 0x0003e00e01007387 */ /* 0x0001e40000100a00 */
[----:B0-----:R-:W-:Y:S02]  /*5270*/  PRMT R15, RZ, 0x7610, R15 ;  /* 0x00007610ff0f7816 */ /* 0x001fe4000000000f */
[----:B------:R-:W-:Y:S02]  /*5280*/  PRMT R14, RZ, 0x7610, R14 ;  /* 0x00007610ff0e7816 */ /* 0x000fe4000000000e */
[----:B------:R-:W-:-:S06]  /*5290*/  @!P2 PRMT R15, R2, 0x7610, R15 ;  /* 0x00007610020fa816 */ /* 0x000fcc000000000f */
[----:B------:R-:W-:Y:S01]  /*52a0*/  @!P5 PRMT R14, R5, 0x7610, R14 ;  /* 0x00007610050ed816 */ /* 0x000fe2000000000e */
[----:B------:R-:W-:Y:S04]  /*52b0*/  STL.S16 [R1+0x2d0], R15 ;  /* 0x0002d00f01007387 */ /* 0x000fe80000100600 */
[----:B------:R0:W-:Y:S04]  /*52c0*/  STL.S16 [R1+0x2e0], R14 ;  /* 0x0002e00e01007387 */ /* 0x0001e80000100600 */
[----:B0-----:R-:W2:Y:S01]  /*52d0*/  LDL.LU.64 R14, [R1+0x2a0] ;  /* 0x0002a000010e7983 */ /* 0x001ea20000300a00 */
[----:B------:R-:W-:-:S04]  /*52e0*/  PRMT R87, RZ, 0x7610, R87 ;  /* 0x00007610ff577816 */ /* 0x000fc80000000057 */
[----:B------:R-:W-:Y:S02]  /*52f0*/  @!P2 PRMT R87, R3, 0x7610, R87 ;  /* 0x000076100357a816 */ /* 0x000fe40000000057 */
[----:B------:R-:W-:Y:S01]  /*5300*/  LOP3.LUT R84, R84, 0xfffffbff, RZ, 0xc0, !PT ;  /* 0xfffffbff54547812 */ /* 0x000fe200078ec0ff */
[----:B------:R0:W-:Y:S04]  /*5310*/  STL [R1+0x110], R4 ;  /* 0x0001100401007387 */ /* 0x0001e80000100800 */
[----:B------:R-:W-:Y:S01]  /*5320*/  STL.S16 [R1+0x2ce], R87 ;  /* 0x0002ce5701007387 */ /* 0x000fe20000100600 */
[----:B------:R-:W-:-:S03]  /*5330*/  @P6 LOP3.LUT R84, R84, 0x400, RZ, 0xfc, !PT ;  /* 0x0000040054546812 */ /* 0x000fc600078efcff */
[----:B------:R1:W-:Y:S01]  /*5340*/  STL [R1+0x114], R2 ;  /* 0x0001140201007387 */ /* 0x0003e20000100800 */
[----:B0-----:R-:W-:-:S03]  /*5350*/  PRMT R4, RZ, 0x7610, R4 ;  /* 0x00007610ff047816 */ /* 0x001fc60000000004 */
[----:B------:R-:W-:Y:S01]  /*5360*/  STL [R1+0x14], R3 ;  /* 0x0000140301007387 */ /* 0x000fe20000100800 */
[----:B-1----:R-:W-:Y:S02]  /*5370*/  @!P5 SHF.R.U32.HI R2, RZ, 0x10, R5 ;  /* 0x00000010ff02d819 */ /* 0x002fe40000011605 */
[----:B----4-:R-:W-:-:S04]  /*5380*/  PRMT R120, RZ, 0x7610, R120 ;  /* 0x00007610ff787816 */ /* 0x010fc80000000078 */
[----:B------:R-:W-:Y:S01]  /*5390*/  @!P2 PRMT R120, R47, 0x7610, R120 ;  /* 0x000076102f78a816 */ /* 0x000fe20000000078 */
[----:B------:R-:W-:-:S04]  /*53a0*/  HFMA2.MMA R47, -RZ, RZ, 0, 0 ;  /* 0x00000000ff2f7435 */ /* 0x000fc800000001ff */
[----:B------:R0:W-:Y:S06]  /*53b0*/  STL.S16 [R1+0x2d2], R120 ;  /* 0x0002d27801007387 */ /* 0x0001ec0000100600 */
[----:B---3--:R1:W3:Y:S04]  /*53c0*/  @!P0 LDG.E R47, desc[UR10][R52.64] ;  /* 0x0000000a342f8981 */ /* 0x0082e8000c1e1900 */
[----:B0-----:R-:W4:Y:S01]  /*53d0*/  LDL.LU R120, [R1+0x3fc] ;  /* 0x0003fc0001787983 */ /* 0x001f220000300800 */
[----:B-1----:R-:W-:-:S06]  /*53e0*/  MOV R52, RZ ;  /* 0x000000ff00347202 */ /* 0x002fcc0000000f00 */
[----:B-----5:R0:W5:Y:S02]  /*53f0*/  @!P0 LDG.E R52, desc[UR10][R118.64] ;  /* 0x0000000a76348981 */ /* 0x020164000c1e1900 */
[----:B0-----:R-:W-:Y:S02]  /*5400*/  MOV R118, R114 ;  /* 0x0000007200767202 */ /* 0x001fe40000000f00 */
[----:B------:R-:W-:Y:S02]  /*5410*/  MOV R119, R115 ;  /* 0x0000007300777202 */ /* 0x000fe40000000f00 */
[----:B------:R-:W-:Y:S02]  /*5420*/  MOV R114, R72 ;  /* 0x0000004800727202 */ /* 0x000fe40000000f00 */
[----:B------:R-:W-:Y:S02]  /*5430*/  MOV R115, R73 ;  /* 0x0000004900737202 */ /* 0x000fe40000000f00 */
[----:B------:R-:W-:-:S02]  /*5440*/  MOV R72, R8 ;  /* 0x0000000800487202 */ /* 0x000fc40000000f00 */
[----:B------:R-:W-:Y:S02]  /*5450*/  MOV R73, R9 ;  /* 0x0000000900497202 */ /* 0x000fe40000000f00 */
[----:B------:R-:W3:Y:S01]  /*5460*/  LDL.LU.64 R8, [R1+0x2c0] ;  /* 0x0002c00001087983 */ /* 0x000ee20000300a00 */
[----:B------:R-:W-:-:S04]  /*5470*/  IADD3 R53, R121, 0x188, RZ ;  /* 0x0000018879357810 */ /* 0x000fc80007ffe0ff */
[----:B------:R-:W-:Y:S02]  /*5480*/  SHF.R.S32.HI R87, RZ, 0x1f, R53 ;  /* 0x0000001fff577819 */ /* 0x000fe40000011435 */
[----:B------:R-:W-:Y:S02]  /*5490*/  ISETP.GE.U32.AND P0, PT, R53, UR6, PT ;  /* 0x0000000635007c0c */ /* 0x000fe4000bf06070 */
[----:B------:R-:W-:Y:S02]  /*54a0*/  @!P5 PRMT R4, R2, 0x7610, R4 ;  /* 0x000076100204d816 */ /* 0x000fe40000000004 */
[----:B------:R-:W-:Y:S02]  /*54b0*/  ISETP.GE.OR.EX P6, PT, R87, UR7, P1, P0 ;  /* 0x0000000757007c0c */ /* 0x000fe40008fc6700 */
[----:B------:R-:W-:Y:S02]  /*54c0*/  PRMT R3, RZ, 0x7610, R3 ;  /* 0x00007610ff037816 */ /* 0x000fe40000000003 */
[----:B------:R-:W-:-:S04]  /*54d0*/  @!P5 SHF.R.U32.HI R2, RZ, 0x10, R6 ;  /* 0x00000010ff02d819 */ /* 0x000fc80000011606 */
[----:B------:R-:W-:-:S05]  /*54e0*/  @!P5 PRMT R3, R2, 0x7610, R3 ;  /* 0x000076100203d816 */ /* 0x000fca0000000003 */
[----:B------:R0:W-:Y:S02]  /*54f0*/  STL.S16 [R1+0x2de], R3 ;  /* 0x0002de0301007387 */ /* 0x0001e40000100600 */
[----:B0-----:R-:W0:Y:S02]  /*5500*/  @!P6 LDC.64 R2, c[0x0][0x288] ;  /* 0x0000a200ff02eb82 */ /* 0x001e240000000a00 */
[----:B------:R1:W-:Y:S04]  /*5510*/  STL [R1+0x18], R5 ;  /* 0x0000180501007387 */ /* 0x0003e80000100800 */
[----:B------:R2:W-:Y:S01]  /*5520*/  STL.S16 [R1+0x2e2], R4 ;  /* 0x0002e20401007387 */ /* 0x0005e20000100600 */
[----:B-1----:R-:W-:Y:S02]  /*5530*/  @!P6 MOV R5, R63 ;  /* 0x0000003f0005e202 */ /* 0x002fe40000000f00 */
[----:B--2---:R-:W-:Y:S01]  /*5540*/  @!P6 MOV R4, R64 ;  /* 0x000000400004e202 */ /* 0x004fe20000000f00 */
        /* <DEDUP_REMOVED lines=8> */
[C---:B------:R-:W-:Y:S01]  /*55d0*/  LOP3.LUT P0, RZ, R85.reuse, 0x2, RZ, 0xc0, !PT ;  /* 0x0000000255ff7812 */ /* 0x040fe2000780c0ff */
[----:B------:R2:W-:Y:S01]  /*55e0*/  STL.64 [R1+0x3a8], R100 ;  /* 0x0003a86401007387 */ /* 0x0005e20000100a00 */
[----:B------:R-:W-:Y:S02]  /*55f0*/  LOP3.LUT P4, RZ, R85, 0x400000, RZ, 0xc0, !PT ;  /* 0x0040000055ff7812 */ /* 0x000fe4000788c0ff */
[----:B0-----:R-:W-:-:S04]  /*5600*/  @!P6 IADD3 R2, P2, R87, R2, RZ ;  /* 0x000000025702e210 */ /* 0x001fc80007f5e0ff */
[----:B------:R-:W-:Y:S02]  /*5610*/  @!P6 IADD3.X R3, R53, R3, RZ, P2, !PT ;  /* 0x000000033503e210 */ /* 0x000fe400017fe4ff */
[----:B-1----:R-:W-:-:S04]  /*5620*/  @!P6 IADD3 R4, P2, R87, R4, RZ ;  /* 0x000000045704e210 */ /* 0x002fc80007f5e0ff */
[----:B------:R-:W-:Y:S02]  /*5630*/  @!P6 IADD3.X R5, R53, R5, RZ, P2, !PT ;  /* 0x000000053505e210 */ /* 0x000fe400017fe4ff */
[----:B------:R-:W-:Y:S02]  /*5640*/  PRMT R53, RZ, 0x7610, R53 ;  /* 0x00007610ff357816 */ /* 0x000fe40000000035 */
[----:B--2---:R-:W-:Y:S02]  /*5650*/  PRMT R101, RZ, 0x7610, R101 ;  /* 0x00007610ff657816 */ /* 0x004fe40000000065 */
[----:B------:R-:W-:Y:S01]  /*5660*/  @!P0 PRMT R53, R10, 0x7610, R53 ;  /* 0x000076100a358816 */ /* 0x000fe20000000035 */
[----:B------:R0:W-:Y:S01]  /*5670*/  STL [R1+0x3cc], R100 ;  /* 0x0003cc6401007387 */ /* 0x0001e20000100800 */
[----:B------:R-:W-:-:S03]  /*5680*/  @!P5 PRMT R101, R6, 0x7610, R101 ;  /* 0x000076100665d816 */ /* 0x000fc60000000065 */
[----:B------:R1:W-:Y:S04]  /*5690*/  STL [R1+0x118], R6 ;  /* 0x0001180601007387 */ /* 0x0003e80000100800 */
[----:B------:R2:W-:Y:S01]  /*56a0*/  STL.S16 [R1+0x284], R53 ;  /* 0x0002843501007387 */ /* 0x0005e20000100600 */
[----:B0-----:R-:W-:Y:S02]  /*56b0*/  PRMT R100, RZ, 0x7610, R100 ;  /* 0x00007610ff647816 */ /* 0x001fe40000000064 */
[----:B-1----:R-:W-:Y:S02]  /*56c0*/  @!P0 SHF.R.U32.HI R6, RZ, 0x10, R7 ;  /* 0x00000010ff068819 */ /* 0x002fe40000011607 */
[----:B--2---:R-:W-:Y:S02]  /*56d0*/  MOV R53, RZ ;  /* 0x000000ff00357202 */ /* 0x004fe40000000f00 */
[----:B------:R-:W-:-:S02]  /*56e0*/  @!P0 PRMT R100, R6, 0x7610, R100 ;  /* 0x0000761006648816 */ /* 0x000fc40000000064 */
[----:B------:R-:W-:Y:S01]  /*56f0*/  @!P0 SHF.R.U32.HI R6, RZ, 0x10, R10 ;  /* 0x00000010ff068819 */ /* 0x000fe2000001160a */
[----:B------:R-:W-:-:S10]  /*5700*/  HFMA2.MMA R87, -RZ, RZ, 0, 0 ;  /* 0x00000000ff577435 */ /* 0x000fd400000001ff */
[----:B------:R-:W2:Y:S04]  /*5710*/  @!P4 LDG.E R87, desc[UR10][R14.64] ;  /* 0x0000000a0e57c981 */ /* 0x000ea8000c1e1900 */
[----:B------:R-:W5:Y:S04]  /*5720*/  LDL.LU.64 R14, [R1+0x278] ;  /* 0x00027800010e7983 */ /* 0x000f680000300a00 */
[----:B------:R-:W-:Y:S04]  /*5730*/  STL.S16 [R1+0x2cc], R101 ;  /* 0x0002cc6501007387 */ /* 0x000fe80000100600 */
[----:B------:R0:W-:Y:S04]  /*5740*/  STL.S16 [R1+0x286], R100 ;  /* 0x0002866401007387 */ /* 0x0001e80000100600 */
[----:B0-----:R-:W2:Y:S01]  /*5750*/  LDL.LU.64 R100, [R1+0x268] ;  /* 0x0002680001647983 */ /* 0x001ea20000300a00 */
[----:B----4-:R-:W-:-:S04]  /*5760*/  PRMT R120, RZ, 0x7610, R120 ;  /* 0x00007610ff787816 */ /* 0x010fc80000000078 */
[----:B------:R-:W-:-:S05]  /*5770*/  @!P0 PRMT R120, R6, 0x7610, R120 ;  /* 0x0000761006788816 */ /* 0x000fca0000000078 */
[----:B------:R0:W-:Y:S04]  /*5780*/  STL.S16 [R1+0x2a2], R120 ;  /* 0x0002a27801007387 */ /* 0x0001e80000100600 */
[----:B0-----:R-:W4:Y:S04]  /*5790*/  LDL.LU R120, [R1+0x3f8] ;  /* 0x0003f80001787983 */ /* 0x001f280000300800 */
[----:B---3--:R0:W3:Y:S04]  /*57a0*/  @!P4 LDG.E R53, desc[UR10][R8.64] ;  /* 0x0000000a0835c981 */ /* 0x0080e8000c1e1900 */
[----:B------:R-:W5:Y:S01]  /*57b0*/  LDL.LU.64 R8, [R1+0x3f0] ;  /* 0x0003f00001087983 */ /* 0x000f620000300a00 */
[----:B------:R-:W-:Y:S01]  /*57c0*/  HFMA2.MMA R46, -RZ, RZ, 0, 0 ;  /* 0x00000000ff2e7435 */ /* 0x000fe200000001ff */
[----:B------:R-:W-:-:S09]  /*57d0*/  LOP3.LUT R84, R84, 0xfffffff7, RZ, 0xc0, !PT ;  /* 0xfffffff754547812 */ /* 0x000fd200078ec0ff */
[----:B------:R-:W3:Y:S01]  /*57e0*/  @!P3 LDG.E R46, desc[UR10][R124.64] ;  /* 0x0000000a7c2eb981 */ /* 0x000ee2000c1e1900 */
[C---:B------:R-:W-:Y:S02]  /*57f0*/  LOP3.LUT P3, RZ, R85.reuse, 0x1, RZ, 0xc0, !PT ;  /* 0x0000000155ff7812 */ /* 0x040fe4000786c0ff */
[----:B------:R-:W-:Y:S02]  /*5800*/  PRMT R6, RZ, 0x7610, R6 ;  /* 0x00007610ff067816 */ /* 0x000fe40000000006 */
[----:B------:R-:W-:Y:S02]  /*5810*/  PRMT R89, RZ, 0x7610, R89 ;  /* 0x00007610ff597816 */ /* 0x000fe40000000059 */
[----:B------:R-:W-:Y:S02]  /*5820*/  PRMT R88, RZ, 0x7610, R88 ;  /* 0x00007610ff587816 */ /* 0x000fe40000000058 */
[----:B------:R-:W-:Y:S02]  /*5830*/  @P6 LOP3.LUT R84, R84, 0x8, RZ, 0xfc, !PT ;  /* 0x0000000854546812 */ /* 0x000fe400078efcff */
[----:B------:R-:W-:-:S02]  /*5840*/  LOP3.LUT P2, RZ, R85, 0x10000000, RZ, 0xc0, !PT ;  /* 0x1000000055ff7812 */ /* 0x000fc4000784c0ff */
[----:B------:R-:W-:Y:S02]  /*5850*/  @!P0 PRMT R6, R7, 0x7610, R6 ;  /* 0x0000761007068816 */ /* 0x000fe40000000006 */
[----:B------:R-:W-:-:S03]  /*5860*/  LOP3.LUT P0, RZ, R84, 0x20000000, RZ, 0xc0, !PT ;  /* 0x2000000054ff7812 */ /* 0x000fc6000780c0ff */
[----:B------:R-:W-:Y:S04]  /*5870*/  STL.S16 [R1+0x282], R6 ;  /* 0x0002820601007387 */ /* 0x000fe80000100600 */
[----:B------:R1:W-:Y:S04]  /*5880*/  STL.64 [R1+0x3c0], R116 ;  /* 0x0003c07401007387 */ /* 0x0003e80000100a00 */
[----:B------:R-:W-:Y:S04]  /*5890*/  STL.64 [R1+0x3b8], R98 ;  /* 0x0003b86201007387 */ /* 0x000fe80000100a00 */
[----:B------:R0:W-:Y:S01]  /*58a0*/  STL.64 [R1+0x3d0], R98 ;  /* 0x0003d06201007387 */ /* 0x0001e20000100a00 */
[----:B-1----:R-:W-:-:S02]  /*58b0*/  PRMT R117, RZ, 0x7610, R117 ;  /* 0x00007610ff757816 */ /* 0x002fc40000000075 */
[----:B0-----:R-:W-:Y:S02]  /*58c0*/  PRMT R99, RZ, 0x7610, R99 ;  /* 0x00007610ff637816 */ /* 0x001fe40000000063 */
[----:B------:R-:W-:Y:S02]  /*58d0*/  PRMT R98, RZ, 0x7610, R98 ;  /* 0x00007610ff627816 */ /* 0x000fe40000000062 */
[----:B------:R-:W-:-:S05]  /*58e0*/  @!P0 PRMT R99, R16, 0x7610, R99 ;  /* 0x0000761010638816 */ /* 0x000fca0000000063 */
[----:B------:R-:W-:Y:S04]  /*58f0*/  STL.S16 [R1+0x2a0], R99 ;  /* 0x0002a06301007387 */ /* 0x000fe80000100600 */
[----:B------:R0:W-:Y:S02]  /*5900*/  STL [R1+0x11c], R10 ;  /* 0x00011c0a01007387 */ /* 0x0001e40000100800 */
[----:B0-----:R-:W-:Y:S02]  /*5910*/  IADD3 R10, R121, 0x190, RZ ;  /* 0x00000190790a7810 */ /* 0x001fe40007ffe0ff */
[----:B----4-:R-:W-:Y:S02]  /*5920*/  PRMT R120, RZ, 0x7610, R120 ;  /* 0x00007610ff787816 */ /* 0x010fe40000000078 */
[----:B-----5:R-:W-:-:S02]  /*5930*/  @!P3 PRMT R89, R9, 0x7610, R89 ;  /* 0x000076100959b816 */ /* 0x020fc40000000059 */
[----:B------:R-:W-:Y:S02]  /*5940*/  @!P3 PRMT R88, R8, 0x7610, R88 ;  /* 0x000076100858b816 */ /* 0x000fe40000000058 */
[----:B------:R-:W-:Y:S01]  /*5950*/  @!P3 SHF.R.U32.HI R6, RZ, 0x10, R9 ;  /* 0x00000010ff06b819 */ /* 0x000fe20000011609 */
[----:B------:R-:W-:Y:S04]  /*5960*/  STL.S16 [R1+0x280], R89 ;  /* 0x0002805901007387 */ /* 0x000fe80000100600 */
[----:B------:R0:W-:Y:S01]  /*5970*/  STL.S16 [R1+0x2a6], R88 ;  /* 0x0002a65801007387 */ /* 0x0001e20000100600 */
[----:B------:R-:W-:Y:S02]  /*5980*/  @!P3 PRMT R120, R6, 0x7610, R120 ;  /* 0x000076100678b816 */ /* 0x000fe40000000078 */
[----:B------:R-:W-:-:S02]  /*5990*/  @!P3 SHF.R.U32.HI R6, RZ, 0x10, R8 ;  /* 0x00000010ff06b819 */ /* 0x000fc40000011608 */
[----:B0-----:R-:W-:Y:S02]  /*59a0*/  CS2R R88, SRZ ;  /* 0x0000000000587805 */ /* 0x001fe4000001ff00 */
[----:B------:R-:W-:Y:S02]  /*59b0*/  @!P3 PRMT R117, R6, 0x7610, R117 ;  /* 0x000076100675b816 */ /* 0x000fe40000000075 */
[----:B------:R-:W-:Y:S02]  /*59c0*/  @!P0 SHF.R.U32.HI R6, RZ, 0x10, R16 ;  /* 0x00000010ff068819 */ /* 0x000fe40000011610 */
[----:B------:R-:W4:Y:S02]  /*59d0*/  @!P2 LDG.E R88, desc[UR10][R14.64] ;  /* 0x0000000a0e58a981 */ /* 0x000f24000c1e1900 */
[----:B------:R-:W-:Y:S02]  /*59e0*/  @!P0 PRMT R98, R6, 0x7610, R98 ;  /* 0x0000761006628816 */ /* 0x000fe40000000062 */
[----:B--2---:R-:W2:Y:S04]  /*59f0*/  @!P2 LDG.E R89, desc[UR10][R100.64] ;  /* 0x0000000a6459a981 */ /* 0x004ea8000c1e1900 */
[----:B------:R-:W5:Y:S04]  /*5a00*/  LDL.LU.64 R14, [R1+0x3e0] ;  /* 0x0003e000010e7983 */ /* 0x000f680000300a00 */
[----:B------:R0:W-:Y:S04]  /*5a10*/  STL.S16 [R1+0x2c2], R98 ;  /* 0x0002c26201007387 */ /* 0x0001e80000100600 */
[----:B------:R-:W3:Y:S04]  /*5a20*/  LDL.LU.64 R100, [R1+0x298] ;  /* 0x0002980001647983 */ /* 0x000ee80000300a00 */
[----:B0-----:R-:W4:Y:S01]  /*5a30*/  LDL.LU.64 R98, [R1+0x2b8] ;  /* 0x0002b80001627983 */ /* 0x001f220000300a00 */
[----:B------:R-:W-:-:S03]  /*5a40*/  ISETP.GE.U32.AND P2, PT, R10, UR6, PT ;  /* 0x000000060a007c0c */ /* 0x000fc6000bf46070 */
[----:B------:R0:W-:Y:S01]  /*5a50*/  STL [R1+0x120], R8 ;  /* 0x0001200801007387 */ /* 0x0001e20000100800 */
[----:B------:R-:W-:-:S03]  /*5a60*/  @!P0 SHF.R.U32.HI R6, RZ, 0x10, R11 ;  /* 0x00000010ff068819 */ /* 0x000fc6000001160b */
[----:B------:R1:W-:Y:S01]  /*5a70*/  STL [R1+0x1c], R7 ;  /* 0x00001c0701007387 */ /* 0x0003e20000100800 */
[----:B0-----:R-:W-:-:S04]  /*5a80*/  SHF.R.S32.HI R8, RZ, 0x1f, R10 ;  /* 0x0000001fff087819 */ /* 0x001fc8000001140a */
[----:B------:R-:W-:Y:S02]  /*5a90*/  ISETP.GE.OR.EX P3, PT, R8, UR7, P1, P2 ;  /* 0x0000000708007c0c */ /* 0x000fe40008f66720 */
[----:B-1----:R-:W-:-:S04]  /*5aa0*/  PRMT R7, RZ, 0x7610, R7 ;  /* 0x00007610ff077816 */ /* 0x002fc80000000007 */
[----:B------:R-:W-:-:S05]  /*5ab0*/  @!P0 PRMT R7, R6, 0x7610, R7 ;  /* 0x0000761006078816 */ /* 0x000fca0000000007 */
[----:B------:R0:W-:Y:S02]  /*5ac0*/  STL.S16 [R1+0x2c4], R7 ;  /* 0x0002c40701007387 */ /* 0x0001e40000100600 */
[----:B0-----:R-:W0:Y:S02]  /*5ad0*/  @!P3 LDC.64 R6, c[0x0][0x288] ;  /* 0x0000a200ff06bb82 */ /* 0x001e240000000a00 */
[----:B------:R-:W-:Y:S04]  /*5ae0*/  STL [R1+0x24], R16 ;  /* 0x0000241001007387 */ /* 0x000fe80000100800 */
[----:B------:R1:W-:Y:S02]  /*5af0*/  STL [R1+0x20], R9 ;  /* 0x0000200901007387 */ /* 0x0003e40000100800 */
[----:B-1----:R-:W-:Y:S01]  /*5b00*/  @!P3 MOV R9, R63 ;  /* 0x0000003f0009b202 */ /* 0x002fe20000000f00 */
        /* <DEDUP_REMOVED lines=13> */
[----:B------:R-:W-:Y:S01]  /*5be0*/  LOP3.LUT P2, RZ, R84, 0x8000000, RZ, 0xc0, !PT ;  /* 0x0800000054ff7812 */ /* 0x000fe2000784c0ff */
[----:B------:R0:W-:Y:S01]  /*5bf0*/  STL.S16 [R1+0x2a4], R120 ;  /* 0x0002a47801007387 */ /* 0x0001e20000100600 */
[----:B------:R-:W-:Y:S02]  /*5c00*/  PRMT R91, RZ, 0x7610, R91 ;  /* 0x00007610ff5b7816 */ /* 0x000fe4000000005b */
[----:B------:R-:W-:Y:S01]  /*5c10*/  LOP3.LUT P4, RZ, R85, 0x8000000, RZ, 0xc0, !PT ;  /* 0x0800000055ff7812 */ /* 0x000fe2000788c0ff */
[----:B0-----:R-:W2:Y:S01]  /*5c20*/  LDL.LU R120, [R1+0x3e8] ;  /* 0x0003e80001787983 */ /* 0x001ea20000300800 */
[----:B------:R-:W-:-:S04]  /*5c30*/  PRMT R90, RZ, 0x7610, R90 ;  /* 0x00007610ff5a7816 */ /* 0x000fc8000000005a */
[----:B------:R-:W-:-:S05]  /*5c40*/  @!P0 PRMT R90, R11, 0x7610, R90 ;  /* 0x000076100b5a8816 */ /* 0x000fca000000005a */
[----:B------:R0:W-:Y:S02]  /*5c50*/  STL.S16 [R1+0x27e], R90 ;  /* 0x00027e5a01007387 */ /* 0x0001e40000100600 */
[----:B0-----:R-:W-:Y:S01]  /*5c60*/  HFMA2.MMA R90, -RZ, RZ, 0, 0 ;  /* 0x00000000ff5a7435 */ /* 0x001fe200000001ff */
[----:B-----5:R-:W-:-:S05]  /*5c70*/  @!P2 PRMT R91, R15, 0x7610, R91 ;  /* 0x000076100f5ba816 */ /* 0x020fca000000005b */
[----:B------:R0:W-:Y:S04]  /*5c80*/  STL.S16 [R1+0x26e], R91 ;  /* 0x00026e5b01007387 */ /* 0x0001e80000100600 */
[----:B---3--:R-:W3:Y:S01]  /*5c90*/  @!P4 LDG.E R90, desc[UR10][R100.64] ;  /* 0x0000000a645ac981 */ /* 0x008ee2000c1e1900 */
[----:B0-----:R-:W-:-:S03]  /*5ca0*/  MOV R91, RZ ;  /* 0x000000ff005b7202 */ /* 0x001fc60000000f00 */
[----:B------:R-:W5:Y:S04]  /*5cb0*/  LDL.LU.64 R100, [R1+0x270] ;  /* 0x0002700001647983 */ /* 0x000f680000300a00 */
[----:B----4-:R0:W4:Y:S04]  /*5cc0*/  @!P4 LDG.E R91, desc[UR10][R98.64] ;  /* 0x0000000a625bc981 */ /* 0x010128000c1e1900 */
[----:B------:R-:W0:Y:S01]  /*5cd0*/  LDL.LU.64 R98, [R1+0x3d0] ;  /* 0x0003d00001627983 */ /* 0x000e220000300a00 */
[----:B------:R-:W-:Y:S02]  /*5ce0*/  PRMT R116, RZ, 0x7610, R116 ;  /* 0x00007610ff747816 */ /* 0x000fe40000000074 */
[----:B------:R-:W-:-:S04]  /*5cf0*/  @!P2 SHF.R.U32.HI R10, RZ, 0x10, R12 ;  /* 0x00000010ff0aa819 */ /* 0x000fc8000001160c */
[----:B------:R-:W-:Y:S01]  /*5d00*/  @!P2 PRMT R116, R10, 0x7610, R116 ;  /* 0x000076100a74a816 */ /* 0x000fe20000000074 */
[----:B------:R-:W-:Y:S04]  /*5d10*/  STL.S16 [R1+0x2c0], R117 ;  /* 0x0002c07501007387 */ /* 0x000fe80000100600 */
[----:B------:R1:W-:Y:S04]  /*5d20*/  STL.S16 [R1+0x27a], R116 ;  /* 0x00027a7401007387 */ /* 0x0003e80000100600 */
[----:B-1----:R-:W3:Y:S01]  /*5d30*/  LDL.LU.64 R116, [R1+0x260] ;  /* 0x0002600001747983 */ /* 0x002ee20000300a00 */
[----:B------:R-:W-:-:S02]  /*5d40*/  LOP3.LUT R85, R85, 0xfdffffff, RZ, 0xc0, !PT ;  /* 0xfdffffff55557812 */ /* 0x000fc400078ec0ff */
[----:B------:R-:W-:Y:S02]  /*5d50*/  @!P2 SHF.R.U32.HI R10, RZ, 0x10, R15 ;  /* 0x00000010ff0aa819 */ /* 0x000fe4000001160f */
[----:B------:R-:W-:Y:S02]  /*5d60*/  @P3 LOP3.LUT R85, R85, 0x2000000, RZ, 0xfc, !PT ;  /* 0x0200000055553812 */ /* 0x000fe400078efcff */
[C---:B------:R-:W-:Y:S02]  /*5d70*/  LOP3.LUT P3, RZ, R84.reuse, 0x10000000, RZ, 0xc0, !PT ;  /* 0x1000000054ff7812 */ /* 0x040fe4000786c0ff */
[----:B------:R-:W-:Y:S02]  /*5d80*/  PRMT R93, RZ, 0x7610, R93 ;  /* 0x00007610ff5d7816 */ /* 0x000fe4000000005d */
[----:B------:R-:W-:Y:S02]  /*5d90*/  LOP3.LUT P0, RZ, R85, 0x4000000, RZ, 0xc0, !PT ;  /* 0x0400000055ff7812 */ /* 0x000fe4000780c0ff */
[----:B------:R-:W-:-:S02]  /*5da0*/  LOP3.LUT P4, RZ, R84, 0x4000000, RZ, 0xc0, !PT ;  /* 0x0400000054ff7812 */ /* 0x000fc4000788c0ff */
[----:B--2---:R-:W-:-:S04]  /*5db0*/  PRMT R120, RZ, 0x7610, R120 ;  /* 0x00007610ff787816 */ /* 0x004fc80000000078 */
[----:B------:R-:W-:Y:S02]  /*5dc0*/  @!P2 PRMT R120, R10, 0x7610, R120 ;  /* 0x000076100a78a816 */ /* 0x000fe40000000078 */
[----:B------:R-:W-:-:S04]  /*5dd0*/  PRMT R10, RZ, 0x7610, R10 ;  /* 0x00007610ff0a7816 */ /* 0x000fc8000000000a */
[----:B------:R-:W-:-:S05]  /*5de0*/  @!P2 PRMT R10, R12, 0x7610, R10 ;  /* 0x000076100c0aa816 */ /* 0x000fca000000000a */
[----:B------:R1:W-:Y:S02]  /*5df0*/  STL.S16 [R1+0x26c], R10 ;  /* 0x00026c0a01007387 */ /* 0x0003e40000100600 */
[----:B-1----:R-:W-:Y:S02]  /*5e00*/  @!P3 SHF.R.U32.HI R10, RZ, 0x10, R14 ;  /* 0x00000010ff0ab819 */ /* 0x002fe4000001160e */
[----:B------:R1:W-:Y:S04]  /*5e10*/  STL.S16 [R1+0x27c], R120 ;  /* 0x00027c7801007387 */ /* 0x0003e80000100600 */
[----:B-1----:R-:W2:Y:S01]  /*5e20*/  LDL.LU R120, [R1+0x3d8] ;  /* 0x0003d80001787983 */ /* 0x002ea20000300800 */
[----:B0-----:R-:W-:-:S04]  /*5e30*/  PRMT R99, RZ, 0x7610, R99 ;  /* 0x00007610ff637816 */ /* 0x001fc80000000063 */
[----:B------:R-:W-:Y:S02]  /*5e40*/  @!P3 PRMT R99, R10, 0x7610, R99 ;  /* 0x000076100a63b816 */ /* 0x000fe40000000063 */
[----:B------:R-:W-:-:S04]  /*5e50*/  @!P3 SHF.R.U32.HI R10, RZ, 0x10, R13 ;  /* 0x00000010ff0ab819 */ /* 0x000fc8000001160d */
[----:B------:R-:W-:-:S05]  /*5e60*/  @!P3 PRMT R93, R10, 0x7610, R93 ;  /* 0x000076100a5db816 */ /* 0x000fca000000005d */
[----:B------:R0:W-:Y:S02]  /*5e70*/  STL.S16 [R1+0x29c], R93 ;  /* 0x00029c5d01007387 */ /* 0x0001e40000100600 */
[----:B0-----:R-:W-:Y:S01]  /*5e80*/  HFMA2.MMA R93, -RZ, RZ, 0, 0 ;  /* 0x00000000ff5d7435 */ /* 0x001fe200000001ff */
[----:B------:R-:W-:-:S04]  /*5e90*/  PRMT R98, RZ, 0x7610, R98 ;  /* 0x00007610ff627816 */ /* 0x000fc80000000062 */
[----:B------:R-:W-:-:S05]  /*5ea0*/  @!P4 PRMT R98, R22, 0x7610, R98 ;  /* 0x000076101662c816 */ /* 0x000fca0000000062 */
[----:B-----5:R0:W5:Y:S04]  /*5eb0*/  @!P0 LDG.E R93, desc[UR10][R100.64] ;  /* 0x0000000a645d8981 */ /* 0x020168000c1e1900 */
[----:B------:R-:W0:Y:S04]  /*5ec0*/  LDL.LU R100, [R1+0x3cc] ;  /* 0x0003cc0001647983 */ /* 0x000e280000300800 */
[----:B------:R-:W-:Y:S04]  /*5ed0*/  STL.S16 [R1+0x298], R99 ;  /* 0x0002986301007387 */ /* 0x000fe80000100600 */
[----:B------:R1:W-:Y:S04]  /*5ee0*/  STL.S16 [R1+0x270], R98 ;  /* 0x0002706201007387 */ /* 0x0003e80000100600 */
[----:B-1----:R-:W4:Y:S01]  /*5ef0*/  LDL.LU.64 R98, [R1+0x290] ;  /* 0x0002900001627983 */ /* 0x002f220000300a00 */
[----:B------:R-:W-:-:S04]  /*5f00*/  PRMT R92, RZ, 0x7610, R92 ;  /* 0x00007610ff5c7816 */ /* 0x000fc8000000005c */
[----:B------:R-:W-:Y:S02]  /*5f10*/  @!P3 PRMT R92, R14, 0x7610, R92 ;  /* 0x000076100e5cb816 */ /* 0x000fe4000000005c */
[----:B------:R-:W-:-:S03]  /*5f20*/  PRMT R10, RZ, 0x7610, R10 ;  /* 0x00007610ff0a7816 */ /* 0x000fc6000000000a */
[----:B------:R1:W-:Y:S01]  /*5f30*/  STL.S16 [R1+0x278], R92 ;  /* 0x0002785c01007387 */ /* 0x0003e20000100600 */
[----:B------:R-:W-:-:S03]  /*5f40*/  @!P3 PRMT R10, R13, 0x7610, R10 ;  /* 0x000076100d0ab816 */ /* 0x000fc6000000000a */
[----:B------:R3:W-:Y:S01]  /*5f50*/  STL [R1+0x2c], R14 ;  /* 0x00002c0e01007387 */ /* 0x0007e20000100800 */
[----:B-1----:R-:W-:-:S03]  /*5f60*/  MOV R92, RZ ;  /* 0x000000ff005c7202 */ /* 0x002fc60000000f00 */
[----:B------:R1:W-:Y:S01]  /*5f70*/  STL [R1+0x128], R15 ;  /* 0x0001280f01007387 */ /* 0x0003e20000100800 */
[----:B---3--:R-:W-:-:S03]  /*5f80*/  IADD3 R14, R121, 0x198, RZ ;  /* 0x00000198790e7810 */ /* 0x008fc60007ffe0ff */
[----:B------:R-:W3:Y:S01]  /*5f90*/  @!P0 LDG.E R92, desc[UR10][R116.64] ;  /* 0x0000000a745c8981 */ /* 0x000ee2000c1e1900 */
[----:B------:R-:W-:-:S03]  /*5fa0*/  ISETP.GE.U32.AND P0, PT, R14, UR6, PT ;  /* 0x000000060e007c0c */ /* 0x000fc6000bf06070 */
[----:B------:R1:W-:Y:S02]  /*5fb0*/  STL [R1+0x28], R12 ;  /* 0x0000280c01007387 */ /* 0x0003e40000100800 */
[----:B-1----:R-:W-:Y:S02]  /*5fc0*/  SHF.R.S32.HI R15, RZ, 0x1f, R14 ;  /* 0x0000001fff0f7819 */ /* 0x002fe4000001140e */
[----:B------:R1:W-:Y:S02]  /*5fd0*/  STL.S16 [R1+0x29a], R10 ;  /* 0x00029a0a01007387 */ /* 0x0003e40000100600 */
[----:B------:R-:W-:Y:S02]  /*5fe0*/  ISETP.GE.OR.EX P2, PT, R15, UR7, P1, P0 ;  /* 0x000000070f007c0c */ /* 0x000fe40008f46700 */
[----:B------:R1:W-:Y:S01]  /*5ff0*/  STL [R1+0x124], R11 ;  /* 0x0001240b01007387 */ /* 0x0003e20000100800 */
[----:B------:R-:W-:-:S03]  /*6000*/  PRMT R12, RZ, 0x7610, R12 ;  /* 0x00007610ff0c7816 */ /* 0x000fc6000000000c */
[----:B------:R-:W-:Y:S01]  /*6010*/  STL [R1+0x12c], R13 ;  /* 0x00012c0d01007387 */ /* 0x000fe20000100800 */
[----:B-1----:R-:W-:Y:S02]  /*6020*/  @!P4 SHF.R.U32.HI R10, RZ, 0x10, R22 ;  /* 0x00000010ff0ac819 */ /* 0x002fe40000011616 */
[----:B------:R-:W-:Y:S01]  /*6030*/  LOP3.LUT P5, RZ, R84, 0x40000000, RZ, 0xc0, !PT ;  /* 0x4000000054ff7812 */ /* 0x000fe200078ac0ff */
[----:B------:R-:W-:Y:S01]  /*6040*/  STL [R1+0x30], R22 ;  /* 0x0000301601007387 */ /* 0x000fe20000100800 */
[----:B------:R-:W-:Y:S02]  /*6050*/  @!P4 PRMT R12, R10, 0x7610, R12 ;  /* 0x000076100a0cc816 */ /* 0x000fe4000000000c */
[----:B------:R-:W-:Y:S01]  /*6060*/  PRMT R11, RZ, 0x7610, R11 ;  /* 0x00007610ff0b7816 */ /* 0x000fe2000000000b */
[----:B------:R-:W-:Y:S01]  /*6070*/  STL [R1+0x34], R18 ;  /* 0x0000341201007387 */ /* 0x000fe20000100800 */
[----:B------:R-:W-:Y:S02]  /*6080*/  @!P4 SHF.R.U32.HI R10, RZ, 0x10, R17 ;  /* 0x00000010ff0ac819 */ /* 0x000fe40000011611 */
[----:B------:R-:W-:Y:S01]  /*6090*/  LOP3.LUT P3, RZ, R85, 0x80000000, RZ, 0xc0, !PT ;  /* 0x8000000055ff7812 */ /* 0x000fe2000786c0ff */
[----:B------:R-:W-:Y:S01]  /*60a0*/  STL [R1+0x138], R19 ;  /* 0x0001381301007387 */ /* 0x000fe20000100800 */
[----:B------:R-:W-:-:S02]  /*60b0*/  @!P4 PRMT R11, R10, 0x7610, R11 ;  /* 0x000076100a0bc816 */ /* 0x000fc4000000000b */
[----:B------:R-:W-:Y:S01]  /*60c0*/  LOP3.LUT P6, RZ, R84, 0x80000000, RZ, 0xc0, !PT ;  /* 0x8000000054ff7812 */ /* 0x000fe200078cc0ff */
[----:B------:R-:W-:Y:S04]  /*60d0*/  STL [R1+0x130], R17 ;  /* 0x0001301101007387 */ /* 0x000fe80000100800 */
[----:B------:R1:W-:Y:S01]  /*60e0*/  STL.S16 [R1+0x274], R11 ;  /* 0x0002740b01007387 */ /* 0x0003e20000100600 */
[----:B------:R-:W-:Y:S02]  /*60f0*/  PRMT R96, RZ, 0x7610, R96 ;  /* 0x00007610ff607816 */ /* 0x000fe40000000060 */
[----:B------:R-:W-:Y:S01]  /*6100*/  PRMT R95, RZ, 0x7610, R95 ;  /* 0x00007610ff5f7816 */ /* 0x000fe2000000005f */
[----:B------:R-:W5:Y:S01]  /*6110*/  LDL.LU.64 R116, [R1+0x2b0] ;  /* 0x0002b00001747983 */ /* 0x000f620000300a00 */
[----:B-1----:R-:W1:Y:S03]  /*6120*/  @!P2 LDC.64 R10, c[0x0][0x288] ;  /* 0x0000a200ff0aab82 */ /* 0x002e660000000a00 */
[----:B------:R1:W-:Y:S01]  /*6130*/  STL.S16 [R1+0x272], R12 ;  /* 0x0002720c01007387 */ /* 0x0003e20000100600 */
[----:B------:R-:W-:-:S02]  /*6140*/  @!P2 MOV R13, R63 ;  /* 0x0000003f000da202 */ /* 0x000fc40000000f00 */
[----:B-1----:R-:W-:Y:S01]  /*6150*/  @!P2 MOV R12, R64 ;  /* 0x00000040000ca202 */ /* 0x002fe20000000f00 */
[----:B------:R-:W-:-:S04]  /*6160*/  @!P2 IMAD R15, R15, R10, RZ ;  /* 0x0000000a0f0fa224 */ /* 0x000fc800078e02ff */
[----:B------:R-:W-:-:S04]  /*6170*/  @!P2 IMAD.WIDE.U32 R12, R14, R10, R12 ;  /* 0x0000000a0e0ca225 */ /* 0x000fc800078e000c */
[----:B------:R-:W-:-:S05]  /*6180*/  @!P2 IMAD R11, R14, R11, R15 ;  /* 0x0000000b0e0ba224 */ /* 0x000fca00078e020f */
[----:B------:R-:W-:-:S04]  /*6190*/  @!P2 IADD3 R11, R13, R11, RZ ;  /* 0x0000000b0d0ba210 */ /* 0x000fc80007ffe0ff */
[C---:B------:R-:W-:Y:S02]  /*61a0*/  @!P2 SHF.L.U64.HI R14, R12.reuse, 0x1, R11 ;  /* 0x000000010c0ea819 */ /* 0x040fe4000001020b */
[----:B------:R-:W1:Y:S01]  /*61b0*/  @!P2 LDC.64 R10, c[0x0][0x230] ;  /* 0x00008c00ff0aab82 */ /* 0x000e620000000a00 */
[----:B------:R-:W-:-:S07]  /*61c0*/  @!P2 SHF.L.U32 R15, R12, 0x1, RZ ;  /* 0x000000010c0fa819 */ /* 0x000fce00000006ff */
[----:B------:R-:W2:Y:S01]  /*61d0*/  @!P2 LDC.64 R12, c[0x0][0x228] ;  /* 0x00008a00ff0cab82 */ /* 0x000ea20000000a00 */
[----:B------:R-:W-:-:S04]  /*61e0*/  PRMT R22, RZ, 0x7610, R22 ;  /* 0x00007610ff167816 */ /* 0x000fc80000000016 */
[----:B------:R-:W-:Y:S02]  /*61f0*/  @!P4 PRMT R22, R17, 0x7610, R22 ;  /* 0x000076101116c816 */ /* 0x000fe40000000016 */
[----:B-1----:R-:W-:-:S04]  /*6200*/  @!P2 IADD3 R10, P0, R15, R10, RZ ;  /* 0x0000000a0f0aa210 */ /* 0x002fc80007f1e0ff */
[----:B------:R-:W-:Y:S01]  /*6210*/  @!P2 IADD3.X R11, R14, R11, RZ, P0, !PT ;  /* 0x0000000b0e0ba210 */ /* 0x000fe200007fe4ff */
[----:B------:R1:W-:Y:S01]  /*6220*/  STL.S16 [R1+0x266], R22 ;  /* 0x0002661601007387 */ /* 0x0003e20000100600 */
[----:B--2---:R-:W-:-:S04]  /*6230*/  @!P2 IADD3 R12, P0, R15, R12, RZ ;  /* 0x0000000c0f0ca210 */ /* 0x004fc80007f1e0ff */
[----:B------:R-:W-:Y:S02]  /*6240*/  @!P2 IADD3.X R13, R14, R13, RZ, P0, !PT ;  /* 0x0000000d0e0da210 */ /* 0x000fe400007fe4ff */
[----:B------:R-:W-:Y:S01]  /*6250*/  @!P5 SHF.R.U32.HI R14, RZ, 0x10, R18 ;  /* 0x00000010ff0ed819 */ /* 0x000fe20000011612 */
[----:B-1----:R-:W-:Y:S01]  /*6260*/  HFMA2.MMA R22, -RZ, RZ, 0, 0 ;  /* 0x00000000ff167435 */ /* 0x002fe200000001ff */
[----:B------:R-:W-:Y:S02]  /*6270*/  PRMT R120, RZ, 0x7610, R120 ;  /* 0x00007610ff787816 */ /* 0x000fe40000000078 */
[----:B0-----:R-:W-:-:S04]  /*6280*/  PRMT R100, RZ, 0x7610, R100 ;  /* 0x00007610ff647816 */ /* 0x001fc80000000064 */
[----:B------:R-:W-:-:S05]  /*6290*/  @!P5 PRMT R100, R14, 0x7610, R100 ;  /* 0x000076100e64d816 */ /* 0x000fca0000000064 */
[----:B------:R0:W-:Y:S04]  /*62a0*/  STL.S16 [R1+0x268], R100 ;  /* 0x0002686401007387 */ /* 0x0001e80000100600 */
[----:B----4-:R-:W2:Y:S04]  /*62b0*/  @!P3 LDG.E R22, desc[UR10][R98.64] ;  /* 0x0000000a6216b981 */ /* 0x010ea8000c1e1900 */
[----:B0-----:R-:W4:Y:S04]  /*62c0*/  LDL.LU.64 R100, [R1+0x250] ;  /* 0x0002500001647983 */ /* 0x001f280000300a00 */
[----:B------:R-:W3:Y:S01]  /*62d0*/  LDL.LU.64 R98, [R1+0x258] ;  /* 0x0002580001627983 */ /* 0x000ee20000300a00 */
[----:B------:R-:W-:-:S04]  /*62e0*/  @!P5 SHF.R.U32.HI R14, RZ, 0x10, R21 ;  /* 0x00000010ff0ed819 */ /* 0x000fc80000011615 */
[----:B------:R-:W-:-:S05]  /*62f0*/  @!P5 PRMT R120, R14, 0x7610, R120 ;  /* 0x000076100e78d816 */ /* 0x000fca0000000078 */
[----:B------:R0:W-:Y:S04]  /*6300*/  STL.S16 [R1+0x26a], R120 ;  /* 0x00026a7801007387 */ /* 0x0001e80000100600 */
[----:B0-----:R-:W5:Y:S01]  /*6310*/  LDL.LU R120, [R1+0x3c8] ;  /* 0x0003c80001787983 */ /* 0x001f620000300800 */
[----:B------:R-:W-:-:S04]  /*6320*/  PRMT R14, RZ, 0x7610, R14 ;  /* 0x00007610ff0e7816 */ /* 0x000fc8000000000e */
[----:B------:R-:W-:-:S05]  /*6330*/  @!P5 PRMT R14, R18, 0x7610, R14 ;  /* 0x00007610120ed816 */ /* 0x000fca000000000e */
[----:B------:R0:W-:Y:S01]  /*6340*/  STL.S16 [R1+0x260], R14 ;  /* 0x0002600e01007387 */ /* 0x0001e20000100600 */
[----:B------:R-:W-:Y:S02]  /*6350*/  LOP3.LUT R85, R85, 0xffff7fff, RZ, 0xc0, !PT ;  /* 0xffff7fff55557812 */ /* 0x000fe400078ec0ff */
[----:B0-----:R-:W-:-:S04]  /*6360*/  @!P6 SHF.R.U32.HI R14, RZ, 0x10, R20 ;  /* 0x00000010ff0ee819 */ /* 0x001fc80000011614 */
[----:B------:R-:W-:Y:S02]  /*6370*/  @!P6 PRMT R96, R14, 0x7610, R96 ;  /* 0x000076100e60e816 */ /* 0x000fe40000000060 */
[----:B------:R-:W-:Y:S02]  /*6380*/  @!P6 SHF.R.U32.HI R14, RZ, 0x10, R19 ;  /* 0x00000010ff0ee819 */ /* 0x000fe40000011613 */
[----:B------:R-:W-:Y:S02]  /*6390*/  PRMT R18, RZ, 0x7610, R18 ;  /* 0x00007610ff127816 */ /* 0x000fe40000000012 */
[----:B------:R-:W-:Y:S02]  /*63a0*/  @!P6 PRMT R95, R14, 0x7610, R95 ;  /* 0x000076100e5fe816 */ /* 0x000fe4000000005f */
[----:B------:R-:W-:Y:S02]  /*63b0*/  PRMT R14, RZ, 0x7610, R14 ;  /* 0x00007610ff0e7816 */ /* 0x000fe4000000000e */
[----:B------:R-:W-:-:S02]  /*63c0*/  @P2 LOP3.LUT R85, R85, 0x8000, RZ, 0xfc, !PT ;  /* 0x0000800055552812 */ /* 0x000fc400078efcff */
[----:B------:R-:W-:Y:S02]  /*63d0*/  @!P6 PRMT R18, R20, 0x7610, R18 ;  /* 0x000076101412e816 */ /* 0x000fe40000000012 */
[----:B------:R-:W-:Y:S02]  /*63e0*/  @!P6 PRMT R14, R19, 0x7610, R14 ;  /* 0x00007610130ee816 */ /* 0x000fe4000000000e */
[C---:B------:R-:W-:Y:S02]  /*63f0*/  LOP3.LUT P6, RZ, R85.reuse, 0x100, RZ, 0xc0, !PT ;  /* 0x0000010055ff7812 */ /* 0x040fe400078cc0ff */
[----:B------:R-:W-:Y:S01]  /*6400*/  LOP3.LUT P2, RZ, R85, 0x40000000, RZ, 0xc0, !PT ;  /* 0x4000000055ff7812 */ /* 0x000fe2000784c0ff */
[----:B------:R0:W-:Y:S04]  /*6410*/  STL.S16 [R1+0x292], R95 ;  /* 0x0002925f01007387 */ /* 0x0001e80000100600 */
[----:B------:R1:W-:Y:S01]  /*6420*/  STL.S16 [R1+0x264], R18 ;  /* 0x0002641201007387 */ /* 0x0003e20000100600 */
[----:B0-----:R-:W-:-:S03]  /*6430*/  HFMA2.MMA R95, -RZ, RZ, 0, 0 ;  /* 0x00000000ff5f7435 */ /* 0x001fc600000001ff */
[----:B------:R0:W-:Y:S01]  /*6440*/  STL.S16 [R1+0x276], R96 ;  /* 0x0002766001007387 */ /* 0x0001e20000100600 */
[----:B-1----:R-:W-:-:S03]  /*6450*/  IADD3 R18, R121, 0x1a0, RZ ;  /* 0x000001a079127810 */ /* 0x002fc60007ffe0ff */
[----:B------:R1:W-:Y:S01]  /*6460*/  STL.S16 [R1+0x290], R14 ;  /* 0x0002900e01007387 */ /* 0x0003e20000100600 */
[----:B------:R-:W-:Y:S02]  /*6470*/  PRMT R16, RZ, 0x7610, R16 ;  /* 0x00007610ff107816 */ /* 0x000fe40000000010 */
[----:B------:R-:W-:Y:S02]  /*6480*/  SHF.R.S32.HI R19, RZ, 0x1f, R18 ;  /* 0x0000001fff137819 */ /* 0x000fe40000011412 */
[----:B0-----:R-:W-:Y:S02]  /*6490*/  MOV R96, RZ ;  /* 0x000000ff00607202 */ /* 0x001fe40000000f00 */
[----:B------:R-:W-:Y:S02]  /*64a0*/  ISETP.GE.U32.AND P0, PT, R18, UR6, PT ;  /* 0x0000000612007c0c */ /* 0x000fe4000bf06070 */
[----:B-1----:R-:W-:Y:S02]  /*64b0*/  @!P6 SHF.R.U32.HI R14, RZ, 0x10, R28 ;  /* 0x00000010ff0ee819 */ /* 0x002fe4000001161c */
[----:B------:R-:W-:-:S02]  /*64c0*/  PRMT R15, RZ, 0x7610, R15 ;  /* 0x00007610ff0f7816 */ /* 0x000fc4000000000f */
[----:B------:R-:W-:Y:S02]  /*64d0*/  @!P6 PRMT R16, R14, 0x7610, R16 ;  /* 0x000076100e10e816 */ /* 0x000fe40000000010 */
[----:B------:R-:W-:-:S04]  /*64e0*/  @!P6 SHF.R.U32.HI R14, RZ, 0x10, R23 ;  /* 0x00000010ff0ee819 */ /* 0x000fc80000011617 */
[----:B------:R-:W-:-:S05]  /*64f0*/  @!P6 PRMT R15, R14, 0x7610, R15 ;  /* 0x000076100e0fe816 */ /* 0x000fca000000000f */
[----:B------:R0:W-:Y:S01]  /*6500*/  STL.S16 [R1+0x294], R15 ;  /* 0x0002940f01007387 */ /* 0x0001e20000100600 */
[----:B------:R-:W-:-:S04]  /*6510*/  PRMT R17, RZ, 0x7610, R17 ;  /* 0x00007610ff117816 */ /* 0x000fc80000000011 */
[----:B------:R-:W-:Y:S01]  /*6520*/  @!P6 PRMT R17, R28, 0x7610, R17 ;  /* 0x000076101c11e816 */ /* 0x000fe20000000011 */
[----:B------:R1:W-:Y:S04]  /*6530*/  STL.S16 [R1+0x25e], R16 ;  /* 0x00025e1001007387 */ /* 0x0003e80000100600 */
[----:B------:R1:W-:Y:S01]  /*6540*/  STL.S16 [R1+0x25c], R17 ;  /* 0x00025c1101007387 */ /* 0x0003e20000100600 */
[----:B------:R-:W-:-:S04]  /*6550*/  PRMT R94, RZ, 0x7610, R94 ;  /* 0x00007610ff5e7816 */ /* 0x000fc8000000005e */
[----:B------:R-:W-:Y:S02]  /*6560*/  @!P5 PRMT R94, R21, 0x7610, R94 ;  /* 0x00007610155ed816 */ /* 0x000fe4000000005e */
[----:B------:R-:W-:Y:S01]  /*6570*/  LOP3.LUT P5, RZ, R85, 0x80, RZ, 0xc0, !PT ;  /* 0x0000008055ff7812 */ /* 0x000fe200078ac0ff */
[----:B----4-:R-:W4:Y:S04]  /*6580*/  @!P2 LDG.E R96, desc[UR10][R100.64] ;  /* 0x0000000a6460a981 */ /* 0x010f28000c1e1900 */
[----:B---3--:R-:W3:Y:S01]  /*6590*/  @!P2 LDG.E R95, desc[UR10][R98.64] ;  /* 0x0000000a625fa981 */ /* 0x008ee2000c1e1900 */
[----:B------:R-:W-:Y:S02]  /*65a0*/  ISETP.GE.OR.EX P2, PT, R19, UR7, P1, P0 ;  /* 0x0000000713007c0c */ /* 0x000fe40008f46700 */
[----:B-----5:R-:W-:-:S11]  /*65b0*/  PRMT R120, RZ, 0x7610, R120 ;  /* 0x00007610ff787816 */ /* 0x020fd60000000078 */
[----:B0-----:R-:W0:Y:S01]  /*65c0*/  @!P2 LDC.64 R14, c[0x0][0x288] ;  /* 0x0000a200ff0eab82 */ /* 0x001e220000000a00 */
[----:B-1----:R-:W-:Y:S01]  /*65d0*/  @!P2 MOV R16, R64 ;  /* 0x000000400010a202 */ /* 0x002fe20000000f00 */
[----:B------:R-:W5:Y:S01]  /*65e0*/  LDL.LU.64 R98, [R1+0x288] ;  /* 0x0002880001627983 */ /* 0x000f620000300a00 */
[----:B------:R-:W-:-:S03]  /*65f0*/  @!P2 MOV R17, R63 ;  /* 0x0000003f0011a202 */ /* 0x000fc60000000f00 */
[----:B------:R-:W-:Y:S01]  /*6600*/  STL [R1+0x3c], R28 ;  /* 0x00003c1c01007387 */ /* 0x000fe20000100800 */
[----:B------:R-:W-:-:S03]  /*6610*/  LOP3.LUT P4, RZ, R85, 0x20000000, RZ, 0xc0, !PT ;  /* 0x2000000055ff7812 */ /* 0x000fc6000788c0ff */
[----:B------:R-:W-:Y:S04]  /*6620*/  STL.S16 [R1+0x262], R94 ;  /* 0x0002625e01007387 */ /* 0x000fe80000100600 */
[----:B------:R-:W2:Y:S01]  /*6630*/  LDL.LU.64 R100, [R1+0x2a8] ;  /* 0x0002a80001647983 */ /* 0x000ea20000300a00 */
        /* <DEDUP_REMOVED lines=12> */
[----:B------:R-:W-:-:S04]  /*6700*/  @!P5 SHF.R.U32.HI R18, RZ, 0x10, R24 ;  /* 0x00000010ff12d819 */ /* 0x000fc80000011618 */
[----:B------:R-:W-:-:S05]  /*6710*/  @!P5 PRMT R120, R18, 0x7610, R120 ;  /* 0x000076101278d816 */ /* 0x000fca0000000078 */
[----:B------:R0:W-:Y:S04]  /*6720*/  STL.S16 [R1+0x258], R120 ;  /* 0x0002587801007387 */ /* 0x0001e80000100600 */
[----:B0-----:R-:W4:Y:S01]  /*6730*/  LDL.LU R120, [R1+0x3b4] ;  /* 0x0003b40001787983 */ /* 0x001f220000300800 */
[----:B------:R-:W-:Y:S02]  /*6740*/  @!P5 SHF.R.U32.HI R18, RZ, 0x10, R27 ;  /* 0x00000010ff12d819 */ /* 0x000fe4000001161b */
[----:B------:R-:W-:-:S04]  /*6750*/  PRMT R28, RZ, 0x7610, R28 ;  /* 0x00007610ff1c7816 */ /* 0x000fc8000000001c */
[----:B------:R-:W-:-:S05]  /*6760*/  @!P6 PRMT R28, R23, 0x7610, R28 ;  /* 0x00007610171ce816 */ /* 0x000fca000000001c */
[----:B------:R0:W-:Y:S02]  /*6770*/  STL.S16 [R1+0x256], R28 ;  /* 0x0002561c01007387 */ /* 0x0001e40000100600 */
[----:B0-----:R-:W-:-:S10]  /*6780*/  HFMA2.MMA R28, -RZ, RZ, 0, 0 ;  /* 0x00000000ff1c7435 */ /* 0x001fd400000001ff */
[----:B-----5:R0:W5:Y:S04]  /*6790*/  @!P4 LDG.E R28, desc[UR10][R98.64] ;  /* 0x0000000a621cc981 */ /* 0x020168000c1e1900 */
[----:B------:R-:W0:Y:S01]  /*67a0*/  LDL.LU.64 R98, [R1+0x3b8] ;  /* 0x0003b80001627983 */ /* 0x000e220000300a00 */
[----:B----4-:R-:W-:-:S04]  /*67b0*/  PRMT R120, RZ, 0x7610, R120 ;  /* 0x00007610ff787816 */ /* 0x010fc80000000078 */
[----:B------:R-:W-:-:S05]  /*67c0*/  @!P5 PRMT R120, R18, 0x7610, R120 ;  /* 0x000076101278d816 */ /* 0x000fca0000000078 */
[----:B------:R1:W-:Y:S04]  /*67d0*/  STL.S16 [R1+0x25a], R120 ;  /* 0x00025a7801007387 */ /* 0x0003e80000100600 */
[----:B-1----:R-:W4:Y:S01]  /*67e0*/  LDL.LU R120, [R1+0x3b0] ;  /* 0x0003b00001787983 */ /* 0x002f220000300800 */
[----:B------:R-:W-:Y:S02]  /*67f0*/  MOV R94, RZ ;  /* 0x000000ff005e7202 */ /* 0x000fe40000000f00 */
[----:B------:R-:W-:-:S04]  /*6800*/  PRMT R18, RZ, 0x7610, R18 ;  /* 0x00007610ff127816 */ /* 0x000fc80000000012 */
[----:B------:R-:W3:Y:S01]  /*6810*/  @!P3 LDG.E R94, desc[UR10][R116.64] ;  /* 0x0000000a745eb981 */ /* 0x000ee2000c1e1900 */
[----:B------:R-:W-:Y:S02]  /*6820*/  LOP3.LUT P3, RZ, R85, 0x40, RZ, 0xc0, !PT ;  /* 0x0000004055ff7812 */ /* 0x000fe4000786c0ff */
[----:B------:R-:W-:-:S05]  /*6830*/  @!P5 PRMT R18, R24, 0x7610, R18 ;  /* 0x000076101812d816 */ /* 0x000fca0000000012 */
[----:B------:R1:W-:Y:S04]  /*6840*/  STL.S16 [R1+0x252], R18 ;  /* 0x0002521201007387 */ /* 0x0003e80000100600 */
[----:B------:R2:W-:Y:S04]  /*6850*/  STL [R1+0x40], R24 ;  /* 0x0000401801007387 */ /* 0x0005e80000100800 */
[----:B------:R-:W-:Y:S01]  /*6860*/  STL [R1+0x144], R25 ;  /* 0x0001441901007387 */ /* 0x000fe20000100800 */
[----:B-1----:R-:W-:Y:S02]  /*6870*/  @!P3 SHF.R.U32.HI R18, RZ, 0x10, R26 ;  /* 0x00000010ff12b819 */ /* 0x002fe4000001161a */
[----:B------:R-:W-:Y:S01]  /*6880*/  LOP3.LUT R85, R85, 0xffffffdf, RZ, 0xc0, !PT ;  /* 0xffffffdf55557812 */ /* 0x000fe200078ec0ff */
[----:B------:R-:W-:Y:S03]  /*6890*/  STL [R1+0x38], R20 ;  /* 0x0000381401007387 */ /* 0x000fe60000100800 */
[----:B------:R-:W-:Y:S01]  /*68a0*/  @P2 LOP3.LUT R85, R85, 0x20, RZ, 0xfc, !PT ;  /* 0x0000002055552812 */ /* 0x000fe200078efcff */
[----:B------:R-:W-:Y:S01]  /*68b0*/  STL [R1+0x134], R21 ;  /* 0x0001341501007387 */ /* 0x000fe20000100800 */
[----:B------:R-:W-:-:S02]  /*68c0*/  LOP3.LUT P2, RZ, R84, 0x4, RZ, 0xc0, !PT ;  /* 0x0000000454ff7812 */ /* 0x000fc4000784c0ff */
[----:B--2---:R-:W-:Y:S02]  /*68d0*/  PRMT R24, RZ, 0x7610, R24 ;  /* 0x00007610ff187816 */ /* 0x004fe40000000018 */
[----:B------:R-:W-:Y:S01]  /*68e0*/  PRMT R97, RZ, 0x7610, R97 ;  /* 0x00007610ff617816 */ /* 0x000fe20000000061 */
[----:B------:R-:W-:Y:S01]  /*68f0*/  STL [R1+0x13c], R23 ;  /* 0x00013c1701007387 */ /* 0x000fe20000100800 */
[----:B------:R-:W-:Y:S02]  /*6900*/  @!P3 PRMT R24, R25, 0x7610, R24 ;  /* 0x000076101918b816 */ /* 0x000fe40000000018 */
[----:B------:R-:W-:Y:S01]  /*6910*/  PRMT R19, RZ, 0x7610, R19 ;  /* 0x00007610ff137816 */ /* 0x000fe20000000013 */
[----:B------:R-:W-:Y:S04]  /*6920*/  STL [R1+0x148], R29 ;  /* 0x0001481d01007387 */ /* 0x000fe80000100800 */
[----:B------:R1:W-:Y:S04]  /*6930*/  STL.S16 [R1+0x28a], R24 ;  /* 0x00028a1801007387 */ /* 0x0003e80000100600 */
[----:B------:R-:W-:Y:S04]  /*6940*/  STL [R1+0x4c], R30 ;  /* 0x00004c1e01007387 */ /* 0x000fe80000100800 */
[----:B------:R-:W-:Y:S01]  /*6950*/  STL [R1+0x150], R31 ;  /* 0x0001501f01007387 */ /* 0x000fe20000100800 */
[----:B-1----:R-:W-:-:S03]  /*6960*/  IADD3 R24, R121, 0x1a8, RZ ;  /* 0x000001a879187810 */ /* 0x002fc60007ffe0ff */
[----:B------:R-:W-:Y:S01]  /*6970*/  STL [R1+0x44], R26 ;  /* 0x0000441a01007387 */ /* 0x000fe20000100800 */
[----:B------:R-:W-:Y:S02]  /*6980*/  ISETP.GE.U32.AND P0, PT, R24, UR6, PT ;  /* 0x0000000618007c0c */ /* 0x000fe4000bf06070 */
[----:B------:R-:W-:Y:S01]  /*6990*/  PRMT R20, RZ, 0x7610, R20 ;  /* 0x00007610ff147816 */ /* 0x000fe20000000014 */
[----:B------:R-:W-:Y:S01]  /*69a0*/  STL [R1+0x140], R27 ;  /* 0x0001401b01007387 */ /* 0x000fe20000100800 */
[----:B0-----:R-:W-:-:S03]  /*69b0*/  PRMT R98, RZ, 0x7610, R98 ;  /* 0x00007610ff627816 */ /* 0x001fc60000000062 */
[----:B------:R-:W2:Y:S01]  /*69c0*/  LDL.LU.64 R116, [R1+0x3c0] ;  /* 0x0003c00001747983 */ /* 0x000ea20000300a00 */
[----:B----4-:R-:W-:-:S04]  /*69d0*/  PRMT R120, RZ, 0x7610, R120 ;  /* 0x00007610ff787816 */ /* 0x010fc80000000078 */
[----:B------:R-:W-:-:S05]  /*69e0*/  @!P3 PRMT R120, R18, 0x7610, R120 ;  /* 0x000076101278b816 */ /* 0x000fca0000000078 */
[----:B------:R0:W-:Y:S04]  /*69f0*/  STL.S16 [R1+0x288], R120 ;  /* 0x0002887801007387 */ /* 0x0001e80000100600 */
[----:B0-----:R-:W4:Y:S01]  /*6a00*/  LDL.LU R120, [R1+0x3a0] ;  /* 0x0003a00001787983 */ /* 0x001f220000300800 */
[----:B------:R-:W-:-:S04]  /*6a10*/  @!P3 SHF.R.U32.HI R18, RZ, 0x10, R25 ;  /* 0x00000010ff12b819 */ /* 0x000fc80000011619 */
[----:B------:R-:W-:-:S05]  /*6a20*/  @!P3 PRMT R98, R18, 0x7610, R98 ;  /* 0x000076101262b816 */ /* 0x000fca0000000062 */
[----:B------:R0:W-:Y:S02]  /*6a30*/  STL.S16 [R1+0x28c], R98 ;  /* 0x00028c6201007387 */ /* 0x0001e40000100600 */
[----:B0-----:R-:W-:-:S06]  /*6a40*/  MOV R98, RZ ;  /* 0x000000ff00627202 */ /* 0x001fcc0000000f00 */
[----:B------:R0:W5:Y:S02]  /*6a50*/  @!P2 LDG.E R98, desc[UR10][R114.64] ;  /* 0x0000000a7262a981 */ /* 0x000164000c1e1900 */
[----:B0-----:R-:W-:Y:S02]  /*6a60*/  MOV R114, R102 ;  /* 0x0000006600727202 */ /* 0x001fe40000000f00 */
[----:B------:R-:W-:Y:S02]  /*6a70*/  MOV R115, R103 ;  /* 0x0000006700737202 */ /* 0x000fe40000000f00 */
[----:B------:R-:W3:Y:S01]  /*6a80*/  LDL.LU.64 R102, [R1+0x240] ;  /* 0x0002400001667983 */ /* 0x000ee20000300a00 */
[----:B------:R-:W-:-:S04]  /*6a90*/  SHF.R.S32.HI R25, RZ, 0x1f, R24 ;  /* 0x0000001fff197819 */ /* 0x000fc80000011418 */
[----:B------:R-:W-:Y:S02]  /*6aa0*/  ISETP.GE.OR.EX P6, PT, R25, UR7, P1, P0 ;  /* 0x0000000719007c0c */ /* 0x000fe40008fc6700 */
[----:B------:R-:W-:-:S13]  /*6ab0*/  LOP3.LUT P0, RZ, R85, 0x800, RZ, 0xc0, !PT ;  /* 0x0000080055ff7812 */ /* 0x000fda000780c0ff */
[----:B------:R-:W-:-:S04]  /*6ac0*/  @!P0 SHF.R.U32.HI R18, RZ, 0x10, R33 ;  /* 0x00000010ff128819 */ /* 0x000fc80000011621 */
        /* <DEDUP_REMOVED lines=18> */
[----:B------:R-:W-:Y:S02]  /*6bf0*/  PRMT R23, RZ, 0x7610, R23 ;  /* 0x00007610ff177816 */ /* 0x000fe40000000017 */
[----:B------:R-:W-:-:S03]  /*6c00*/  @!P3 PRMT R97, R26, 0x7610, R97 ;  /* 0x000076101a61b816 */ /* 0x000fc60000000061 */
[----:B------:R-:W1:Y:S01]  /*6c10*/  @!P6 LDC.64 R20, c[0x0][0x228] ;  /* 0x00008a00ff14eb82 */ /* 0x000e620000000a00 */
[----:B------:R-:W-:Y:S01]  /*6c20*/  @!P5 PRMT R23, R27, 0x7610, R23 ;  /* 0x000076101b17d816 */ /* 0x000fe20000000017 */
[----:B------:R2:W-:Y:S04]  /*6c30*/  STL.S16 [R1+0x250], R97 ;  /* 0x0002506101007387 */ /* 0x0005e80000100600 */
[----:B------:R2:W-:Y:S02]  /*6c40*/  STL.S16 [R1+0x254], R23 ;  /* 0x0002541701007387 */ /* 0x0005e40000100600 */
[----:B--2---:R-:W-:Y:S01]  /*6c50*/  HFMA2.MMA R97, -RZ, RZ, 0, 0 ;  /* 0x00000000ff617435 */ /* 0x004fe200000001ff */
[----:B------:R-:W-:Y:S02]  /*6c60*/  MOV R23, RZ ;  /* 0x000000ff00177202 */ /* 0x000fe40000000f00 */
[----:B0-----:R-:W-:-:S04]  /*6c70*/  @!P6 IADD3 R18, P0, R25, R18, RZ ;  /* 0x000000121912e210 */ /* 0x001fc80007f1e0ff */
[----:B------:R0:W2:Y:S01]  /*6c80*/  @!P4 LDG.E R23, desc[UR10][R100.64] ;  /* 0x0000000a6417c981 */ /* 0x0000a2000c1e1900 */
[----:B------:R-:W-:-:S03]  /*6c90*/  LOP3.LUT P4, RZ, R85, 0x400, RZ, 0xc0, !PT ;  /* 0x0000040055ff7812 */ /* 0x000fc6000788c0ff */
[----:B------:R-:W2:Y:S01]  /*6ca0*/  @!P2 LDG.E R97, desc[UR10][R118.64] ;  /* 0x0000000a7661a981 */ /* 0x000ea2000c1e1900 */
[C---:B------:R-:W-:Y:S02]  /*6cb0*/  LOP3.LUT P2, RZ, R85.reuse, 0x200, RZ, 0xc0, !PT ;  /* 0x0000020055ff7812 */ /* 0x040fe4000784c0ff */
[----:B------:R-:W-:Y:S02]  /*6cc0*/  LOP3.LUT R85, R85, 0xffffffef, RZ, 0xc0, !PT ;  /* 0xffffffef55557812 */ /* 0x000fe400078ec0ff */
[C---:B------:R-:W-:Y:S01]  /*6cd0*/  @!P6 IADD3.X R19, R24.reuse, R19, RZ, P0, !PT ;  /* 0x000000131813e210 */ /* 0x040fe200007fe4ff */
[----:B------:R-:W0:Y:S01]  /*6ce0*/  LDL.LU.64 R100, [R1+0x3a8] ;  /* 0x0003a80001647983 */ /* 0x000e220000300a00 */
[----:B-1----:R-:W-:Y:S02]  /*6cf0*/  @!P6 IADD3 R20, P0, R25, R20, RZ ;  /* 0x000000141914e210 */ /* 0x002fe40007f1e0ff */
[----:B------:R-:W-:Y:S01]  /*6d00*/  @P6 LOP3.LUT R85, R85, 0x10, RZ, 0xfc, !PT ;  /* 0x0000001055556812 */ /* 0x000fe200078efcff */
[----:B------:R-:W5:Y:S01]  /*6d10*/  LDL.LU.64 R118, [R1+0x398] ;  /* 0x0003980001767983 */ /* 0x000f620000300a00 */
[----:B------:R-:W-:-:S02]  /*6d20*/  @!P6 IADD3.X R21, R24, R21, RZ, P0, !PT ;  /* 0x000000151815e210 */ /* 0x000fc400007fe4ff */
[----:B------:R-:W-:Y:S02]  /*6d30*/  LOP3.LUT P0, RZ, R85, 0x800, RZ, 0xc0, !PT ;  /* 0x0000080055ff7812 */ /* 0x000fe4000780c0ff */
[----:B------:R-:W-:-:S11]  /*6d40*/  PRMT R24, RZ, 0x7610, R24 ;  /* 0x00007610ff187816 */ /* 0x000fd60000000018 */
[----:B------:R-:W-:-:S05]  /*6d50*/  @!P0 PRMT R24, R29, 0x7610, R24 ;  /* 0x000076101d188816 */ /* 0x000fca0000000018 */
[----:B------:R1:W-:Y:S02]  /*6d60*/  STL.S16 [R1+0x238], R24 ;  /* 0x0002381801007387 */ /* 0x0003e40000100600 */
[----:B-1----:R-:W-:Y:S02]  /*6d70*/  @!P4 SHF.R.U32.HI R24, RZ, 0x10, R30 ;  /* 0x00000010ff18c819 */ /* 0x002fe4000001161e */
[----:B------:R-:W-:Y:S01]  /*6d80*/  LOP3.LUT P3, RZ, R84, 0x2, RZ, 0xc0, !PT ;  /* 0x0000000254ff7812 */ /* 0x000fe2000786c0ff */
[----:B------:R-:W-:Y:S01]  /*6d90*/  HFMA2.MMA R29, -RZ, RZ, 0, 0 ;  /* 0x00000000ff1d7435 */ /* 0x000fe200000001ff */
[----:B----4-:R-:W-:-:S04]  /*6da0*/  PRMT R120, RZ, 0x7610, R120 ;  /* 0x00007610ff787816 */ /* 0x010fc80000000078 */
[----:B------:R-:W-:-:S05]  /*6db0*/  @!P4 PRMT R120, R24, 0x7610, R120 ;  /* 0x000076101878c816 */ /* 0x000fca0000000078 */
[----:B------:R1:W-:Y:S04]  /*6dc0*/  STL.S16 [R1+0x23c], R120 ;  /* 0x00023c7801007387 */ /* 0x0003e80000100600 */
[----:B-1----:R-:W4:Y:S04]  /*6dd0*/  LDL.LU R120, [R1+0x38c] ;  /* 0x00038c0001787983 */ /* 0x002f280000300800 */
[----:B---3--:R1:W3:Y:S04]  /*6de0*/  @!P3 LDG.E R29, desc[UR10][R102.64] ;  /* 0x0000000a661db981 */ /* 0x0082e8000c1e1900 */
[----:B------:R-:W1:Y:S01]  /*6df0*/  LDL.LU.64 R102, [R1+0x390] ;  /* 0x0003900001667983 */ /* 0x000e620000300a00 */
[----:B------:R-:W-:-:S04]  /*6e00*/  PRMT R99, RZ, 0x7610, R99 ;  /* 0x00007610ff637816 */ /* 0x000fc80000000063 */
[----:B------:R-:W-:-:S05]  /*6e10*/  @!P4 PRMT R99, R32, 0x7610, R99 ;  /* 0x000076102063c816 */ /* 0x000fca0000000063 */
[----:B------:R2:W-:Y:S02]  /*6e20*/  STL.S16 [R1+0x23e], R99 ;  /* 0x00023e6301007387 */ /* 0x0005e40000100600 */
[----:B--2---:R-:W-:-:S06]  /*6e30*/  MOV R99, RZ ;  /* 0x000000ff00637202 */ /* 0x004fcc0000000f00 */
[----:B------:R-:W2:Y:S04]  /*6e40*/  @!P3 LDG.E R99, desc[UR10][R122.64] ;  /* 0x0000000a7a63b981 */ /* 0x000ea8000c1e1900 */
[----:B------:R-:W5:Y:S01]  /*6e50*/  LDL.LU.64 R122, [R1+0x380] ;  /* 0x00038000017a7983 */ /* 0x000f620000300a00 */
[----:B------:R-:W-:Y:S02]  /*6e60*/  @!P4 SHF.R.U32.HI R24, RZ, 0x10, R32 ;  /* 0x00000010ff18c819 */ /* 0x000fe40000011620 */
[----:B------:R-:W-:Y:S02]  /*6e70*/  LOP3.LUT P5, RZ, R84, 0x1, RZ, 0xc0, !PT ;  /* 0x0000000154ff7812 */ /* 0x000fe400078ac0ff */
[----:B0-----:R-:W-:Y:S02]  /*6e80*/  PRMT R101, RZ, 0x7610, R101 ;  /* 0x00007610ff657816 */ /* 0x001fe40000000065 */
[----:B------:R-:W-:-:S04]  /*6e90*/  PRMT R100, RZ, 0x7610, R100 ;  /* 0x00007610ff647816 */ /* 0x000fc80000000064 */
[----:B------:R-:W-:-:S05]  /*6ea0*/  @!P2 PRMT R100, R35, 0x7610, R100 ;  /* 0x000076102364a816 */ /* 0x000fca0000000064 */
[----:B------:R-:W-:Y:S01]  /*6eb0*/  STL.S16 [R1+0x230], R100 ;  /* 0x0002306401007387 */ /* 0x000fe20000100600 */
[----:B----4-:R-:W-:-:S04]  /*6ec0*/  PRMT R120, RZ, 0x7610, R120 ;  /* 0x00007610ff787816 */ /* 0x010fc80000000078 */
[----:B------:R-:W-:-:S05]  /*6ed0*/  @!P4 PRMT R120, R24, 0x7610, R120 ;  /* 0x000076101878c816 */ /* 0x000fca0000000078 */
[----:B------:R0:W-:Y:S04]  /*6ee0*/  STL.S16 [R1+0x240], R120 ;  /* 0x0002407801007387 */ /* 0x0001e80000100600 */
[----:B0-----:R-:W4:Y:S01]  /*6ef0*/  LDL.LU R120, [R1+0x388] ;  /* 0x0003880001787983 */ /* 0x001f220000300800 */
[----:B------:R-:W-:-:S04]  /*6f00*/  PRMT R24, RZ, 0x7610, R24 ;  /* 0x00007610ff187816 */ /* 0x000fc80000000018 */
[----:B------:R-:W-:-:S05]  /*6f10*/  @!P4 PRMT R24, R30, 0x7610, R24 ;  /* 0x000076101e18c816 */ /* 0x000fca0000000018 */
[----:B------:R0:W-:Y:S01]  /*6f20*/  STL.S16 [R1+0x23a], R24 ;  /* 0x00023a1801007387 */ /* 0x0001e20000100600 */
[----:B-1----:R-:W-:Y:S02]  /*6f30*/  PRMT R102, RZ, 0x7610, R102 ;  /* 0x00007610ff667816 */ /* 0x002fe40000000066 */
[----:B0-----:R-:W-:-:S04]  /*6f40*/  @!P2 SHF.R.U32.HI R24, RZ, 0x10, R35 ;  /* 0x00000010ff18a819 */ /* 0x001fc80000011623 */
[----:B------:R-:W-:Y:S02]  /*6f50*/  @!P2 PRMT R102, R24, 0x7610, R102 ;  /* 0x000076101866a816 */ /* 0x000fe40000000066 */
[----:B------:R-:W-:-:S04]  /*6f60*/  @!P2 SHF.R.U32.HI R24, RZ, 0x10, R31 ;  /* 0x00000010ff18a819 */ /* 0x000fc8000001161f */
[----:B------:R-:W-:-:S05]  /*6f70*/  @!P2 PRMT R101, R24, 0x7610, R101 ;  /* 0x000076101865a816 */ /* 0x000fca0000000065 */
[----:B------:R0:W-:Y:S02]  /*6f80*/  STL.S16 [R1+0x236], R101 ;  /* 0x0002366501007387 */ /* 0x0001e40000100600 */
[----:B0-----:R-:W-:-:S06]  /*6f90*/  CS2R R100, SRZ ;  /* 0x0000000000647805 */ /* 0x001fcc000001ff00 */
[----:B------:R-:W2:Y:S01]  /*6fa0*/  @!P5 LDG.E R100, desc[UR10][R114.64] ;  /* 0x0000000a7264d981 */ /* 0x000ea2000c1e1900 */
[----:B------:R-:W-:Y:S02]  /*6fb0*/  LOP3.LUT R84, R84, 0xff7fffff, RZ, 0xc0, !PT ;  /* 0xff7fffff54547812 */ /* 0x000fe400078ec0ff */
[----:B------:R-:W-:Y:S01]  /*6fc0*/  PRMT R30, RZ, 0x7610, R30 ;  /* 0x00007610ff1e7816 */ /* 0x000fe2000000001e */
[----:B-----5:R0:W5:Y:S04]  /*6fd0*/  @!P5 LDG.E R101, desc[UR10][R122.64] ;  /* 0x0000000a7a65d981 */ /* 0x020168000c1e1900 */
[----:B------:R-:W3:Y:S01]  /*6fe0*/  LDL.LU.64 R114, [R1+0x218] ;  /* 0x0002180001727983 */ /* 0x000ee20000300a00 */
[----:B------:R-:W-:-:S04]  /*6ff0*/  @P6 LOP3.LUT R84, R84, 0x800000, RZ, 0xfc, !PT ;  /* 0x0080000054546812 */ /* 0x000fc800078efcff */
[C---:B------:R-:W-:Y:S02]  /*7000*/  LOP3.LUT P4, RZ, R84.reuse, 0x40, RZ, 0xc0, !PT ;  /* 0x0000004054ff7812 */ /* 0x040fe4000788c0ff */
[----:B------:R-:W-:Y:S02]  /*7010*/  LOP3.LUT R84, R84, 0xfeffffff, RZ, 0xc0, !PT ;  /* 0xfeffffff54547812 */ /* 0x000fe400078ec0ff */
[----:B------:R-:W-:Y:S02]  /*7020*/  @!P2 PRMT R30, R31, 0x7610, R30 ;  /* 0x000076101f1ea816 */ /* 0x000fe4000000001e */
[----:B------:R-:W-:Y:S02]  /*7030*/  @P5 LOP3.LUT R84, R84, 0x1000000, RZ, 0xfc, !PT ;  /* 0x0100000054545812 */ /* 0x000fe400078efcff */
[----:B------:R-:W-:Y:S01]  /*7040*/  LOP3.LUT P5, RZ, R85, 0x4000, RZ, 0xc0, !PT ;  /* 0x0000400055ff7812 */ /* 0x000fe200078ac0ff */
[----:B------:R1:W-:Y:S01]  /*7050*/  STL.S16 [R1+0x234], R30 ;  /* 0x0002341e01007387 */ /* 0x0003e20000100600 */
[----:B------:R-:W-:-:S02]  /*7060*/  PRMT R26, RZ, 0x7610, R26 ;  /* 0x00007610ff1a7816 */ /* 0x000fc4000000001a */
[----:B-1----:R-:W-:-:S09]  /*7070*/  IADD3 R30, R121, 0x1b0, RZ ;  /* 0x000001b0791e7810 */ /* 0x002fd20007ffe0ff */
[----:B------:R-:W-:Y:S02]  /*7080*/  @!P5 SHF.R.U32.HI R24, RZ, 0x10, R36 ;  /* 0x00000010ff18d819 */ /* 0x000fe40000011624 */
[----:B------:R-:W-:Y:S02]  /*7090*/  SHF.R.S32.HI R31, RZ, 0x1f, R30 ;  /* 0x0000001fff1f7819 */ /* 0x000fe4000001141e */
[----:B------:R-:W-:Y:S02]  /*70a0*/  ISETP.GE.U32.AND P0, PT, R30, UR6, PT ;  /* 0x000000061e007c0c */ /* 0x000fe4000bf06070 */
[----:B------:R-:W-:Y:S02]  /*70b0*/  @!P5 PRMT R26, R24, 0x7610, R26 ;  /* 0x00007610181ad816 */ /* 0x000fe4000000001a */
[----:B------:R-:W-:Y:S02]  /*70c0*/  ISETP.GE.OR.EX P6, PT, R31, UR7, P1, P0 ;  /* 0x000000071f007c0c */ /* 0x000fe40008fc6700 */
[----:B------:R-:W-:-:S02]  /*70d0*/  PRMT R25, RZ, 0x7610, R25 ;  /* 0x00007610ff197816 */ /* 0x000fc40000000019 */
[----:B------:R-:W-:-:S04]  /*70e0*/  @!P5 SHF.R.U32.HI R24, RZ, 0x10, R34 ;  /* 0x00000010ff18d819 */ /* 0x000fc80000011622 */
[----:B------:R-:W-:-:S05]  /*70f0*/  @!P5 PRMT R25, R24, 0x7610, R25 ;  /* 0x000076101819d816 */ /* 0x000fca0000000019 */
[----:B------:R1:W-:Y:S02]  /*7100*/  STL.S16 [R1+0x242], R25 ;  /* 0x0002421901007387 */ /* 0x0003e40000100600 */
[----:B-1----:R-:W1:Y:S01]  /*7110*/  @!P6 LDC.64 R24, c[0x0][0x288] ;  /* 0x0000a200ff18eb82 */ /* 0x002e620000000a00 */
[----:B------:R-:W-:-:S04]  /*7120*/  PRMT R27, RZ, 0x7610, R27 ;  /* 0x00007610ff1b7816 */ /* 0x000fc8000000001b */
[----:B------:R-:W-:Y:S01]  /*7130*/  @!P5 PRMT R27, R36, 0x7610, R27 ;  /* 0x00007610241bd816 */ /* 0x000fe2000000001b */
[----:B------:R0:W-:Y:S04]  /*7140*/  STL.S16 [R1+0x222], R26 ;  /* 0x0002221a01007387 */ /* 0x0001e80000100600 */
[----:B------:R0:W-:Y:S02]  /*7150*/  STL.S16 [R1+0x220], R27 ;  /* 0x0002201b01007387 */ /* 0x0001e40000100600 */
[----:B0-----:R-:W-:Y:S02]  /*7160*/  @!P6 MOV R26, R64 ;  /* 0x00000040001ae202 */ /* 0x001fe40000000f00 */
[----:B------:R-:W-:Y:S01]  /*7170*/  @!P6 MOV R27, R63 ;  /* 0x0000003f001be202 */ /* 0x000fe20000000f00 */
[----:B-1----:R-:W-:-:S02]  /*7180*/  @!P6 IMAD R31, R31, R24, RZ ;  /* 0x000000181f1fe224 */ /* 0x002fc400078e02ff */
        /* <DEDUP_REMOVED lines=9> */
[----:B0-----:R-:W-:-:S04]  /*7220*/  @!P6 IADD3 R24, P0, R31, R24, RZ ;  /* 0x000000181f18e210 */ /* 0x001fc80007f1e0ff */
[----:B------:R-:W-:Y:S02]  /*7230*/  @!P6 IADD3.X R25, R30, R25, RZ, P0, !PT ;  /* 0x000000191e19e210 */ /* 0x000fe400007fe4ff */
[----:B-1----:R-:W-:-:S04]  /*7240*/  @!P6 IADD3 R26, P0, R31, R26, RZ ;  /* 0x0000001a1f1ae210 */ /* 0x002fc80007f1e0ff */
[----:B------:R-:W-:Y:S02]  /*7250*/  @!P6 IADD3.X R27, R30, R27, RZ, P0, !PT ;  /* 0x0000001b1e1be210 */ /* 0x000fe400007fe4ff */
[----:B------:R-:W-:-:S04]  /*7260*/  @!P3 SHF.R.U32.HI R30, RZ, 0x10, R37 ;  /* 0x00000010ff1eb819 */ /* 0x000fc80000011625 */
[----:B------:R-:W-:Y:S02]  /*7270*/  @!P3 PRMT R125, R125, 0x5410, R30 ;  /* 0x000054107d7db816 */ /* 0x000fe4000000001e */
[----:B------:R-:W-:Y:S02]  /*7280*/  @!P3 SHF.R.U32.HI R30, RZ, 0x10, R38 ;  /* 0x00000010ff1eb819 */ /* 0x000fe40000011626 */
[----:B------:R-:W-:-:S04]  /*7290*/  PRMT R103, RZ, 0x7610, R103 ;  /* 0x00007610ff677816 */ /* 0x000fc80000000067 */
[----:B------:R-:W-:Y:S01]  /*72a0*/  @!P3 PRMT R103, R38, 0x7610, R103 ;  /* 0x000076102667b816 */ /* 0x000fe20000000067 */
[----:B------:R-:W-:Y:S04]  /*72b0*/  STL.S16 [R1+0x232], R102 ;  /* 0x0002326601007387 */ /* 0x000fe80000100600 */
[----:B------:R-:W-:Y:S01]  /*72c0*/  STL.S16 [R1+0x218], R103 ;  /* 0x0002186701007387 */ /* 0x000fe20000100600 */
[----:B----4-:R-:W-:-:S04]  /*72d0*/  PRMT R120, RZ, 0x7610, R120 ;  /* 0x00007610ff787816 */ /* 0x010fc80000000078 */
[----:B------:R-:W-:-:S05]  /*72e0*/  @!P3 PRMT R120, R30, 0x7610, R120 ;  /* 0x000076101e78b816 */ /* 0x000fca0000000078 */
[----:B------:R0:W-:Y:S04]  /*72f0*/  STL.S16 [R1+0x21a], R120 ;  /* 0x00021a7801007387 */ /* 0x0001e80000100600 */
[----:B0-----:R-:W4:Y:S01]  /*7300*/  LDL.LU R120, [R1+0x370] ;  /* 0x0003700001787983 */ /* 0x001f220000300800 */
[----:B------:R-:W-:Y:S01]  /*7310*/  MOV R103, RZ ;  /* 0x000000ff00677202 */ /* 0x000fe20000000f00 */
[----:B------:R-:W-:-:S05]  /*7320*/  HFMA2.MMA R102, -RZ, RZ, 0, 0 ;  /* 0x00000000ff667435 */ /* 0x000fca00000001ff */
[----:B------:R-:W5:Y:S04]  /*7330*/  @!P4 LDG.E R103, desc[UR10][R72.64] ;  /* 0x0000000a4867c981 */ /* 0x000f68000c1e1900 */
[----:B------:R-:W2:Y:S04]  /*7340*/  LDL.LU.64 R72, [R1+0x368] ;  /* 0x0003680001487983 */ /* 0x000ea80000300a00 */
[----:B---3--:R-:W3:Y:S04]  /*7350*/  @!P4 LDG.E R102, desc[UR10][R114.64] ;  /* 0x0000000a7266c981 */ /* 0x008ee8000c1e1900 */
[----:B------:R-:W5:Y:S01]  /*7360*/  LDL.LU.64 R114, [R1+0x378] ;  /* 0x0003780001727983 */ /* 0x000f620000300a00 */
[----:B------:R-:W-:-:S02]  /*7370*/  LOP3.LUT P2, RZ, R85, 0x1000, RZ, 0xc0, !PT ;  /* 0x0000100055ff7812 */ /* 0x000fc4000784c0ff */
[----:B------:R-:W-:Y:S02]  /*7380*/  LOP3.LUT R85, R85, 0xfffffff7, RZ, 0xc0, !PT ;  /* 0xfffffff755557812 */ /* 0x000fe400078ec0ff */
[----:B------:R-:W-:Y:S01]  /*7390*/  PRMT R123, R123, 0x5410, RZ ;  /* 0x000054107b7b7816 */ /* 0x000fe200000000ff */
[----:B------:R0:W-:Y:S01]  /*73a0*/  STL [R1+0x154], R34 ;  /* 0x0001542201007387 */ /* 0x0001e20000100800 */
[----:B------:R-:W-:Y:S02]  /*73b0*/  PRMT R125, RZ, 0x7610, R125 ;  /* 0x00007610ff7d7816 */ /* 0x000fe4000000007d */
[----:B------:R-:W-:Y:S02]  /*73c0*/  @P6 LOP3.LUT R85, R85, 0x8, RZ, 0xfc, !PT ;  /* 0x0000000855556812 */ /* 0x000fe400078efcff */
[----:B------:R-:W-:Y:S01]  /*73d0*/  @!P5 PRMT R123, R123, 0x5410, R34 ;  /* 0x000054107b7bd816 */ /* 0x000fe20000000022 */
[----:B------:R1:W-:Y:S01]  /*73e0*/  STL [R1+0x50], R35 ;  /* 0x0000502301007387 */ /* 0x0003e20000100800 */
[----:B------:R-:W-:-:S02]  /*73f0*/  @!P3 PRMT R125, R37, 0x7610, R125 ;  /* 0x00007610257db816 */ /* 0x000fc4000000007d */
[----:B0-----:R-:W-:Y:S02]  /*7400*/  PRMT R34, RZ, 0x7610, R34 ;  /* 0x00007610ff227816 */ /* 0x001fe40000000022 */
[----:B------:R-:W-:Y:S02]  /*7410*/  LOP3.LUT P3, RZ, R85, 0x40000, RZ, 0xc0, !PT ;  /* 0x0004000055ff7812 */ /* 0x000fe4000786c0ff */
[----:B------:R-:W-:Y:S02]  /*7420*/  @!P2 PRMT R34, R82, 0x7610, R34 ;  /* 0x000076105222a816 */ /* 0x000fe40000000022 */
[----:B-1----:R-:W-:Y:S02]  /*7430*/  PRMT R35, RZ, 0x7610, R35 ;  /* 0x00007610ff237816 */ /* 0x002fe40000000023 */
[----:B------:R-:W-:Y:S01]  /*7440*/  @!P2 SHF.R.U32.HI R30, RZ, 0x10, R39 ;  /* 0x00000010ff1ea819 */ /* 0x000fe20000011627 */
[----:B------:R0:W-:Y:S01]  /*7450*/  STL.S16 [R1+0x216], R34 ;  /* 0x0002162201007387 */ /* 0x0001e20000100600 */
[----:B------:R-:W-:-:S03]  /*7460*/  @!P2 PRMT R35, R39, 0x7610, R35 ;  /* 0x000076102723a816 */ /* 0x000fc60000000023 */
[----:B------:R1:W-:Y:S01]  /*7470*/  STL [R1+0x58], R37 ;  /* 0x0000582501007387 */ /* 0x0003e20000100800 */
[----:B0-----:R-:W-:-:S03]  /*7480*/  IADD3 R34, R121, 0x1b8, RZ ;  /* 0x000001b879227810 */ /* 0x001fc60007ffe0ff */
[----:B------:R0:W-:Y:S01]  /*7490*/  STL.S16 [R1+0x210], R35 ;  /* 0x0002102301007387 */ /* 0x0001e20000100600 */
[----:B-1----:R-:W-:-:S03]  /*74a0*/  PRMT R37, RZ, 0x7610, R37 ;  /* 0x00007610ff257816 */ /* 0x002fc60000000025 */
[----:B------:R1:W-:Y:S01]  /*74b0*/  STL [R1+0x14c], R32 ;  /* 0x00014c2001007387 */ /* 0x0003e20000100800 */
[----:B------:R-:W-:Y:S02]  /*74c0*/  ISETP.GE.U32.AND P0, PT, R34, UR6, PT ;  /* 0x0000000622007c0c */ /* 0x000fe4000bf06070 */
[----:B0-----:R-:W-:Y:S02]  /*74d0*/  SHF.R.S32.HI R35, RZ, 0x1f, R34 ;  /* 0x0000001fff237819 */ /* 0x001fe40000011422 */
[----:B-1----:R-:W-:Y:S02]  /*74e0*/  PRMT R32, RZ, 0x7610, R32 ;  /* 0x00007610ff207816 */ /* 0x002fe40000000020 */
[----:B------:R-:W-:Y:S01]  /*74f0*/  PRMT R31, RZ, 0x7610, R31 ;  /* 0x00007610ff1f7816 */ /* 0x000fe2000000001f */
[----:B------:R0:W-:Y:S02]  /*7500*/  STL [R1+0x48], R33 ;  /* 0x0000482101007387 */ /* 0x0001e40000100800 */
[----:B0-----:R-:W-:-:S04]  /*7510*/  PRMT R33, RZ, 0x7610, R33 ;  /* 0x00007610ff217816 */ /* 0x001fc80000000021 */
[----:B------:R-:W-:-:S05]  /*7520*/  @!P3 PRMT R33, R83, 0x7610, R33 ;  /* 0x000076105321b816 */ /* 0x000fca0000000021 */
[----:B------:R-:W-:Y:S01]  /*7530*/  STL.S16 [R1+0x212], R33 ;  /* 0x0002122101007387 */ /* 0x000fe20000100600 */
[----:B------:R-:W-:-:S03]  /*7540*/  LOP3.LUT P6, RZ, R84, 0x20, RZ, 0xc0, !PT ;  /* 0x0000002054ff7812 */ /* 0x000fc600078cc0ff */
[----:B------:R0:W-:Y:S02]  /*7550*/  STL [R1+0x158], R38 ;  /* 0x0001582601007387 */ /* 0x0001e40000100800 */
[----:B0-----:R-:W-:Y:S01]  /*7560*/  HFMA2.MMA R38, -RZ, RZ, 0, 0 ;  /* 0x00000000ff267435 */ /* 0x001fe200000001ff */
[C---:B------:R-:W-:Y:S02]  /*7570*/  LOP3.LUT P5, RZ, R84.reuse, 0x10, RZ, 0xc0, !PT ;  /* 0x0000001054ff7812 */ /* 0x040fe400078ac0ff */
[----:B------:R-:W-:-:S05]  /*7580*/  LOP3.LUT R84, R84, 0xfdffffff, RZ, 0xc0, !PT ;  /* 0xfdffffff54547812 */ /* 0x000fca00078ec0ff */
[----:B------:R-:W-:Y:S01]  /*7590*/  @P6 LOP3.LUT R84, R84, 0x2000000, RZ, 0xfc, !PT ;  /* 0x0200000054546812 */ /* 0x000fe200078efcff */
[----:B------:R0:W-:Y:S01]  /*75a0*/  STL [R1+0x5c], R39 ;  /* 0x00005c2701007387 */ /* 0x0001e20000100800 */
[----:B------:R-:W-:Y:S02]  /*75b0*/  LOP3.LUT P4, RZ, R85, 0x10000, RZ, 0xc0, !PT ;  /* 0x0001000055ff7812 */ /* 0x000fe4000788c0ff */
[----:B------:R-:W-:Y:S01]  /*75c0*/  PRMT R123, RZ, 0x7610, R123 ;  /* 0x00007610ff7b7816 */ /* 0x000fe2000000007b */
[----:B0-----:R-:W-:Y:S01]  /*75d0*/  HFMA2.MMA R39, -RZ, RZ, 0, 0 ;  /* 0x00000000ff277435 */ /* 0x001fe200000001ff */
[----:B------:R-:W-:Y:S04]  /*75e0*/  STL [R1+0x15c], R82 ;  /* 0x00015c5201007387 */ /* 0x000fe80000100800 */
[----:B------:R-:W-:Y:S04]  /*75f0*/  STL [R1+0x60], R83 ;  /* 0x0000605301007387 */ /* 0x000fe80000100800 */
[----:B------:R-:W-:Y:S04]  /*7600*/  STL [R1+0x64], R66 ;  /* 0x0000644201007387 */ /* 0x000fe80000100800 */
[----:B------:R0:W3:Y:S04]  /*7610*/  @!P5 LDG.E R39, desc[UR10][R118.64] ;  /* 0x0000000a7627d981 */ /* 0x0000e8000c1e1900 */
[----:B------:R-:W-:Y:S01]  /*7620*/  STL [R1+0x164], R67 ;  /* 0x0001644301007387 */ /* 0x000fe20000100800 */
[----:B0-----:R-:W-:-:S03]  /*7630*/  PRMT R118, R118, 0x5410, RZ ;  /* 0x0000541076767816 */ /* 0x001fc600000000ff */
[----:B------:R-:W-:Y:S01]  /*7640*/  STL [R1+0x54], R36 ;  /* 0x0000542401007387 */ /* 0x000fe20000100800 */
[----:B----4-:R-:W-:-:S04]  /*7650*/  PRMT R120, RZ, 0x7610, R120 ;  /* 0x00007610ff787816 */ /* 0x010fc80000000078 */
[----:B------:R-:W-:Y:S02]  /*7660*/  @!P2 PRMT R120, R30, 0x7610, R120 ;  /* 0x000076101e78a816 */ /* 0x000fe40000000078 */
[----:B------:R-:W-:-:S04]  /*7670*/  @!P2 SHF.R.U32.HI R30, RZ, 0x10, R82 ;  /* 0x00000010ff1ea819 */ /* 0x000fc80000011652 */
[----:B------:R-:W-:Y:S02]  /*7680*/  @!P2 PRMT R37, R30, 0x7610, R37 ;  /* 0x000076101e25a816 */ /* 0x000fe40000000025 */
[----:B------:R-:W-:Y:S02]  /*7690*/  @!P3 SHF.R.U32.HI R30, RZ, 0x10, R83 ;  /* 0x00000010ff1eb819 */ /* 0x000fe40000011653 */
[----:B------:R-:W-:Y:S02]  /*76a0*/  ISETP.GE.OR.EX P2, PT, R35, UR7, P1, P0 ;  /* 0x0000000723007c0c */ /* 0x000fe40008f46700 */
[----:B------:R-:W-:Y:S01]  /*76b0*/  @!P3 PRMT R32, R30, 0x7610, R32 ;  /* 0x000076101e20b816 */ /* 0x000fe20000000020 */
[----:B--2---:R0:W2:Y:S01]  /*76c0*/  @!P6 LDG.E R38, desc[UR10][R72.64] ;  /* 0x0000000a4826e981 */ /* 0x0040a2000c1e1900 */
[----:B------:R-:W-:-:S04]  /*76d0*/  @!P3 SHF.R.U32.HI R30, RZ, 0x10, R86 ;  /* 0x00000010ff1eb819 */ /* 0x000fc80000011656 */
[----:B------:R-:W-:-:S05]  /*76e0*/  @!P3 PRMT R31, R30, 0x7610, R31 ;  /* 0x000076101e1fb816 */ /* 0x000fca000000001f */
[----:B------:R1:W-:Y:S02]  /*76f0*/  STL.S16 [R1+0x244], R31 ;  /* 0x0002441f01007387 */ /* 0x0003e40000100600 */
[----:B-1----:R-:W1:Y:S02]  /*7700*/  @!P2 LDC.64 R30, c[0x0][0x288] ;  /* 0x0000a200ff1eab82 */ /* 0x002e640000000a00 */
[----:B------:R4:W-:Y:S01]  /*7710*/  STL.S16 [R1+0x21e], R32 ;  /* 0x00021e2001007387 */ /* 0x0009e20000100600 */
[----:B------:R-:W-:Y:S02]  /*7720*/  @!P2 MOV R33, R63 ;  /* 0x0000003f0021a202 */ /* 0x000fe40000000f00 */
[----:B----4-:R-:W-:Y:S01]  /*7730*/  @!P2 MOV R32, R64 ;  /* 0x000000400020a202 */ /* 0x010fe20000000f00 */
[----:B-1----:R-:W-:-:S04]  /*7740*/  @!P2 IMAD R35, R35, R30, RZ ;  /* 0x0000001e2323a224 */ /* 0x002fc800078e02ff */
[----:B------:R-:W-:-:S04]  /*7750*/  @!P2 IMAD.WIDE.U32 R32, R34, R30, R32 ;  /* 0x0000001e2220a225 */ /* 0x000fc800078e0020 */
[----:B------:R-:W-:-:S05]  /*7760*/  @!P2 IMAD R31, R34, R31, R35 ;  /* 0x0000001f221fa224 */ /* 0x000fca00078e0223 */
[----:B------:R-:W-:-:S04]  /*7770*/  @!P2 IADD3 R31, R33, R31, RZ ;  /* 0x0000001f211fa210 */ /* 0x000fc80007ffe0ff */
[C---:B------:R-:W-:Y:S02]  /*7780*/  @!P2 SHF.L.U64.HI R34, R32.reuse, 0x1, R31 ;  /* 0x000000012022a819 */ /* 0x040fe4000001021f */
[----:B------:R-:W1:Y:S01]  /*7790*/  @!P2 LDC.64 R30, c[0x0][0x230] ;  /* 0x00008c00ff1eab82 */ /* 0x000e620000000a00 */
[----:B------:R-:W-:-:S07]  /*77a0*/  @!P2 SHF.L.U32 R35, R32, 0x1, RZ ;  /* 0x000000012023a819 */ /* 0x000fce00000006ff */
[----:B------:R-:W4:Y:S01]  /*77b0*/  @!P2 LDC.64 R32, c[0x0][0x228] ;  /* 0x00008a00ff20ab82 */ /* 0x000f220000000a00 */
[----:B0-----:R-:W-:-:S06]  /*77c0*/  CS2R R72, SRZ ;  /* 0x0000000000487805 */ /* 0x001fcc000001ff00 */
[----:B-----5:R0:W5:Y:S01]  /*77d0*/  @!P6 LDG.E R72, desc[UR10][R114.64] ;  /* 0x0000000a7248e981 */ /* 0x020162000c1e1900 */
[----:B------:R-:W-:Y:S02]  /*77e0*/  LOP3.LUT P6, RZ, R85, 0x20000, RZ, 0xc0, !PT ;  /* 0x0002000055ff7812 */ /* 0x000fe400078cc0ff */
[C---:B-1----:R-:W-:Y:S01]  /*77f0*/  @!P2 IADD3 R30, P0, R35.reuse, R30, RZ ;  /* 0x0000001e231ea210 */ /* 0x042fe20007f1e0ff */
[----:B------:R1:W5:Y:S03]  /*7800*/  @!P5 LDG.E R73, desc[UR10][R116.64] ;  /* 0x0000000a7449d981 */ /* 0x000366000c1e1900 */
[----:B------:R-:W-:Y:S02]  /*7810*/  @!P2 IADD3.X R31, R34, R31, RZ, P0, !PT ;  /* 0x0000001f221fa210 */ /* 0x000fe400007fe4ff */
[----:B----4-:R-:W-:Y:S02]  /*7820*/  @!P2 IADD3 R32, P0, R35, R32, RZ ;  /* 0x000000202320a210 */ /* 0x010fe40007f1e0ff */
[----:B------:R-:W-:-:S02]  /*7830*/  LOP3.LUT R85, R85, 0xfffffffb, RZ, 0xc0, !PT ;  /* 0xfffffffb55557812 */ /* 0x000fc400078ec0ff */
[----:B------:R-:W-:Y:S02]  /*7840*/  @!P2 IADD3.X R33, R34, R33, RZ, P0, !PT ;  /* 0x000000212221a210 */ /* 0x000fe400007fe4ff */
[----:B0-----:R-:W-:Y:S02]  /*7850*/  PRMT R115, R115, 0x5410, RZ ;  /* 0x0000541073737816 */ /* 0x001fe400000000ff */
[----:B------:R-:W-:Y:S02]  /*7860*/  @!P6 SHF.R.U32.HI R34, RZ, 0x10, R66 ;  /* 0x00000010ff22e819 */ /* 0x000fe40000011642 */
[----:B------:R-:W-:Y:S02]  /*7870*/  @P2 LOP3.LUT R85, R85, 0x4, RZ, 0xfc, !PT ;  /* 0x0000000455552812 */ /* 0x000fe400078efcff */
[----:B------:R-:W-:Y:S02]  /*7880*/  @!P6 PRMT R115, R115, 0x5410, R34 ;  /* 0x000054107373e816 */ /* 0x000fe40000000022 */
[----:B------:R-:W-:-:S02]  /*7890*/  LOP3.LUT P2, RZ, R84, 0x200, RZ, 0xc0, !PT ;  /* 0x0000020054ff7812 */ /* 0x000fc4000784c0ff */
[----:B------:R-:W-:Y:S02]  /*78a0*/  PRMT R114, R114, 0x5410, RZ ;  /* 0x0000541072727816 */ /* 0x000fe400000000ff */
[----:B------:R-:W-:Y:S02]  /*78b0*/  @!P6 SHF.R.U32.HI R34, RZ, 0x10, R67 ;  /* 0x00000010ff22e819 */ /* 0x000fe40000011643 */
[----:B------:R-:W-:Y:S02]  /*78c0*/  PRMT R115, RZ, 0x7610, R115 ;  /* 0x00007610ff737816 */ /* 0x000fe40000000073 */
[----:B------:R-:W-:Y:S02]  /*78d0*/  @!P3 PRMT R114, R114, 0x5410, R86 ;  /* 0x000054107272b816 */ /* 0x000fe40000000056 */
[----:B------:R-:W-:Y:S02]  /*78e0*/  LOP3.LUT P3, RZ, R85, 0x200000, RZ, 0xc0, !PT ;  /* 0x0020000055ff7812 */ /* 0x000fe4000786c0ff */
[----:B------:R-:W-:-:S02]  /*78f0*/  CS2R R82, SRZ ;  /* 0x0000000000527805 */ /* 0x000fc4000001ff00 */
[----:B------:R-:W-:Y:S02]  /*7900*/  @!P6 PRMT R123, R34, 0x7610, R123 ;  /* 0x00007610227be816 */ /* 0x000fe4000000007b */
[----:B------:R-:W-:Y:S02]  /*7910*/  @!P6 PRMT R115, R66, 0x7610, R115 ;  /* 0x000076104273e816 */ /* 0x000fe40000000073 */
[----:B-1----:R-:W-:Y:S01]  /*7920*/  PRMT R116, R116, 0x5410, RZ ;  /* 0x0000541074747816 */ /* 0x002fe200000000ff */
[----:B------:R0:W4:Y:S01]  /*7930*/  @!P2 LDG.E R82, desc[UR10][R108.64] ;  /* 0x0000000a6c52a981 */ /* 0x000122000c1e1900 */
[----:B------:R-:W-:Y:S02]  /*7940*/  @!P4 SHF.R.U32.HI R34, RZ, 0x10, R70 ;  /* 0x00000010ff22c819 */ /* 0x000fe40000011646 */
[----:B------:R-:W-:Y:S01]  /*7950*/  IADD3 R66, R121, 0x1c0, RZ ;  /* 0x000001c079427810 */ /* 0x000fe20007ffe0ff */
[----:B------:R1:W4:Y:S01]  /*7960*/  @!P2 LDG.E R83, desc[UR10][R112.64] ;  /* 0x0000000a7053a981 */ /* 0x000322000c1e1900 */
[----:B------:R-:W-:-:S02]  /*7970*/  @!P6 PRMT R118, R118, 0x5410, R67 ;  /* 0x000054107676e816 */ /* 0x000fc40000000043 */
[----:B------:R-:W-:Y:S02]  /*7980*/  @!P4 PRMT R116, R116, 0x5410, R34 ;  /* 0x000054107474c816 */ /* 0x000fe40000000022 */
[----:B------:R-:W-:Y:S02]  /*7990*/  SHF.R.S32.HI R67, RZ, 0x1f, R66 ;  /* 0x0000001fff437819 */ /* 0x000fe40000011442 */
[----:B------:R-:W-:Y:S02]  /*79a0*/  ISETP.GE.U32.AND P0, PT, R66, UR6, PT ;  /* 0x0000000642007c0c */ /* 0x000fe4000bf06070 */
[----:B------:R-:W-:Y:S02]  /*79b0*/  PRMT R36, RZ, 0x7610, R36 ;  /* 0x00007610ff247816 */ /* 0x000fe40000000024 */
[----:B------:R-:W-:Y:S02]  /*79c0*/  @!P4 SHF.R.U32.HI R34, RZ, 0x10, R71 ;  /* 0x00000010ff22c819 */ /* 0x000fe40000011647 */
[----:B0-----:R-:W-:-:S02]  /*79d0*/  PRMT R109, RZ, 0x5410, RZ ;  /* 0x00005410ff6d7816 */ /* 0x001fc400000000ff */
[----:B------:R-:W-:Y:S02]  /*79e0*/  ISETP.GE.OR.EX P2, PT, R67, UR7, P1, P0 ;  /* 0x0000000743007c0c */ /* 0x000fe40008f46700 */
[----:B------:R-:W-:Y:S02]  /*79f0*/  @!P4 PRMT R36, R34, 0x7610, R36 ;  /* 0x000076102224c816 */ /* 0x000fe40000000024 */
[----:B------:R-:W-:Y:S02]  /*7a00*/  @!P3 SHF.R.U32.HI R34, RZ, 0x10, R74 ;  /* 0x00000010ff22b819 */ /* 0x000fe4000001164a */
[----:B------:R-:W-:Y:S02]  /*7a10*/  @!P3 PRMT R109, R74, 0x7610, R109 ;  /* 0x000076104a6db816 */ /* 0x000fe4000000006d */
[----:B-1----:R-:W-:Y:S02]  /*7a20*/  PRMT R112, R112, 0x5410, RZ ;  /* 0x0000541070707816 */ /* 0x002fe400000000ff */
[----:B------:R-:W-:-:S02]  /*7a30*/  @!P3 PRMT R109, R109, 0x5410, R34 ;  /* 0x000054106d6db816 */ /* 0x000fc40000000022 */
[----:B------:R-:W-:-:S04]  /*7a40*/  @!P3 SHF.R.U32.HI R34, RZ, 0x10, R75 ;  /* 0x00000010ff22b819 */ /* 0x000fc8000001164b */
[----:B------:R-:W-:Y:S02]  /*7a50*/  @!P3 PRMT R112, R112, 0x5410, R34 ;  /* 0x000054107070b816 */ /* 0x000fe40000000022 */
[----:B------:R-:W0:Y:S01]  /*7a60*/  @!P2 LDC.64 R34, c[0x0][0x288] ;  /* 0x0000a200ff22ab82 */ /* 0x000e220000000a00 */
[----:B------:R1:W-:Y:S04]  /*7a70*/  STL.S16 [R1+0x21c], R37 ;  /* 0x00021c2501007387 */ /* 0x0003e80000100600 */
[----:B------:R3:W-:Y:S01]  /*7a80*/  STL.S16 [R1+0x246], R36 ;  /* 0x0002462401007387 */ /* 0x0007e20000100600 */
[----:B-1----:R-:W-:Y:S02]  /*7a90*/  @!P2 MOV R37, R63 ;  /* 0x0000003f0025a202 */ /* 0x002fe40000000f00 */
[----:B---3--:R-:W-:Y:S01]  /*7aa0*/  @!P2 MOV R36, R64 ;  /* 0x000000400024a202 */ /* 0x008fe20000000f00 */
        /* <DEDUP_REMOVED lines=9> */
[----:B------:R-:W-:Y:S02]  /*7b40*/  PRMT R116, RZ, 0x7610, R116 ;  /* 0x00007610ff747816 */ /* 0x000fe40000000074 */
[----:B------:R-:W-:Y:S01]  /*7b50*/  PRMT R117, R117, 0x5410, RZ ;  /* 0x0000541075757816 */ /* 0x000fe200000000ff */
[----:B------:R3:W-:Y:S01]  /*7b60*/  STL [R1+0x160], R86 ;  /* 0x0001605601007387 */ /* 0x0007e20000100800 */
[----:B------:R-:W-:Y:S02]  /*7b70*/  @!P4 PRMT R116, R70, 0x7610, R116 ;  /* 0x000076104674c816 */ /* 0x000fe40000000074 */
[----:B------:R-:W-:Y:S02]  /*7b80*/  @!P4 PRMT R117, R117, 0x5410, R71 ;  /* 0x000054107575c816 */ /* 0x000fe40000000047 */
[----:B0-----:R-:W-:-:S02]  /*7b90*/  @!P2 IADD3 R34, P0, R67, R34, RZ ;  /* 0x000000224322a210 */ /* 0x001fc40007f1e0ff */
[----:B---3--:R-:W-:Y:S02]  /*7ba0*/  PRMT R86, RZ, 0x7610, R86 ;  /* 0x00007610ff567816 */ /* 0x008fe40000000056 */
        /* <DEDUP_REMOVED lines=25> */
[----:B0-----:R-:W-:Y:S02]  /*7d40*/  PRMT R107, RZ, 0x7610, R107 ;  /* 0x00007610ff6b7816 */ /* 0x001fe4000000006b */
[----:B------:R-:W-:Y:S01]  /*7d50*/  PRMT R106, RZ, 0x7610, R106 ;  /* 0x00007610ff6a7816 */ /* 0x000fe2000000006a */
[----:B-1----:R-:W-:Y:S01]  /*7d60*/  HFMA2.MMA R68, -RZ, RZ, 0, 0 ;  /* 0x00000000ff447435 */ /* 0x002fe200000001ff */
[----:B------:R-:W-:Y:S01]  /*7d70*/  @!P4 PRMT R107, R66, 0x7610, R107 ;  /* 0x00007610426bc816 */ /* 0x000fe2000000006b */
[----:B------:R0:W-:Y:S01]  /*7d80*/  STL [R1+0x74], R69 ;  /* 0x0000744501007387 */ /* 0x0001e20000100800 */
[----:B------:R-:W-:Y:S02]  /*7d90*/  @!P4 SHF.R.U32.HI R66, RZ, 0x10, R77 ;  /* 0x00000010ff42c819 */ /* 0x000fe4000001164d */
[----:B--2---:R-:W-:Y:S01]  /*7da0*/  PRMT R110, RZ, 0x7610, R110 ;  /* 0x00007610ff6e7816 */ /* 0x004fe2000000006e */
[----:B------:R1:W-:Y:S01]  /*7db0*/  STL [R1+0x6c], R74 ;  /* 0x00006c4a01007387 */ /* 0x0003e20000100800 */
[----:B------:R-:W-:-:S02]  /*7dc0*/  @!P4 PRMT R106, R69, 0x7610, R106 ;  /* 0x00007610456ac816 */ /* 0x000fc4000000006a */
[----:B------:R-:W-:Y:S01]  /*7dd0*/  LOP3.LUT P3, RZ, R85, 0x1000000, RZ, 0xc0, !PT ;  /* 0x0100000055ff7812 */ /* 0x000fe2000786c0ff */
[----:B------:R-:W2:Y:S01]  /*7de0*/  @!P2 LDG.E R68, desc[UR10][R104.64] ;  /* 0x0000000a6844a981 */ /* 0x000ea2000c1e1900 */
[----:B0-----:R-:W-:Y:S02]  /*7df0*/  IADD3 R69, R121, 0x1c8, RZ ;  /* 0x000001c879457810 */ /* 0x001fe40007ffe0ff */
[----:B------:R-:W-:Y:S02]  /*7e00*/  @!P4 PRMT R110, R66, 0x7610, R110 ;  /* 0x00007610426ec816 */ /* 0x000fe4000000006e */
[----:B-1----:R-:W-:Y:S02]  /*7e10*/  MOV R74, RZ ;  /* 0x000000ff004a7202 */ /* 0x002fe40000000f00 */
[----:B------:R-:W-:Y:S02]  /*7e20*/  SHF.R.S32.HI R66, RZ, 0x1f, R69 ;  /* 0x0000001fff427819 */ /* 0x000fe40000011445 */
[----:B------:R-:W-:-:S02]  /*7e30*/  ISETP.GE.U32.AND P0, PT, R69, UR6, PT ;  /* 0x0000000645007c0c */ /* 0x000fc4000bf06070 */
[----:B------:R0:W2:Y:S02]  /*7e40*/  @!P2 LDG.E R74, desc[UR10][R50.64] ;  /* 0x0000000a324aa981 */ /* 0x0000a4000c1e1900 */
[----:B------:R-:W-:Y:S02]  /*7e50*/  ISETP.GE.OR.EX P2, PT, R66, UR7, P1, P0 ;  /* 0x0000000742007c0c */ /* 0x000fe40008f46700 */
[----:B------:R-:W-:Y:S02]  /*7e60*/  PRMT R110, R110, 0x5410, RZ ;  /* 0x000054106e6e7816 */ /* 0x000fe400000000ff */
[----:B0-----:R-:W-:-:S04]  /*7e70*/  @!P3 SHF.R.U32.HI R50, RZ, 0x10, R46 ;  /* 0x00000010ff32b819 */ /* 0x001fc8000001162e */
[----:B------:R-:W-:-:S05]  /*7e80*/  @!P3 PRMT R110, R110, 0x5410, R50 ;  /* 0x000054106e6eb816 */ /* 0x000fca0000000032 */
[----:B------:R-:W0:Y:S01]  /*7e90*/  @!P2 LDC.64 R50, c[0x0][0x288] ;  /* 0x0000a200ff32ab82 */ /* 0x000e220000000a00 */
[----:B------:R-:W-:Y:S01]  /*7ea0*/  PRMT R106, R106, 0x5410, RZ ;  /* 0x000054106a6a7816 */ /* 0x000fe200000000ff */
[----:B------:R1:W-:Y:S01]  /*7eb0*/  STL [R1+0x78], R46 ;  /* 0x0000782e01007387 */ /* 0x0003e20000100800 */
[----:B------:R-:W-:Y:S02]  /*7ec0*/  PRMT R111, R111, 0x5410, RZ ;  /* 0x000054106f6f7816 */ /* 0x000fe400000000ff */
        /* <DEDUP_REMOVED lines=13> */
[----:B------:R-:W-:Y:S02]  /*7fa0*/  PRMT R75, R75, 0x5410, RZ ;  /* 0x000054104b4b7816 */ /* 0x000fe400000000ff */
[----:B------:R-:W-:Y:S02]  /*7fb0*/  PRMT R105, R105, 0x5410, RZ ;  /* 0x0000541069697816 */ /* 0x000fe400000000ff */
[----:B------:R-:W-:Y:S02]  /*7fc0*/  @!P6 PRMT R75, R75, 0x5410, R76 ;  /* 0x000054104b4be816 */ /* 0x000fe4000000004c */
[----:B------:R-:W-:Y:S02]  /*7fd0*/  LOP3.LUT P6, RZ, R85, 0x800000, RZ, 0xc0, !PT ;  /* 0x0080000055ff7812 */ /* 0x000fe400078cc0ff */
[----:B------:R-:W-:Y:S02]  /*7fe0*/  PRMT R107, R107, 0x5410, RZ ;  /* 0x000054106b6b7816 */ /* 0x000fe400000000ff */
[----:B------:R-:W-:Y:S01]  /*7ff0*/  LOP3.LUT P5, RZ, R84, 0x4000, RZ, 0xc0, !PT ;  /* 0x0000400054ff7812 */ /* 0x000fe200078ac0ff */
[----:B------:R5:W-:Y:S01]  /*8000*/  STL [R1+0x178], R0 ;  /* 0x0001780001007387 */ /* 0x000be20000100800 */
[----:B------:R-:W-:-:S02]  /*8010*/  @!P3 PRMT R105, R105, 0x5410, R0 ;  /* 0x000054106969b816 */ /* 0x000fc40000000000 */
[----:B0-----:R-:W-:Y:S02]  /*8020*/  @!P2 IADD3 R50, P0, R69, R50, RZ ;  /* 0x000000324532a210 */ /* 0x001fe40007f1e0ff */
[----:B------:R-:W-:Y:S02]  /*8030*/  @!P4 PRMT R107, R107, 0x5410, R77 ;  /* 0x000054106b6bc816 */ /* 0x000fe4000000004d */
[----:B------:R-:W-:Y:S01]  /*8040*/  @!P2 IADD3.X R51, R46, R51, RZ, P0, !PT ;  /* 0x000000332e33a210 */ /* 0x000fe200007fe4ff */
[----:B-----5:R-:W-:Y:S01]  /*8050*/  HFMA2.MMA R0, -RZ, RZ, 0, 0 ;  /* 0x00000000ff007435 */ /* 0x020fe200000001ff */
[----:B------:R-:W-:Y:S02]  /*8060*/  LOP3.LUT P4, RZ, R85, 0x400000, RZ, 0xc0, !PT ;  /* 0x0040000055ff7812 */ /* 0x000fe4000788c0ff */
[----:B-1----:R-:W-:Y:S02]  /*8070*/  @!P2 IADD3 R66, P0, R69, R66, RZ ;  /* 0x000000424542a210 */ /* 0x002fe40007f1e0ff */
[----:B------:R-:W-:-:S02]  /*8080*/  PRMT R105, RZ, 0x7610, R105 ;  /* 0x00007610ff697816 */ /* 0x000fc40000000069 */
[----:B------:R-:W-:Y:S02]  /*8090*/  @!P2 IADD3.X R67, R46, R67, RZ, P0, !PT ;  /* 0x000000432e43a210 */ /* 0x000fe400007fe4ff */
[----:B------:R-:W-:Y:S01]  /*80a0*/  @!P6 SHF.R.U32.HI R46, RZ, 0x10, R47 ;  /* 0x00000010ff2ee819 */ /* 0x000fe2000001162f */
[----:B------:R0:W5:Y:S01]  /*80b0*/  @!P5 LDG.E R0, desc[UR10][R58.64] ;  /* 0x0000000a3a00d981 */ /* 0x000162000c1e1900 */
[----:B------:R-:W-:Y:S02]  /*80c0*/  PRMT R69, R69, 0x5410, RZ ;  /* 0x0000541045457816 */ /* 0x000fe400000000ff */
[----:B------:R-:W-:Y:S02]  /*80d0*/  @!P6 PRMT R105, R46, 0x7610, R105 ;  /* 0x000076102e69e816 */ /* 0x000fe40000000069 */
[----:B------:R-:W-:Y:S02]  /*80e0*/  @!P6 SHF.R.U32.HI R46, RZ, 0x10, R52 ;  /* 0x00000010ff2ee819 */ /* 0x000fe40000011634 */
[----:B------:R-:W-:-:S02]  /*80f0*/  LOP3.LUT R85, R85, 0xfffffffe, RZ, 0xc0, !PT ;  /* 0xfffffffe55557812 */ /* 0x000fc400078ec0ff */
[----:B0-----:R-:W-:Y:S02]  /*8100*/  PRMT R59, RZ, 0x7610, R59 ;  /* 0x00007610ff3b7816 */ /* 0x001fe4000000003b */
[----:B------:R-:W-:Y:S02]  /*8110*/  @!P6 PRMT R69, R69, 0x5410, R46 ;  /* 0x000054104545e816 */ /* 0x000fe4000000002e */
[----:B------:R-:W-:Y:S02]  /*8120*/  @!P4 PRMT R59, R53, 0x7610, R59 ;  /* 0x00007610353bc816 */ /* 0x000fe4000000003b */
[----:B------:R-:W-:Y:S02]  /*8130*/  @P2 LOP3.LUT R85, R85, 0x1, RZ, 0xfc, !PT ;  /* 0x0000000155552812 */ /* 0x000fe400078efcff */
[----:B------:R-:W-:Y:S02]  /*8140*/  PRMT R113, R113, 0x5410, RZ ;  /* 0x0000541071717816 */ /* 0x000fe400000000ff */
[----:B------:R-:W-:-:S02]  /*8150*/  @!P4 SHF.R.U32.HI R46, RZ, 0x10, R87 ;  /* 0x00000010ff2ec819 */ /* 0x000fc40000011657 */
[----:B------:R-:W-:Y:S02]  /*8160*/  LOP3.LUT P2, RZ, R84, 0x2000, RZ, 0xc0, !PT ;  /* 0x0000200054ff7812 */ /* 0x000fe4000784c0ff */
[----:B------:R-:W-:Y:S01]  /*8170*/  MOV R58, RZ ;  /* 0x000000ff003a7202 */ /* 0x000fe20000000f00 */
[----:B------:R0:W-:Y:S01]  /*8180*/  STL.S16 [R1+0x24e], R59 ;  /* 0x00024e3b01007387 */ /* 0x0001e20000100600 */
[----:B------:R-:W-:Y:S02]  /*8190*/  LOP3.LUT P3, RZ, R85, 0x10000000, RZ, 0xc0, !PT ;  /* 0x1000000055ff7812 */ /* 0x000fe4000786c0ff */
[----:B------:R-:W-:Y:S01]  /*81a0*/  @!P4 PRMT R113, R113, 0x5410, R46 ;  /* 0x000054107171c816 */ /* 0x000fe2000000002e */
[----:B------:R1:W-:Y:S01]  /*81b0*/  STL [R1+0x70], R76 ;  /* 0x0000704c01007387 */ /* 0x0003e20000100800 */
[----:B------:R-:W-:Y:S02]  /*81c0*/  @!P4 SHF.R.U32.HI R46, RZ, 0x10, R53 ;  /* 0x00000010ff2ec819 */ /* 0x000fe40000011635 */
[----:B------:R-:W-:Y:S01]  /*81d0*/  PRMT R104, RZ, 0x5410, RZ ;  /* 0x00005410ff687816 */ /* 0x000fe200000000ff */
[----:B------:R4:W5:Y:S01]  /*81e0*/  @!P5 LDG.E R58, desc[UR10][R60.64] ;  /* 0x0000000a3c3ad981 */ /* 0x000962000c1e1900 */
[----:B0-----:R-:W-:Y:S01]  /*81f0*/  HFMA2.MMA R59, -RZ, RZ, 0, 0 ;  /* 0x00000000ff3b7435 */ /* 0x001fe200000001ff */
[----:B-1----:R-:W-:-:S02]  /*8200*/  PRMT R76, RZ, 0x7610, R76 ;  /* 0x00007610ff4c7816 */ /* 0x002fc4000000004c */
[----:B----4-:R-:W-:Y:S02]  /*8210*/  MOV R60, RZ ;  /* 0x000000ff003c7202 */ /* 0x010fe40000000f00 */
[----:B------:R-:W-:-:S05]  /*8220*/  @!P4 PRMT R76, R46, 0x7610, R76 ;  /* 0x000076102e4cc816 */ /* 0x000fca000000004c */
[----:B------:R-:W4:Y:S01]  /*8230*/  @!P2 LDG.E R59, desc[UR10][R78.64] ;  /* 0x0000000a4e3ba981 */ /* 0x000f22000c1e1900 */
[----:B------:R-:W-:Y:S02]  /*8240*/  IADD3 R61, R121, 0x1d0, RZ ;  /* 0x000001d0793d7810 */ /* 0x000fe40007ffe0ff */
[----:B------:R-:W-:Y:S01]  /*8250*/  @!P6 PRMT R104, R104, 0x5410, R47 ;  /* 0x000054106868e816 */ /* 0x000fe2000000002f */
[----:B------:R0:W-:Y:S01]  /*8260*/  STL.S16 [R1+0x28e], R76 ;  /* 0x00028e4c01007387 */ /* 0x0001e20000100600 */
[----:B------:R-:W-:-:S03]  /*8270*/  @!P3 SHF.R.U32.HI R46, RZ, 0x10, R88 ;  /* 0x00000010ff2eb819 */ /* 0x000fc60000011658 */
[----:B------:R1:W4:Y:S01]  /*8280*/  @!P2 LDG.E R60, desc[UR10][R80.64] ;  /* 0x0000000a503ca981 */ /* 0x000322000c1e1900 */
[----:B------:R-:W-:Y:S02]  /*8290*/  ISETP.GE.U32.AND P2, PT, R61, UR6, PT ;  /* 0x000000063d007c0c */ /* 0x000fe4000bf46070 */
[----:B------:R-:W-:Y:S01]  /*82a0*/  @!P6 PRMT R104, R52, 0x7610, R104 ;  /* 0x000076103468e816 */ /* 0x000fe20000000068 */
[----:B------:R1:W-:Y:S01]  /*82b0*/  STL [R1+0x17c], R52 ;  /* 0x00017c3401007387 */ /* 0x0003e20000100800 */
[----:B0-----:R-:W-:-:S03]  /*82c0*/  SHF.R.S32.HI R76, RZ, 0x1f, R61 ;  /* 0x0000001fff4c7819 */ /* 0x001fc6000001143d */
[----:B------:R0:W-:Y:S01]  /*82d0*/  STL [R1+0x7c], R47 ;  /* 0x00007c2f01007387 */ /* 0x0001e20000100800 */
[----:B------:R-:W-:Y:S02]  /*82e0*/  ISETP.GE.OR.EX P2, PT, R76, UR7, P1, P2 ;  /* 0x000000074c007c0c */ /* 0x000fe40008f46720 */
[----:B-1----:R-:W-:-:S04]  /*82f0*/  PRMT R52, RZ, 0x7610, R52 ;  /* 0x00007610ff347816 */ /* 0x002fc80000000034 */
[----:B------:R-:W-:Y:S02]  /*8300*/  @!P3 PRMT R52, R46, 0x7610, R52 ;  /* 0x000076102e34b816 */ /* 0x000fe40000000034 */
[----:B0-----:R-:W-:Y:S02]  /*8310*/  PRMT R47, RZ, 0x7610, R47 ;  /* 0x00007610ff2f7816 */ /* 0x001fe4000000002f */
[----:B------:R-:W-:-:S04]  /*8320*/  @!P3 SHF.R.U32.HI R46, RZ, 0x10, R89 ;  /* 0x00000010ff2eb819 */ /* 0x000fc80000011659 */
        /* <DEDUP_REMOVED lines=20> */
[----:B------:R-:W-:Y:S01]  /*8470*/  LOP3.LUT P0, RZ, R85, 0x8000000, RZ, 0xc0, !PT ;  /* 0x0800000055ff7812 */ /* 0x000fe2000780c0ff */
[----:B------:R-:W-:Y:S01]  /*8480*/  HFMA2.MMA R61, -RZ, RZ, 0, 0 ;  /* 0x00000000ff3d7435 */ /* 0x000fe200000001ff */
[----:B------:R-:W-:Y:S02]  /*8490*/  PRMT R80, R80, 0x5410, RZ ;  /* 0x0000541050507816 */ /* 0x000fe400000000ff */
[----:B------:R-:W-:Y:S02]  /*84a0*/  PRMT R69, RZ, 0x7610, R69 ;  /* 0x00007610ff457816 */ /* 0x000fe40000000045 */
[----:B------:R-:W-:Y:S02]  /*84b0*/  @!P3 PRMT R80, R80, 0x5410, R89 ;  /* 0x000054105050b816 */ /* 0x000fe40000000059 */
[----:B------:R-:W-:-:S02]  /*84c0*/  @!P4 PRMT R69, R87, 0x7610, R69 ;  /* 0x000076105745c816 */ /* 0x000fc40000000045 */
[----:B------:R-:W-:Y:S01]  /*84d0*/  LOP3.LUT P4, RZ, R85, 0x4000000, RZ, 0xc0, !PT ;  /* 0x0400000055ff7812 */ /* 0x000fe2000788c0ff */
[----:B------:R0:W4:Y:S01]  /*84e0*/  @!P5 LDG.E R61, desc[UR10][R54.64] ;  /* 0x0000000a363dd981 */ /* 0x000122000c1e1900 */
        /* <DEDUP_REMOVED lines=12> */
[----:B------:R-:W-:Y:S02]  /*85b0*/  PRMT R113, RZ, 0x7610, R113 ;  /* 0x00007610ff717816 */ /* 0x000fe40000000071 */
        /* <DEDUP_REMOVED lines=17> */
[----:B------:R-:W-:-:S04]  /*86d0*/  ISETP.GE.U32.AND P3, PT, R41, UR6, PT ;  /* 0x0000000629007c0c */ /* 0x000fc8000bf66070 */
[----:B------:R-:W-:Y:S01]  /*86e0*/  ISETP.GE.OR.EX P3, PT, R56, UR7, P1, P3 ;  /* 0x0000000738007c0c */ /* 0x000fe20008f66730 */
[----:B------:R1:W-:Y:S01]  /*86f0*/  STL [R1+0x18c], R92 ;  /* 0x00018c5c01007387 */ /* 0x0003e20000100800 */
[----:B0-----:R-:W-:Y:S02]  /*8700*/  @!P6 SHF.R.U32.HI R48, RZ, 0x10, R22 ;  /* 0x00000010ff30e819 */ /* 0x001fe40000011616 */
[----:B-1----:R-:W-:-:S04]  /*8710*/  PRMT R92, R92, 0x5410, RZ ;  /* 0x000054105c5c7816 */ /* 0x002fc800000000ff */
[----:B------:R-:W-:-:S05]  /*8720*/  @!P6 PRMT R92, R92, 0x5410, R48 ;  /* 0x000054105c5ce816 */ /* 0x000fca0000000030 */
[----:B------:R-:W0:Y:S01]  /*8730*/  @!P3 LDC.64 R48, c[0x0][0x288] ;  /* 0x0000a200ff30bb82 */ /* 0x000e220000000a00 */
[----:B------:R-:W-:-:S04]  /*8740*/  PRMT R79, RZ, 0x5410, RZ ;  /* 0x00005410ff4f7816 */ /* 0x000fc800000000ff */
[----:B------:R-:W-:Y:S01]  /*8750*/  @!P0 PRMT R79, R79, 0x5410, R90 ;  /* 0x000054104f4f8816 */ /* 0x000fe2000000005a */
[----:B------:R1:W-:Y:S01]  /*8760*/  STL [R1+0x188], R91 ;  /* 0x0001885b01007387 */ /* 0x0003e20000100800 */
[----:B------:R-:W-:Y:S02]  /*8770*/  PRMT R78, RZ, 0x7610, R78 ;  /* 0x00007610ff4e7816 */ /* 0x000fe4000000004e */
[----:B------:R-:W-:Y:S01]  /*8780*/  @!P0 PRMT R79, R91, 0x7610, R79 ;  /* 0x000076105b4f8816 */ /* 0x000fe2000000004f */
[----:B------:R3:W-:Y:S01]  /*8790*/  STL [R1+0x8c], R93 ;  /* 0x00008c5d01007387 */ /* 0x0007e20000100800 */
[----:B------:R-:W-:Y:S02]  /*87a0*/  @!P4 PRMT R78, R93, 0x7610, R78 ;  /* 0x000076105d4ec816 */ /* 0x000fe4000000004e */
[----:B-1----:R-:W-:Y:S01]  /*87b0*/  PRMT R91, R91, 0x5410, RZ ;  /* 0x000054105b5b7816 */ /* 0x002fe200000000ff */
[----:B------:R1:W-:Y:S03]  /*87c0*/  STL [R1+0x90], R22 ;  /* 0x0000901601007387 */ /* 0x0003e60000100800 */
[----:B------:R-:W-:-:S02]  /*87d0*/  @!P6 PRMT R91, R91, 0x5410, R22 ;  /* 0x000054105b5be816 */ /* 0x000fc40000000016 */
[----:B---3--:R-:W-:Y:S02]  /*87e0*/  PRMT R93, RZ, 0x7610, R93 ;  /* 0x00007610ff5d7816 */ /* 0x008fe4000000005d */
        /* <DEDUP_REMOVED lines=20> */
[----:B------:R-:W-:Y:S01]  /*8930*/  LOP3.LUT P0, RZ, R85, 0x40000000, RZ, 0xc0, !PT ;  /* 0x4000000055ff7812 */ /* 0x000fe2000780c0ff */
[----:B------:R0:W-:Y:S01]  /*8940*/  STL [R1+0x80], R87 ;  /* 0x0000805701007387 */ /* 0x0001e20000100800 */
[----:B------:R-:W-:-:S03]  /*8950*/  PRMT R81, R81, 0x5410, RZ ;  /* 0x0000541051517816 */ /* 0x000fc600000000ff */
[----:B------:R1:W-:Y:S01]  /*8960*/  STL [R1+0x190], R94 ;  /* 0x0001905e01007387 */ /* 0x0003e20000100800 */
[----:B------:R-:W-:-:S03]  /*8970*/  LOP3.LUT P4, RZ, R84, 0x8, RZ, 0xc0, !PT ;  /* 0x0000000854ff7812 */ /* 0x000fc6000788c0ff */
[----:B------:R3:W4:Y:S01]  /*8980*/  @!P2 LDG.E R22, desc[UR10][R42.64] ;  /* 0x0000000a2a16a981 */ /* 0x000722000c1e1900 */
[----:B0-----:R-:W-:-:S04]  /*8990*/  PRMT R87, R87, 0x5410, RZ ;  /* 0x0000541057577816 */ /* 0x001fc800000000ff */
[--C-:B------:R-:W-:Y:S02]  /*89a0*/  @!P6 PRMT R87, R87, 0x5410, R94.reuse ;  /* 0x000054105757e816 */ /* 0x100fe4000000005e */
[----:B-1----:R-:W-:Y:S02]  /*89b0*/  PRMT R94, RZ, 0x7610, R94 ;  /* 0x00007610ff5e7816 */ /* 0x002fe4000000005e */
[----:B---3--:R-:W-:Y:S02]  /*89c0*/  @!P5 SHF.R.U32.HI R42, RZ, 0x10, R28 ;  /* 0x00000010ff2ad819 */ /* 0x008fe4000001161c */
[----:B------:R-:W-:Y:S01]  /*89d0*/  LOP3.LUT R84, R84, 0xffbfffff, RZ, 0xc0, !PT ;  /* 0xffbfffff54547812 */ /* 0x000fe200078ec0ff */
[----:B------:R0:W-:Y:S01]  /*89e0*/  STL [R1+0x94], R95 ;  /* 0x0000945f01007387 */ /* 0x0001e20000100800 */
[--C-:B------:R-:W-:Y:S02]  /*89f0*/  @!P0 SHF.R.U32.HI R41, RZ, 0x10, R95.reuse ;  /* 0x00000010ff298819 */ /* 0x100fe4000001165f */
[----:B------:R-:W-:-:S02]  /*8a00*/  @!P0 PRMT R81, R81, 0x5410, R95 ;  /* 0x0000541051518816 */ /* 0x000fc4000000005f */
[----:B------:R-:W-:Y:S02]  /*8a10*/  @!P5 PRMT R94, R42, 0x7610, R94 ;  /* 0x000076102a5ed816 */ /* 0x000fe4000000005e */
[----:B------:R-:W-:Y:S02]  /*8a20*/  @!P5 SHF.R.U32.HI R42, RZ, 0x10, R23 ;  /* 0x00000010ff2ad819 */ /* 0x000fe40000011617 */
[----:B------:R-:W-:Y:S02]  /*8a30*/  @P3 LOP3.LUT R84, R84, 0x400000, RZ, 0xfc, !PT ;  /* 0x0040000054543812 */ /* 0x000fe400078efcff */
[----:B0-----:R-:W-:Y:S02]  /*8a40*/  PRMT R95, RZ, 0x7610, R95 ;  /* 0x00007610ff5f7816 */ /* 0x001fe4000000005f */
[----:B------:R-:W-:Y:S02]  /*8a50*/  PRMT R94, R94, 0x5410, RZ ;  /* 0x000054105e5e7816 */ /* 0x000fe400000000ff */
[----:B------:R-:W-:-:S02]  /*8a60*/  @!P5 PRMT R95, R42, 0x7610, R95 ;  /* 0x000076102a5fd816 */ /* 0x000fc4000000005f */
        /* <DEDUP_REMOVED lines=11> */
[----:B------:R-:W-:Y:S02]  /*8b20*/  PRMT R87, RZ, 0x7610, R87 ;  /* 0x00007610ff577816 */ /* 0x000fe40000000057 */
[----:B0-----:R-:W-:Y:S02]  /*8b30*/  SHF.R.S32.HI R28, RZ, 0x1f, R23 ;  /* 0x0000001fff1c7819 */ /* 0x001fe40000011417 */
[----:B------:R-:W-:Y:S02]  /*8b40*/  PRMT R95, R95, 0x5410, RZ ;  /* 0x000054105f5f7816 */ /* 0x000fe400000000ff */
[----:B------:R-:W-:Y:S02]  /*8b50*/  ISETP.GE.OR.EX P4, PT, R28, UR7, P1, P4 ;  /* 0x000000071c007c0c */ /* 0x000fe40008f86740 */
[----:B-1----:R-:W-:-:S02]  /*8b60*/  @!P3 SHF.R.U32.HI R2, RZ, 0x10, R97 ;  /* 0x00000010ff02b819 */ /* 0x002fc40000011661 */
[----:B------:R-:W-:Y:S01]  /*8b70*/  PRMT R118, RZ, 0x7610, R118 ;  /* 0x00007610ff767816 */ /* 0x000fe20000000076 */
[----:B------:R0:W-:Y:S01]  /*8b80*/  STL [R1+0x194], R96 ;  /* 0x0001946001007387 */ /* 0x0001e20000100800 */
[----:B------:R-:W-:Y:S02]  /*8b90*/  @!P0 PRMT R87, R41, 0x7610, R87 ;  /* 0x0000761029578816 */ /* 0x000fe40000000057 */
[----:B------:R-:W-:Y:S02]  /*8ba0*/  @!P3 PRMT R95, R95, 0x5410, R2 ;  /* 0x000054105f5fb816 */ /* 0x000fe40000000002 */
[----:B------:R-:W-:Y:S02]  /*8bb0*/  @!P0 SHF.R.U32.HI R41, RZ, 0x10, R96 ;  /* 0x00000010ff298819 */ /* 0x000fe40000011660 */
[----:B------:R-:W-:Y:S02]  /*8bc0*/  @!P0 PRMT R118, R96, 0x7610, R118 ;  /* 0x0000761060768816 */ /* 0x000fe40000000076 */
[----:B------:R-:W-:-:S02]  /*8bd0*/  @!P3 SHF.R.U32.HI R2, RZ, 0x10, R98 ;  /* 0x00000010ff02b819 */ /* 0x000fc40000011662 */
[----:B0-----:R-:W-:-:S04]  /*8be0*/  PRMT R96, R96, 0x5410, RZ ;  /* 0x0000541060607816 */ /* 0x001fc800000000ff */
[----:B------:R-:W-:Y:S02]  /*8bf0*/  @!P3 PRMT R96, R96, 0x5410, R2 ;  /* 0x000054106060b816 */ /* 0x000fe40000000002 */
[----:B------:R-:W0:Y:S01]  /*8c00*/  @!P4 LDC.64 R2, c[0x0][0x288] ;  /* 0x0000a200ff02cb82 */ /* 0x000e220000000a00 */
[----:B------:R-:W-:-:S04]  /*8c10*/  PRMT R117, RZ, 0x7610, R117 ;  /* 0x00007610ff757816 */ /* 0x000fc80000000075 */
[----:B------:R-:W-:Y:S02]  /*8c20*/  @!P0 PRMT R117, R41, 0x7610, R117 ;  /* 0x0000761029758816 */ /* 0x000fe40000000075 */
[----:B------:R-:W-:Y:S01]  /*8c30*/  MOV R41, RZ ;  /* 0x000000ff00297202 */ /* 0x000fe20000000f00 */
[----:B------:R1:W-:Y:S05]  /*8c40*/  STL.S16 [R1+0x214], R120 ;  /* 0x0002147801007387 */ /* 0x0003ea0000100600 */
[----:B------:R5:W3:Y:S01]  /*8c50*/  @!P2 LDG.E R41, desc[UR10][R44.64] ;  /* 0x0000000a2c29a981 */ /* 0x000ae2000c1e1900 */
[----:B--2---:R-:W-:-:S03]  /*8c60*/  @!P4 MOV R4, R64 ;  /* 0x000000400004c202 */ /* 0x004fc60000000f00 */
[----:B-1----:R-:W2:Y:S01]  /*8c70*/  LDL.LU R120, [R1+0x360] ;  /* 0x0003600001787983 */ /* 0x002ea20000300800 */
[----:B-----5:R-:W1:Y:S03]  /*8c80*/  @!P4 LDC.64 R44, c[0x0][0x230] ;  /* 0x00008c00ff2ccb82 */ /* 0x020e660000000a00 */
[----:B------:R5:W-:Y:S01]  /*8c90*/  STL.S16 [R1+0x2a8], R77 ;  /* 0x0002a84d01007387 */ /* 0x000be20000100600 */
[----:B------:R-:W-:Y:S01]  /*8ca0*/  @!P4 MOV R5, R63 ;  /* 0x0000003f0005c202 */ /* 0x000fe20000000f00 */
[----:B0-----:R-:W-:-:S03]  /*8cb0*/  @!P4 IMAD R28, R28, R2, RZ ;  /* 0x000000021c1cc224 */ /* 0x001fc600078e02ff */
[----:B-----5:R-:W0:Y:S01]  /*8cc0*/  @!P4 LDC.64 R76, c[0x0][0x228] ;  /* 0x00008a00ff4ccb82 */ /* 0x020e220000000a00 */
[----:B------:R-:W-:-:S04]  /*8cd0*/  @!P4 IMAD.WIDE.U32 R4, R23, R2, R4 ;  /* 0x000000021704c225 */ /* 0x000fc800078e0004 */
[----:B------:R-:W-:-:S05]  /*8ce0*/  @!P4 IMAD R3, R23, R3, R28 ;  /* 0x000000031703c224 */ /* 0x000fca00078e021c */
[----:B------:R-:W-:Y:S02]  /*8cf0*/  @!P4 IADD3 R2, R5, R3, RZ ;  /* 0x000000030502c210 */ /* 0x000fe40007ffe0ff */
[----:B------:R-:W-:Y:S02]  /*8d00*/  LOP3.LUT P5, RZ, R84, 0x2, RZ, 0xc0, !PT ;  /* 0x0000000254ff7812 */ /* 0x000fe400078ac0ff */
[C---:B------:R-:W-:Y:S02]  /*8d10*/  @!P4 SHF.L.U64.HI R2, R4.reuse, 0x1, R2 ;  /* 0x000000010402c819 */ /* 0x040fe40000010202 */
[----:B------:R-:W-:-:S04]  /*8d20*/  @!P4 SHF.L.U32 R4, R4, 0x1, RZ ;  /* 0x000000010404c819 */ /* 0x000fc800000006ff */
[----:B-1----:R-:W-:-:S04]  /*8d30*/  @!P4 IADD3 R44, P0, R4, R44, RZ ;  /* 0x0000002c042cc210 */ /* 0x002fc80007f1e0ff */
[----:B------:R-:W-:Y:S02]  /*8d40*/  @!P4 IADD3.X R45, R2, R45, RZ, P0, !PT ;  /* 0x0000002d022dc210 */ /* 0x000fe400007fe4ff */
[----:B0-----:R-:W-:Y:S01]  /*8d50*/  @!P4 IADD3 R76, P0, R4, R76, RZ ;  /* 0x0000004c044cc210 */ /* 0x001fe20007f1e0ff */
        /* <DEDUP_REMOVED lines=17> */
[----:B------:R-:W-:Y:S01]  /*8e70*/  LOP3.LUT P0, RZ, R85, 0x2000000, RZ, 0xc0, !PT ;  /* 0x0200000055ff7812 */ /* 0x000fe2000780c0ff */
[----:B------:R-:W-:Y:S01]  /*8e80*/  HFMA2.MMA R23, -RZ, RZ, 0, 0 ;  /* 0x00000000ff177435 */ /* 0x000fe200000001ff */
[----:B------:R-:W-:Y:S01]  /*8e90*/  PRMT R93, R93, 0x5410, RZ ;  /* 0x000054105d5d7816 */ /* 0x000fe200000000ff */
[----:B------:R0:W-:Y:S01]  /*8ea0*/  STL [R1+0x9c], R97 ;  /* 0x00009c6101007387 */ /* 0x0001e20000100800 */
[----:B------:R-:W-:-:S02]  /*8eb0*/  PRMT R114, RZ, 0x7610, R114 ;  /* 0x00007610ff727816 */ /* 0x000fc40000000072 */
[----:B------:R-:W-:Y:S01]  /*8ec0*/  @!P3 PRMT R93, R93, 0x5410, R97 ;  /* 0x000054105d5db816 */ /* 0x000fe20000000061 */
[----:B------:R1:W-:Y:S04]  /*8ed0*/  STL [R1+0x19c], R98 ;  /* 0x00019c6201007387 */ /* 0x0003e80000100800 */
[----:B------:R-:W-:Y:S02]  /*8ee0*/  @!P5 SHF.R.U32.HI R2, RZ, 0x10, R101 ;  /* 0x00000010ff02d819 */ /* 0x000fe40000011665 */
[----:B0-----:R-:W-:Y:S01]  /*8ef0*/  PRMT R97, R97, 0x5410, RZ ;  /* 0x0000541061617816 */ /* 0x001fe200000000ff */
[----:B------:R0:W5:Y:S01]  /*8f00*/  @!P0 LDG.E R23, desc[UR10][R6.64] ;  /* 0x0000000a06178981 */ /* 0x000162000c1e1900 */
[----:B------:R-:W-:Y:S02]  /*8f10*/  LOP3.LUT P4, RZ, R85, 0x8000, RZ, 0xc0, !PT ;  /* 0x0000800055ff7812 */ /* 0x000fe4000788c0ff */
[----:B------:R-:W-:-:S02]  /*8f20*/  @!P3 PRMT R114, R98, 0x7610, R114 ;  /* 0x000076106272b816 */ /* 0x000fc40000000072 */
[----:B------:R-:W-:Y:S02]  /*8f30*/  @!P5 PRMT R97, R97, 0x5410, R2 ;  /* 0x000054106161d816 */ /* 0x000fe40000000002 */
[----:B-1----:R-:W-:Y:S02]  /*8f40*/  PRMT R98, R98, 0x5410, RZ ;  /* 0x0000541062627816 */ /* 0x002fe400000000ff */
[----:B------:R-:W-:Y:S02]  /*8f50*/  @!P5 SHF.R.U32.HI R2, RZ, 0x10, R100 ;  /* 0x00000010ff02d819 */ /* 0x000fe40000011664 */
[----:B0-----:R-:W-:Y:S02]  /*8f60*/  CS2R R6, SRZ ;  /* 0x0000000000067805 */ /* 0x001fe4000001ff00 */
[----:B------:R-:W-:Y:S02]  /*8f70*/  LOP3.LUT P3, RZ, R84, 0x40, RZ, 0xc0, !PT ;  /* 0x0000004054ff7812 */ /* 0x000fe4000786c0ff */
[----:B------:R-:W-:-:S02]  /*8f80*/  @!P5 PRMT R98, R98, 0x5410, R2 ;  /* 0x000054106262d816 */ /* 0x000fc40000000002 */
[----:B------:R-:W-:Y:S01]  /*8f90*/  PRMT R88, RZ, 0x7610, R88 ;  /* 0x00007610ff587816 */ /* 0x000fe20000000058 */
[----:B------:R0:W5:Y:S01]  /*8fa0*/  @!P0 LDG.E R6, desc[UR10][R8.64] ;  /* 0x0000000a08068981 */ /* 0x000162000c1e1900 */
[----:B------:R-:W-:Y:S02]  /*8fb0*/  PRMT R98, RZ, 0x7610, R98 ;  /* 0x00007610ff627816 */ /* 0x000fe40000000062 */
[----:B------:R-:W-:Y:S01]  /*8fc0*/  @!P5 PRMT R88, R101, 0x7610, R88 ;  /* 0x000076106558d816 */ /* 0x000fe20000000058 */
[----:B------:R1:W5:Y:S01]  /*8fd0*/  @!P4 LDG.E R7, desc[UR10][R10.64] ;  /* 0x0000000a0a07c981 */ /* 0x000362000c1e1900 */
[----:B------:R-:W-:Y:S02]  /*8fe0*/  @!P5 PRMT R98, R100, 0x7610, R98 ;  /* 0x000076106462d816 */ /* 0x000fe40000000062 */
[----:B0-----:R-:W-:-:S04]  /*8ff0*/  IADD3 R9, R121, 0x1e8, RZ ;  /* 0x000001e879097810 */ /* 0x001fc80007ffe0ff */
[----:B-1----:R-:W-:Y:S02]  /*9000*/  SHF.R.S32.HI R10, RZ, 0x1f, R9 ;  /* 0x0000001fff0a7819 */ /* 0x002fe40000011409 */
[----:B------:R-:W-:Y:S01]  /*9010*/  ISETP.GE.U32.AND P5, PT, R9, UR6, PT ;  /* 0x0000000609007c0c */ /* 0x000fe2000bfa6070 */
[----:B------:R0:W-:Y:S01]  /*9020*/  STL [R1+0x1a0], R99 ;  /* 0x0001a06301007387 */ /* 0x0001e20000100800 */
[----:B------:R-:W-:Y:S02]  /*9030*/  @!P3 SHF.R.U32.HI R2, RZ, 0x10, R102 ;  /* 0x00000010ff02b819 */ /* 0x000fe40000011666 */
[----:B------:R-:W-:Y:S01]  /*9040*/  ISETP.GE.OR.EX P5, PT, R10, UR7, P1, P5 ;  /* 0x000000070a007c0c */ /* 0x000fe20008fa6750 */
[----:B------:R1:W-:Y:S01]  /*9050*/  STL [R1+0x1a4], R100 ;  /* 0x0001a46401007387 */ /* 0x0003e20000100800 */
[----:B0-----:R-:W-:-:S04]  /*9060*/  PRMT R99, RZ, 0x7610, R99 ;  /* 0x00007610ff637816 */ /* 0x001fc80000000063 */
[----:B------:R-:W-:Y:S02]  /*9070*/  @!P3 PRMT R99, R2, 0x7610, R99 ;  /* 0x000076100263b816 */ /* 0x000fe40000000063 */
[----:B------:R-:W-:Y:S02]  /*9080*/  @!P3 SHF.R.U32.HI R2, RZ, 0x10, R103 ;  /* 0x00000010ff02b819 */ /* 0x000fe40000011667 */
[----:B-1----:R-:W-:-:S04]  /*9090*/  PRMT R100, RZ, 0x7610, R100 ;  /* 0x00007610ff647816 */ /* 0x002fc80000000064 */
[----:B------:R-:W-:Y:S02]  /*90a0*/  @!P3 PRMT R100, R2, 0x7610, R100 ;  /* 0x000076100264b816 */ /* 0x000fe40000000064 */
[----:B------:R-:W0:Y:S01]  /*90b0*/  @!P5 LDC.64 R2, c[0x0][0x288] ;  /* 0x0000a200ff02db82 */ /* 0x000e220000000a00 */
[----:B------:R-:W-:Y:S01]  /*90c0*/  MOV R8, RZ ;  /* 0x000000ff00087202 */ /* 0x000fe20000000f00 */
[----:B------:R1:W-:Y:S05]  /*90d0*/  STL [R1+0xa0], R29 ;  /* 0x0000a01d01007387 */ /* 0x0003ea0000100800 */
[----:B------:R4:W5:Y:S01]  /*90e0*/  @!P4 LDG.E R8, desc[UR10][R12.64] ;  /* 0x0000000a0c08c981 */ /* 0x000962000c1e1900 */
        /* <DEDUP_REMOVED lines=12> */
[----:B-1----:R-:W-:Y:S01]  /*91b0*/  @!P5 IADD3 R28, P0, R4, R28, RZ ;  /* 0x0000001c041cd210 */ /* 0x002fe20007f1e0ff */
[----:B------:R0:W-:Y:S03]  /*91c0*/  STL [R1+0x88], R90 ;  /* 0x0000885a01007387 */ /* 0x0001e60000100800 */
[----:B------:R-:W-:Y:S02]  /*91d0*/  @!P5 IADD3.X R29, R2, R29, RZ, P0, !PT ;  /* 0x0000001d021dd210 */ /* 0x000fe400007fe4ff */
[----:B------:R-:W-:Y:S02]  /*91e0*/  LOP3.LUT P0, RZ, R84, 0x10, RZ, 0xc0, !PT ;  /* 0x0000001054ff7812 */ /* 0x000fe4000780c0ff */
[----:B------:R-:W-:-:S02]  /*91f0*/  PRMT R108, RZ, 0x7610, R108 ;  /* 0x00007610ff6c7816 */ /* 0x000fc4000000006c */
[----:B------:R-:W-:Y:S02]  /*9200*/  @!P6 SHF.R.U32.HI R2, RZ, 0x10, R38 ;  /* 0x00000010ff02e819 */ /* 0x000fe40000011626 */
[----:B0-----:R-:W-:Y:S01]  /*9210*/  PRMT R90, R90, 0x5410, RZ ;  /* 0x000054105a5a7816 */ /* 0x001fe200000000ff */
[----:B------:R0:W-:Y:S01]  /*9220*/  STL [R1+0x1a8], R103 ;  /* 0x0001a86701007387 */ /* 0x0001e20000100800 */
[----:B------:R-:W-:Y:S02]  /*9230*/  @!P3 PRMT R108, R103, 0x7610, R108 ;  /* 0x00007610676cb816 */ /* 0x000fe4000000006c */
[----:B------:R-:W-:Y:S02]  /*9240*/  @!P6 PRMT R90, R90, 0x5410, R2 ;  /* 0x000054105a5ae816 */ /* 0x000fe40000000002 */
[----:B------:R-:W-:Y:S02]  /*9250*/  @!P6 SHF.R.U32.HI R2, RZ, 0x10, R72 ;  /* 0x00000010ff02e819 */ /* 0x000fe40000011648 */
[----:B0-----:R-:W-:-:S02]  /*9260*/  PRMT R103, RZ, 0x7610, R103 ;  /* 0x00007610ff677816 */ /* 0x001fc40000000067 */
[----:B------:R-:W-:Y:S02]  /*9270*/  LOP3.LUT R84, R84, 0xfffbffff, RZ, 0xc0, !PT ;  /* 0xfffbffff54547812 */ /* 0x000fe400078ec0ff */
[----:B------:R-:W-:Y:S02]  /*9280*/  @!P6 PRMT R103, R2, 0x7610, R103 ;  /* 0x000076100267e816 */ /* 0x000fe40000000067 */
[----:B------:R-:W-:Y:S02]  /*9290*/  PRMT R100, R100, 0x5410, RZ ;  /* 0x0000541064647816 */ /* 0x000fe400000000ff */
[----:B------:R-:W-:Y:S02]  /*92a0*/  @!P0 SHF.R.U32.HI R2, RZ, 0x10, R39 ;  /* 0x00000010ff028819 */ /* 0x000fe40000011627 */
[----:B------:R-:W-:Y:S02]  /*92b0*/  @P5 LOP3.LUT R84, R84, 0x40000, RZ, 0xfc, !PT ;  /* 0x0004000054545812 */ /* 0x000fe400078efcff */
[----:B------:R-:W-:-:S02]  /*92c0*/  @!P0 PRMT R100, R100, 0x5410, R2 ;  /* 0x0000541064648816 */ /* 0x000fc40000000002 */
[----:B------:R-:W-:Y:S02]  /*92d0*/  LOP3.LUT P5, RZ, R85, 0x20, RZ, 0xc0, !PT ;  /* 0x0000002055ff7812 */ /* 0x000fe400078ac0ff */
[----:B------:R-:W-:Y:S02]  /*92e0*/  PRMT R11, RZ, 0x7610, R11 ;  /* 0x00007610ff0b7816 */ /* 0x000fe4000000000b */
[----:B------:R-:W-:Y:S01]  /*92f0*/  @!P0 SHF.R.U32.HI R2, RZ, 0x10, R73 ;  /* 0x00000010ff028819 */ /* 0x000fe20000011649 */
[----:B------:R-:W-:Y:S01]  /*9300*/  HFMA2.MMA R9, -RZ, RZ, 0, 0 ;  /* 0x00000000ff097435 */ /* 0x000fe200000001ff */
[----:B------:R-:W-:Y:S02]  /*9310*/  PRMT R90, RZ, 0x7610, R90 ;  /* 0x00007610ff5a7816 */ /* 0x000fe4000000005a */
[----:B------:R-:W-:Y:S02]  /*9320*/  PRMT R89, R89, 0x5410, RZ ;  /* 0x0000541059597816 */ /* 0x000fe400000000ff */
[----:B------:R-:W-:-:S02]  /*9330*/  @!P0 PRMT R11, R2, 0x7610, R11 ;  /* 0x00007610020b8816 */ /* 0x000fc4000000000b */
[----:B------:R-:W-:Y:S02]  /*9340*/  @!P6 PRMT R90, R38, 0x7610, R90 ;  /* 0x00007610265ae816 */ /* 0x000fe4000000005a */
[----:B------:R-:W-:Y:S01]  /*9350*/  @!P6 PRMT R89, R89, 0x5410, R72 ;  /* 0x000054105959e816 */ /* 0x000fe20000000048 */
[----:B------:R0:W4:Y:S01]  /*9360*/  @!P5 LDG.E R9, desc[UR10][R14.64] ;  /* 0x0000000a0e09d981 */ /* 0x000122000c1e1900 */
[----:B------:R-:W-:Y:S02]  /*9370*/  LOP3.LUT P6, RZ, R84, 0x800000, RZ, 0xc0, !PT ;  /* 0x0080000054ff7812 */ /* 0x000fe400078cc0ff */
[----:B------:R-:W-:Y:S01]  /*9380*/  PRMT R97, RZ, 0x7610, R97 ;  /* 0x00007610ff617816 */ /* 0x000fe20000000061 */
[----:B------:R1:W-:Y:S01]  /*9390*/  STL.S16 [R1+0x2b2], R11 ;  /* 0x0002b20b01007387 */ /* 0x0003e20000100600 */
[----:B------:R-:W-:Y:S02]  /*93a0*/  MOV R10, RZ ;  /* 0x000000ff000a7202 */ /* 0x000fe40000000f00 */
[----:B------:R-:W-:-:S02]  /*93b0*/  @!P3 PRMT R97, R102, 0x7610, R97 ;  /* 0x000076106661b816 */ /* 0x000fc40000000061 */
[----:B------:R-:W-:Y:S02]  /*93c0*/  LOP3.LUT P3, RZ, R84, 0x200, RZ, 0xc0, !PT ;  /* 0x0000020054ff7812 */ /* 0x000fe4000786c0ff */
[----:B0-----:R-:W-:Y:S01]  /*93d0*/  MOV R14, RZ ;  /* 0x000000ff000e7202 */ /* 0x001fe20000000f00 */
[----:B------:R0:W4:Y:S01]  /*93e0*/  @!P5 LDG.E R10, desc[UR10][R16.64] ;  /* 0x0000000a100ad981 */ /* 0x000122000c1e1900 */
[----:B-1----:R-:W-:Y:S01]  /*93f0*/  HFMA2.MMA R11, -RZ, RZ, 0, 0 ;  /* 0x00000000ff0b7435 */ /* 0x002fe200000001ff */
[----:B------:R-:W-:-:S03]  /*9400*/  IADD3 R15, R121, 0x1f0, RZ ;  /* 0x000001f0790f7810 */ /* 0x000fc60007ffe0ff */
[----:B------:R-:W4:Y:S01]  /*9410*/  @!P6 LDG.E R14, desc[UR10][R20.64] ;  /* 0x0000000a140ee981 */ /* 0x000f22000c1e1900 */
[----:B0-----:R-:W-:-:S05]  /*9420*/  SHF.R.S32.HI R16, RZ, 0x1f, R15 ;  /* 0x0000001fff107819 */ /* 0x001fca000001140f */
[----:B------:R0:W4:Y:S01]  /*9430*/  @!P6 LDG.E R11, desc[UR10][R18.64] ;  /* 0x0000000a120be981 */ /* 0x000122000c1e1900 */
[----:B------:R-:W-:Y:S02]  /*9440*/  ISETP.GE.U32.AND P6, PT, R15, UR6, PT ;  /* 0x000000060f007c0c */ /* 0x000fe4000bfc6070 */
[----:B------:R-:W-:Y:S02]  /*9450*/  PRMT R3, RZ, 0x7610, R3 ;  /* 0x00007610ff037816 */ /* 0x000fe40000000003 */
[----:B------:R-:W-:Y:S02]  /*9460*/  ISETP.GE.OR.EX P6, PT, R16, UR7, P1, P6 ;  /* 0x0000000710007c0c */ /* 0x000fe40008fc6760 */
[----:B------:R-:W-:Y:S02]  /*9470*/  @!P3 SHF.R.U32.HI R2, RZ, 0x10, R82 ;  /* 0x00000010ff02b819 */ /* 0x000fe40000011652 */
[----:B------:R-:W-:Y:S01]  /*9480*/  PRMT R4, RZ, 0x7610, R4 ;  /* 0x00007610ff047816 */ /* 0x000fe20000000004 */
[----:B------:R1:W-:Y:S01]  /*9490*/  STL [R1+0xb4], R82 ;  /* 0x0000b45201007387 */ /* 0x0003e20000100800 */
[----:B------:R-:W-:-:S02]  /*94a0*/  @!P3 PRMT R3, R2, 0x7610, R3 ;  /* 0x000076100203b816 */ /* 0x000fc40000000003 */
[C---:B------:R-:W-:Y:S02]  /*94b0*/  @!P3 PRMT R4, R82.reuse, 0x7610, R4 ;  /* 0x000076105204b816 */ /* 0x040fe40000000004 */
[----:B------:R-:W-:Y:S01]  /*94c0*/  @!P3 SHF.R.U32.HI R2, RZ, 0x10, R83 ;  /* 0x00000010ff02b819 */ /* 0x000fe20000011653 */
[----:B------:R3:W-:Y:S01]  /*94d0*/  STL.S16 [R1+0x2b4], R3 ;  /* 0x0002b40301007387 */ /* 0x0007e20000100600 */
[----:B------:R-:W-:Y:S01]  /*94e0*/  PRMT R5, RZ, 0x7610, R5 ;  /* 0x00007610ff057816 */ /* 0x000fe20000000005 */
[----:B0-----:R-:W0:Y:S01]  /*94f0*/  @!P6 LDC.64 R18, c[0x0][0x228] ;  /* 0x00008a00ff12eb82 */ /* 0x001e220000000a00 */
[----:B-1----:R-:W-:-:S04]  /*9500*/  PRMT R82, R82, 0x5410, RZ ;  /* 0x0000541052527816 */ /* 0x002fc800000000ff */
[----:B------:R-:W-:-:S03]  /*9510*/  @!P3 PRMT R82, R82, 0x5410, R2 ;  /* 0x000054105252b816 */ /* 0x000fc60000000002 */
[----:B---3--:R-:W1:Y:S01]  /*9520*/  @!P6 LDC.64 R2, c[0x0][0x288] ;  /* 0x0000a200ff02eb82 */ /* 0x008e620000000a00 */
[----:B------:R-:W-:Y:S01]  /*9530*/  @!P0 PRMT R5, R73, 0x7610, R5 ;  /* 0x0000761049058816 */ /* 0x000fe20000000005 */
[----:B------:R3:W-:Y:S04]  /*9540*/  STL.S16 [R1+0x2ae], R4 ;  /* 0x0002ae0401007387 */ /* 0x0007e80000100600 */
[----:B------:R2:W-:Y:S01]  /*9550*/  STL.S16 [R1+0x2b0], R5 ;  /* 0x0002b00501007387 */ /* 0x0005e20000100600 */
[----:B---3--:R-:W-:Y:S01]  /*9560*/  @!P6 MOV R4, R64 ;  /* 0x000000400004e202 */ /* 0x008fe20000000f00 */
[----:B-1----:R-:W-:-:S04]  /*9570*/  @!P6 IMAD R16, R16, R2, RZ ;  /* 0x000000021010e224 */ /* 0x002fc800078e02ff */
[----:B------:R-:W-:Y:S02]  /*9580*/  @!P6 IMAD R3, R15, R3, R16 ;  /* 0x000000030f03e224 */ /* 0x000fe400078e0210 */
[----:B------:R-:W1:Y:S01]  /*9590*/  @!P6 LDC.64 R16, c[0x0][0x230] ;  /* 0x00008c00ff10eb82 */ /* 0x000e620000000a00 */
[----:B--2---:R-:W-:-:S03]  /*95a0*/  @!P6 MOV R5, R63 ;  /* 0x0000003f0005e202 */ /* 0x004fc60000000f00 */
[----:B------:R-:W-:Y:S01]  /*95b0*/  @!P6 IMAD.WIDE.U32 R4, R15, R2, R4 ;  /* 0x000000020f04e225 */ /* 0x000fe200078e0004 */
[----:B------:R2:W-:Y:S04]  /*95c0*/  STL [R1+0xac], R38 ;  /* 0x0000ac2601007387 */ /* 0x0005e80000100800 */
[----:B------:R-:W-:-:S04]  /*95d0*/  @!P6 IADD3 R2, R5, R3, RZ ;  /* 0x000000030502e210 */ /* 0x000fc80007ffe0ff */
[C---:B------:R-:W-:Y:S02]  /*95e0*/  @!P6 SHF.L.U64.HI R2, R4.reuse, 0x1, R2 ;  /* 0x000000010402e819 */ /* 0x040fe40000010202 */
[----:B--2---:R-:W-:Y:S02]  /*95f0*/  PRMT R38, RZ, 0x7610, R38 ;  /* 0x00007610ff267816 */ /* 0x004fe40000000026 */
[----:B------:R-:W-:Y:S02]  /*9600*/  @!P6 SHF.L.U32 R4, R4, 0x1, RZ ;  /* 0x000000010404e819 */ /* 0x000fe400000006ff */
[----:B------:R-:W-:Y:S02]  /*9610*/  @!P0 PRMT R38, R39, 0x7610, R38 ;  /* 0x0000761027268816 */ /* 0x000fe40000000026 */
[----:B-1----:R-:W-:-:S04]  /*9620*/  @!P6 IADD3 R16, P0, R4, R16, RZ ;  /* 0x000000100410e210 */ /* 0x002fc80007f1e0ff */
[----:B------:R-:W-:Y:S02]  /*9630*/  @!P6 IADD3.X R17, R2, R17, RZ, P0, !PT ;  /* 0x000000110211e210 */ /* 0x000fe400007fe4ff */
[----:B0-----:R-:W-:-:S04]  /*9640*/  @!P6 IADD3 R18, P0, R4, R18, RZ ;  /* 0x000000120412e210 */ /* 0x001fc80007f1e0ff */
[----:B------:R-:W-:Y:S02]  /*9650*/  @!P6 IADD3.X R19, R2, R19, RZ, P0, !PT ;  /* 0x000000130213e210 */ /* 0x000fe400007fe4ff */
[C---:B------:R-:W-:Y:S02]  /*9660*/  LOP3.LUT P0, RZ, R84.reuse, 0x80, RZ, 0xc0, !PT ;  /* 0x0000008054ff7812 */ /* 0x040fe4000780c0ff */
[----:B------:R-:W-:-:S04]  /*9670*/  LOP3.LUT R84, R84, 0xfffeffff, RZ, 0xc0, !PT ;  /* 0xfffeffff54547812 */ /* 0x000fc800078ec0ff */
[----:B------:R-:W-:-:S04]  /*9680*/  @P6 LOP3.LUT R84, R84, 0x10000, RZ, 0xfc, !PT ;  /* 0x0001000054546812 */ /* 0x000fc800078efcff */
[C---:B------:R-:W-:Y:S02]  /*9690*/  LOP3.LUT P6, RZ, R84.reuse, 0x100, RZ, 0xc0, !PT ;  /* 0x0000010054ff7812 */ /* 0x040fe400078cc0ff */
[----:B------:R-:W-:Y:S01]  /*96a0*/  LOP3.LUT P5, RZ, R85, 0x8, RZ, 0xc0, !PT ;  /* 0x0000000855ff7812 */ /* 0x000fe200078ac0ff */
[----:B------:R-:W-:Y:S01]  /*96b0*/  HFMA2.MMA R15, -RZ, RZ, 0, 0 ;  /* 0x00000000ff0f7435 */ /* 0x000fe200000001ff */
[----:B------:R-:W-:Y:S02]  /*96c0*/  LOP3.LUT R84, R84, 0xfff7ffff, RZ, 0xc0, !PT ;  /* 0xfff7ffff54547812 */ /* 0x000fe400078ec0ff */
[----:B------:R-:W-:Y:S02]  /*96d0*/  PRMT R38, R38, 0x5410, RZ ;  /* 0x0000541026267816 */ /* 0x000fe400000000ff */
[----:B------:R-:W-:-:S05]  /*96e0*/  MOV R20, RZ ;  /* 0x000000ff00147202 */ /* 0x000fca0000000f00 */
[----:B------:R-:W-:Y:S02]  /*96f0*/  @!P6 SHF.R.U32.HI R2, RZ, 0x10, R70 ;  /* 0x00000010ff02e819 */ /* 0x000fe40000011646 */
[----:B------:R-:W-:Y:S01]  /*9700*/  @P5 LOP3.LUT R84, R84, 0x80000, RZ, 0xfc, !PT ;  /* 0x0008000054545812 */ /* 0x000fe200078efcff */
[----:B------:R0:W2:Y:S01]  /*9710*/  @!P5 LDG.E R15, desc[UR10][R24.64] ;  /* 0x0000000a180fd981 */ /* 0x0000a2000c1e1900 */
[----:B------:R-:W-:Y:S02]  /*9720*/  @!P6 PRMT R38, R38, 0x5410, R2 ;  /* 0x000054102626e816 */ /* 0x000fe40000000002 */
[----:B------:R-:W-:Y:S01]  /*9730*/  PRMT R91, RZ, 0x7610, R91 ;  /* 0x00007610ff5b7816 */ /* 0x000fe2000000005b */
[----:B------:R1:W3:Y:S01]  /*9740*/  @!P5 LDG.E R20, desc[UR10][R26.64] ;  /* 0x0000000a1a14d981 */ /* 0x0002e2000c1e1900 */
[----:B------:R-:W-:Y:S02]  /*9750*/  @!P6 SHF.R.U32.HI R2, RZ, 0x10, R71 ;  /* 0x00000010ff02e819 */ /* 0x000fe40000011647 */
[----:B------:R-:W-:-:S02]  /*9760*/  LOP3.LUT P5, RZ, R84, 0x4000, RZ, 0xc0, !PT ;  /* 0x0000400054ff7812 */ /* 0x000fc400078ac0ff */
[----:B------:R-:W-:Y:S02]  /*9770*/  @!P6 PRMT R91, R2, 0x7610, R91 ;  /* 0x00007610025be816 */ /* 0x000fe4000000005b */
[----:B0-----:R-:W-:Y:S02]  /*9780*/  PRMT R25, RZ, 0x7610, R25 ;  /* 0x00007610ff197816 */ /* 0x001fe40000000019 */
[----:B------:R-:W-:Y:S01]  /*9790*/  @!P0 SHF.R.U32.HI R2, RZ, 0x10, R68 ;  /* 0x00000010ff028819 */ /* 0x000fe20000011644 */
[----:B------:R0:W-:Y:S01]  /*97a0*/  STL [R1+0x1ac], R72 ;  /* 0x0001ac4801007387 */ /* 0x0001e20000100800 */
[----:B------:R-:W-:Y:S02]  /*97b0*/  PRMT R4, RZ, 0x7610, R4 ;  /* 0x00007610ff047816 */ /* 0x000fe40000000004 */
[----:B------:R-:W-:Y:S02]  /*97c0*/  @!P0 PRMT R25, R2, 0x7610, R25 ;  /* 0x0000761002198816 */ /* 0x000fe40000000019 */
[----:B------:R-:W-:Y:S01]  /*97d0*/  PRMT R120, RZ, 0x7610, R120 ;  /* 0x00007610ff787816 */ /* 0x000fe20000000078 */
[----:B------:R5:W-:Y:S01]  /*97e0*/  STL [R1+0xb8], R70 ;  /* 0x0000b84601007387 */ /* 0x000be20000100800 */
[----:B0-----:R-:W-:-:S03]  /*97f0*/  PRMT R72, RZ, 0x7610, R72 ;  /* 0x00007610ff487816 */ /* 0x001fc60000000048 */
[----:B------:R0:W-:Y:S01]  /*9800*/  STL.S16 [R1+0x2b8], R25 ;  /* 0x0002b81901007387 */ /* 0x0001e20000100600 */
[----:B------:R-:W-:Y:S02]  /*9810*/  @!P0 PRMT R4, R74, 0x7610, R4 ;  /* 0x000076104a048816 */ /* 0x000fe40000000004 */
[----:B------:R-:W-:Y:S02]  /*9820*/  @!P6 PRMT R72, R70, 0x7610, R72 ;  /* 0x000076104648e816 */ /* 0x000fe40000000048 */
[----:B------:R-:W-:Y:S02]  /*9830*/  PRMT R21, RZ, 0x7610, R21 ;  /* 0x00007610ff157816 */ /* 0x000fe40000000015 */
[----:B------:R-:W-:Y:S02]  /*9840*/  @!P0 SHF.R.U32.HI R2, RZ, 0x10, R74 ;  /* 0x00000010ff028819 */ /* 0x000fe4000001164a */
[----:B-----5:R-:W-:Y:S02]  /*9850*/  PRMT R70, RZ, 0x7610, R70 ;  /* 0x00007610ff467816 */ /* 0x020fe40000000046 */
[----:B0-----:R-:W-:-:S02]  /*9860*/  IADD3 R25, R121, 0x1f8, RZ ;  /* 0x000001f879197810 */ /* 0x001fc40007ffe0ff */
[----:B------:R-:W-:Y:S01]  /*9870*/  @!P5 PRMT R120, R0, 0x7610, R120 ;  /* 0x000076100078d816 */ /* 0x000fe20000000078 */
[----:B------:R0:W-:Y:S01]  /*9880*/  STL.S16 [R1+0x2ba], R4 ;  /* 0x0002ba0401007387 */ /* 0x0001e20000100600 */
[----:B------:R-:W-:Y:S02]  /*9890*/  @!P0 PRMT R21, R2, 0x7610, R21 ;  /* 0x0000761002158816 */ /* 0x000fe40000000015 */
[----:B------:R-:W-:Y:S01]  /*98a0*/  @!P0 PRMT R70, R68, 0x7610, R70 ;  /* 0x0000761044468816 */ /* 0x000fe20000000046 */
[----:B------:R5:W-:Y:S01]  /*98b0*/  STL.S16 [R1+0x2b6], R120 ;  /* 0x0002b67801007387 */ /* 0x000be20000100600 */
[----:B------:R-:W-:Y:S02]  /*98c0*/  ISETP.GE.U32.AND P0, PT, R25, UR6, PT ;  /* 0x0000000619007c0c */ /* 0x000fe4000bf06070 */
[----:B0-----:R-:W-:Y:S01]  /*98d0*/  SHF.R.S32.HI R4, RZ, 0x1f, R25 ;  /* 0x0000001fff047819 */ /* 0x001fe20000011419 */
[----:B-----5:R-:W5:Y:S03]  /*98e0*/  LDL.LU R120, [R1+0x35c] ;  /* 0x00035c0001787983 */ /* 0x020f660000300800 */
[----:B------:R-:W-:Y:S01]  /*98f0*/  ISETP.GE.OR.EX P0, PT, R4, UR7, P1, P0 ;  /* 0x0000000704007c0c */ /* 0x000fe20008f06700 */
[----:B------:R-:W-:Y:S01]  /*9900*/  ULDC.64 UR6, c[0x0][0x248] ;  /* 0x0000920000067ab9 */ /* 0x000fe20000000a00 */
[----:B------:R-:W-:Y:S01]  /*9910*/  @!P5 SHF.R.U32.HI R2, RZ, 0x10, R0 ;  /* 0x00000010ff02d819 */ /* 0x000fe20000011600 */
[----:B------:R0:W-:Y:S01]  /*9920*/  STL [R1+0xc0], R0 ;  /* 0x0000c00001007387 */ /* 0x0001e20000100800 */
[----:B------:R-:W-:-:S02]  /*9930*/  PRMT R3, RZ, 0x7610, R3 ;  /* 0x00007610ff037816 */ /* 0x000fc40000000003 */
[----:B------:R-:W-:Y:S02]  /*9940*/  PRMT R5, RZ, 0x7610, R5 ;  /* 0x00007610ff057816 */ /* 0x000fe40000000005 */
[----:B0-----:R-:W-:-:S04]  /*9950*/  @!P5 SHF.R.U32.HI R0, RZ, 0x10, R58 ;  /* 0x00000010ff00d819 */ /* 0x001fc8000001163a */
[----:B------:R-:W-:Y:S02]  /*9960*/  @!P5 PRMT R3, R0, 0x7610, R3 ;  /* 0x000076100003d816 */ /* 0x000fe40000000003 */
[----:B------:R-:W-:-:S03]  /*9970*/  @!P5 PRMT R5, R2, 0x7610, R5 ;  /* 0x000076100205d816 */ /* 0x000fc60000000005 */
[----:B------:R0:W-:Y:S02]  /*9980*/  STL.S16 [R1+0x2c6], R3 ;  /* 0x0002c60301007387 */ /* 0x0001e40000100600 */
[----:B0-----:R-:W0:Y:S02]  /*9990*/  @!P0 LDC.64 R2, c[0x0][0x288] ;  /* 0x0000a200ff028b82 */ /* 0x001e240000000a00 */
[----:B------:R1:W-:Y:S01]  /*99a0*/  STL.S16 [R1+0x2be], R5 ;  /* 0x0002be0501007387 */ /* 0x0003e20000100600 */
[----:B------:R-:W-:Y:S02]  /*99b0*/  PRMT R96, RZ, 0x7610, R96 ;  /* 0x00007610ff607816 */ /* 0x000fe40000000060 */
[----:B-1----:R-:W-:Y:S01]  /*99c0*/  @!P0 MOV R5, R63 ;  /* 0x0000003f00058202 */ /* 0x002fe20000000f00 */
[----:B0-----:R-:W-:Y:S01]  /*99d0*/  @!P0 IMAD R0, R4, R2, RZ ;  /* 0x0000000204008224 */ /* 0x001fe200078e02ff */
[----:B------:R-:W-:-:S03]  /*99e0*/  @!P0 MOV R4, R64 ;  /* 0x0000004000048202 */ /* 0x000fc60000000f00 */
[C---:B------:R-:W-:Y:S02]  /*99f0*/  @!P0 IMAD R0, R25.reuse, R3, R0 ;  /* 0x0000000319008224 */ /* 0x040fe400078e0200 */
[----:B------:R-:W-:Y:S02]  /*9a00*/  @!P0 IMAD.WIDE.U32 R4, R25, R2, R4 ;  /* 0x0000000219048225 */ /* 0x000fe400078e0004 */
[----:B------:R-:W0:Y:S01]  /*9a10*/  @!P0 LDC.64 R2, c[0x0][0x230] ;  /* 0x00008c00ff028b82 */ /* 0x000e220000000a00 */
[----:B------:R-:W-:Y:S02]  /*9a20*/  @!P3 PRMT R96, R83, 0x7610, R96 ;  /* 0x000076105360b816 */ /* 0x000fe40000000060 */
[----:B------:R-:W-:Y:S02]  /*9a30*/  @!P0 IADD3 R0, R5, R0, RZ ;  /* 0x0000000005008210 */ /* 0x000fe40007ffe0ff */
[----:B------:R-:W-:Y:S01]  /*9a40*/  LOP3.LUT P3, RZ, R85, 0x4, RZ, 0xc0, !PT ;  /* 0x0000000455ff7812 */ /* 0x000fe2000786c0ff */
[----:B------:R1:W-:Y:S01]  /*9a50*/  STL.S16 [R1+0x2bc], R21 ;  /* 0x0002bc1501007387 */ /* 0x0003e20000100600 */
[----:B------:R-:W-:-:S02]  /*9a60*/  @!P0 SHF.L.U64.HI R0, R4, 0x1, R0 ;  /* 0x0000000104008819 */ /* 0x000fc40000010200 */
[----:B------:R-:W-:Y:S02]  /*9a70*/  @!P0 SHF.L.U32 R25, R4, 0x1, RZ ;  /* 0x0000000104198819 */ /* 0x000fe400000006ff */
[----:B------:R-:W4:Y:S01]  /*9a80*/  @!P0 LDC.64 R4, c[0x0][0x228] ;  /* 0x00008a00ff048b82 */ /* 0x000f220000000a00 */
[----:B------:R-:W-:Y:S01]  /*9a90*/  MOV R24, RZ ;  /* 0x000000ff00187202 */ /* 0x000fe20000000f00 */
[----:B-1----:R-:W-:-:S05]  /*9aa0*/  HFMA2.MMA R21, -RZ, RZ, 0, 0 ;  /* 0x00000000ff157435 */ /* 0x002fca00000001ff */
[----:B------:R-:W3:Y:S05]  /*9ab0*/  @!P3 LDG.E R24, desc[UR10][R32.64] ;  /* 0x0000000a2018b981 */ /* 0x000eea000c1e1900 */
[----:B------:R1:W3:Y:S01]  /*9ac0*/  @!P3 LDG.E R21, desc[UR10][R30.64] ;  /* 0x0000000a1e15b981 */ /* 0x0002e2000c1e1900 */
[C---:B------:R-:W-:Y:S02]  /*9ad0*/  LOP3.LUT P3, RZ, R84.reuse, 0x2000, RZ, 0xc0, !PT ;  /* 0x0000200054ff7812 */ /* 0x040fe4000786c0ff */
[----:B------:R-:W-:-:S04]  /*9ae0*/  LOP3.LUT R84, R84, 0xffff7fff, RZ, 0xc0, !PT ;  /* 0xffff7fff54547812 */ /* 0x000fc800078ec0ff */
[----:B------:R-:W-:Y:S02]  /*9af0*/  @P1 LOP3.LUT R84, R84, 0x8000, RZ, 0xfc, !PT ;  /* 0x0000800054541812 */ /* 0x000fe400078efcff */
[C---:B0-----:R-:W-:Y:S02]  /*9b00*/  @!P0 IADD3 R2, P1, R25.reuse, R2, RZ ;  /* 0x0000000219028210 */ /* 0x041fe40007f3e0ff */
[----:B------:R-:W-:Y:S02]  /*9b10*/  LOP3.LUT R84, R84, 0xfffdffff, RZ, 0xc0, !PT ;  /* 0xfffdffff54547812 */ /* 0x000fe400078ec0ff */
[----:B------:R-:W-:Y:S02]  /*9b20*/  @!P0 IADD3.X R3, R0, R3, RZ, P1, !PT ;  /* 0x0000000300038210 */ /* 0x000fe40000ffe4ff */
[----:B----4-:R-:W-:Y:S02]  /*9b30*/  @!P0 IADD3 R4, P1, R25, R4, RZ ;  /* 0x0000000419048210 */ /* 0x010fe40007f3e0ff */
[----:B------:R-:W-:-:S02]  /*9b40*/  @P0 LOP3.LUT R84, R84, 0x20000, RZ, 0xfc, !PT ;  /* 0x0002000054540812 */ /* 0x000fc400078efcff */
[----:B------:R-:W-:Y:S02]  /*9b50*/  PRMT R92, RZ, 0x7610, R92 ;  /* 0x00007610ff5c7816 */ /* 0x000fe4000000005c */
[----:B------:R-:W-:Y:S02]  /*9b60*/  @!P0 IADD3.X R5, R0, R5, RZ, P1, !PT ;  /* 0x0000000500058210 */ /* 0x000fe40000ffe4ff */
[----:B------:R-:W-:Y:S02]  /*9b70*/  LOP3.LUT P0, RZ, R84, 0x1000, RZ, 0xc0, !PT ;  /* 0x0000100054ff7812 */ /* 0x000fe4000780c0ff */
[----:B------:R-:W-:Y:S02]  /*9b80*/  @!P6 PRMT R92, R71, 0x7610, R92 ;  /* 0x00007610475ce816 */ /* 0x000fe4000000005c */
[----:B------:R-:W-:Y:S02]  /*9b90*/  LOP3.LUT P6, RZ, R85, 0x2, RZ, 0xc0, !PT ;  /* 0x0000000255ff7812 */ /* 0x000fe400078cc0ff */
[----:B------:R-:W-:Y:S01]  /*9ba0*/  PRMT R26, RZ, 0x7610, R26 ;  /* 0x00007610ff1a7816 */ /* 0x000fe2000000001a */
[----:B------:R-:W-:Y:S01]  /*9bb0*/  HFMA2.MMA R0, -RZ, RZ, 0, 0 ;  /* 0x00000000ff007435 */ /* 0x000fe200000001ff */
[----:B------:R-:W-:-:S02]  /*9bc0*/  PRMT R124, RZ, 0x7610, R124 ;  /* 0x00007610ff7c7816 */ /* 0x000fc4000000007c */
[----:B------:R-:W-:Y:S02]  /*9bd0*/  @!P3 SHF.R.U32.HI R25, RZ, 0x10, R59 ;  /* 0x00000010ff19b819 */ /* 0x000fe4000001163b */
[----:B------:R-:W-:Y:S02]  /*9be0*/  @!P3 PRMT R26, R60, 0x7610, R26 ;  /* 0x000076103c1ab816 */ /* 0x000fe4000000001a */
[----:B------:R-:W-:Y:S02]  /*9bf0*/  @!P3 PRMT R124, R25, 0x7610, R124 ;  /* 0x00007610197cb816 */ /* 0x000fe4000000007c */
[----:B------:R-:W-:Y:S01]  /*9c00*/  PRMT R82, RZ, 0x7610, R82 ;  /* 0x00007610ff527816 */ /* 0x000fe20000000052 */
[----:B------:R-:W4:Y:S01]  /*9c10*/  @!P6 LDG.E R0, desc[UR10][R34.64] ;  /* 0x0000000a2200e981 */ /* 0x000f22000c1e1900 */
[----:B------:R-:W-:Y:S02]  /*9c20*/  PRMT R122, RZ, 0x7610, R122 ;  /* 0x00007610ff7a7816 */ /* 0x000fe4000000007a */
[----:B------:R-:W-:Y:S01]  /*9c30*/  @!P3 SHF.R.U32.HI R25, RZ, 0x10, R60 ;  /* 0x00000010ff19b819 */ /* 0x000fe2000001163c */
[----:B------:R0:W-:Y:S01]  /*9c40*/  STL.S16 [R1+0x22a], R26 ;  /* 0x00022a1a01007387 */ /* 0x0001e20000100600 */
[----:B------:R-:W-:-:S02]  /*9c50*/  PRMT R119, RZ, 0x7610, R119 ;  /* 0x00007610ff777816 */ /* 0x000fc40000000077 */
[----:B------:R-:W-:Y:S02]  /*9c60*/  @!P5 PRMT R82, R58, 0x7610, R82 ;  /* 0x000076103a52d816 */ /* 0x000fe40000000052 */
[----:B------:R-:W-:Y:S02]  /*9c70*/  @!P3 PRMT R122, R25, 0x7610, R122 ;  /* 0x00007610197ab816 */ /* 0x000fe4000000007a */
[----:B------:R-:W-:Y:S02]  /*9c80*/  LOP3.LUT P5, RZ, R84, 0x800, RZ, 0xc0, !PT ;  /* 0x0000080054ff7812 */ /* 0x000fe400078ac0ff */
[----:B0-----:R-:W-:Y:S02]  /*9c90*/  @!P0 SHF.R.U32.HI R26, RZ, 0x10, R61 ;  /* 0x00000010ff1a8819 */ /* 0x001fe4000001163d */
[----:B------:R-:W-:Y:S02]  /*9ca0*/  MOV R25, RZ ;  /* 0x000000ff00197202 */ /* 0x000fe40000000f00 */
[----:B------:R-:W-:-:S02]  /*9cb0*/  @!P0 PRMT R119, R26, 0x7610, R119 ;  /* 0x000076101a778816 */ /* 0x000fc40000000077 */
[----:B------:R-:W-:Y:S02]  /*9cc0*/  PRMT R27, RZ, 0x7610, R27 ;  /* 0x00007610ff1b7816 */ /* 0x000fe4000000001b */
[----:B------:R-:W-:Y:S01]  /*9cd0*/  @!P0 SHF.R.U32.HI R26, RZ, 0x10, R54 ;  /* 0x00000010ff1a8819 */ /* 0x000fe20000011636 */
[----:B------:R-:W4:Y:S03]  /*9ce0*/  @!P6 LDG.E R25, desc[UR10][R36.64] ;  /* 0x0000000a2419e981 */ /* 0x000f26000c1e1900 */
[----:B------:R-:W-:Y:S01]  /*9cf0*/  @!P0 PRMT R27, R26, 0x7610, R27 ;  /* 0x000076101a1b8816 */ /* 0x000fe2000000001b */
[----:B------:R0:W-:Y:S04]  /*9d00*/  STL [R1+0xa8], R102 ;  /* 0x0000a86601007387 */ /* 0x0001e80000100800 */
[----:B------:R1:W-:Y:S01]  /*9d10*/  STL.S16 [R1+0x2e4], R27 ;  /* 0x0002e41b01007387 */ /* 0x0003e20000100600 */
[----:B------:R-:W-:-:S02]  /*9d20*/  LOP3.LUT P1, RZ, R85, 0x1, RZ, 0xc0, !PT ;  /* 0x0000000155ff7812 */ /* 0x000fc4000782c0ff */
[----:B0-----:R-:W-:Y:S02]  /*9d30*/  PRMT R102, RZ, 0x7610, R102 ;  /* 0x00007610ff667816 */ /* 0x001fe40000000066 */
[----:B-1----:R-:W-:Y:S02]  /*9d40*/  @!P5 SHF.R.U32.HI R27, RZ, 0x10, R55 ;  /* 0x00000010ff1bd819 */ /* 0x002fe40000011637 */
[----:B------:R-:W-:Y:S02]  /*9d50*/  PRMT R30, RZ, 0x7610, R30 ;  /* 0x00007610ff1e7816 */ /* 0x000fe4000000001e */
[----:B------:R-:W-:Y:S02]  /*9d60*/  @!P5 PRMT R102, R27, 0x7610, R102 ;  /* 0x000076101b66d816 */ /* 0x000fe40000000066 */
[----:B------:R-:W-:-:S04]  /*9d70*/  @!P5 SHF.R.U32.HI R27, RZ, 0x10, R40 ;  /* 0x00000010ff1bd819 */ /* 0x000fc80000011628 */
[----:B------:R-:W-:Y:S02]  /*9d80*/  @!P5 PRMT R30, R27, 0x7610, R30 ;  /* 0x000076101b1ed816 */ /* 0x000fe4000000001e */
[----:B------:R-:W-:-:S06]  /*9d90*/  MOV R27, RZ ;  /* 0x000000ff001b7202 */ /* 0x000fcc0000000f00 */
[----:B------:R-:W4:Y:S01]  /*9da0*/  @!P1 LDG.E R27, desc[UR10][R66.64] ;  /* 0x0000000a421b9981 */ /* 0x000f22000c1e1900 */
[----:B------:R-:W-:-:S10]  /*9db0*/  HFMA2.MMA R26, -RZ, RZ, 0, 0 ;  /* 0x00000000ff1a7435 */ /* 0x000fd400000001ff */
[----:B------:R0:W4:Y:S01]  /*9dc0*/  @!P1 LDG.E R26, desc[UR10][R50.64] ;  /* 0x0000000a321a9981 */ /* 0x000122000c1e1900 */
[----:B------:R-:W-:-:S03]  /*9dd0*/  PRMT R70, R70, 0x5410, RZ ;  /* 0x0000541046467816 */ /* 0x000fc600000000ff */
[----:B------:R1:W-:Y:S01]  /*9de0*/  STL [R1+0xbc], R68 ;  /* 0x0000bc4401007387 */ /* 0x0003e20000100800 */
[----:B------:R-:W-:-:S03]  /*9df0*/  PRMT R32, RZ, 0x7610, R32 ;  /* 0x00007610ff207816 */ /* 0x000fc60000000020 */
[----:B------:R2:W-:Y:S01]  /*9e00*/  STL.S16 [R1+0x2ea], R30 ;  /* 0x0002ea1e01007387 */ /* 0x0005e20000100600 */
[----:B------:R-:W-:Y:S02]  /*9e10*/  @!P0 PRMT R70, R70, 0x5410, R61 ;  /* 0x0000541046468816 */ /* 0x000fe4000000003d */
[----:B-1----:R-:W-:Y:S02]  /*9e20*/  PRMT R68, R68, 0x5410, RZ ;  /* 0x0000541044447816 */ /* 0x002fe400000000ff */
[----:B--2---:R-:W-:Y:S02]  /*9e30*/  @!P2 SHF.R.U32.HI R30, RZ, 0x10, R22 ;  /* 0x00000010ff1ea819 */ /* 0x004fe40000011616 */
[----:B------:R-:W-:Y:S02]  /*9e40*/  @!P0 PRMT R68, R68, 0x5410, R54 ;  /* 0x0000541044448816 */ /* 0x000fe40000000036 */
[----:B------:R-:W-:Y:S02]  /*9e50*/  LOP3.LUT P0, RZ, R84, 0x8, RZ, 0xc0, !PT ;  /* 0x0000000854ff7812 */ /* 0x000fe4000780c0ff */
[----:B------:R-:W-:-:S02]  /*9e60*/  @!P2 PRMT R32, R30, 0x7610, R32 ;  /* 0x000076101e20a816 */ /* 0x000fc40000000020 */
[----:B------:R-:W-:Y:S02]  /*9e70*/  PRMT R31, RZ, 0x7610, R31 ;  /* 0x00007610ff1f7816 */ /* 0x000fe4000000001f */
[----:B------:R-:W-:Y:S01]  /*9e80*/  @!P2 SHF.R.U32.HI R30, RZ, 0x10, R41 ;  /* 0x00000010ff1ea819 */ /* 0x000fe20000011629 */
[----:B------:R1:W-:Y:S01]  /*9e90*/  STL [R1+0x1c4], R60 ;  /* 0x0001c43c01007387 */ /* 0x0003e20000100800 */
[----:B------:R-:W-:Y:S02]  /*9ea0*/  PRMT R72, R72, 0x5410, RZ ;  /* 0x0000541048487816 */ /* 0x000fe400000000ff */
[----:B------:R-:W-:Y:S01]  /*9eb0*/  @!P2 PRMT R31, R30, 0x7610, R31 ;  /* 0x000076101e1fa816 */ /* 0x000fe2000000001f */
[----:B------:R-:W-:Y:S01]  /*9ec0*/  STL [R1+0xc4], R59 ;  /* 0x0000c43b01007387 */ /* 0x000fe20000100800 */
[----:B------:R-:W-:Y:S02]  /*9ed0*/  @!P5 PRMT R72, R72, 0x5410, R40 ;  /* 0x000054104848d816 */ /* 0x000fe40000000028 */
[----:B-1----:R-:W-:Y:S01]  /*9ee0*/  PRMT R60, R60, 0x5410, RZ ;  /* 0x000054103c3c7816 */ /* 0x002fe200000000ff */
[----:B------:R1:W-:Y:S01]  /*9ef0*/  STL [R1+0x1c0], R58 ;  /* 0x0001c03a01007387 */ /* 0x0003e20000100800 */
[----:B------:R-:W-:-:S02]  /*9f00*/  PRMT R68, RZ, 0x7610, R68 ;  /* 0x00007610ff447816 */ /* 0x000fc40000000044 */
[----:B------:R-:W-:Y:S01]  /*9f10*/  @!P5 PRMT R60, R60, 0x5410, R55 ;  /* 0x000054103c3cd816 */ /* 0x000fe20000000037 */
[----:B------:R2:W-:Y:S01]  /*9f20*/  STL.S16 [R1+0x2ec], R31 ;  /* 0x0002ec1f01007387 */ /* 0x0005e20000100600 */
[----:B------:R-:W-:Y:S02]  /*9f30*/  LOP3.LUT P5, RZ, R85, 0x2000000, RZ, 0xc0, !PT ;  /* 0x0200000055ff7812 */ /* 0x000fe400078ac0ff */
[----:B------:R-:W-:Y:S02]  /*9f40*/  @!P2 PRMT R68, R41, 0x7610, R68 ;  /* 0x000076102944a816 */ /* 0x000fe40000000044 */
[----:B-1----:R-:W-:Y:S02]  /*9f50*/  PRMT R58, RZ, 0x7610, R58 ;  /* 0x00007610ff3a7816 */ /* 0x002fe4000000003a */
[----:B--2---:R-:W-:-:S04]  /*9f60*/  @!P0 SHF.R.U32.HI R31, RZ, 0x10, R42 ;  /* 0x00000010ff1f8819 */ /* 0x004fc8000001162a */
[----:B------:R-:W-:Y:S02]  /*9f70*/  @!P0 PRMT R58, R31, 0x7610, R58 ;  /* 0x000076101f3a8816 */ /* 0x000fe4000000003a */
[----:B------:R-:W-:Y:S01]  /*9f80*/  @!P0 SHF.R.U32.HI R31, RZ, 0x10, R43 ;  /* 0x00000010ff1f8819 */ /* 0x000fe2000001162b */
[----:B------:R1:W-:Y:S01]  /*9f90*/  STL [R1+0xa4], R101 ;  /* 0x0000a46501007387 */ /* 0x0003e20000100800 */
[----:B------:R-:W-:Y:S02]  /*9fa0*/  PRMT R58, R58, 0x5410, RZ ;  /* 0x000054103a3a7816 */ /* 0x000fe400000000ff */
[----:B------:R-:W-:Y:S01]  /*9fb0*/  PRMT R60, RZ, 0x7610, R60 ;  /* 0x00007610ff3c7816 */ /* 0x000fe2000000003c */
[----:B------:R2:W-:Y:S01]  /*9fc0*/  STL.S16 [R1+0x2e6], R32 ;  /* 0x0002e62001007387 */ /* 0x0005e20000100600 */
[----:B------:R-:W-:Y:S02]  /*9fd0*/  @!P0 PRMT R58, R58, 0x5410, R42 ;  /* 0x000054103a3a8816 */ /* 0x000fe4000000002a */
[----:B------:R-:W-:-:S02]  /*9fe0*/  @!P0 PRMT R60, R43, 0x7610, R60 ;  /* 0x000076102b3c8816 */ /* 0x000fc4000000003c */
[----:B-1----:R-:W-:Y:S02]  /*9ff0*/  PRMT R101, RZ, 0x7610, R101 ;  /* 0x00007610ff657816 */ /* 0x002fe40000000065 */
[----:B--2---:R-:W-:Y:S02]  /*a000*/  @!P5 SHF.R.U32.HI R32, RZ, 0x10, R23 ;  /* 0x00000010ff20d819 */ /* 0x004fe40000011617 */
[----:B-----5:R-:W-:-:S04]  /*a010*/  PRMT R120, RZ, 0x7610, R120 ;  /* 0x00007610ff787816 */ /* 0x020fc80000000078 */
[C---:B------:R-:W-:Y:S02]  /*a020*/  @!P3 PRMT R120, R59.reuse, 0x7610, R120 ;  /* 0x000076103b78b816 */ /* 0x040fe40000000078 */
[----:B------:R-:W-:-:S04]  /*a030*/  PRMT R59, R59, 0x5410, RZ ;  /* 0x000054103b3b7816 */ /* 0x000fc800000000ff */
[----:B------:R-:W-:Y:S02]  /*a040*/  @!P2 PRMT R59, R59, 0x5410, R22 ;  /* 0x000054103b3ba816 */ /* 0x000fe40000000016 */
[----:B------:R-:W-:Y:S02]  /*a050*/  LOP3.LUT P2, RZ, R84, 0x200000, RZ, 0xc0, !PT ;  /* 0x0020000054ff7812 */ /* 0x000fe4000784c0ff */
[----:B------:R-:W-:-:S04]  /*a060*/  PRMT R59, RZ, 0x7610, R59 ;  /* 0x00007610ff3b7816 */ /* 0x000fc8000000003b */
[----:B------:R-:W-:Y:S02]  /*a070*/  @!P0 PRMT R59, R31, 0x7610, R59 ;  /* 0x000076101f3b8816 */ /* 0x000fe4000000003b */
[----:B------:R-:W-:Y:S02]  /*a080*/  MOV R31, RZ ;  /* 0x000000ff001f7202 */ /* 0x000fe40000000f00 */
[----:B------:R-:W-:Y:S02]  /*a090*/  LOP3.LUT P0, RZ, R85, 0x20, RZ, 0xc0, !PT ;  /* 0x0000002055ff7812 */ /* 0x000fe4000780c0ff */
[----:B------:R-:W-:Y:S02]  /*a0a0*/  @!P5 PRMT R101, R32, 0x7610, R101 ;  /* 0x000076102065d816 */ /* 0x000fe40000000065 */
[----:B------:R1:W2:Y:S01]  /*a0b0*/  @!P2 LDG.E R31, desc[UR10][R52.64] ;  /* 0x0000000a341fa981 */ /* 0x0002a2000c1e1900 */
[----:B------:R-:W-:Y:S02]  /*a0c0*/  PRMT R33, RZ, 0x7610, R33 ;  /* 0x00007610ff217816 */ /* 0x000fe40000000021 */
[----:B------:R-:W-:-:S02]  /*a0d0*/  @!P5 SHF.R.U32.HI R32, RZ, 0x10, R6 ;  /* 0x00000010ff20d819 */ /* 0x000fc40000011606 */
[----:B0-----:R-:W-:Y:S02]  /*a0e0*/  PRMT R50, R50, 0x5410, RZ ;  /* 0x0000541032327816 */ /* 0x001fe400000000ff */
[----:B-1----:R-:W-:Y:S02]  /*a0f0*/  PRMT R52, R52, 0x5410, RZ ;  /* 0x0000541034347816 */ /* 0x002fe400000000ff */
[----:B------:R-:W-:Y:S02]  /*a100*/  @!P5 PRMT R33, R32, 0x7610, R33 ;  /* 0x000076102021d816 */ /* 0x000fe40000000021 */
[----:B------:R-:W-:Y:S02]  /*a110*/  @!P5 PRMT R52, R52, 0x5410, R23 ;  /* 0x000054103434d816 */ /* 0x000fe40000000017 */
[----:B------:R-:W-:Y:S02]  /*a120*/  @!P5 PRMT R50, R50, 0x5410, R6 ;  /* 0x000054103232d816 */ /* 0x000fe40000000006 */
[----:B------:R-:W-:-:S02]  /*a130*/  LOP3.LUT P5, RZ, R85, 0x10, RZ, 0xc0, !PT ;  /* 0x0000001055ff7812 */ /* 0x000fc400078ac0ff */
[----:B------:R-:W-:Y:S02]  /*a140*/  PRMT R34, RZ, 0x7610, R34 ;  /* 0x00007610ff227816 */ /* 0x000fe40000000022 */
[----:B------:R-:W-:Y:S02]  /*a150*/  LOP3.LUT P3, RZ, R84, 0x400000, RZ, 0xc0, !PT ;  /* 0x0040000054ff7812 */ /* 0x000fe4000786c0ff */
[----:B------:R-:W-:Y:S01]  /*a160*/  @!P0 PRMT R34, R10, 0x7610, R34 ;  /* 0x000076100a228816 */ /* 0x000fe20000000022 */
[----:B------:R0:W-:Y:S01]  /*a170*/  STL [R1+0xd0], R22 ;  /* 0x0000d01601007387 */ /* 0x0001e20000100800 */
[----:B------:R-:W-:-:S03]  /*a180*/  PRMT R66, RZ, 0x7610, R66 ;  /* 0x00007610ff427816 */ /* 0x000fc60000000042 */
[----:B------:R1:W-:Y:S01]  /*a190*/  STL.S16 [R1+0x2f2], R34 ;  /* 0x0002f22201007387 */ /* 0x0003e20000100600 */
[----:B0-----:R-:W-:Y:S02]  /*a1a0*/  MOV R22, RZ ;  /* 0x000000ff00167202 */ /* 0x001fe40000000f00 */
[----:B-1----:R-:W-:Y:S01]  /*a1b0*/  @!P5 SHF.R.U32.HI R34, RZ, 0x10, R11 ;  /* 0x00000010ff22d819 */ /* 0x002fe2000001160b */
[----:B------:R0:W-:Y:S01]  /*a1c0*/  STL [R1+0xc8], R61 ;  /* 0x0000c83d01007387 */ /* 0x0001e20000100800 */
[----:B------:R-:W-:Y:S02]  /*a1d0*/  PRMT R35, RZ, 0x7610, R35 ;  /* 0x00007610ff237816 */ /* 0x000fe40000000023 */
[----:B------:R-:W-:Y:S01]  /*a1e0*/  @!P5 PRMT R66, R34, 0x7610, R66 ;  /* 0x000076102242d816 */ /* 0x000fe20000000042 */
[----:B------:R1:W5:Y:S01]  /*a1f0*/  @!P3 LDG.E R22, desc[UR10][R56.64] ;  /* 0x0000000a3816b981 */ /* 0x000362000c1e1900 */
[----:B------:R-:W-:Y:S02]  /*a200*/  @!P5 SHF.R.U32.HI R34, RZ, 0x10, R14 ;  /* 0x00000010ff22d819 */ /* 0x000fe4000001160e */
[----:B0-----:R-:W-:-:S02]  /*a210*/  PRMT R61, RZ, 0x7610, R61 ;  /* 0x00007610ff3d7816 */ /* 0x001fc4000000003d */
[----:B-1----:R-:W-:Y:S02]  /*a220*/  PRMT R57, RZ, 0x7610, R57 ;  /* 0x00007610ff397816 */ /* 0x002fe40000000039 */
[----:B------:R-:W-:Y:S02]  /*a230*/  @!P5 PRMT R61, R34, 0x7610, R61 ;  /* 0x00007610223dd816 */ /* 0x000fe4000000003d */
[----:B------:R-:W-:Y:S02]  /*a240*/  @!P5 PRMT R57, R11, 0x7610, R57 ;  /* 0x000076100b39d816 */ /* 0x000fe40000000039 */
[----:B------:R-:W-:Y:S02]  /*a250*/  @!P5 PRMT R35, R14, 0x7610, R35 ;  /* 0x000076100e23d816 */ /* 0x000fe40000000023 */
[----:B------:R-:W-:Y:S01]  /*a260*/  LOP3.LUT P5, RZ, R84, 0x80000, RZ, 0xc0, !PT ;  /* 0x0008000054ff7812 */ /* 0x000fe200078ac0ff */
[----:B------:R0:W-:Y:S04]  /*a270*/  STL [R1+0x1b4], R83 ;  /* 0x0001b45301007387 */ /* 0x0001e80000100800 */
[----:B------:R1:W-:Y:S01]  /*a280*/  STL.S16 [R1+0x2f6], R33 ;  /* 0x0002f62101007387 */ /* 0x0003e20000100600 */
[----:B------:R-:W-:-:S02]  /*a290*/  PRMT R56, RZ, 0x7610, R56 ;  /* 0x00007610ff387816 */ /* 0x000fc40000000038 */
[----:B0-----:R-:W-:Y:S02]  /*a2a0*/  PRMT R83, RZ, 0x7610, R83 ;  /* 0x00007610ff537816 */ /* 0x001fe40000000053 */
[----:B-1----:R-:W-:Y:S01]  /*a2b0*/  @!P4 SHF.R.U32.HI R33, RZ, 0x10, R7 ;  /* 0x00000010ff21c819 */ /* 0x002fe20000011607 */
[----:B------:R0:W-:Y:S03]  /*a2c0*/  STL [R1+0x1bc], R74 ;  /* 0x0001bc4a01007387 */ /* 0x0001e60000100800 */
[----:B------:R-:W-:Y:S01]  /*a2d0*/  @!P4 PRMT R83, R33, 0x7610, R83 ;  /* 0x000076102153c816 */ /* 0x000fe20000000053 */
[----:B------:R1:W-:Y:S01]  /*a2e0*/  STL.S16 [R1+0x2ee], R35 ;  /* 0x0002ee2301007387 */ /* 0x0003e20000100600 */
[----:B------:R-:W-:Y:S02]  /*a2f0*/  @!P4 SHF.R.U32.HI R33, RZ, 0x10, R8 ;  /* 0x00000010ff21c819 */ /* 0x000fe40000011608 */
[----:B0-----:R-:W-:-:S02]  /*a300*/  PRMT R74, RZ, 0x7610, R74 ;  /* 0x00007610ff4a7816 */ /* 0x001fc4000000004a */
[----:B-1----:R-:W-:Y:S01]  /*a310*/  @!P5 SHF.R.U32.HI R35, RZ, 0x10, R15 ;  /* 0x00000010ff23d819 */ /* 0x002fe2000001160f */
[----:B------:R0:W-:Y:S01]  /*a320*/  STL [R1+0x1b0], R73 ;  /* 0x0001b04901007387 */ /* 0x0001e20000100800 */
[----:B------:R-:W-:Y:S02]  /*a330*/  @!P4 PRMT R74, R33, 0x7610, R74 ;  /* 0x00007610214ac816 */ /* 0x000fe4000000004a */
[----:B------:R-:W-:Y:S01]  /*a340*/  @!P5 PRMT R56, R35, 0x7610, R56 ;  /* 0x000076102338d816 */ /* 0x000fe20000000038 */
[----:B------:R1:W-:Y:S01]  /*a350*/  STL [R1+0x1c8], R54 ;  /* 0x0001c83601007387 */ /* 0x0003e20000100800 */
[----:B------:R-:W-:Y:S02]  /*a360*/  @!P0 SHF.R.U32.HI R33, RZ, 0x10, R9 ;  /* 0x00000010ff218819 */ /* 0x000fe40000011609 */
[----:B---3--:R-:W-:Y:S01]  /*a370*/  @!P5 SHF.R.U32.HI R35, RZ, 0x10, R20 ;  /* 0x00000010ff23d819 */ /* 0x008fe20000011614 */
[----:B------:R3:W-:Y:S01]  /*a380*/  STL [R1+0xcc], R55 ;  /* 0x0000cc3701007387 */ /* 0x0007e20000100800 */
[----:B------:R-:W-:-:S02]  /*a390*/  PRMT R53, RZ, 0x7610, R53 ;  /* 0x00007610ff357816 */ /* 0x000fc40000000035 */
[----:B0-----:R-:W-:Y:S02]  /*a3a0*/  PRMT R73, RZ, 0x7610, R73 ;  /* 0x00007610ff497816 */ /* 0x001fe40000000049 */
[----:B-1----:R-:W-:Y:S02]  /*a3b0*/  PRMT R54, RZ, 0x7610, R54 ;  /* 0x00007610ff367816 */ /* 0x002fe40000000036 */
[----:B---3--:R-:W-:Y:S01]  /*a3c0*/  PRMT R55, RZ, 0x7610, R55 ;  /* 0x00007610ff377816 */ /* 0x008fe20000000037 */
[----:B------:R0:W-:Y:S01]  /*a3d0*/  STL [R1+0x1b8], R71 ;  /* 0x0001b84701007387 */ /* 0x0001e20000100800 */
[----:B------:R-:W-:Y:S02]  /*a3e0*/  @!P0 PRMT R73, R33, 0x7610, R73 ;  /* 0x0000761021498816 */ /* 0x000fe40000000049 */
[----:B------:R-:W-:Y:S02]  /*a3f0*/  @!P5 PRMT R55, R35, 0x7610, R55 ;  /* 0x000076102337d816 */ /* 0x000fe40000000037 */
[----:B------:R-:W-:-:S02]  /*a400*/  @!P5 PRMT R54, R15, 0x7610, R54 ;  /* 0x000076100f36d816 */ /* 0x000fc40000000036 */
[----:B------:R-:W-:Y:S02]  /*a410*/  @!P5 PRMT R53, R20, 0x7610, R53 ;  /* 0x000076101435d816 */ /* 0x000fe40000000035 */
[----:B------:R-:W-:Y:S02]  /*a420*/  @!P0 SHF.R.U32.HI R33, RZ, 0x10, R10 ;  /* 0x00000010ff218819 */ /* 0x000fe4000001160a */
[----:B0-----:R-:W-:Y:S02]  /*a430*/  PRMT R71, RZ, 0x7610, R71 ;  /* 0x00007610ff477816 */ /* 0x001fe40000000047 */
[----:B------:R-:W-:Y:S02]  /*a440*/  PRMT R67, RZ, 0x7610, R67 ;  /* 0x00007610ff437816 */ /* 0x000fe40000000043 */
[----:B------:R-:W-:Y:S01]  /*a450*/  LOP3.LUT P5, RZ, R84, 0x40000, RZ, 0xc0, !PT ;  /* 0x0004000054ff7812 */ /* 0x000fe200078ac0ff */
[----:B------:R-:W-:Y:S01]  /*a460*/  HFMA2.MMA R35, -RZ, RZ, 0, 0 ;  /* 0x00000000ff237435 */ /* 0x000fe200000001ff */
[----:B------:R-:W-:-:S02]  /*a470*/  @!P0 PRMT R71, R33, 0x7610, R71 ;  /* 0x0000761021478816 */ /* 0x000fc40000000047 */
[----:B------:R-:W-:Y:S02]  /*a480*/  @!P0 PRMT R67, R9, 0x7610, R67 ;  /* 0x0000761009438816 */ /* 0x000fe40000000043 */
[----:B------:R-:W-:Y:S02]  /*a490*/  LOP3.LUT P0, RZ, R85, 0x4, RZ, 0xc0, !PT ;  /* 0x0000000455ff7812 */ /* 0x000fe4000780c0ff */
[----:B------:R-:W-:Y:S02]  /*a4a0*/  PRMT R50, RZ, 0x7610, R50 ;  /* 0x00007610ff327816 */ /* 0x000fe40000000032 */
[----:B------:R-:W-:Y:S01]  /*a4b0*/  PRMT R52, RZ, 0x7610, R52 ;  /* 0x00007610ff347816 */ /* 0x000fe20000000034 */
[----:B------:R-:W-:Y:S01]  /*a4c0*/  HFMA2.MMA R30, -RZ, RZ, 0, 0 ;  /* 0x00000000ff1e7435 */ /* 0x000fe200000001ff */
[----:B------:R-:W-:Y:S01]  /*a4d0*/  @!P4 PRMT R50, R7, 0x7610, R50 ;  /* 0x000076100732c816 */ /* 0x000fe20000000032 */
[----:B------:R0:W3:Y:S01]  /*a4e0*/  @!P5 LDG.E R35, desc[UR10][R12.64] ;  /* 0x0000000a0c23d981 */ /* 0x0000e2000c1e1900 */
[----:B------:R-:W-:-:S02]  /*a4f0*/  @!P4 PRMT R52, R8, 0x7610, R52 ;  /* 0x000076100834c816 */ /* 0x000fc40000000034 */
        /* <DEDUP_REMOVED lines=9> */
[----:B----4-:R-:W-:Y:S02]  /*a590*/  @!P6 SHF.R.U32.HI R13, RZ, 0x10, R0 ;  /* 0x00000010ff0de819 */ /* 0x010fe40000011600 */
        /* <DEDUP_REMOVED lines=13> */
[----:B------:R0:W4:Y:S01]  /*a670*/  @!P3 LDG.E R32, desc[UR10][R48.64] ;  /* 0x0000000a3020b981 */ /* 0x000122000c1e1900 */
[----:B------:R-:W-:-:S03]  /*a680*/  @!P0 SHF.R.U32.HI R12, RZ, 0x10, R24 ;  /* 0x00000010ff0c8819 */ /* 0x000fc60000011618 */
[----:B------:R1:W4:Y:S01]  /*a690*/  @!P6 LDG.E R13, desc[UR10][R16.64] ;  /* 0x0000000a100de981 */ /* 0x000322000c1e1900 */
[----:B0-----:R-:W-:Y:S02]  /*a6a0*/  PRMT R49, RZ, 0x7610, R49 ;  /* 0x00007610ff317816 */ /* 0x001fe40000000031 */
[----:B------:R-:W-:Y:S02]  /*a6b0*/  PRMT R48, RZ, 0x7610, R48 ;  /* 0x00007610ff307816 */ /* 0x000fe40000000030 */
[----:B-1----:R-:W-:Y:S02]  /*a6c0*/  PRMT R16, RZ, 0x7610, R16 ;  /* 0x00007610ff107816 */ /* 0x002fe40000000010 */
[----:B------:R-:W-:Y:S02]  /*a6d0*/  @!P0 PRMT R49, R12, 0x7610, R49 ;  /* 0x000076100c318816 */ /* 0x000fe40000000031 */
[----:B------:R-:W-:Y:S02]  /*a6e0*/  @!P0 PRMT R48, R21, 0x7610, R48 ;  /* 0x0000761015308816 */ /* 0x000fe40000000030 */
[----:B------:R-:W-:-:S02]  /*a6f0*/  LOP3.LUT P0, RZ, R84, 0x20000, RZ, 0xc0, !PT ;  /* 0x0002000054ff7812 */ /* 0x000fc4000780c0ff */
[----:B------:R-:W-:Y:S01]  /*a700*/  @!P1 PRMT R16, R27, 0x7610, R16 ;  /* 0x000076101b109816 */ /* 0x000fe20000000010 */
        /* <DEDUP_REMOVED lines=11> */
[----:B0-----:R-:W-:Y:S02]  /*a7c0*/  PRMT R43, RZ, 0x7610, R43 ;  /* 0x00007610ff2b7816 */ /* 0x001fe4000000002b */
[----:B-1----:R-:W-:Y:S01]  /*a7d0*/  @!P1 SHF.R.U32.HI R6, RZ, 0x10, R26 ;  /* 0x00000010ff069819 */ /* 0x002fe2000001161a */
[----:B------:R0:W-:Y:S03]  /*a7e0*/  STL [R1+0xd4], R42 ;  /* 0x0000d42a01007387 */ /* 0x0001e60000100800 */
[----:B------:R-:W-:-:S02]  /*a7f0*/  @!P1 PRMT R43, R6, 0x7610, R43 ;  /* 0x00007610062b9816 */ /* 0x000fc4000000002b */
[----:B------:R-:W-:Y:S02]  /*a800*/  @!P1 SHF.R.U32.HI R6, RZ, 0x10, R27 ;  /* 0x00000010ff069819 */ /* 0x000fe4000001161b */
[----:B------:R-:W-:Y:S02]  /*a810*/  MOV R12, RZ ;  /* 0x000000ff000c7202 */ /* 0x000fe40000000f00 */
[----:B0-----:R-:W-:Y:S01]  /*a820*/  PRMT R42, RZ, 0x7610, R42 ;  /* 0x00007610ff2a7816 */ /* 0x001fe2000000002a */
[----:B------:R0:W-:Y:S03]  /*a830*/  STL [R1+0xdc], R7 ;  /* 0x0000dc0701007387 */ /* 0x0001e60000100800 */
[----:B------:R-:W-:Y:S01]  /*a840*/  @!P1 PRMT R42, R6, 0x7610, R42 ;  /* 0x00007610062a9816 */ /* 0x000fe2000000002a */
[----:B------:R1:W4:Y:S01]  /*a850*/  @!P5 LDG.E R12, desc[UR10][R28.64] ;  /* 0x0000000a1c0cd981 */ /* 0x000322000c1e1900 */
[----:B0-----:R-:W-:-:S06]  /*a860*/  CS2R R6, SRZ ;  /* 0x0000000000067805 */ /* 0x001fcc000001ff00 */
[----:B------:R0:W4:Y:S04]  /*a870*/  @!P6 LDG.E R7, desc[UR10][R18.64] ;  /* 0x0000000a1207e981 */ /* 0x000128000c1e1900 */
[----:B------:R5:W4:Y:S01]  /*a880*/  @!P0 LDG.E R6, desc[UR10][R4.64] ;  /* 0x0000000a04068981 */ /* 0x000b22000c1e1900 */
[----:B------:R-:W-:Y:S02]  /*a890*/  PRMT R37, RZ, 0x7610, R37 ;  /* 0x00007610ff257816 */ /* 0x000fe40000000025 */
[----:B------:R-:W-:Y:S01]  /*a8a0*/  PRMT R36, RZ, 0x7610, R36 ;  /* 0x00007610ff247816 */ /* 0x000fe20000000024 */
[----:B------:R2:W-:Y:S04]  /*a8b0*/  STL [R1+0xb0], R39 ;  /* 0x0000b02701007387 */ /* 0x0005e80000100800 */
[----:B------:R1:W-:Y:S04]  /*a8c0*/  STL [R1+0x1cc], R40 ;  /* 0x0001cc2801007387 */ /* 0x0003e80000100800 */
[----:B------:R-:W-:Y:S01]  /*a8d0*/  STL [R1+0xf0], R0 ;  /* 0x0000f00001007387 */ /* 0x000fe20000100800 */
[----:B--2---:R-:W-:-:S02]  /*a8e0*/  PRMT R39, RZ, 0x7610, R39 ;  /* 0x00007610ff277816 */ /* 0x004fc40000000027 */
[----:B-1----:R-:W-:Y:S02]  /*a8f0*/  PRMT R40, RZ, 0x7610, R40 ;  /* 0x00007610ff287816 */ /* 0x002fe40000000028 */
[----:B------:R-:W-:Y:S02]  /*a900*/  @!P2 PRMT R37, R31, 0x7610, R37 ;  /* 0x000076101f25a816 */ /* 0x000fe40000000025 */
[----:B------:R-:W-:Y:S01]  /*a910*/  PRMT R28, RZ, 0x7610, R28 ;  /* 0x00007610ff1c7816 */ /* 0x000fe2000000001c */
[----:B------:R1:W-:Y:S04]  /*a920*/  STL [R1+0xd8], R23 ;  /* 0x0000d81701007387 */ /* 0x0003e80000100800 */
[----:B------:R2:W-:Y:S01]  /*a930*/  STL [R1+0x1e8], R20 ;  /* 0x0001e81401007387 */ /* 0x0005e20000100800 */
[----:B-1----:R-:W-:-:S03]  /*a940*/  PRMT R23, RZ, 0x7610, R23 ;  /* 0x00007610ff177816 */ /* 0x002fc60000000017 */
[----:B------:R1:W-:Y:S01]  /*a950*/  STL [R1+0x1d0], R41 ;  /* 0x0001d02901007387 */ /* 0x0003e20000100800 */
[----:B--2---:R-:W-:Y:S02]  /*a960*/  PRMT R20, RZ, 0x7610, R20 ;  /* 0x00007610ff147816 */ /* 0x004fe40000000014 */
[----:B0-----:R-:W-:Y:S01]  /*a970*/  PRMT R18, RZ, 0x7610, R18 ;  /* 0x00007610ff127816 */ /* 0x001fe20000000012 */
[----:B------:R0:W-:Y:S01]  /*a980*/  STL [R1+0xf4], R26 ;  /* 0x0000f41a01007387 */ /* 0x0001e20000100800 */
[----:B-1----:R-:W-:-:S03]  /*a990*/  PRMT R41, RZ, 0x7610, R41 ;  /* 0x00007610ff297816 */ /* 0x002fc60000000029 */
[----:B------:R1:W-:Y:S01]  /*a9a0*/  STL [R1+0xe0], R9 ;  /* 0x0000e00901007387 */ /* 0x0003e20000100800 */
[----:B------:R-:W-:Y:S02]  /*a9b0*/  PRMT R17, RZ, 0x7610, R17 ;  /* 0x00007610ff117816 */ /* 0x000fe40000000011 */
[----:B------:R-:W-:Y:S02]  /*a9c0*/  @!P1 PRMT R41, R26, 0x7610, R41 ;  /* 0x000076101a299816 */ /* 0x000fe40000000029 */
[----:B0-----:R-:W-:Y:S01]  /*a9d0*/  PRMT R26, RZ, 0x7610, R26 ;  /* 0x00007610ff1a7816 */ /* 0x001fe2000000001a */
[----:B------:R0:W-:Y:S01]  /*a9e0*/  STL [R1+0xe8], R15 ;  /* 0x0000e80f01007387 */ /* 0x0001e20000100800 */
[----:B------:R-:W-:Y:S02]  /*a9f0*/  PRMT R29, RZ, 0x7610, R29 ;  /* 0x00007610ff1d7816 */ /* 0x000fe4000000001d */
[----:B-1----:R-:W-:Y:S01]  /*aa00*/  PRMT R9, RZ, 0x7610, R9 ;  /* 0x00007610ff097816 */ /* 0x002fe20000000009 */
[----:B------:R1:W-:Y:S01]  /*aa10*/  STL [R1+0xec], R21 ;  /* 0x0000ec1501007387 */ /* 0x0003e20000100800 */
[----:B-----5:R-:W-:-:S02]  /*aa20*/  @!P3 PRMT R26, R22, 0x7610, R26 ;  /* 0x00007610161ab816 */ /* 0x020fc4000000001a */
[----:B------:R-:W-:Y:S01]  /*aa30*/  PRMT R19, RZ, 0x7610, R19 ;  /* 0x00007610ff137816 */ /* 0x000fe20000000013 */
[----:B------:R2:W-:Y:S01]  /*aa40*/  STL [R1+0x1ec], R24 ;  /* 0x0001ec1801007387 */ /* 0x0005e20000100800 */
[----:B0-----:R-:W-:-:S03]  /*aa50*/  PRMT R15, RZ, 0x7610, R15 ;  /* 0x00007610ff0f7816 */ /* 0x001fc6000000000f */
[----:B------:R0:W-:Y:S01]  /*aa60*/  STL [R1+0x1f0], R25 ;  /* 0x0001f01901007387 */ /* 0x0001e20000100800 */
[----:B-1----:R-:W-:-:S03]  /*aa70*/  PRMT R21, RZ, 0x7610, R21 ;  /* 0x00007610ff157816 */ /* 0x002fc60000000015 */
[----:B------:R1:W-:Y:S01]  /*aa80*/  STL [R1+0x1fc], R22 ;  /* 0x0001fc1601007387 */ /* 0x0003e20000100800 */
[----:B--2---:R-:W-:-:S03]  /*aa90*/  PRMT R24, RZ, 0x7610, R24 ;  /* 0x00007610ff187816 */ /* 0x004fc60000000018 */
[----:B------:R2:W-:Y:S01]  /*aaa0*/  STL [R1+0x1e4], R14 ;  /* 0x0001e40e01007387 */ /* 0x0005e20000100800 */
[----:B0-----:R-:W-:-:S03]  /*aab0*/  PRMT R25, RZ, 0x7610, R25 ;  /* 0x00007610ff197816 */ /* 0x001fc60000000019 */
[----:B------:R0:W-:Y:S01]  /*aac0*/  STL [R1+0x1dc], R8 ;  /* 0x0001dc0801007387 */ /* 0x0001e20000100800 */
[----:B-1----:R-:W-:Y:S02]  /*aad0*/  @!P3 SHF.R.U32.HI R22, RZ, 0x10, R22 ;  /* 0x00000010ff16b819 */ /* 0x002fe40000011616 */
[----:B------:R-:W-:Y:S02]  /*aae0*/  PRMT R5, RZ, 0x7610, R5 ;  /* 0x00007610ff057816 */ /* 0x000fe40000000005 */
[----:B--2---:R-:W-:Y:S02]  /*aaf0*/  PRMT R14, RZ, 0x7610, R14 ;  /* 0x00007610ff0e7816 */ /* 0x004fe4000000000e */
[----:B------:R-:W-:Y:S02]  /*ab00*/  PRMT R4, RZ, 0x7610, R4 ;  /* 0x00007610ff047816 */ /* 0x000fe40000000004 */
[----:B0-----:R-:W-:Y:S02]  /*ab10*/  PRMT R8, RZ, 0x7610, R8 ;  /* 0x00007610ff087816 */ /* 0x001fe40000000008 */
[----:B---3--:R-:W-:-:S02]  /*ab20*/  @!P2 SHF.R.U32.HI R0, RZ, 0x10, R30 ;  /* 0x00000010ff00a819 */ /* 0x008fc4000001161e */
[----:B------:R-:W-:Y:S02]  /*ab30*/  @!P2 PRMT R39, R30, 0x7610, R39 ;  /* 0x000076101e27a816 */ /* 0x000fe40000000027 */
[----:B------:R-:W-:Y:S01]  /*ab40*/  @!P2 PRMT R40, R0, 0x7610, R40 ;  /* 0x000076100028a816 */ /* 0x000fe20000000028 */
[----:B------:R0:W-:Y:S01]  /*ab50*/  STL [R1+0x1e0], R10 ;  /* 0x0001e00a01007387 */ /* 0x0001e20000100800 */
[----:B------:R-:W-:Y:S02]  /*ab60*/  @!P3 PRMT R25, R22, 0x7610, R25 ;  /* 0x000076101619b816 */ /* 0x000fe40000000019 */
[----:B------:R-:W-:Y:S01]  /*ab70*/  @!P4 PRMT R24, R33, 0x7610, R24 ;  /* 0x000076102118c816 */ /* 0x000fe20000000018 */
[----:B------:R-:W-:Y:S01]  /*ab80*/  STL [R1+0xe4], R11 ;  /* 0x0000e40b01007387 */ /* 0x000fe20000100800 */
[----:B------:R-:W-:Y:S02]  /*ab90*/  @!P5 PRMT R19, R35, 0x7610, R19 ;  /* 0x000076102313d816 */ /* 0x000fe40000000013 */
[----:B0-----:R-:W-:-:S02]  /*aba0*/  PRMT R10, RZ, 0x7610, R10 ;  /* 0x00007610ff0a7816 */ /* 0x001fc4000000000a */
[----:B----4-:R-:W-:-:S04]  /*abb0*/  @!P3 SHF.R.U32.HI R0, RZ, 0x10, R32 ;  /* 0x00000010ff00b819 */ /* 0x010fc80000011620 */
[----:B------:R-:W-:Y:S02]  /*abc0*/  @!P3 PRMT R28, R0, 0x7610, R28 ;  /* 0x00007610001cb816 */ /* 0x000fe4000000001c */
[----:B------:R-:W-:Y:S02]  /*abd0*/  @!P4 SHF.R.U32.HI R0, RZ, 0x10, R33 ;  /* 0x00000010ff00c819 */ /* 0x000fe40000011621 */
[----:B------:R-:W-:-:S13]  /*abe0*/  R2UR UR16, R2 ;  /* 0x00000000021072ca */ /* 0x000fda00000e0000 */
        /* <DEDUP_REMOVED lines=14> */
[----:B------:R1:W-:Y:S03]  /*acd0*/  STL [R1+0x204], R12 ;  /* 0x0002040c01007387 */ /* 0x0003e60000100800 */
        /* <DEDUP_REMOVED lines=17> */
[----:B------:R-:W-:Y:S01]  /*adf0*/  PRMT R11, RZ, 0x7610, R11 ;  /* 0x00007610ff0b7816 */ /* 0x000fe2000000000b */
[----:B------:R0:W-:Y:S04]  /*ae00*/  STL.S16 [R1+0x22e], R124 ;  /* 0x00022e7c01007387 */ /* 0x0001e80000100600 */
        /* <DEDUP_REMOVED lines=66> */
[----:B0-----:R-:W-:-:S02]  /*b230*/  HFMA2.MMA R124, -RZ, RZ, 0, 0 ;  /* 0x00000000ff7c7435 */ /* 0x001fc400000001ff */
[----:B-1----:R-:W-:Y:S01]  /*b240*/  HFMA2.MMA R122, -RZ, RZ, 0, 0 ;  /* 0x00000000ff7a7435 */ /* 0x002fe200000001ff */
[----:B--2---:R-:W-:Y:S02]  /*b250*/  MOV R119, RZ ;  /* 0x000000ff00777202 */ /* 0x004fe40000000f00 */
[----:B------:R-:W-:-:S04]  /*b260*/  MOV R120, RZ ;  /* 0x000000ff00787202 */ /* 0x000fc80000000f00 */
[----:B---3--:R-:W-:Y:S05]  /*b270*/  @P1 BRA `(.L_x_1889) ;  /* 0x0000000000481947 */ /* 0x008fea0003800000 */
        /* <DEDUP_REMOVED lines=13> */
[----:B------:R-:W5:Y:S01]  /*b350*/  LDG.E.U16 R2, desc[UR10][R2.64+0x2] ;  /* 0x0000020a02027981 */ /* 0x000f62000c1e1500 */
[----:B--2---:R-:W-:Y:S02]  /*b360*/  @P2 SHF.L.U32 R119, R4, 0x10, RZ ;  /* 0x0000001004772819 */ /* 0x004fe400000006ff */
[----:B---3--:R-:W-:Y:S02]  /*b370*/  @P2 SHF.L.U32 R122, R5, 0x10, RZ ;  /* 0x00000010057a2819 */ /* 0x008fe400000006ff */
[----:B----4-:R-:W-:Y:S02]  /*b380*/  SHF.L.U32 R124, R124, 0x10, RZ ;  /* 0x000000107c7c7819 */ /* 0x010fe400000006ff */
[----:B-----5:R-:W-:-:S07]  /*b390*/  SHF.L.U32 R120, R2, 0x10, RZ ;  /* 0x0000001002787819 */ /* 0x020fce00000006ff */
.L_x_1889:
[----:B------:R-:W-:Y:S05]  /*b3a0*/  BSYNC B0 ;  /* 0x0000000000007941 */ /* 0x000fea0003800000 */
.L_x_1888:
        /* <DEDUP_REMOVED lines=14> */
[----:B------:R-:W-:Y:S02]  /*b490*/  PRMT R2, R13, 0x7610, R2 ;  /* 0x000076100d027816 */ /* 0x000fe40000000002 */
        /* <DEDUP_REMOVED lines=35> */
.L_x_1890:
        /* <DEDUP_REMOVED lines=14> */
[----:B------:R-:W-:Y:S01]  /*b7b0*/  FMUL.FTZ R7, R4, R120 ;  /* 0x0000007804077220 */ /* 0x000fe20000410000 */
        /* <DEDUP_REMOVED lines=31> */
.L_x_1891:
        /* <DEDUP_REMOVED lines=56> */
.L_x_1892:
        /* <DEDUP_REMOVED lines=50> */
.L_x_1893:
        /* <DEDUP_REMOVED lines=49> */
.L_x_1894:
        /* <DEDUP_REMOVED lines=49> */
.L_x_1895:
        /* <DEDUP_REMOVED lines=49> */
.L_x_1896:
        /* <DEDUP_REMOVED lines=49> */
.L_x_1897:
        /* <DEDUP_REMOVED lines=49> */
.L_x_1898:
        /* <DEDUP_REMOVED lines=49> */
.L_x_1899:
        /* <DEDUP_REMOVED lines=49> */
.L_x_1900:
        /* <DEDUP_REMOVED lines=49> */
.L_x_1901:
        /* <DEDUP_REMOVED lines=49> */
.L_x_1902:
        /* <DEDUP_REMOVED lines=49> */
.L_x_1903:
        /* <DEDUP_REMOVED lines=49> */
.L_x_1904:
[----:B------:R-:W2:Y:S04]  /*e200*/  LDL.LU.S16 R10, [R1+0x23a] ;  /* 0x00023a00010a7983 */ /* 0x000ea80000300600 */
[----:B------:R-:W3:Y:S01]  /*e210*/  LDL.LU.S16 R37, [R1+0x23e] ;  /* 0x00023e0001257983 */ /* 0x000ee20000300600 */
[----:B--2---:R-:W-:-:S03]  /*e220*/  PRMT R36, R10, 0x7610, R36 ;  /* 0x000076100a247816 */ /* 0x004fc60000000024 */
[----:B------:R-:W2:Y:S01]  /*e230*/  LDL.S16 R10, [R1+0x23c] ;  /* 0x00023c00010a7983 */ /* 0x000ea20000100600 */
[----:B------:R-:W-:-:S03]  /*e240*/  PRMT R39, R36, 0x7610, R39 ;  /* 0x0000761024277816 */ /* 0x000fc60000000027 */
[----:B------:R-:W4:Y:S01]  /*e250*/  LDL.S16 R36, [R1+0x240] ;  /* 0x0002400001247983 */ /* 0x000f220000100600 */
[----:B------:R-:W-:Y:S01]  /*e260*/  FFMA.FTZ R2, R2, R33, R4 ;  /* 0x0000002102027223 */ /* 0x000fe20000010004 */
[----:B------:R-:W-:Y:S01]  /*e270*/  FADD.FTZ R34, R8, R34 ;  /* 0x0000002208227221 */ /* 0x000fe20000010000 */
[----:B------:R-:W-:Y:S01]  /*e280*/  FMUL.FTZ R8, R7, R120 ;  /* 0x0000007807087220 */ /* 0x000fe20000410000 */
[----:B---3--:R-:W-:Y:S01]  /*e290*/  HADD2.F32 R83, -RZ, R37.H0_H0 ;  /* 0x20000025ff537230 */ /* 0x008fe20000004100 */
[----:B--2---:R-:W-:Y:S01]  /*e2a0*/  PRMT R35, R10, 0x7610, R35 ;  /* 0x000076100a237816 */ /* 0x004fe20000000023 */
[----:B------:R-:W-:-:S04]  /*e2b0*/  FMUL.FTZ R10, R11, R124 ;  /* 0x0000007c0b0a7220 */ /* 0x000fc80000410000 */
[----:B------:R-:W-:Y:S01]  /*e2c0*/  FFMA.FTZ R4, R13, R10, R5 ;  /* 0x0000000a0d047223 */ /* 0x000fe20000010005 */
[----:B------:R-:W-:Y:S01]  /*e2d0*/  FADD.FTZ R6, R6, R10 ;  /* 0x0000000a06067221 */ /* 0x000fe20000010000 */
[----:B------:R-:W-:Y:S02]  /*e2e0*/  HADD2.F32 R5, -RZ, R39.H0_H0 ;  /* 0x20000027ff057230 */ /* 0x000fe40000004100 */
[----:B------:R-:W-:Y:S02]  /*e2f0*/  HADD2.F32 R10, -RZ, R35.H0_H0 ;  /* 0x20000023ff0a7230 */ /* 0x000fe40000004100 */
[----:B------:R-:W-:Y:S01]  /*e300*/  FFMA.FTZ R4, R9, R8, R4 ;  /* 0x0000000809047223 */ /* 0x000fe20000010004 */
[----:B------:R-:W-:Y:S01]  /*e310*/  FADD.FTZ R6, R8, R6 ;  /* 0x0000000608067221 */ /* 0x000fe20000010000 */
[----:B------:R-:W-:Y:S01]  /*e320*/  FADD.FTZ R8, R5, -UR16 ;  /* 0x8000001005087e21 */ /* 0x000fe20008010000 */
[----:B------:R-:W-:Y:S01]  /*e330*/  FADD.FTZ R35, R10, -UR16 ;  /* 0x800000100a237e21 */ /* 0x000fe20008010000 */
[----:B----4-:R-:W-:-:S02]  /*e340*/  HADD2.F32 R5, -RZ, R36.H0_H0 ;  /* 0x20000024ff057230 */ /* 0x010fc40000004100 */
        /* <DEDUP_REMOVED lines=21> */
.L_x_1905:
        /* <DEDUP_REMOVED lines=39> */
.L_x_1906:
[----:B------:R-:W2:Y:S04]  /*e710*/  LDL.S16 R41, [R1+0x220] ;  /* 0x0002200001297983 */ /* 0x000ea80000100600 */
[----:B------:R-:W3:Y:S04]  /*e720*/  LDL.LU.S16 R40, [R1+0x222] ;  /* 0x0002220001287983 */ /* 0x000ee80000300600 */
[----:B------:R-:W4:Y:S01]  /*e730*/  LDL.LU.S16 R39, [R1+0x242] ;  /* 0x0002420001277983 */ /* 0x000f220000300600 */
[----:B------:R-:W-:Y:S01]  /*e740*/  FMUL.FTZ R37, R3, R124 ;  /* 0x0000007c03257220 */ /* 0x000fe20000410000 */
[----:B------:R-:W-:Y:S01]  /*e750*/  FADD.FTZ R31, R34, R31 ;  /* 0x0000001f221f7221 */ /* 0x000fe20000010000 */
[----:B------:R-:W-:Y:S01]  /*e760*/  FFMA.FTZ R30, R30, R29, R2 ;  /* 0x0000001d1e1e7223 */ /* 0x000fe20000010002 */
[----:B------:R-:W-:-:S02]  /*e770*/  HADD2.F32 R76, -RZ, R123.H1_H1 ;  /* 0x3000007bff4c7230 */ /* 0x000fc40000004100 */
        /* <DEDUP_REMOVED lines=31> */
.L_x_1907:
[----:B------:R-:W2:Y:S04]  /*e970*/  LDL.S16 R39, [R1+0x218] ;  /* 0x0002180001277983 */ /* 0x000ea80000100600 */
[----:B------:R-:W3:Y:S01]  /*e980*/  LDL.LU.S16 R37, [R1+0x21a] ;  /* 0x00021a0001257983 */ /* 0x000ee20000300600 */
[----:B------:R-:W-:Y:S01]  /*e990*/  FMUL.FTZ R36, R76, R124 ;  /* 0x0000007c4c247220 */ /* 0x000fe20000410000 */
[----:B------:R-:W-:Y:S01]  /*e9a0*/  FFMA.FTZ R28, R28, R27, R32 ;  /* 0x0000001b1c1c7223 */ /* 0x000fe20000010020 */
[----:B------:R-:W-:Y:S02]  /*e9b0*/  FADD.FTZ R29, R33, R29 ;  /* 0x0000001d211d7221 */ /* 0x000fe40000010000 */
[----:B------:R-:W-:Y:S01]  /*e9c0*/  FFMA.FTZ R32, R2, R36, R34 ;  /* 0x0000002402207223 */ /* 0x000fe20000010022 */
[----:B------:R-:W-:-:S02]  /*e9d0*/  HADD2.F32 R34, -RZ, R125.H0_H0 ;  /* 0x2000007dff227230 */ /* 0x000fc40000004100 */
[----:B------:R-:W-:Y:S01]  /*e9e0*/  FADD.FTZ R33, R35, R36 ;  /* 0x0000002423217221 */ /* 0x000fe20000010000 */
[----:B------:R-:W-:Y:S02]  /*e9f0*/  HADD2.F32 R125, -RZ, R125.H1_H1 ;  /* 0x3000007dff7d7230 */ /* 0x000fe40000004100 */
[----:B------:R-:W-:Y:S01]  /*ea00*/  FMUL.FTZ R35, R73, R120 ;  /* 0x0000007849237220 */ /* 0x000fe20000410000 */
[----:B------:R-:W-:Y:S02]  /*ea10*/  FADD.FTZ R34, R34, -UR16 ;  /* 0x8000001022227e21 */ /* 0x000fe40008010000 */
[----:B------:R-:W-:Y:S01]  /*ea20*/  FADD.FTZ R71, R125, -UR16 ;  /* 0x800000107d477e21 */ /* 0x000fe20008010000 */
[----:B------:R-:W-:Y:S01]  /*ea30*/  FFMA.FTZ R32, R77, R35, R32 ;  /* 0x000000234d207223 */ /* 0x000fe20000010020 */
[----:B------:R-:W-:Y:S01]  /*ea40*/  FADD.FTZ R33, R35, R33 ;  /* 0x0000002123217221 */ /* 0x000fe20000010000 */
[----:B------:R-:W-:Y:S01]  /*ea50*/  FMUL.FTZ R74, R34, UR12 ;  /* 0x0000000c224a7c20 */ /* 0x000fe20008410000 */
[----:B------:R-:W-:Y:S01]  /*ea60*/  FMUL.FTZ R71, R71, UR12 ;  /* 0x0000000c47477c20 */ /* 0x000fe20008410000 */
[----:B--2---:R-:W-:-:S02]  /*ea70*/  HADD2.F32 R67, -RZ, R39.H0_H0 ;  /* 0x20000027ff437230 */ /* 0x004fc40000004100 */
[----:B---3--:R-:W-:Y:S01]  /*ea80*/  HADD2.F32 R61, -RZ, R37.H0_H0 ;  /* 0x20000025ff3d7230 */ /* 0x008fe20000004100 */
        /* <DEDUP_REMOVED lines=19> */
.L_x_1908:
[----:B------:R-:W2:Y:S04]  /*ebc0*/  LDL.S16 R39, [R1+0x210] ;  /* 0x0002100001277983 */ /* 0x000ea80000100600 */
[----:B------:R-:W3:Y:S04]  /*ebd0*/  LDL.S16 R37, [R1+0x214] ;  /* 0x0002140001257983 */ /* 0x000ee80000100600 */
[----:B------:R-:W4:Y:S04]  /*ebe0*/  LDL.LU.S16 R36, [R1+0x216] ;  /* 0x0002160001247983 */ /* 0x000f280000300600 */
        /* <DEDUP_REMOVED lines=36> */
.L_x_1909:
[----:B------:R-:W2:Y:S04]  /*ee30*/  LDL.LU.S16 R35, [R1+0x212] ;  /* 0x0002120001237983 */ /* 0x000ea80000300600 */
[----:B------:R-:W3:Y:S04]  /*ee40*/  LDL.LU.S16 R34, [R1+0x21e] ;  /* 0x00021e0001227983 */ /* 0x000ee80000300600 */
[----:B------:R-:W4:Y:S01]  /*ee50*/  LDL.S16 R33, [R1+0x244] ;  /* 0x0002440001217983 */ /* 0x000f220000100600 */
        /* <DEDUP_REMOVED lines=35> */
.L_x_1910:
[----:B------:R-:W-:Y:S01]  /*f090*/  FMUL.FTZ R30, R51, R124 ;  /* 0x0000007c331e7220 */ /* 0x000fe20000410000 */
[----:B------:R-:W-:Y:S01]  /*f0a0*/  FFMA.FTZ R22, R22, R21, R26 ;  /* 0x0000001516167223 */ /* 0x000fe2000001001a */
[----:B------:R-:W-:Y:S01]  /*f0b0*/  FADD.FTZ R23, R27, R23 ;  /* 0x000000171b177221 */ /* 0x000fe20000010000 */
[----:B------:R-:W-:Y:S02]  /*f0c0*/  HADD2.F32 R46, -RZ, R118.H1_H1 ;  /* 0x30000076ff2e7230 */ /* 0x000fe40000004100 */
        /* <DEDUP_REMOVED lines=31> */
.L_x_1911:
[----:B------:R-:W2:Y:S01]  /*f2c0*/  LDL.LU.S16 R29, [R1+0x246] ;  /* 0x00024600011d7983 */ /* 0x000ea20000300600 */
[----:B------:R-:W-:Y:S01]  /*f2d0*/  FMUL.FTZ R28, R46, R124 ;  /* 0x0000007c2e1c7220 */ /* 0x000fe20000410000 */
[----:B------:R-:W-:Y:S01]  /*f2e0*/  FFMA.FTZ R20, R20, R19, R24 ;  /* 0x0000001314147223 */ /* 0x000fe20000010018 */
[----:B------:R-:W-:Y:S01]  /*f2f0*/  FADD.FTZ R21, R25, R21 ;  /* 0x0000001519157221 */ /* 0x000fe20000010000 */
[----:B------:R-:W-:Y:S02]  /*f300*/  HADD2.F32 R42, -RZ, R117.H1_H1 ;  /* 0x30000075ff2a7230 */ /* 0x000fe40000004100 */
[----:B------:R-:W-:Y:S01]  /*f310*/  FFMA.FTZ R24, R49, R28, R26 ;  /* 0x0000001c31187223 */ /* 0x000fe2000001001a */
[--C-:B------:R-:W-:Y:S02]  /*f320*/  HADD2.F32 R26, -RZ, R116.reuse.H0_H0 ;  /* 0x20000074ff1a7230 */ /* 0x100fe40000004100 */
[----:B------:R-:W-:Y:S01]  /*f330*/  FADD.FTZ R25, R27, R28 ;  /* 0x0000001c1b197221 */ /* 0x000fe20000010000 */
[----:B------:R-:W-:-:S02]  /*f340*/  HADD2.F32 R116, -RZ, R116.H1_H1 ;  /* 0x30000074ff747230 */ /* 0x000fc40000004100 */
[----:B------:R-:W-:Y:S01]  /*f350*/  FMUL.FTZ R27, R44, R120 ;  /* 0x000000782c1b7220 */ /* 0x000fe20000410000 */
[----:B------:R-:W-:Y:S02]  /*f360*/  FADD.FTZ R26, R26, -UR16 ;  /* 0x800000101a1a7e21 */ /* 0x000fe40008010000 */
[----:B------:R-:W-:Y:S01]  /*f370*/  FADD.FTZ R43, R116, -UR16 ;  /* 0x80000010742b7e21 */ /* 0x000fe20008010000 */
[----:B------:R-:W-:Y:S01]  /*f380*/  FFMA.FTZ R24, R47, R27, R24 ;  /* 0x0000001b2f187223 */ /* 0x000fe20000010018 */
[----:B------:R-:W-:Y:S01]  /*f390*/  FADD.FTZ R25, R27, R25 ;  /* 0x000000191b197221 */ /* 0x000fe20000010000 */
[----:B------:R-:W-:Y:S01]  /*f3a0*/  FMUL.FTZ R45, R26, UR12 ;  /* 0x0000000c1a2d7c20 */ /* 0x000fe20008410000 */
[----:B------:R-:W-:Y:S01]  /*f3b0*/  FMUL.FTZ R43, R43, UR12 ;  /* 0x0000000c2b2b7c20 */ /* 0x000fe20008410000 */
[----:B--2---:R-:W-:Y:S01]  /*f3c0*/  HADD2.F32 R40, -RZ, R29.H0_H0 ;  /* 0x2000001dff287230 */ /* 0x004fe20000004100 */
        /* <DEDUP_REMOVED lines=19> */
.L_x_1912:
        /* <DEDUP_REMOVED lines=35> */
.L_x_1913:
        /* <DEDUP_REMOVED lines=35> */
.L_x_1914:
[----:B------:R-:W-:Y:S01]  /*f960*/  FMUL.FTZ R22, R33, R124 ;  /* 0x0000007c21167220 */ /* 0x000fe20000410000 */
[----:B------:R-:W-:Y:S01]  /*f970*/  FADD.FTZ R15, R19, R15 ;  /* 0x0000000f130f7221 */ /* 0x000fe20000010000 */
[----:B------:R-:W-:Y:S01]  /*f980*/  FFMA.FTZ R14, R14, R12, R18 ;  /* 0x0000000c0e0e7223 */ /* 0x000fe20000010012 */
[--C-:B------:R-:W-:Y:S02]  /*f990*/  HADD2.F32 R29, -RZ, R107.reuse.H1_H1 ;  /* 0x3000006bff1d7230 */ /* 0x100fe40000004100 */
[----:B------:R-:W-:Y:S01]  /*f9a0*/  FFMA.FTZ R18, R36, R22, R20 ;  /* 0x0000001624127223 */ /* 0x000fe20000010014 */
[----:B------:R-:W-:Y:S01]  /*f9b0*/  FADD.FTZ R19, R21, R22 ;  /* 0x0000001615137221 */ /* 0x000fe20000010000 */
[----:B------:R-:W-:Y:S02]  /*f9c0*/  HADD2.F32 R20, -RZ, R106.H0_H0 ;  /* 0x2000006aff147230 */ /* 0x000fe40000004100 */
[----:B------:R-:W-:Y:S01]  /*f9d0*/  FMUL.FTZ R21, R31, R120 ;  /* 0x000000781f157220 */ /* 0x000fe20000410000 */
[----:B------:R-:W-:-:S02]  /*f9e0*/  HADD2.F32 R22, -RZ, R107.H0_H0 ;  /* 0x2000006bff167230 */ /* 0x000fc40000004100 */
        /* <DEDUP_REMOVED lines=26> */
.L_x_1915:
[----:B------:R-:W-:Y:S02]  /*fb90*/  HADD2.F32 R106, -RZ, R106.H1_H1 ;  /* 0x3000006aff6a7230 */ /* 0x000fe40000004100 */
[----:B------:R-:W-:Y:S01]  /*fba0*/  FMUL.FTZ R20, R29, R124 ;  /* 0x0000007c1d147220 */ /* 0x000fe20000410000 */
[----:B------:R-:W-:Y:S02]  /*fbb0*/  HADD2.F32 R110, -RZ, R110.H1_H1 ;  /* 0x3000006eff6e7230 */ /* 0x000fe40000004100 */
        /* <DEDUP_REMOVED lines=32> */
.L_x_1916:
        /* <DEDUP_REMOVED lines=35> */
.L_x_1917:
[----:B------:R-:W2:Y:S04]  /*fff0*/  LDL.LU.S16 R21, [R1+0x24e] ;  /* 0x00024e0001157983 */ /* 0x000ea80000300600 */
[----:B------:R-:W3:Y:S01]  /*10000*/  LDL.LU.S16 R20, [R1+0x28e] ;  /* 0x00028e0001147983 */ /* 0x000ee20000300600 */
[----:B------:R-:W-:Y:S01]  /*10010*/  FMUL.FTZ R15, R18, R124 ;  /* 0x0000007c120f7220 */ /* 0x000fe20000410000 */
[----:B------:R-:W-:Y:S01]  /*10020*/  FADD.FTZ R7, R12, R7 ;  /* 0x000000070c077221 */ /* 0x000fe20000010000 */
[----:B------:R-:W-:Y:S02]  /*10030*/  HADD2.F32 R69, -RZ, R69.H0_H0 ;  /* 0x20000045ff457230 */ /* 0x000fe40000004100 */
[----:B------:R-:W-:Y:S01]  /*10040*/  FFMA.FTZ R75, R10, R83, R75 ;  /* 0x000000530a4b7223 */ /* 0x000fe2000001004b */
[----:B------:R-:W-:Y:S01]  /*10050*/  FADD.FTZ R12, R14, R15 ;  /* 0x0000000f0e0c7221 */ /* 0x000fe20000010000 */
[----:B------:R-:W-:-:S02]  /*10060*/  HADD2.F32 R14, -RZ, R113.H1_H1 ;  /* 0x30000071ff0e7230 */ /* 0x000fc40000004100 */
[----:B------:R-:W-:Y:S01]  /*10070*/  FFMA.FTZ R10, R26, R15, R13 ;  /* 0x0000000f1a0a7223 */ /* 0x000fe2000001000d */
[----:B------:R-:W-:Y:S01]  /*10080*/  FMUL.FTZ R13, R16, R120 ;  /* 0x00000078100d7220 */ /* 0x000fe20000410000 */
[----:B------:R-:W-:Y:S01]  /*10090*/  FADD.FTZ R17, R69, -UR16 ;  /* 0x8000001045117e21 */ /* 0x000fe20008010000 */
[----:B------:R-:W-:Y:S02]  /*100a0*/  FADD.FTZ R19, R14, -UR16 ;  /* 0x800000100e137e21 */ /* 0x000fe40008010000 */
[----:B------:R-:W-:Y:S01]  /*100b0*/  FFMA.FTZ R10, R23, R13, R10 ;  /* 0x0000000d170a7223 */ /* 0x000fe2000001000a */
[----:B------:R-:W-:Y:S01]  /*100c0*/  FADD.FTZ R12, R13, R12 ;  /* 0x0000000c0d0c7221 */ /* 0x000fe20000010000 */
[----:B------:R-:W-:Y:S01]  /*100d0*/  FMUL.FTZ R17, R17, UR12 ;  /* 0x0000000c11117c20 */ /* 0x000fe20008410000 */
[----:B------:R-:W-:Y:S01]  /*100e0*/  FMUL.FTZ R19, R19, UR12 ;  /* 0x0000000c13137c20 */ /* 0x000fe20008410000 */
[----:B--2---:R-:W-:Y:S02]  /*100f0*/  HADD2.F32 R21, -RZ, R21.H0_H0 ;  /* 0x20000015ff157230 */ /* 0x004fe40000004100 */
        /* <DEDUP_REMOVED lines=20> */
.L_x_1918:
        /* <DEDUP_REMOVED lines=8> */
[----:B------:R-:W-:-:S02]  /*102c0*/  HADD2.F32 R113, -RZ, R113.H0_H0 ;  /* 0x20000071ff717230 */ /* 0x000fc40000004100 */
        /* <DEDUP_REMOVED lines=28> */
.L_x_1919:
        /* <DEDUP_REMOVED lines=35> */
.L_x_1920:
        /* <DEDUP_REMOVED lines=38> */
.L_x_1921:
[----:B------:R-:W-:Y:S01]  /*10920*/  FADD.FTZ R69, R69, R0 ;  /* 0x0000000045457221 */ /* 0x000fe20000010000 */
[----:B------:R-:W-:Y:S01]  /*10930*/  FMUL.FTZ R83, R5, R124 ;  /* 0x0000007c05537220 */ /* 0x000fe20000410000 */
[----:B------:R-:W-:Y:S02]  /*10940*/  HADD2.F32 R0, -RZ, R91.H1_H1 ;  /* 0x3000005bff007230 */ /* 0x000fe40000004100 */
[----:B------:R-:W-:Y:S01]  /*10950*/  FFMA.FTZ R75, R2, R76, R75 ;  /* 0x0000004c024b7223 */ /* 0x000fe2000001004b */
[----:B------:R-:W-:Y:S02]  /*10960*/  HADD2.F32 R84, -RZ, R92.H1_H1 ;  /* 0x3000005cff547230 */ /* 0x000fe40000004100 */
        /* <DEDUP_REMOVED lines=30> */
.L_x_1922:
[----:B------:R-:W-:Y:S02]  /*10b50*/  HADD2.F32 R87, -RZ, R87.H0_H0 ;  /* 0x20000057ff577230 */ /* 0x000fe40000004100 */
[----:B------:R-:W-:Y:S01]  /*10b60*/  FMUL.FTZ R84, R2, R124 ;  /* 0x0000007c02547220 */ /* 0x000fe20000410000 */
[----:B------:R-:W-:Y:S01]  /*10b70*/  FADD.FTZ R79, R79, R76 ;  /* 0x0000004c4f4f7221 */ /* 0x000fe20000010000 */
[----:B------:R-:W-:Y:S01]  /*10b80*/  FFMA.FTZ R80, R77, R73, R80 ;  /* 0x000000494d507223 */ /* 0x000fe20000010050 */
[----:B------:R-:W-:Y:S02]  /*10b90*/  HADD2.F32 R118, -RZ, R118.H0_H0 ;  /* 0x20000076ff767230 */ /* 0x000fe40000004100 */
[----:B------:R-:W-:Y:S01]  /*10ba0*/  FADD.FTZ R87, R87, -UR16 ;  /* 0x8000001057577e21 */ /* 0x000fe20008010000 */
[----:B------:R-:W-:Y:S01]  /*10bb0*/  FFMA.FTZ R76, R3, R84, R78 ;  /* 0x00000054034c7223 */ /* 0x000fe2000001004e */
[----:B------:R-:W-:Y:S02]  /*10bc0*/  HADD2.F32 R78, -RZ, R81.H1_H1 ;  /* 0x30000051ff4e7230 */ /* 0x000fe40000004100 */
[----:B------:R-:W-:Y:S01]  /*10bd0*/  FADD.FTZ R77, R83, R84 ;  /* 0x00000054534d7221 */ /* 0x000fe20000010000 */
[----:B------:R-:W-:Y:S01]  /*10be0*/  FMUL.FTZ R85, R87, UR12 ;  /* 0x0000000c57557c20 */ /* 0x000fe20008410000 */
[----:B------:R-:W-:Y:S01]  /*10bf0*/  FMUL.FTZ R83, R125, R120 ;  /* 0x000000787d537220 */ /* 0x000fe20000410000 */
[----:B------:R-:W-:-:S02]  /*10c00*/  HADD2.F32 R117, -RZ, R117.H0_H0 ;  /* 0x20000075ff757230 */ /* 0x000fc40000004100 */
[----:B------:R-:W-:Y:S01]  /*10c10*/  FADD.FTZ R78, R78, -UR16 ;  /* 0x800000104e4e7e21 */ /* 0x000fe20008010000 */
[----:B------:R0:W-:Y:S01]  /*10c20*/  STL [R1+0x24c], R85 ;  /* 0x00024c5501007387 */ /* 0x0001e20000100800 */
[----:B------:R-:W-:Y:S01]  /*10c30*/  FFMA.FTZ R76, R0, R83, R76 ;  /* 0x00000053004c7223 */ /* 0x000fe2000001004c */
[----:B------:R-:W-:Y:S01]  /*10c40*/  FADD.FTZ R77, R83, R77 ;  /* 0x0000004d534d7221 */ /* 0x000fe20000010000 */
        /* <DEDUP_REMOVED lines=20> */
.L_x_1923:
        /* <DEDUP_REMOVED lines=37> */
.L_x_1924:
        /* <DEDUP_REMOVED lines=37> */
.L_x_1925:
        /* <DEDUP_REMOVED lines=37> */
.L_x_1926:
[----:B------:R-:W-:Y:S01]  /*11480*/  FMUL.FTZ R67, R112, R124 ;  /* 0x0000007c70437220 */ /* 0x000fe20000410000 */
[----:B------:R-:W-:Y:S01]  /*11490*/  FFMA.FTZ R80, R57, R54, R80 ;  /* 0x0000003639507223 */ /* 0x000fe20000010050 */
[----:B------:R-:W-:Y:S02]  /*114a0*/  HADD2.F32 R88, -RZ, R88.H0_H0 ;  /* 0x20000058ff587230 */ /* 0x000fe40000004100 */
[----:B------:R-:W-:Y:S01]  /*114b0*/  FADD.FTZ R79, R79, R56 ;  /* 0x000000384f4f7221 */ /* 0x000fe20000010000 */
[----:B------:R-:W-:Y:S01]  /*114c0*/  FADD.FTZ R57, R66, R67 ;  /* 0x0000004342397221 */ /* 0x000fe20000010000 */
[----:B------:R-:W-:Y:S02]  /*114d0*/  HADD2.F32 R66, -RZ, R97.H1_H1 ;  /* 0x30000061ff427230 */ /* 0x000fe40000004100 */
[----:B------:R-:W-:Y:S01]  /*114e0*/  FFMA.FTZ R56, R76, R67, R61 ;  /* 0x000000434c387223 */ /* 0x000fe2000001003d */
[----:B------:R-:W-:Y:S01]  /*114f0*/  FADD.FTZ R88, R88, -UR16 ;  /* 0x8000001058587e21 */ /* 0x000fe20008010000 */
[----:B------:R-:W-:Y:S01]  /*11500*/  FMUL.FTZ R61, R111, R120 ;  /* 0x000000786f3d7220 */ /* 0x000fe20000410000 */
[----:B------:R-:W-:-:S02]  /*11510*/  HADD2.F32 R110, -RZ, R98.H0_H0 ;  /* 0x20000062ff6e7230 */ /* 0x000fc40000004100 */
[----:B------:R-:W-:Y:S01]  /*11520*/  FADD.FTZ R66, R66, -UR16 ;  /* 0x8000001042427e21 */ /* 0x000fe20008010000 */
[----:B------:R-:W-:Y:S01]  /*11530*/  FMUL.FTZ R71, R88, UR12 ;  /* 0x0000000c58477c20 */ /* 0x000fe20008410000 */
[----:B------:R-:W-:Y:S01]  /*11540*/  FFMA.FTZ R56, R74, R61, R56 ;  /* 0x0000003d4a387223 */ /* 0x000fe20000010038 */
[----:B------:R-:W-:Y:S01]  /*11550*/  FADD.FTZ R57, R61, R57 ;  /* 0x000000393d397221 */ /* 0x000fe20000010000 */
[----:B------:R-:W-:Y:S01]  /*11560*/  FMUL.FTZ R67, R66, UR12 ;  /* 0x0000000c42437c20 */ /* 0x000fe20008410000 */
[----:B------:R-:W-:Y:S01]  /*11570*/  HADD2.F32 R109, -RZ, R98.H1_H1 ;  /* 0x30000062ff6d7230 */ /* 0x000fe20000004100 */
        /* <DEDUP_REMOVED lines=21> */
.L_x_1927:
[----:B------:R-:W-:Y:S01]  /*116d0*/  FMUL.FTZ R61, R110, R124 ;  /* 0x0000007c6e3d7220 */ /* 0x000fe20000410000 */
[----:B------:R-:W-:Y:S02]  /*116e0*/  HADD2.F32 R97, -RZ, R97.H0_H0 ;  /* 0x20000061ff617230 */ /* 0x000fe40000004100 */
        /* <DEDUP_REMOVED lines=33> */
.L_x_1928:
[----:B------:R-:W-:Y:S01]  /*11900*/  FMUL.FTZ R56, R108, R124 ;  /* 0x0000007c6c387220 */ /* 0x000fe20000410000 */
[----:B------:R-:W-:Y:S01]  /*11910*/  FADD.FTZ R79, R79, R51 ;  /* 0x000000334f4f7221 */ /* 0x000fe20000010000 */
[----:B------:R-:W-:Y:S01]  /*11920*/  FFMA.FTZ R80, R53, R48, R80 ;  /* 0x0000003035507223 */ /* 0x000fe20000010050 */
        /* <DEDUP_REMOVED lines=32> */
.L_x_1929:
[----:B------:R-:W4:Y:S04]  /*11b30*/  LDL.S16 R56, [R1+0x2b0] ;  /* 0x0002b00001387983 */ /* 0x000f280000100600 */
[----:B------:R-:W5:Y:S01]  /*11b40*/  LDL.LU.S16 R55, [R1+0x2b2] ;  /* 0x0002b20001377983 */ /* 0x000f620000300600 */
[----:B------:R-:W-:Y:S01]  /*11b50*/  FMUL.FTZ R54, R104, R124 ;  /* 0x0000007c68367220 */ /* 0x000fe20000410000 */
[----:B------:R-:W-:Y:S01]  /*11b60*/  FADD.FTZ R69, R69, R48 ;  /* 0x0000003045457221 */ /* 0x000fe20000010000 */
[----:B------:R-:W-:Y:S02]  /*11b70*/  HADD2.F32 R100, -RZ, R100.H1_H1 ;  /* 0x30000064ff647230 */ /* 0x000fe40000004100 */
[----:B------:R-:W-:Y:S01]  /*11b80*/  FFMA.FTZ R75, R49, R46, R75 ;  /* 0x0000002e314b7223 */ /* 0x000fe2000001004b */
[----:B------:R-:W-:Y:S01]  /*11b90*/  FFMA.FTZ R48, R102, R54, R51 ;  /* 0x0000003666307223 */ /* 0x000fe20000010033 */
[----:B------:R-:W-:-:S02]  /*11ba0*/  HADD2.F32 R51, -RZ, R38.H0_H0 ;  /* 0x20000026ff337230 */ /* 0x000fc40000004100 */
[----:B------:R-:W-:Y:S01]  /*11bb0*/  FADD.FTZ R49, R53, R54 ;  /* 0x0000003635317221 */ /* 0x000fe20000010000 */
[----:B------:R-:W-:Y:S01]  /*11bc0*/  FMUL.FTZ R53, R103, R120 ;  /* 0x0000007867357220 */ /* 0x000fe20000410000 */
[----:B------:R-:W-:Y:S01]  /*11bd0*/  FADD.FTZ R97, R100, -UR16 ;  /* 0x8000001064617e21 */ /* 0x000fe20008010000 */
[----:B------:R-:W-:Y:S02]  /*11be0*/  FADD.FTZ R51, R51, -UR16 ;  /* 0x8000001033337e21 */ /* 0x000fe40008010000 */
[----:B------:R-:W-:Y:S01]  /*11bf0*/  FFMA.FTZ R48, R101, R53, R48 ;  /* 0x0000003565307223 */ /* 0x000fe20000010030 */
[----:B------:R-:W-:Y:S01]  /*11c00*/  FADD.FTZ R49, R53, R49 ;  /* 0x0000003135317221 */ /* 0x000fe20000010000 */
[----:B------:R-:W-:Y:S01]  /*11c10*/  FMUL.FTZ R97, R97, UR12 ;  /* 0x0000000c61617c20 */ /* 0x000fe20008410000 */
[----:B------:R-:W-:Y:S01]  /*11c20*/  FMUL.FTZ R98, R51, UR12 ;  /* 0x0000000c33627c20 */ /* 0x000fe20008410000 */
[----:B----4-:R-:W-:Y:S02]  /*11c30*/  HADD2.F32 R100, -RZ, R56.H0_H0 ;  /* 0x20000038ff647230 */ /* 0x010fe40000004100 */
[----:B-----5:R-:W-:Y:S01]  /*11c40*/  HADD2.F32 R99, -RZ, R55.H0_H0 ;  /* 0x20000037ff637230 */ /* 0x020fe20000004100 */
        /* <DEDUP_REMOVED lines=19> */
.L_x_1930:
[----:B------:R-:W4:Y:S04]  /*11d80*/  LDL.LU.S16 R54, [R1+0x2ae] ;  /* 0x0002ae0001367983 */ /* 0x000f280000300600 */
[----:B------:R-:W5:Y:S01]  /*11d90*/  LDL.S16 R53, [R1+0x2b4] ;  /* 0x0002b40001357983 */ /* 0x000f620000100600 */
[----:B------:R-:W-:Y:S01]  /*11da0*/  FMUL.FTZ R51, R100, R124 ;  /* 0x0000007c64337220 */ /* 0x000fe20000410000 */
[----:B------:R-:W-:Y:S01]  /*11db0*/  FADD.FTZ R79, R79, R46 ;  /* 0x0000002e4f4f7221 */ /* 0x000fe20000010000 */
[----:B------:R-:W-:Y:S01]  /*11dc0*/  FFMA.FTZ R80, R47, R44, R80 ;  /* 0x0000002c2f507223 */ /* 0x000fe20000010050 */
[----:B------:R-:W-:Y:S02]  /*11dd0*/  HADD2.F32 R96, -RZ, R96.H0_H0 ;  /* 0x20000060ff607230 */ /* 0x000fe40000004100 */
[----:B------:R-:W-:Y:S01]  /*11de0*/  FFMA.FTZ R46, R98, R51, R48 ;  /* 0x00000033622e7223 */ /* 0x000fe20000010030 */
[----:B------:R-:W-:Y:S01]  /*11df0*/  FADD.FTZ R47, R49, R51 ;  /* 0x00000033312f7221 */ /* 0x000fe20000010000 */
[----:B------:R-:W-:Y:S01]  /*11e00*/  FMUL.FTZ R49, R99, R120 ;  /* 0x0000007863317220 */ /* 0x000fe20000410000 */
[----:B------:R-:W-:-:S03]  /*11e10*/  HADD2.F32 R95, -RZ, R82.H1_H1 ;  /* 0x30000052ff5f7230 */ /* 0x000fc60000004100 */
[----:B------:R-:W-:Y:S01]  /*11e20*/  FFMA.FTZ R46, R97, R49, R46 ;  /* 0x00000031612e7223 */ /* 0x000fe2000001002e */
[----:B------:R-:W-:Y:S01]  /*11e30*/  FADD.FTZ R47, R49, R47 ;  /* 0x0000002f312f7221 */ /* 0x000fe20000010000 */
[----:B----4-:R-:W-:Y:S02]  /*11e40*/  HADD2.F32 R48, -RZ, R54.H0_H0 ;  /* 0x20000036ff307230 */ /* 0x010fe40000004100 */
[----:B-----5:R-:W-:-:S03]  /*11e50*/  HADD2.F32 R51, -RZ, R53.H0_H0 ;  /* 0x20000035ff337230 */ /* 0x020fc60000004100 */
[----:B------:R-:W-:Y:S02]  /*11e60*/  FADD.FTZ R48, R48, -UR16 ;  /* 0x8000001030307e21 */ /* 0x000fe40008010000 */
[----:B------:R-:W-:Y:S02]  /*11e70*/  FADD.FTZ R51, R51, -UR16 ;  /* 0x8000001033337e21 */ /* 0x000fe40008010000 */
        /* <DEDUP_REMOVED lines=21> */
.L_x_1931:
        /* <DEDUP_REMOVED lines=35> */
.L_x_1932:
[----:B------:R-:W4:Y:S04]  /*12200*/  LDL.S16 R48, [R1+0x2b8] ;  /* 0x0002b80001307983 */ /* 0x000f280000100600 */
[----:B------:R-:W5:Y:S04]  /*12210*/  LDL.LU.S16 R47, [R1+0x2ba] ;  /* 0x0002ba00012f7983 */ /* 0x000f680000300600 */
[----:B------:R-:W2:Y:S01]  /*12220*/  LDL.S16 R46, [R1+0x2bc] ;  /* 0x0002bc00012e7983 */ /* 0x000ea20000100600 */
[----:B------:R-:W-:Y:S01]  /*12230*/  FMUL.FTZ R45, R92, R124 ;  /* 0x0000007c5c2d7220 */ /* 0x000fe20000410000 */
[----:B------:R-:W-:Y:S01]  /*12240*/  FADD.FTZ R79, R79, R42 ;  /* 0x0000002a4f4f7221 */ /* 0x000fe20000010000 */
[----:B------:R-:W-:Y:S01]  /*12250*/  FFMA.FTZ R80, R43, R40, R80 ;  /* 0x000000282b507223 */ /* 0x000fe20000010050 */
[----:B------:R-:W-:-:S02]  /*12260*/  HADD2.F32 R43, -RZ, R70.H0_H0 ;  /* 0x20000046ff2b7230 */ /* 0x000fc40000004100 */
        /* <DEDUP_REMOVED lines=11> */
[----:B0-----:R-:W-:Y:S01]  /*12320*/  FMUL.FTZ R85, R45, UR12 ;  /* 0x0000000c2d557c20 */ /* 0x001fe20008410000 */
        /* <DEDUP_REMOVED lines=19> */
.L_x_1933:
[----:B------:R-:W2:Y:S04]  /*12460*/  LDL.LU.S16 R46, [R1+0x2b6] ;  /* 0x0002b600012e7983 */ /* 0x000ea80000300600 */
[----:B------:R-:W4:Y:S04]  /*12470*/  LDL.LU.S16 R45, [R1+0x2be] ;  /* 0x0002be00012d7983 */ /* 0x000f280000300600 */
[----:B------:R-:W1:Y:S01]  /*12480*/  LDL.LU.S16 R44, [R1+0x2c6] ;  /* 0x0002c600012c7983 */ /* 0x000e620000300600 */
        /* <DEDUP_REMOVED lines=12> */
[----:B-1----:R-:W-:Y:S02]  /*12550*/  HADD2.F32 R83, -RZ, R44.H0_H0 ;  /* 0x2000002cff537230 */ /* 0x002fe40000004100 */
        /* <DEDUP_REMOVED lines=22> */
.L_x_1934:
[----:B------:R-:W2:Y:S04]  /*126c0*/  LDL.S16 R46, [R1+0x22c] ;  /* 0x00022c00012e7983 */ /* 0x000ea80000100600 */
[----:B------:R-:W4:Y:S04]  /*126d0*/  LDL.LU.S16 R43, [R1+0x22e] ;  /* 0x00022e00012b7983 */ /* 0x000f280000300600 */
[----:B------:R-:W5:Y:S04]  /*126e0*/  LDL.S16 R45, [R1+0x22a] ;  /* 0x00022a00012d7983 */ /* 0x000f680000100600 */
[----:B------:R-:W3:Y:S01]  /*126f0*/  LDL.LU.S16 R44, [R1+0x228] ;  /* 0x00022800012c7983 */ /* 0x000ee20000300600 */
        /* <DEDUP_REMOVED lines=9> */
[----:B----4-:R-:W-:-:S03]  /*12790*/  HADD2.F32 R43, -RZ, R43.H0_H0 ;  /* 0x2000002bff2b7230 */ /* 0x010fc60000004100 */
[----:B------:R-:W-:Y:S01]  /*127a0*/  FADD.FTZ R41, R41, -UR16 ;  /* 0x8000001029297e21 */ /* 0x000fe20008010000 */
[----:B-----5:R-:W-:Y:S02]  /*127b0*/  HADD2.F32 R80, -RZ, R45.H0_H0 ;  /* 0x2000002dff507230 */ /* 0x020fe40000004100 */
[----:B------:R-:W-:Y:S01]  /*127c0*/  FADD.FTZ R43, R43, -UR16 ;  /* 0x800000102b2b7e21 */ /* 0x000fe20008010000 */
        /* <DEDUP_REMOVED lines=22> */
.L_x_1935:
[----:B------:R-:W2:Y:S04]  /*12930*/  LDL.S16 R42, [R1+0x226] ;  /* 0x00022600012a7983 */ /* 0x000ea80000100600 */
[----:B------:R-:W3:Y:S01]  /*12940*/  LDL.S16 R43, [R1+0x2e4] ;  /* 0x0002e400012b7983 */ /* 0x000ee20000100600 */
[----:B------:R-:W-:Y:S01]  /*12950*/  FMUL.FTZ R41, R80, R124 ;  /* 0x0000007c50297220 */ /* 0x000fe20000410000 */
[----:B------:R-:W-:Y:S02]  /*12960*/  HADD2.F32 R70, -RZ, R70.H1_H1 ;  /* 0x30000046ff467230 */ /* 0x000fe40000004100 */
[----:B------:R-:W-:Y:S01]  /*12970*/  FFMA.FTZ R36, R36, R33, R75 ;  /* 0x0000002124247223 */ /* 0x000fe2000001004b */
[----:B------:R-:W-:Y:S01]  /*12980*/  FADD.FTZ R35, R69, R35 ;  /* 0x0000002345237221 */ /* 0x000fe20000010000 */
[----:B------:R-:W-:Y:S01]  /*12990*/  FFMA.FTZ R38, R78, R41, R38 ;  /* 0x000000294e267223 */ /* 0x000fe20000010026 */
[----:B------:R-:W-:Y:S01]  /*129a0*/  FADD.FTZ R40, R40, R41 ;  /* 0x0000002928287221 */ /* 0x000fe20000010000 */
[----:B------:R-:W-:Y:S01]  /*129b0*/  FMUL.FTZ R41, R79, R120 ;  /* 0x000000784f297220 */ /* 0x000fe20000410000 */
[----:B------:R-:W-:Y:S01]  /*129c0*/  FADD.FTZ R70, R70, -UR16 ;  /* 0x8000001046467e21 */ /* 0x000fe20008010000 */
[----:B------:R-:W-:-:S02]  /*129d0*/  HADD2.F32 R76, -RZ, R68.H1_H1 ;  /* 0x30000044ff4c7230 */ /* 0x000fc40000004100 */
        /* <DEDUP_REMOVED lines=26> */
.L_x_1936:
        /* <DEDUP_REMOVED lines=37> */
.L_x_1937:
[----:B------:R-:W2:Y:S04]  /*12dd0*/  LDL.LU.S16 R41, [R1+0x2e6] ;  /* 0x0002e60001297983 */ /* 0x000ea80000300600 */
[----:B------:R-:W3:Y:S01]  /*12de0*/  LDL.S16 R40, [R1+0x2ec] ;  /* 0x0002ec0001287983 */ /* 0x000ee20000100600 */
[----:B------:R-:W-:Y:S01]  /*12df0*/  FMUL.FTZ R38, R72, R124 ;  /* 0x0000007c48267220 */ /* 0x000fe20000410000 */
[----:B------:R-:W-:Y:S01]  /*12e00*/  FADD.FTZ R35, R35, R31 ;  /* 0x0000001f23237221 */ /* 0x000fe20000010000 */
[----:B------:R-:W-:Y:S01]  /*12e10*/  FFMA.FTZ R36, R32, R29, R36 ;  /* 0x0000001d20247223 */ /* 0x000fe20000010024 */
[----:B------:R-:W-:Y:S02]  /*12e20*/  HADD2.F32 R68, -RZ, R68.H0_H0 ;  /* 0x20000044ff447230 */ /* 0x000fe40000004100 */
        /* <DEDUP_REMOVED lines=31> */
.L_x_1938:
        /* <DEDUP_REMOVED lines=35> */
.L_x_1939:
        /* <DEDUP_REMOVED lines=37> */
.L_x_1940:
        /* <DEDUP_REMOVED lines=37> */
.L_x_1941:
        /* <DEDUP_REMOVED lines=39> */
.L_x_1942:
        /* <DEDUP_REMOVED lines=39> */
.L_x_1943:
        /* <DEDUP_REMOVED lines=39> */
.L_x_1944:
        /* <DEDUP_REMOVED lines=39> */
.L_x_1945:
        /* <DEDUP_REMOVED lines=39> */
.L_x_1946:
        /* <DEDUP_REMOVED lines=39> */
.L_x_1947:
        /* <DEDUP_REMOVED lines=41> */
.L_x_1948:
        /* <DEDUP_REMOVED lines=41> */
.L_x_1949:
        /* <DEDUP_REMOVED lines=45> */
.L_x_1950:
        /* <DEDUP_REMOVED lines=45> */
.L_x_1951:
        /* <DEDUP_REMOVED lines=49> */
.L_x_1952:
        /* <DEDUP_REMOVED lines=59> */
.L_x_1953:
        /* <DEDUP_REMOVED lines=59> */
[----:B------:R-:W-:-:S04]  /*15ac0*/  FADD.FTZ R115, R115, R110 ;  /* 0x0000006e73737221 */ /* 0x000fc80000010000 */
[----:B------:R-:W-:-:S04]  /*15ad0*/  FADD.FTZ R115, R115, R108 ;  /* 0x0000006c73737221 */ /* 0x000fc80000010000 */
[----:B------:R-:W-:Y:S01]  /*15ae0*/  FADD.FTZ R115, R115, R104 ;  /* 0x0000006873737221 */ /* 0x000fe20000010000 */
[----:B------:R-:W-:-:S03]  /*15af0*/  ISETP.GT.AND P0, PT, R118, 0x1d, PT ;  /* 0x0000001d7600780c */ /* 0x000fc60003f04270 */
[----:B------:R-:W-:-:S04]  /*15b00*/  FADD.FTZ R115, R115, R100 ;  /* 0x0000006473737221 */ /* 0x000fc80000010000 */
        /* <DEDUP_REMOVED lines=14> */
[----:B------:R-:W-:-:S03]  /*15bf0*/  FFMA.FTZ R116, R112, R110, R116 ;  /* 0x0000006e70747223 */ /* 0x000fc60000010074 */
[----:B------:R-:W-:Y:S01]  /*15c00*/  FADD.FTZ R110, R113, R109 ;  /* 0x0000006d716e7221 */ /* 0x000fe20000010000 */
[----:B------:R-:W-:-:S04]  /*15c10*/  FFMA.FTZ R109, R106, R108, R116 ;  /* 0x0000006c6a6d7223 */ /* 0x000fc80000010074 */
[----:B------:R-:W-:Y:S02]  /*15c20*/  FFMA.FTZ R109, R102, R104, R109 ;  /* 0x00000068666d7223 */ /* 0x000fe4000001006d */
[----:B------:R-:W1:Y:S04]  /*15c30*/  SHFL.DOWN PT, R104, R125, 0x2, 0x1f ;  /* 0x08401f007d687f89 */ /* 0x000e6800000e0000 */
[----:B------:R-:W0:Y:S01]  /*15c40*/  SHFL.DOWN PT, R102, R123, 0x2, 0x1f ;  /* 0x08401f007b667f89 */ /* 0x000e2200000e0000 */
[----:B------:R-:W-:-:S04]  /*15c50*/  FFMA.FTZ R109, R98, R100, R109 ;  /* 0x00000064626d7223 */ /* 0x000fc8000001006d */
[----:B------:R-:W-:-:S04]  /*15c60*/  FFMA.FTZ R109, R94, R96, R109 ;  /* 0x000000605e6d7223 */ /* 0x000fc8000001006d */
[----:B------:R-:W-:Y:S01]  /*15c70*/  FFMA.FTZ R109, R90, R92, R109 ;  /* 0x0000005c5a6d7223 */ /* 0x000fe2000001006d */
[----:B------:R-:W-:-:S03]  /*15c80*/  FADD.FTZ R110, R110, R107 ;  /* 0x0000006b6e6e7221 */ /* 0x000fc60000010000 */
[----:B------:R-:W-:Y:S01]  /*15c90*/  FFMA.FTZ R109, R86, R88, R109 ;  /* 0x00000058566d7223 */ /* 0x000fe2000001006d */
[----:B------:R-:W-:Y:S01]  /*15ca0*/  FADD.FTZ R115, R115, R84 ;  /* 0x0000005473737221 */ /* 0x000fe20000010000 */
[----:B------:R-:W-:Y:S02]  /*15cb0*/  FFMA.FTZ R114, R101, R103, R114 ;  /* 0x0000006765727223 */ /* 0x000fe40000010072 */
[----:B------:R-:W-:Y:S01]  /*15cc0*/  FFMA.FTZ R109, R82, R84, R109 ;  /* 0x00000054526d7223 */ /* 0x000fe2000001006d */
[----:B------:R-:W-:Y:S01]  /*15cd0*/  FADD.FTZ R110, R110, R103 ;  /* 0x000000676e6e7221 */ /* 0x000fe20000010000 */
[----:B-1----:R-:W-:Y:S02]  /*15ce0*/  @!P0 FADD.FTZ R125, R125, R104 ;  /* 0x000000687d7d8221 */ /* 0x002fe40000010000 */
[----:B------:R-:W-:Y:S01]  /*15cf0*/  FFMA.FTZ R109, R78, R80, R109 ;  /* 0x000000504e6d7223 */ /* 0x000fe2000001006d */
[----:B------:R-:W-:Y:S01]  /*15d00*/  FADD.FTZ R115, R115, R80 ;  /* 0x0000005073737221 */ /* 0x000fe20000010000 */
[----:B0-----:R-:W-:Y:S01]  /*15d10*/  @!P0 FADD.FTZ R123, R123, R102 ;  /* 0x000000667b7b8221 */ /* 0x001fe20000010000 */
[----:B------:R-:W0:Y:S01]  /*15d20*/  SHFL.DOWN PT, R80, R125, 0x4, 0x1f ;  /* 0x08801f007d507f89 */ /* 0x000e2200000e0000 */
[----:B------:R-:W-:Y:S01]  /*15d30*/  FFMA.FTZ R114, R97, R99, R114 ;  /* 0x0000006361727223 */ /* 0x000fe20000010072 */
[----:B------:R-:W-:-:S02]  /*15d40*/  FADD.FTZ R110, R110, R99 ;  /* 0x000000636e6e7221 */ /* 0x000fc40000010000 */
[----:B------:R-:W1:Y:S01]  /*15d50*/  SHFL.DOWN PT, R78, R123, 0x4, 0x1f ;  /* 0x08801f007b4e7f89 */ /* 0x000e6200000e0000 */
[----:B------:R-:W-:Y:S01]  /*15d60*/  FFMA.FTZ R114, R93, R95, R114 ;  /* 0x0000005f5d727223 */ /* 0x000fe20000010072 */
[----:B------:R-:W-:Y:S01]  /*15d70*/  FADD.FTZ R110, R110, R95 ;  /* 0x0000005f6e6e7221 */ /* 0x000fe20000010000 */
[----:B------:R-:W-:Y:S01]  /*15d80*/  FFMA.FTZ R109, R74, R76, R109 ;  /* 0x0000004c4a6d7223 */ /* 0x000fe2000001006d */
[----:B------:R-:W-:Y:S01]  /*15d90*/  FADD.FTZ R115, R115, R76 ;  /* 0x0000004c73737221 */ /* 0x000fe20000010000 */
[----:B------:R-:W-:Y:S01]  /*15da0*/  FFMA.FTZ R114, R89, R91, R114 ;  /* 0x0000005b59727223 */ /* 0x000fe20000010072 */
[----:B------:R-:W-:Y:S01]  /*15db0*/  FADD.FTZ R110, R110, R91 ;  /* 0x0000005b6e6e7221 */ /* 0x000fe20000010000 */
[----:B------:R-:W-:Y:S01]  /*15dc0*/  ISETP.GT.AND P0, PT, R118, 0x1b, PT ;  /* 0x0000001b7600780c */ /* 0x000fe20003f04270 */
        /* <DEDUP_REMOVED lines=15> */
[----:B------:R-:W-:Y:S01]  /*15ec0*/  FFMA.FTZ R114, R73, R75, R114 ;  /* 0x0000004b49727223 */ /* 0x000fe20000010072 */
[----:B------:R-:W-:Y:S01]  /*15ed0*/  FADD.FTZ R110, R110, R75 ;  /* 0x0000004b6e6e7221 */ /* 0x000fe20000010000 */
[----:B-1----:R-:W-:Y:S01]  /*15ee0*/  @!P0 FADD.FTZ R123, R123, R78 ;  /* 0x0000004e7b7b8221 */ /* 0x002fe20000010000 */
[----:B------:R-:W-:Y:S01]  /*15ef0*/  FFMA.FTZ R109, R50, R52, R109 ;  /* 0x00000034326d7223 */ /* 0x000fe2000001006d */
[----:B------:R-:W-:Y:S01]  /*15f00*/  FADD.FTZ R115, R115, R52 ;  /* 0x0000003473737221 */ /* 0x000fe20000010000 */
[----:B------:R-:W-:Y:S01]  /*15f10*/  FFMA.FTZ R114, R69, R71, R114 ;  /* 0x0000004745727223 */ /* 0x000fe20000010072 */
[----:B------:R-:W-:Y:S01]  /*15f20*/  FADD.FTZ R110, R110, R71 ;  /* 0x000000476e6e7221 */ /* 0x000fe20000010000 */
[----:B------:R-:W0:Y:S02]  /*15f30*/  SHFL.DOWN PT, R52, R125, 0x8, 0x1f ;  /* 0x09001f007d347f89 */ /* 0x000e2400000e0000 */
[----:B------:R-:W-:Y:S01]  /*15f40*/  FFMA.FTZ R114, R61, R67, R114 ;  /* 0x000000433d727223 */ /* 0x000fe20000010072 */
[----:B------:R-:W-:Y:S01]  /*15f50*/  FADD.FTZ R110, R110, R67 ;  /* 0x000000436e6e7221 */ /* 0x000fe20000010000 */
[----:B------:R-:W1:Y:S01]  /*15f60*/  SHFL.DOWN PT, R50, R123, 0x8, 0x1f ;  /* 0x09001f007b327f89 */ /* 0x000e6200000e0000 */
[----:B------:R-:W-:Y:S01]  /*15f70*/  FFMA.FTZ R109, R46, R48, R109 ;  /* 0x000000302e6d7223 */ /* 0x000fe2000001006d */
[----:B------:R-:W-:Y:S01]  /*15f80*/  FFMA.FTZ R114, R57, R59, R114 ;  /* 0x0000003b39727223 */ /* 0x000fe20000010072 */
[----:B------:R-:W-:Y:S01]  /*15f90*/  FADD.FTZ R110, R110, R59 ;  /* 0x0000003b6e6e7221 */ /* 0x000fe20000010000 */
        /* <DEDUP_REMOVED lines=20> */
[----:B-1----:R-:W-:Y:S01]  /*160e0*/  @!P0 FADD.FTZ R123, R123, R50 ;  /* 0x000000327b7b8221 */ /* 0x002fe20000010000 */
[----:B------:R-:W-:Y:S01]  /*160f0*/  FADD.FTZ R110, R110, R39 ;  /* 0x000000276e6e7221 */ /* 0x000fe20000010000 */
[----:B------:R-:W-:Y:S01]  /*16100*/  FFMA.FTZ R109, R26, R28, R109 ;  /* 0x0000001c1a6d7223 */ /* 0x000fe2000001006d */
[----:B------:R-:W-:-:S02]  /*16110*/  FADD.FTZ R115, R115, R28 ;  /* 0x0000001c73737221 */ /* 0x000fc40000010000 */
[----:B------:R-:W0:Y:S01]  /*16120*/  SHFL.DOWN PT, R28, R125, 0x10, 0x1f ;  /* 0x0a001f007d1c7f89 */ /* 0x000e2200000e0000 */
[----:B------:R-:W-:Y:S01]  /*16130*/  FFMA.FTZ R114, R33, R35, R114 ;  /* 0x0000002321727223 */ /* 0x000fe20000010072 */
[----:B------:R-:W-:Y:S02]  /*16140*/  FADD.FTZ R110, R110, R35 ;  /* 0x000000236e6e7221 */ /* 0x000fe40000010000 */
[----:B------:R-:W1:Y:S01]  /*16150*/  SHFL.DOWN PT, R26, R123, 0x10, 0x1f ;  /* 0x0a001f007b1a7f89 */ /* 0x000e6200000e0000 */
[----:B------:R-:W4:Y:S01]  /*16160*/  S2UR UR8, SR_CgaCtaId ;  /* 0x00000000000879c3 */ /* 0x000f220000008800 */
[----:B------:R-:W-:Y:S01]  /*16170*/  FFMA.FTZ R114, R29, R31, R114 ;  /* 0x0000001f1d727223 */ /* 0x000fe20000010072 */
[----:B------:R-:W-:Y:S01]  /*16180*/  FADD.FTZ R110, R110, R31 ;  /* 0x0000001f6e6e7221 */ /* 0x000fe20000010000 */
[----:B------:R-:W-:Y:S02]  /*16190*/  ISETP.GT.AND P0, PT, R118, 0xf, PT ;  /* 0x0000000f7600780c */ /* 0x000fe40003f04270 */
        /* <DEDUP_REMOVED lines=33> */
[----:B------:R-:W-:-:S02]  /*163b0*/  MOV R2, R123 ;  /* 0x0000007b00027202 */ /* 0x000fc40000000f00 */
[----:B------:R-:W-:Y:S02]  /*163c0*/  MOV R3, R125 ;  /* 0x0000007d00037202 */ /* 0x000fe40000000f00 */
[----:B------:R-:W-:Y:S01]  /*163d0*/  MOV R31, UR9 ;  /* 0x00000009001f7c02 */ /* 0x000fe20008000f00 */
[----:B------:R-:W-:Y:S01]  /*163e0*/  BSSY B0, `(.L_x_1954) ;  /* 0x000002e000007945 */ /* 0x000fe20003800000 */
[C---:B--2---:R-:W-:Y:S02]  /*163f0*/  ISETP.NE.AND P2, PT, R117.reuse, RZ, PT ;  /* 0x000000ff7500720c */ /* 0x044fe40003f45270 */
        /* <DEDUP_REMOVED lines=9> */
[----:B------:R-:W1:Y:S04]  /*16490*/  LDS.128 R32, [UR6+0x20] ;  /* 0x00002006ff207984 */ /* 0x000e680008000c00 */
[----:B------:R-:W2:Y:S04]  /*164a0*/  LDS.128 R20, [UR6+0x30] ;  /* 0x00003006ff147984 */ /* 0x000ea80008000c00 */
[----:B------:R-:W3:Y:S04]  /*164b0*/  LDS.128 R16, [UR6+0x40] ;  /* 0x00004006ff107984 */ /* 0x000ee80008000c00 */
[----:B------:R-:W4:Y:S04]  /*164c0*/  LDS.128 R12, [UR6+0x50] ;  /* 0x00005006ff0c7984 */ /* 0x000f280008000c00 */
[----:B------:R-:W4:Y:S01]  /*164d0*/  LDS.128 R4, [UR6+0x60] ;  /* 0x00006006ff047984 */ /* 0x000f220008000c00 */
[----:B0-----:R-:W-:Y:S01]  /*164e0*/  FADD.FTZ R27, R2, R24 ;  /* 0x00000018021b7221 */ /* 0x001fe20000010000 */
[----:B------:R-:W-:-:S03]  /*164f0*/  FADD.FTZ R0, R3, R25 ;  /* 0x0000001903007221 */ /* 0x000fc60000010000 */
[----:B-1----:R-:W-:Y:S01]  /*16500*/  FADD.FTZ R3, R27, R32 ;  /* 0x000000201b037221 */ /* 0x002fe20000010000 */
[----:B------:R-:W-:Y:S01]  /*16510*/  FADD.FTZ R0, R0, R33 ;  /* 0x0000002100007221 */ /* 0x000fe20000010000 */
[----:B------:R-:W0:Y:S02]  /*16520*/  LDS.128 R24, [UR6+0x70] ;  /* 0x00007006ff187984 */ /* 0x000e240008000c00 */
[----:B------:R-:W-:Y:S01]  /*16530*/  FADD.FTZ R3, R3, R34 ;  /* 0x0000002203037221 */ /* 0x000fe20000010000 */
[----:B------:R-:W-:Y:S01]  /*16540*/  FADD.FTZ R0, R0, R35 ;  /* 0x0000002300007221 */ /* 0x000fe20000010000 */
[----:B------:R-:W1:Y:S02]  /*16550*/  LDS.64 R32, [UR6+0x80] ;  /* 0x00008006ff207984 */ /* 0x000e640008000a00 */
        /* <DEDUP_REMOVED lines=22> */
.L_x_1955:
[----:B------:R-:W-:Y:S05]  /*166c0*/  BSYNC B0 ;  /* 0x0000000000007941 */ /* 0x000fea0003800000 */
.L_x_1954:
        /* <DEDUP_REMOVED lines=11> */
[----:B------:R-:W-:Y:S01]  /*16780*/  FADD.FTZ R37, R8, R32 ;  /* 0x0000002008257221 */ /* 0x000fe20000010000 */
[----:B-1----:R-:W-:Y:S01]  /*16790*/  FADD.FTZ R9, R10, R34 ;  /* 0x000000220a097221 */ /* 0x002fe20000010000 */
        /* <DEDUP_REMOVED lines=25> */
.L_x_1957:
[----:B------:R-:W-:Y:S05]  /*16930*/  BSYNC B0 ;  /* 0x0000000000007941 */ /* 0x000fea0003800000 */
.L_x_1956:
        /* <DEDUP_REMOVED lines=29> */
.L_x_1959:
[----:B------:R-:W-:Y:S05]  /*16b10*/  BSYNC B0 ;  /* 0x0000000000007941 */ /* 0x000fea0003800000 */
.L_x_1958:
        /* <DEDUP_REMOVED lines=8> */
[----:B-1----:R-:W1:Y:S01]  /*16ba0*/  LDC.64 R8, c[0x0][0x260] ;  /* 0x00009800ff087b82 */ /* 0x002e620000000a00 */
[----:B0-----:R-:W-:-:S04]  /*16bb0*/  IMAD R0, R6, UR6, RZ ;  /* 0x0000000606007c24 */ /* 0x001fc8000f8e02ff */
[C---:B------:R-:W-:Y:S01]  /*16bc0*/  IMAD R10, R0.reuse, UR7, RZ ;  /* 0x00000007000a7c24 */ /* 0x040fe2000f8e02ff */
[----:B--2---:R-:W-:-:S04]  /*16bd0*/  IADD3 R11, R0, R7, RZ ;  /* 0x00000007000b7210 */ /* 0x004fc80007ffe0ff */
[----:B------:R-:W-:Y:S01]  /*16be0*/  SHF.L.U32 R13, R10, 0x1, RZ ;  /* 0x000000010a0d7819 */ /* 0x000fe200000006ff */
[----:B---3--:R-:W-:-:S04]  /*16bf0*/  IMAD.WIDE.U32 R10, R11, 0x4, R4 ;  /* 0x000000040b0a7825 */ /* 0x008fc800078e0004 */
[----:B-1----:R-:W-:Y:S01]  /*16c00*/  IMAD.WIDE R4, R13, 0x4, R8 ;  /* 0x000000040d047825 */ /* 0x002fe200078e0208 */
        /* <DEDUP_REMOVED lines=25> */
.L_x_1963:
[----:B------:R-:W2:Y:S04]  /*16da0*/  LDG.E.STRONG.GPU R0, desc[UR10][R10.64] ;  /* 0x0000000a0a007981 */ /* 0x000ea8000c1ef900 */
[----:B--2---:R-:W-:Y:S04]  /*16db0*/  CCTL.IVALL ;  /* 0x00000000ff00798f */ /* 0x004fe80002000000 */
[----:B------:R0:W-:Y:S01]  /*16dc0*/  STL [R1], R0 ;  /* 0x0000000001007387 */ /* 0x0001e20000100800 */
[----:B------:R-:W-:-:S13]  /*16dd0*/  ISETP.NE.AND P0, PT, R0, UR6, PT ;  /* 0x0000000600007c0c */ /* 0x000fda000bf05270 */
[----:B0-----:R-:W-:Y:S05]  /*16de0*/  @P0 BRA `(.L_x_1963) ;  /* 0xfffffffc00ec0947 */ /* 0x001fea000383ffff */
.L_x_1962:
[----:B------:R-:W-:Y:S05]  /*16df0*/  BSYNC B0 ;  /* 0x0000000000007941 */ /* 0x000fea0003800000 */
.L_x_1961:
        /* <DEDUP_REMOVED lines=18> */
.L_x_1967:
        /* <DEDUP_REMOVED lines=115> */
.L_x_1966:
        /* <DEDUP_REMOVED lines=61> */
.L_x_1968:
[----:B------:R-:W-:-:S13]  /*17a20*/  ISETP.NE.OR P0, PT, R0, RZ, P0 ;  /* 0x000000ff0000720c */ /* 0x000fda0000705670 */
[----:B------:R-:W-:Y:S05]  /*17a30*/  @!P0 BRA `(.L_x_1964) ;  /* 0x00000000007c8947 */ /* 0x000fea0003800000 */
.L_x_1965:
        /* <DEDUP_REMOVED lines=31> */
.L_x_1964:
        /* <DEDUP_REMOVED lines=11> */
.L_x_1970:
[----:B------:R-:W-:Y:S05]  /*17ce0*/  BSYNC B0 ;  /* 0x0000000000007941 */ /* 0x000fea0003800000 */
.L_x_1969:
        /* <DEDUP_REMOVED lines=19> */
.L_x_1960:
        /* <DEDUP_REMOVED lines=14> */
.L_x_1973:
        /* <DEDUP_REMOVED lines=12> */
[----:B------:R-:W1:Y:S01]  /*17fc0*/  @!P0 LDC.64 R18, c[0x0][0x210] ;  /* 0x00008400ff128b82 */ /* 0x000e620000000a00 */
[--C-:B--2---:R-:W-:Y:S02]  /*17fd0*/  HADD2.F32 R3, -RZ, R2.reuse.H0_H0 ;  /* 0x20000002ff037230 */ /* 0x104fe40000004100 */
[----:B------:R-:W-:-:S02]  /*17fe0*/  HADD2.F32 R2, -RZ, R2.H1_H1 ;  /* 0x30000002ff027230 */ /* 0x000fc40000004100 */
[--C-:B---3--:R-:W-:Y:S02]  /*17ff0*/  HADD2.F32 R11, -RZ, R10.reuse.H0_H0 ;  /* 0x2000000aff0b7230 */ /* 0x108fe40000004100 */
[----:B------:R-:W-:Y:S01]  /*18000*/  FADD.FTZ R3, R3, -UR16 ;  /* 0x8000001003037e21 */ /* 0x000fe20008010000 */
[----:B------:R-:W-:Y:S02]  /*18010*/  HADD2.F32 R10, -RZ, R10.H1_H1 ;  /* 0x3000000aff0a7230 */ /* 0x000fe40000004100 */
[----:B------:R-:W-:Y:S01]  /*18020*/  FADD.FTZ R2, R2, -UR16 ;  /* 0x8000001002027e21 */ /* 0x000fe20008010000 */
[----:B------:R-:W-:Y:S01]  /*18030*/  FMUL.FTZ R20, R3, UR12 ;  /* 0x0000000c03147c20 */ /* 0x000fe20008410000 */
[----:B------:R-:W-:Y:S02]  /*18040*/  FADD.FTZ R11, R11, -UR16 ;  /* 0x800000100b0b7e21 */ /* 0x000fe40008010000 */
[----:B------:R-:W-:Y:S01]  /*18050*/  FMUL.FTZ R21, R2, UR12 ;  /* 0x0000000c02157c20 */ /* 0x000fe20008410000 */
[----:B------:R-:W-:Y:S01]  /*18060*/  @P2 FFMA.FTZ R3, R20, R124, R119 ;  /* 0x0000007c14032223 */ /* 0x000fe20000010077 */
[----:B------:R-:W-:-:S02]  /*18070*/  FMUL.FTZ R22, R11, UR12 ;  /* 0x0000000c0b167c20 */ /* 0x000fc40008410000 */
[----:B------:R-:W-:Y:S01]  /*18080*/  @P2 FFMA.FTZ R2, R21, R120, R122 ;  /* 0x0000007815022223 */ /* 0x000fe2000001007a */
[----:B------:R-:W-:Y:S01]  /*18090*/  @P2 FMUL.FTZ R5, R3, -1.4426950216293334961 ;  /* 0xbfb8aa3b03052820 */ /* 0x000fe20000410000 */
[----:B------:R-:W-:Y:S02]  /*180a0*/  @P2 FFMA.FTZ R14, R22, R124, R119 ;  /* 0x0000007c160e2223 */ /* 0x000fe40000010077 */
[----:B------:R-:W-:Y:S02]  /*180b0*/  @P2 FMUL.FTZ R9, R2, -1.4426950216293334961 ;  /* 0xbfb8aa3b02092820 */ /* 0x000fe40000410000 */
[----:B------:R-:W-:Y:S01]  /*180c0*/  @P2 FMUL.FTZ R16, R14, -1.4426950216293334961 ;  /* 0xbfb8aa3b0e102820 */ /* 0x000fe20000410000 */
[----:B------:R-:W0:Y:S08]  /*180d0*/  @P2 MUFU.EX2 R5, R5 ;  /* 0x0000000500052308 */ /* 0x000e300000000800 */
[----:B------:R-:W2:Y:S08]  /*180e0*/  @P2 MUFU.EX2 R9, R9 ;  /* 0x0000000900092308 */ /* 0x000eb00000000800 */
[----:B------:R-:W3:Y:S01]  /*180f0*/  @P2 MUFU.EX2 R16, R16 ;  /* 0x0000001000102308 */ /* 0x000ee20000000800 */
[----:B0-----:R-:W-:Y:S01]  /*18100*/  @P2 FADD.FTZ R8, R5, 1 ;  /* 0x3f80000005082421 */ /* 0x001fe20000010000 */
[----:B------:R-:W-:-:S04]  /*18110*/  FADD.FTZ R5, R10, -UR16 ;  /* 0x800000100a057e21 */ /* 0x000fc80008010000 */
[----:B------:R-:W-:Y:S01]  /*18120*/  FMUL.FTZ R27, R5, UR12 ;  /* 0x0000000c051b7c20 */ /* 0x000fe20008410000 */
[----:B----4-:R-:W-:Y:S01]  /*18130*/  HADD2.F32 R5, -RZ, R4.H0_H0 ;  /* 0x20000004ff057230 */ /* 0x010fe20000004100 */
[----:B------:R-:W0:Y:S01]  /*18140*/  @P2 MUFU.RCP R8, R8 ;  /* 0x0000000800082308 */ /* 0x000e220000001000 */
[----:B--2---:R-:W-:Y:S01]  /*18150*/  @P2 FADD.FTZ R9, R9, 1 ;  /* 0x3f80000009092421 */ /* 0x004fe20000010000 */
[----:B------:R-:W-:-:S04]  /*18160*/  @P2 FFMA.FTZ R15, R27, R120, R122 ;  /* 0x000000781b0f2223 */ /* 0x000fc8000001007a */
[----:B------:R-:W-:Y:S02]  /*18170*/  @P2 FMUL.FTZ R17, R15, -1.4426950216293334961 ;  /* 0xbfb8aa3b0f112820 */ /* 0x000fe40000410000 */
[----:B------:R2:W4:Y:S01]  /*18180*/  @P2 MUFU.RCP R10, R9 ;  /* 0x00000009000a2308 */ /* 0x0005220000001000 */
[----:B---3--:R-:W-:-:S07]  /*18190*/  @P2 FADD.FTZ R16, R16, 1 ;  /* 0x3f80000010102421 */ /* 0x008fce0000010000 */
[----:B------:R-:W3:Y:S01]  /*181a0*/  @P2 MUFU.EX2 R17, R17 ;  /* 0x0000001100112308 */ /* 0x000ee20000000800 */
[----:B0-----:R-:W-:Y:S01]  /*181b0*/  @P2 FADD.FTZ R12, -R8, 1 ;  /* 0x3f800000080c2421 */ /* 0x001fe20000010100 */
[----:B--2---:R-:W-:Y:S02]  /*181c0*/  HADD2.F32 R9, -RZ, R4.H1_H1 ;  /* 0x30000004ff097230 */ /* 0x004fe40000004100 */
[----:B------:R-:W-:Y:S01]  /*181d0*/  @P2 FMUL.FTZ R8, R5, R8 ;  /* 0x0000000805082220 */ /* 0x000fe20000410000 */
[--C-:B------:R-:W-:Y:S01]  /*181e0*/  FFMA.FTZ R4, R0, R20, R7.reuse ;  /* 0x0000001400047223 */ /* 0x100fe20000010007 */
[----:B------:R-:W-:Y:S02]  /*181f0*/  @P2 FFMA.FTZ R3, R3, R12, 1 ;  /* 0x3f80000003032423 */ /* 0x000fe4000001000c */
[----:B------:R-:W0:Y:S01]  /*18200*/  @P2 MUFU.RCP R16, R16 ;  /* 0x0000001000102308 */ /* 0x000e220000001000 */
[----:B----4-:R-:W-:Y:S01]  /*18210*/  @P2 FADD.FTZ R11, -R10, 1 ;  /* 0x3f8000000a0b2421 */ /* 0x010fe20000010100 */
[----:B------:R-:W-:Y:S01]  /*18220*/  @P2 FMUL.FTZ R10, R9, R10 ;  /* 0x0000000a090a2220 */ /* 0x000fe20000410000 */
[----:B------:R-:W-:Y:S01]  /*18230*/  @P2 FMUL.FTZ R5, R8, R3 ;  /* 0x0000000308052220 */ /* 0x000fe20000410000 */
[----:B------:R-:W-:Y:S01]  /*18240*/  @!P0 MOV R3, R63 ;  /* 0x0000003f00038202 */ /* 0x000fe20000000f00 */
[----:B------:R-:W-:Y:S01]  /*18250*/  @P2 FFMA.FTZ R11, R2, R11, 1 ;  /* 0x3f800000020b2423 */ /* 0x000fe2000001000b */
[----:B------:R-:W-:Y:S01]  /*18260*/  @!P0 MOV R2, R64 ;  /* 0x0000004000028202 */ /* 0x000fe20000000f00 */
[----:B------:R-:W-:Y:S01]  /*18270*/  FFMA.FTZ R8, R0, R21, R7 ;  /* 0x0000001500087223 */ /* 0x000fe20000010007 */
[----:B------:R-:W-:Y:S01]  /*18280*/  FFMA.FTZ R5, R5, R124, -R4 ;  /* 0x0000007c05057223 */ /* 0x000fe20000010804 */
[----:B------:R-:W-:Y:S01]  /*18290*/  @P2 FMUL.FTZ R9, R10, R11 ;  /* 0x0000000b0a092220 */ /* 0x000fe20000410000 */
[----:B-1----:R-:W-:-:S02]  /*182a0*/  @!P0 IMAD R10, R25, R28, RZ ;  /* 0x0000001c190a8224 */ /* 0x002fc400078e02ff */
[----:B---3--:R-:W-:Y:S01]  /*182b0*/  @P2 FADD.FTZ R17, R17, 1 ;  /* 0x3f80000011112421 */ /* 0x008fe20000010000 */
[----:B------:R-:W-:-:S04]  /*182c0*/  @!P0 IMAD.WIDE.U32 R2, R23, R28, R2 ;  /* 0x0000001c17028225 */ /* 0x000fc800078e0002 */
[----:B------:R-:W-:Y:S01]  /*182d0*/  FFMA.FTZ R9, R9, R120, -R8 ;  /* 0x0000007809097223 */ /* 0x000fe20000010808 */
[----:B------:R-:W-:Y:S01]  /*182e0*/  FMUL.FTZ R12, R5, UR12 ;  /* 0x0000000c050c7c20 */ /* 0x000fe20008410000 */
[C---:B------:R-:W-:Y:S01]  /*182f0*/  @!P0 IMAD R11, R23.reuse, R29, R10 ;  /* 0x0000001d170b8224 */ /* 0x040fe200078e020a */
[----:B------:R-:W-:Y:S01]  /*18300*/  @!P0 LEA R4, P3, R2, R18, 0x1 ;  /* 0x0000001202048211 */ /* 0x000fe200078608ff */
[----:B------:R-:W1:Y:S01]  /*18310*/  @P2 MUFU.RCP R10, R17 ;  /* 0x00000011000a2308 */ /* 0x000e620000001000 */
[----:B------:R-:W-:Y:S02]  /*18320*/  IADD3 R23, R23, 0x8, RZ ;  /* 0x0000000817177810 */ /* 0x000fe40007ffe0ff */
[----:B------:R-:W-:Y:S01]  /*18330*/  @!P0 IADD3 R8, R3, R11, RZ ;  /* 0x0000000b03088210 */ /* 0x000fe20007ffe0ff */
[----:B------:R-:W-:Y:S01]  /*18340*/  @!P0 FMUL.FTZ R3, R9, UR12 ;  /* 0x0000000c09038c20 */ /* 0x000fe20008410000 */
[----:B0-----:R-:W-:Y:S02]  /*18350*/  @P2 FADD.FTZ R9, -R16, 1 ;  /* 0x3f80000010092421 */ /* 0x001fe40000010100 */
[----:B------:R-:W-:Y:S01]  /*18360*/  @!P0 LEA.HI.X R5, R2, R19, R8, 0x1, P3 ;  /* 0x0000001302058211 */ /* 0x000fe200018f0c08 */
[----:B------:R-:W-:Y:S01]  /*18370*/  FFMA.FTZ R8, R0, R27, R7 ;  /* 0x0000001b00087223 */ /* 0x000fe20000010007 */
[----:B------:R-:W-:Y:S01]  /*18380*/  @!P0 F2FP.F16.F32.PACK_AB R11, R3, R12 ;  /* 0x0000000c030b823e */ /* 0x000fe200000000ff */
[--C-:B------:R-:W-:Y:S01]  /*18390*/  HADD2.F32 R3, -RZ, R13.reuse.H0_H0 ;  /* 0x2000000dff037230 */ /* 0x100fe20000004100 */
[----:B------:R-:W-:Y:S01]  /*183a0*/  SHF.R.S32.HI R12, RZ, 0x1f, R23 ;  /* 0x0000001fff0c7819 */ /* 0x000fe20000011417 */
[----:B------:R-:W-:-:S02]  /*183b0*/  HADD2.F32 R13, -RZ, R13.H1_H1 ;  /* 0x3000000dff0d7230 */ /* 0x000fc40000004100 */
[----:B------:R-:W-:Y:S01]  /*183c0*/  @P2 FFMA.FTZ R9, R14, R9, 1 ;  /* 0x3f8000000e092423 */ /* 0x000fe20000010009 */
[----:B------:R0:W-:Y:S01]  /*183d0*/  @!P0 STG.E desc[UR10][R4.64], R11 ;  /* 0x0000000b04008986 */ /* 0x0001e2000c10190a */
[----:B------:R-:W-:Y:S01]  /*183e0*/  ISETP.GE.U32.AND P0, PT, R23, UR6, PT ;  /* 0x0000000617007c0c */ /* 0x000fe2000bf06070 */
[----:B------:R-:W-:Y:S01]  /*183f0*/  @P2 FMUL.FTZ R16, R3, R16 ;  /* 0x0000001003102220 */ /* 0x000fe20000410000 */
[----:B-1----:R-:W-:Y:S01]  /*18400*/  @P2 FADD.FTZ R2, -R10, 1 ;  /* 0x3f8000000a022421 */ /* 0x002fe20000010100 */
[----:B------:R-:W-:Y:S01]  /*18410*/  @P2 FMUL.FTZ R10, R13, R10 ;  /* 0x0000000a0d0a2220 */ /* 0x000fe20000410000 */
[----:B------:R-:W-:Y:S01]  /*18420*/  ISETP.GE.OR.EX P0, PT, R12, UR7, P1, P0 ;  /* 0x000000070c007c0c */ /* 0x000fe20008f06700 */
[----:B------:R-:W-:Y:S01]  /*18430*/  @P2 FMUL.FTZ R3, R16, R9 ;  /* 0x0000000910032220 */ /* 0x000fe20000410000 */
[----:B------:R-:W-:Y:S01]  /*18440*/  @P2 FFMA.FTZ R15, R15, R2, 1 ;  /* 0x3f8000000f0f2423 */ /* 0x000fe20000010002 */
[----:B------:R-:W-:Y:S01]  /*18450*/  FFMA.FTZ R2, R0, R22, R7 ;  /* 0x0000001600027223 */ /* 0x000fe20000010007 */
[----:B------:R-:W-:-:S02]  /*18460*/  ISETP.NE.AND P3, PT, R6, 0x40, PT ;  /* 0x000000400600780c */ /* 0x000fc40003f65270 */
[----:B------:R-:W-:Y:S01]  /*18470*/  @P2 FMUL.FTZ R13, R10, R15 ;  /* 0x0000000f0a0d2220 */ /* 0x000fe20000410000 */
[----:B0-----:R-:W-:-:S03]  /*18480*/  FFMA.FTZ R4, R3, R124, -R2 ;  /* 0x0000007c03047223 */ /* 0x001fc60000010802 */
        /* <DEDUP_REMOVED lines=14> */
.L_x_1972:
[----:B------:R-:W-:Y:S05]  /*18570*/  BSYNC B0 ;  /* 0x0000000000007941 */ /* 0x000fea0003800000 */
.L_x_1971:
        /* <DEDUP_REMOVED lines=10> */
.L_x_1887:
        /* <DEDUP_REMOVED lines=25> */
.L_x_1976:
[----:B------:R-:W-:Y:S05]  /*187b0*/  BSYNC B0 ;  /* 0x0000000000007941 */ /* 0x000fea0003800000 */
.L_x_1975:
[----:B------:R-:W-:Y:S05]  /*187c0*/  @P0 EXIT ;  /* 0x000000000000094d */ /* 0x000fea0003800000 */
[----:B------:R-:W-:Y:S05]  /*187d0*/  @P2 BRA `(.L_x_1977) ;  /* 0x0000000000202947 */ /* 0x000fea0003800000 */
[----:B------:R-:W-:-:S05]  /*187e0*/  IMAD R0, R6, R7, RZ ;  /* 0x0000000706007224 */ /* 0x000fca00078e02ff */
[----:B------:R-:W-:-:S13]  /*187f0*/  ISETP.NE.AND P0, PT, R0, -0x1, PT ;  /* 0xffffffff0000780c */ /* 0x000fda0003f05270 */
[----:B------:R-:W-:Y:S05]  /*18800*/  @!P0 BRA `(.L_x_1977) ;  /* 0x0000000000148947 */ /* 0x000fea0003800000 */
.L_x_1978:
[----:B0-----:R-:W2:Y:S04]  /*18810*/  LDG.E.STRONG.GPU R5, desc[UR10][R2.64] ;  /* 0x0000000a02057981 */ /* 0x001ea8000c1ef900 */
[----:B--2---:R-:W-:Y:S01]  /*18820*/  CCTL.IVALL ;  /* 0x00000000ff00798f */ /* 0x004fe20002000000 */
[----:B------:R-:W-:Y:S05]  /*18830*/  YIELD ;  /* 0x0000000000007946 */ /* 0x000fea0003800000 */
[----:B------:R-:W-:-:S13]  /*18840*/  ISETP.NE.AND P0, PT, R5, R0, PT ;  /* 0x000000000500720c */ /* 0x000fda0003f05270 */
[----:B------:R-:W-:Y:S05]  /*18850*/  @P0 BRA `(.L_x_1978) ;  /* 0xfffffffc00ec0947 */ /* 0x000fea000383ffff */
.L_x_1977:
        /* <DEDUP_REMOVED lines=27> */
.L_x_1979:
        /* <DEDUP_REMOVED lines=27> */
.L_x_1980:
        /* <DEDUP_REMOVED lines=12> */
.L_x_5613:


//--------------------- .text._Z35group_norm_nhwc_bwd_one_pass_kernelI11Fp16IOFp16WLi64ELi120ELi480EEv26Group_norm_nhwc_bwd_params --------------------------
	.section	.text._Z35group_norm_nhwc_bwd_one_pass_kernelI11Fp16IOFp16WLi64ELi120ELi480EEv26Group_norm_nhwc_bwd_params,"ax",@progbits
	.align	128
        .global         _Z35group_norm_nhwc_bwd_one_pass_kernelI11Fp16IOFp16WLi64ELi120ELi480EEv26Group_norm_nhwc_bwd_params
        .type           _Z35group_norm_nhwc_bwd_one_pass_kernelI11Fp16IOFp16WLi64ELi120ELi480EEv26Group_norm_nhwc_bwd_params,@function
        .size           _Z35group_norm_nhwc_bwd_one_pass_kernelI11Fp16IOFp16WLi64ELi120ELi480EEv26Group_norm_nhwc_bwd_params,(.L_x_5614 - _Z35group_norm_nhwc_bwd_one_pass_kernelI11Fp16IOFp16WLi64ELi120ELi480EEv26Group_norm_nhwc_bwd_params)
        .other          _Z35group_norm_nhwc_bwd_one_pass_kernelI11Fp16IOFp16WLi64ELi120ELi480EEv26Group_norm_nhwc_bwd_params,@"STO_CUDA_ENTRY STV_DEFAULT"
_Z35group_norm_nhwc_bwd_one_pass_kernelI11Fp16IOFp16WLi64ELi120ELi480EEv26Group_norm_nhwc_bwd_params:
.text._Z35group_norm_nhwc_bwd_one_pass_kernelI11Fp16IOFp16WLi64ELi120ELi480EEv26Group_norm_nhwc_bwd_params:
        /* <DEDUP_REMOVED lines=64> */
.L_x_2032:
        /* <DEDUP_REMOVED lines=248> */
[----:B--2---:R-:W-:Y:S02]  /*1380*/  @P0 HADD2.F32 R11, -RZ, R16.H0_H0 ;  /* 0x20000010ff0b0230 */ /* 0x004fe40000004100 */
[----:B---3--:R-:W-:-:S02]  /*1390*/  @P0 HADD2.F32 R51, -RZ, R17.H0_H0 ;  /* 0x20000011ff330230 */ /* 0x008fc40000004100 */
[----:B----4-:R-:W-:Y:S02]  /*13a0*/  HADD2.F32 R54, -RZ, R54.H0_H0 ;  /* 0x20000036ff367230 */ /* 0x010fe40000004100 */
[----:B------:R-:W-:-:S07]  /*13b0*/  HADD2.F32 R53, -RZ, R53.H0_H0 ;  /* 0x20000035ff357230 */ /* 0x000fce0000004100 */
.L_x_1983:
[----:B------:R-:W-:Y:S05]  /*13c0*/  BSYNC B0 ;  /* 0x0000000000007941 */ /* 0x000fea0003800000 */
.L_x_1982:
        /* <DEDUP_REMOVED lines=37> */
.L_x_1984:
        /* <DEDUP_REMOVED lines=26> */
.L_x_1985:
        /* <DEDUP_REMOVED lines=41> */
.L_x_1986:
        /* <DEDUP_REMOVED lines=38> */
.L_x_1987:
        /* <DEDUP_REMOVED lines=32> */
.L_x_1988:
        /* <DEDUP_REMOVED lines=38> */
.L_x_1989:
        /* <DEDUP_REMOVED lines=36> */
.L_x_1990:
        /* <DEDUP_REMOVED lines=35> */
.L_x_1991:
        /* <DEDUP_REMOVED lines=91> */
.L_x_1993:
[----:B------:R-:W-:Y:S05]  /*2b30*/  BSYNC B0 ;  /* 0x0000000000007941 */ /* 0x000fea0003800000 */
.L_x_1992:
        /* <DEDUP_REMOVED lines=41> */
.L_x_1995:
[----:B------:R-:W-:Y:S05]  /*2dd0*/  BSYNC B0 ;  /* 0x0000000000007941 */ /* 0x000fea0003800000 */
.L_x_1994:
        /* <DEDUP_REMOVED lines=17> */
.L_x_1997:
[----:B------:R-:W-:Y:S05]  /*2ef0*/  BSYNC B0 ;  /* 0x0000000000007941 */ /* 0x000fea0003800000 */
.L_x_1996:
        /* <DEDUP_REMOVED lines=35> */
.L_x_2000:
[----:B------:R-:W2:Y:S04]  /*3130*/  LDG.E.STRONG.GPU R17, desc[UR8][R12.64] ;  /* 0x000000080c117981 */ /* 0x000ea8000c1ef900 */
[----:B--2---:R-:W-:Y:S01]  /*3140*/  CCTL.IVALL ;  /* 0x00000000ff00798f */ /* 0x004fe20002000000 */
[----:B------:R-:W-:Y:S05]  /*3150*/  YIELD ;  /* 0x0000000000007946 */ /* 0x000fea0003800000 */
[----:B------:R-:W-:-:S13]  /*3160*/  ISETP.NE.AND P6, PT, R17, R22, PT ;  /* 0x000000161100720c */ /* 0x000fda0003fc5270 */
[----:B------:R-:W-:Y:S05]  /*3170*/  @P6 BRA `(.L_x_2000) ;  /* 0xfffffffc00ec6947 */ /* 0x000fea000383ffff */
.L_x_1999:
        /* <DEDUP_REMOVED lines=23> */
.L_x_2004:
        /* <DEDUP_REMOVED lines=115> */
.L_x_2003:
        /* <DEDUP_REMOVED lines=63> */
.L_x_2005:
[----:B------:R-:W-:-:S04]  /*3e10*/  LOP3.LUT P6, RZ, R50, 0x1, RZ, 0xc0, !PT ;  /* 0x0000000132ff7812 */ /* 0x000fc800078cc0ff */
[----:B------:R-:W-:-:S13]  /*3e20*/  ISETP.NE.OR P6, PT, R17, RZ, P6 ;  /* 0x000000ff1100720c */ /* 0x000fda00037c5670 */
[----:B------:R-:W-:Y:S05]  /*3e30*/  @!P6 BRA `(.L_x_2001) ;  /* 0x00000000007ce947 */ /* 0x000fea0003800000 */
.L_x_2002:
        /* <DEDUP_REMOVED lines=31> */
.L_x_2001:
        /* <DEDUP_REMOVED lines=10> */
.L_x_2007:
[----:B------:R-:W-:Y:S05]  /*40d0*/  BSYNC B0 ;  /* 0x0000000000007941 */ /* 0x000fea0003800000 */
.L_x_2006:
        /* <DEDUP_REMOVED lines=17> */
.L_x_1998:
        /* <DEDUP_REMOVED lines=42> */
.L_x_2008:
        /* <DEDUP_REMOVED lines=21> */
.L_x_2010:
[----:B------:R-:W-:Y:S05]  /*45e0*/  BSYNC B0 ;  /* 0x0000000000007941 */ /* 0x000fea0003800000 */
.L_x_2009:
        /* <DEDUP_REMOVED lines=28> */
.L_x_2011:
        /* <DEDUP_REMOVED lines=22> */
.L_x_2013:
[----:B------:R-:W-:Y:S05]  /*4910*/  BSYNC B0 ;  /* 0x0000000000007941 */ /* 0x000fea0003800000 */
.L_x_2012:
        /* <DEDUP_REMOVED lines=27> */
.L_x_2014:
        /* <DEDUP_REMOVED lines=22> */
.L_x_2016:
[----:B------:R-:W-:Y:S05]  /*4c30*/  BSYNC B0 ;  /* 0x0000000000007941 */ /* 0x000fea0003800000 */
.L_x_2015:
        /* <DEDUP_REMOVED lines=27> */
.L_x_2017:
        /* <DEDUP_REMOVED lines=21> */
.L_x_2019:
[----:B------:R-:W-:Y:S05]  /*4f40*/  BSYNC B0 ;  /* 0x0000000000007941 */ /* 0x000fea0003800000 */
.L_x_2018:
        /* <DEDUP_REMOVED lines=27> */
.L_x_2020:
        /* <DEDUP_REMOVED lines=22> */
.L_x_2022:
[----:B------:R-:W-:Y:S05]  /*5260*/  BSYNC B0 ;  /* 0x0000000000007941 */ /* 0x000fea0003800000 */
.L_x_2021:
        /* <DEDUP_REMOVED lines=27> */
.L_x_2023:
        /* <DEDUP_REMOVED lines=22> */
.L_x_2025:
[----:B------:R-:W-:Y:S05]  /*5580*/  BSYNC B0 ;  /* 0x0000000000007941 */ /* 0x000fea0003800000 */
.L_x_2024:
        /* <DEDUP_REMOVED lines=29> */
.L_x_2026:
        /* <DEDUP_REMOVED lines=26> */
.L_x_2028:
[----:B------:R-:W-:Y:S05]  /*5900*/  BSYNC B0 ;  /* 0x0000000000007941 */ /* 0x000fea0003800000 */
.L_x_2027:
        /* <DEDUP_REMOVED lines=30> */
.L_x_2029:
        /* <DEDUP_REMOVED lines=19> */
.L_x_2031:
[----:B------:R-:W-:Y:S05]  /*5c20*/  BSYNC B0 ;  /* 0x0000000000007941 */ /* 0x000fea0003800000 */
.L_x_2030:
[----:B0-----:R-:W0:Y:S01]  /*5c30*/  LDC R9, c[0x0][0x10] ;  /* 0x00000400ff097b82 */ /* 0x001e220000000800 */
[----:B------:R-:W-:Y:S02]  /*5c40*/  IADD3 R45, R45, 0x1, RZ ;  /* 0x000000012d2d7810 */ /* 0x000fe40007ffe0ff */
[----:B0-----:R-:W-:-:S04]  /*5c50*/  IADD3 R48, R9, R48, RZ ;  /* 0x0000003009307210 */ /* 0x001fc80007ffe0ff */
[----:B------:R-:W-:-:S13]  /*5c60*/  ISETP.GE.AND P0, PT, R48, UR4, PT ;  /* 0x0000000430007c0c */ /* 0x000fda000bf06270 */
[----:B------:R-:W-:Y:S05]  /*5c70*/  @!P0 BRA `(.L_x_2032) ;  /* 0xffffffa400e08947 */ /* 0x000fea000383ffff */
.L_x_1981:
        /* <DEDUP_REMOVED lines=19> */
.L_x_2034:
[----:B------:R-:W-:Y:S05]  /*5db0*/  BSYNC B0 ;  /* 0x0000000000007941 */ /* 0x000fea0003800000 */
.L_x_2033:
        /* <DEDUP_REMOVED lines=11> */
.L_x_2036:
[----:B------:R-:W2:Y:S04]  /*5e70*/  LDG.E.STRONG.GPU R5, desc[UR8][R2.64] ;  /* 0x0000000802057981 */ /* 0x000ea8000c1ef900 */
[----:B--2---:R-:W-:Y:S01]  /*5e80*/  CCTL.IVALL ;  /* 0x00000000ff00798f */ /* 0x004fe20002000000 */
[----:B------:R-:W-:Y:S05]  /*5e90*/  YIELD ;  /* 0x0000000000007946 */ /* 0x000fea0003800000 */
[----:B------:R-:W-:-:S13]  /*5ea0*/  ISETP.NE.AND P0, PT, R5, R0, PT ;  /* 0x000000000500720c */ /* 0x000fda0003f05270 */
[----:B------:R-:W-:Y:S05]  /*5eb0*/  @P0 BRA `(.L_x_2036) ;  /* 0xfffffffc00ec0947 */ /* 0x000fea000383ffff */
.L_x_2035:
        /* <DEDUP_REMOVED lines=24> */
.L_x_2037:
        /* <DEDUP_REMOVED lines=25> */
.L_x_2038:
        /* <DEDUP_REMOVED lines=11> */
.L_x_5614:


//--------------------- .text._Z35group_norm_nhwc_bwd_one_pass_kernelI11Fp16IOFp16WLi128ELi120ELi480EEv26Group_norm_nhwc_bwd_params --------------------------
	.section	.text._Z35group_norm_nhwc_bwd_one_pass_kernelI11Fp16IOFp16WLi128ELi120ELi480EEv26Group_norm_nhwc_bwd_params,"ax",@progbits
	.align	128
        .global         _Z35group_norm_nhwc_bwd_one_pass_kernelI11Fp16IOFp16WLi128ELi120ELi480EEv26Group_norm_nhwc_bwd_params
        .type           _Z35group_norm_nhwc_bwd_one_pass_kernelI11Fp16IOFp16WLi128ELi120ELi480EEv26Group_norm_nhwc_bwd_params,@function
        .size           _Z35group_norm_nhwc_bwd_one_pass_kernelI11Fp16IOFp16WLi128ELi120ELi480EEv26Group_norm_nhwc_bwd_params,(.L_x_5615 - _Z35group_norm_nhwc_bwd_one_pass_kernelI11Fp16IOFp16WLi128ELi120ELi480EEv26Group_norm_nhwc_bwd_params)
        .other          _Z35group_norm_nhwc_bwd_one_pass_kernelI11Fp16IOFp16WLi128ELi120ELi480EEv26Group_norm_nhwc_bwd_params,@"STO_CUDA_ENTRY STV_DEFAULT"
_Z35group_norm_nhwc_bwd_one_pass_kernelI11Fp16IOFp16WLi128ELi120ELi480EEv26Group_norm_nhwc_bwd_params:
.text._Z35group_norm_nhwc_bwd_one_pass_kernelI11Fp16IOFp16WLi128ELi120ELi480EEv26Group_norm_nhwc_bwd_params:
        /* <DEDUP_REMOVED lines=116> */
.L_x_2122:
        /* <DEDUP_REMOVED lines=416> */
.L_x_2041:
[----:B------:R-:W-:Y:S05]  /*2140*/  BSYNC B0 ;  /* 0x0000000000007941 */ /* 0x000fea0003800000 */
.L_x_2040:
        /* <DEDUP_REMOVED lines=36> */
.L_x_2042:
        /* <DEDUP_REMOVED lines=26> */
.L_x_2043:
        /* <DEDUP_REMOVED lines=41> */
.L_x_2044:
        /* <DEDUP_REMOVED lines=37> */
.L_x_2045:
        /* <DEDUP_REMOVED lines=37> */
.L_x_2046:
        /* <DEDUP_REMOVED lines=36> */
.L_x_2047:
        /* <DEDUP_REMOVED lines=37> */
.L_x_2048:
        /* <DEDUP_REMOVED lines=32> */
.L_x_2049:
        /* <DEDUP_REMOVED lines=38> */
.L_x_2050:
        /* <DEDUP_REMOVED lines=32> */
.L_x_2051:
        /* <DEDUP_REMOVED lines=38> */
.L_x_2052:
        /* <DEDUP_REMOVED lines=32> */
.L_x_2053:
        /* <DEDUP_REMOVED lines=38> */
.L_x_2054:
        /* <DEDUP_REMOVED lines=36> */
.L_x_2055:
        /* <DEDUP_REMOVED lines=35> */
.L_x_2056:
        /* <DEDUP_REMOVED lines=33> */
.L_x_2057:
        /* <DEDUP_REMOVED lines=108> */
.L_x_2059:
[----:B------:R-:W-:Y:S05]  /*4b50*/  BSYNC B0 ;  /* 0x0000000000007941 */ /* 0x000fea0003800000 */
.L_x_2058:
        /* <DEDUP_REMOVED lines=41> */
.L_x_2061:
[----:B------:R-:W-:Y:S05]  /*4df0*/  BSYNC B0 ;  /* 0x0000000000007941 */ /* 0x000fea0003800000 */
.L_x_2060:
        /* <DEDUP_REMOVED lines=13> */
.L_x_2063:
[----:B------:R-:W-:Y:S05]  /*4ed0*/  BSYNC B0 ;  /* 0x0000000000007941 */ /* 0x000fea0003800000 */
.L_x_2062:
        /* <DEDUP_REMOVED lines=34> */
.L_x_2066:
[----:B-1----:R-:W2:Y:S04]  /*5100*/  LDG.E.STRONG.GPU R28, desc[UR8][R24.64] ;  /* 0x00000008181c7981 */ /* 0x002ea8000c1ef900 */
[----:B--2---:R-:W-:Y:S01]  /*5110*/  CCTL.IVALL ;  /* 0x00000000ff00798f */ /* 0x004fe20002000000 */
[----:B------:R-:W-:Y:S05]  /*5120*/  YIELD ;  /* 0x0000000000007946 */ /* 0x000fea0003800000 */
[----:B------:R-:W-:-:S13]  /*5130*/  ISETP.NE.AND P6, PT, R28, R33, PT ;  /* 0x000000211c00720c */ /* 0x000fda0003fc5270 */
[----:B------:R-:W-:Y:S05]  /*5140*/  @P6 BRA `(.L_x_2066) ;  /* 0xfffffffc00ec6947 */ /* 0x000fea000383ffff */
.L_x_2065:
        /* <DEDUP_REMOVED lines=22> */
.L_x_2070:
        /* <DEDUP_REMOVED lines=115> */
.L_x_2069:
        /* <DEDUP_REMOVED lines=63> */
.L_x_2071:
[----:B------:R-:W-:-:S04]  /*5dd0*/  LOP3.LUT P6, RZ, R14, 0x1, RZ, 0xc0, !PT ;  /* 0x000000010eff7812 */ /* 0x000fc800078cc0ff */
[----:B------:R-:W-:-:S13]  /*5de0*/  ISETP.NE.OR P6, PT, R25, RZ, P6 ;  /* 0x000000ff1900720c */ /* 0x000fda00037c5670 */
[----:B------:R-:W-:Y:S05]  /*5df0*/  @!P6 BRA `(.L_x_2067) ;  /* 0x00000000007ce947 */ /* 0x000fea0003800000 */
.L_x_2068:
        /* <DEDUP_REMOVED lines=31> */
.L_x_2067:
        /* <DEDUP_REMOVED lines=10> */
.L_x_2073:
[----:B------:R-:W-:Y:S05]  /*6090*/  BSYNC B0 ;  /* 0x0000000000007941 */ /* 0x000fea0003800000 */
.L_x_2072:
        /* <DEDUP_REMOVED lines=17> */
.L_x_2064:
        /* <DEDUP_REMOVED lines=42> */
.L_x_2074:
        /* <DEDUP_REMOVED lines=21> */
.L_x_2076:
[----:B------:R-:W-:Y:S05]  /*65a0*/  BSYNC B0 ;  /* 0x0000000000007941 */ /* 0x000fea0003800000 */
.L_x_2075:
        /* <DEDUP_REMOVED lines=28> */
.L_x_2077:
        /* <DEDUP_REMOVED lines=21> */
.L_x_2079:
[----:B------:R-:W-:Y:S05]  /*68c0*/  BSYNC B0 ;  /* 0x0000000000007941 */ /* 0x000fea0003800000 */
.L_x_2078:
        /* <DEDUP_REMOVED lines=28> */
.L_x_2080:
        /* <DEDUP_REMOVED lines=21> */
.L_x_2082:
[----:B------:R-:W-:Y:S05]  /*6be0*/  BSYNC B0 ;  /* 0x0000000000007941 */ /* 0x000fea0003800000 */
.L_x_2081:
        /* <DEDUP_REMOVED lines=28> */
.L_x_2083:
        /* <DEDUP_REMOVED lines=21> */
.L_x_2085:
[----:B------:R-:W-:Y:S05]  /*6f00*/  BSYNC B0 ;  /* 0x0000000000007941 */ /* 0x000fea0003800000 */
.L_x_2084:
        /* <DEDUP_REMOVED lines=28> */
.L_x_2086:
        /* <DEDUP_REMOVED lines=21> */
.L_x_2088:
[----:B------:R-:W-:Y:S05]  /*7220*/  BSYNC B0 ;  /* 0x0000000000007941 */ /* 0x000fea0003800000 */
.L_x_2087:
        /* <DEDUP_REMOVED lines=28> */
.L_x_2089:
        /* <DEDUP_REMOVED lines=21> */
.L_x_2091:
[----:B------:R-:W-:Y:S05]  /*7540*/  BSYNC B0 ;  /* 0x0000000000007941 */ /* 0x000fea0003800000 */
.L_x_2090:
        /* <DEDUP_REMOVED lines=28> */
.L_x_2092:
        /* <DEDUP_REMOVED lines=21> */
.L_x_2094:
[----:B------:R-:W-:Y:S05]  /*7860*/  BSYNC B0 ;  /* 0x0000000000007941 */ /* 0x000fea0003800000 */
.L_x_2093:
        /* <DEDUP_REMOVED lines=28> */
.L_x_2095:
        /* <DEDUP_REMOVED lines=20> */
.L_x_2097:
[----:B------:R-:W-:Y:S05]  /*7b70*/  BSYNC B0 ;  /* 0x0000000000007941 */ /* 0x000fea0003800000 */
.L_x_2096:
        /* <DEDUP_REMOVED lines=27> */
.L_x_2098:
        /* <DEDUP_REMOVED lines=20> */
.L_x_2100:
[----:B------:R-:W-:Y:S05]  /*7e70*/  BSYNC B0 ;  /* 0x0000000000007941 */ /* 0x000fea0003800000 */
.L_x_2099:
        /* <DEDUP_REMOVED lines=27> */
.L_x_2101:
        /* <DEDUP_REMOVED lines=20> */
.L_x_2103:
[----:B------:R-:W-:Y:S05]  /*8170*/  BSYNC B0 ;  /* 0x0000000000007941 */ /* 0x000fea0003800000 */
.L_x_2102:
        /* <DEDUP_REMOVED lines=27> */
.L_x_2104:
        /* <DEDUP_REMOVED lines=20> */
.L_x_2106:
[----:B------:R-:W-:Y:S05]  /*8470*/  BSYNC B0 ;  /* 0x0000000000007941 */ /* 0x000fea0003800000 */
.L_x_2105:
        /* <DEDUP_REMOVED lines=27> */
.L_x_2107:
        /* <DEDUP_REMOVED lines=20> */
.L_x_2109:
[----:B------:R-:W-:Y:S05]  /*8770*/  BSYNC B0 ;  /* 0x0000000000007941 */ /* 0x000fea0003800000 */
.L_x_2108:
        /* <DEDUP_REMOVED lines=29> */
.L_x_2110:
        /* <DEDUP_REMOVED lines=25> */
.L_x_2112:
[----:B------:R-:W-:Y:S05]  /*8ae0*/  BSYNC B0 ;  /* 0x0000000000007941 */ /* 0x000fea0003800000 */
.L_x_2111:
        /* <DEDUP_REMOVED lines=27> */
.L_x_2113:
        /* <DEDUP_REMOVED lines=25> */
.L_x_2115:
[----:B------:R-:W-:Y:S05]  /*8e30*/  BSYNC B0 ;  /* 0x0000000000007941 */ /* 0x000fea0003800000 */
.L_x_2114:
        /* <DEDUP_REMOVED lines=27> */
.L_x_2116:
        /* <DEDUP_REMOVED lines=27> */
.L_x_2118:
[----:B------:R-:W-:Y:S05]  /*91a0*/  BSYNC B0 ;  /* 0x0000000000007941 */ /* 0x000fea0003800000 */
.L_x_2117:
        /* <DEDUP_REMOVED lines=25> */
.L_x_2119:
        /* <DEDUP_REMOVED lines=22> */
.L_x_2121:
[----:B------:R-:W-:Y:S05]  /*94a0*/  BSYNC B0 ;  /* 0x0000000000007941 */ /* 0x000fea0003800000 */
.L_x_2120:
[----:B------:R-:W-:Y:S02]  /*94b0*/  IADD3 R7, R4, R7, RZ ;  /* 0x0000000704077210 */ /* 0x000fe40007ffe0ff */
[----:B------:R-:W-:Y:S02]  /*94c0*/  IADD3 R6, R6, 0x1, RZ ;  /* 0x0000000106067810 */ /* 0x000fe40007ffe0ff */
[----:B------:R-:W-:-:S13]  /*94d0*/  ISETP.GE.AND P0, PT, R7, UR4, PT ;  /* 0x0000000407007c0c */ /* 0x000fda000bf06270 */
[----:B------:R-:W-:Y:S05]  /*94e0*/  @!P0 BRA `(.L_x_2122) ;  /* 0xffffff7000948947 */ /* 0x000fea000383ffff */
.L_x_2039:
        /* <DEDUP_REMOVED lines=23> */
.L_x_2124:
[----:B------:R-:W-:Y:S05]  /*9660*/  BSYNC B0 ;  /* 0x0000000000007941 */ /* 0x000fea0003800000 */
.L_x_2123:
[----:B------:R-:W-:Y:S05]  /*9670*/  @P0 EXIT ;  /* 0x000000000000094d */ /* 0x000fea0003800000 */
[----:B------:R-:W-:Y:S05]  /*9680*/  @P2 BRA `(.L_x_2125) ;  /* 0x0000000000202947 */ /* 0x000fea0003800000 */
[----:B------:R-:W-:-:S05]  /*9690*/  IMAD R0, R6, R9, RZ ;  /* 0x0000000906007224 */ /* 0x000fca00078e02ff */
[----:B------:R-:W-:-:S13]  /*96a0*/  ISETP.NE.AND P0, PT, R0, -0x1, PT ;  /* 0xffffffff0000780c */ /* 0x000fda0003f05270 */
[----:B------:R-:W-:Y:S05]  /*96b0*/  @!P0 BRA `(.L_x_2125) ;  /* 0x0000000000148947 */ /* 0x000fea0003800000 */
.L_x_2126:
[----:B-1----:R-:W2:Y:S04]  /*96c0*/  LDG.E.STRONG.GPU R3, desc[UR8][R4.64] ;  /* 0x0000000804037981 */ /* 0x002ea8000c1ef900 */
[----:B--2---:R-:W-:Y:S01]  /*96d0*/  CCTL.IVALL ;  /* 0x00000000ff00798f */ /* 0x004fe20002000000 */
[----:B------:R-:W-:Y:S05]  /*96e0*/  YIELD ;  /* 0x0000000000007946 */ /* 0x000fea0003800000 */
[----:B------:R-:W-:-:S13]  /*96f0*/  ISETP.NE.AND P0, PT, R3, R0, PT ;  /* 0x000000000300720c */ /* 0x000fda0003f05270 */
[----:B------:R-:W-:Y:S05]  /*9700*/  @P0 BRA `(.L_x_2126) ;  /* 0xfffffffc00ec0947 */ /* 0x000fea000383ffff */
.L_x_2125:
        /* <DEDUP_REMOVED lines=24> */
.L_x_2127:
        /* <DEDUP_REMOVED lines=25> */
.L_x_2128:
        /* <DEDUP_REMOVED lines=14> */
.L_x_5615:


//--------------------- .text._Z35group_norm_nhwc_bwd_one_pass_kernelI11Fp16IOFp16WLi256ELi120ELi480EEv26Group_norm_nhwc_bwd_params --------------------------
	.section	.text._Z35group_norm_nhwc_bwd_one_pass_kernelI11Fp16IOFp16WLi256ELi120ELi480EEv26Group_norm_nhwc_bwd_params,"ax",@progbits
	.align	128
        .global         _Z35group_norm_nhwc_bwd_one_pass_kernelI11Fp16IOFp16WLi256ELi120ELi480EEv26Group_norm_nhwc_bwd_params
        .type           _Z35group_norm_nhwc_bwd_one_pass_kernelI11Fp16IOFp16WLi256ELi120ELi480EEv26Group_norm_nhwc_bwd_params,@function
        .size           _Z35group_norm_nhwc_bwd_one_pass_kernelI11Fp16IOFp16WLi256ELi120ELi480EEv26Group_norm_nhwc_bwd_params,(.L_x_5616 - _Z35group_norm_nhwc_bwd_one_pass_kernelI11Fp16IOFp16WLi256ELi120ELi480EEv26Group_norm_nhwc_bwd_params)
        .other          _Z35group_norm_nhwc_bwd_one_pass_kernelI11Fp16IOFp16WLi256ELi120ELi480EEv26Group_norm_nhwc_bwd_params,@"STO_CUDA_ENTRY STV_DEFAULT"
_Z35group_norm_nhwc_bwd_one_pass_kernelI11Fp16IOFp16WLi256ELi120ELi480EEv26Group_norm_nhwc_bwd_params:
.text._Z35group_norm_nhwc_bwd_one_pass_kernelI11Fp16IOFp16WLi256ELi120ELi480EEv26Group_norm_nhwc_bwd_params:
        /* <DEDUP_REMOVED lines=182> */
.L_x_2276:
        /* <DEDUP_REMOVED lines=818> */
.L_x_2131:
[----:B------:R-:W-:Y:S05]  /*3e80*/  BSYNC B0 ;  /* 0x0000000000007941 */ /* 0x000fea0003800000 */
.L_x_2130:
        /* <DEDUP_REMOVED lines=28> */
.L_x_2132:
        /* <DEDUP_REMOVED lines=34> */
.L_x_2133:
        /* <DEDUP_REMOVED lines=40> */
.L_x_2134:
        /* <DEDUP_REMOVED lines=37> */
.L_x_2135:
        /* <DEDUP_REMOVED lines=37> */
.L_x_2136:
        /* <DEDUP_REMOVED lines=37> */
.L_x_2137:
        /* <DEDUP_REMOVED lines=37> */
.L_x_2138:
        /* <DEDUP_REMOVED lines=37> */
.L_x_2139:
        /* <DEDUP_REMOVED lines=37> */
.L_x_2140:
        /* <DEDUP_REMOVED lines=37> */
.L_x_2141:
        /* <DEDUP_REMOVED lines=37> */
.L_x_2142:
        /* <DEDUP_REMOVED lines=37> */
.L_x_2143:
        /* <DEDUP_REMOVED lines=37> */
.L_x_2144:
        /* <DEDUP_REMOVED lines=37> */
.L_x_2145:
        /* <DEDUP_REMOVED lines=37> */
.L_x_2146:
        /* <DEDUP_REMOVED lines=37> */
.L_x_2147:
        /* <DEDUP_REMOVED lines=37> */
.L_x_2148:
        /* <DEDUP_REMOVED lines=37> */
.L_x_2149:
        /* <DEDUP_REMOVED lines=37> */
.L_x_2150:
        /* <DEDUP_REMOVED lines=37> */
.L_x_2151:
        /* <DEDUP_REMOVED lines=37> */
.L_x_2152:
        /* <DEDUP_REMOVED lines=37> */
.L_x_2153:
        /* <DEDUP_REMOVED lines=37> */
.L_x_2154:
        /* <DEDUP_REMOVED lines=37> */
.L_x_2155:
        /* <DEDUP_REMOVED lines=37> */
.L_x_2156:
        /* <DEDUP_REMOVED lines=37> */
.L_x_2157:
        /* <DEDUP_REMOVED lines=37> */
.L_x_2158:
        /* <DEDUP_REMOVED lines=37> */
.L_x_2159:
        /* <DEDUP_REMOVED lines=37> */
.L_x_2160:
        /* <DEDUP_REMOVED lines=37> */
.L_x_2161:
        /* <DEDUP_REMOVED lines=35> */
.L_x_2162:
        /* <DEDUP_REMOVED lines=33> */
.L_x_2163:
        /* <DEDUP_REMOVED lines=90> */
.L_x_2165:
[----:B------:R-:W-:Y:S05]  /*8d40*/  BSYNC B0 ;  /* 0x0000000000007941 */ /* 0x000fea0003800000 */
.L_x_2164:
        /* <DEDUP_REMOVED lines=41> */
.L_x_2167:
[----:B------:R-:W-:Y:S05]  /*8fe0*/  BSYNC B0 ;  /* 0x0000000000007941 */ /* 0x000fea0003800000 */
.L_x_2166:
        /* <DEDUP_REMOVED lines=20> */
.L_x_2169:
[----:B------:R-:W-:Y:S05]  /*9130*/  BSYNC B0 ;  /* 0x0000000000007941 */ /* 0x000fea0003800000 */
.L_x_2168:
        /* <DEDUP_REMOVED lines=40> */
.L_x_2172:
[----:B------:R-:W-:Y:S02]  /*93c0*/  MOV R33, UR25 ;  /* 0x0000001900217c02 */ /* 0x000fe40008000f00 */
[----:B------:R-:W-:-:S05]  /*93d0*/  MOV R32, UR24 ;  /* 0x0000001800207c02 */ /* 0x000fca0008000f00 */
[----:B------:R-:W2:Y:S04]  /*93e0*/  LDG.E.STRONG.GPU R33, desc[UR18][R32.64] ;  /* 0x0000001220217981 */ /* 0x000ea8000c1ef900 */
[----:B--2---:R-:W-:Y:S01]  /*93f0*/  CCTL.IVALL ;  /* 0x00000000ff00798f */ /* 0x004fe20002000000 */
[----:B------:R-:W-:Y:S05]  /*9400*/  YIELD ;  /* 0x0000000000007946 */ /* 0x000fea0003800000 */
[----:B------:R-:W-:-:S13]  /*9410*/  ISETP.NE.AND P6, PT, R33, R34, PT ;  /* 0x000000222100720c */ /* 0x000fda0003fc5270 */
[----:B------:R-:W-:Y:S05]  /*9420*/  @P6 BRA `(.L_x_2172) ;  /* 0xfffffffc00e46947 */ /* 0x000fea000383ffff */
.L_x_2171:
        /* <DEDUP_REMOVED lines=26> */
.L_x_2176:
        /* <DEDUP_REMOVED lines=164> */
.L_x_2175:
        /* <DEDUP_REMOVED lines=88> */
.L_x_2177:
[----:B------:R-:W-:-:S04]  /*a590*/  LOP3.LUT P6, RZ, R3, 0x1, RZ, 0xc0, !PT ;  /* 0x0000000103ff7812 */ /* 0x000fc800078cc0ff */
[----:B------:R-:W-:-:S13]  /*a5a0*/  ISETP.NE.OR P6, PT, R32, RZ, P6 ;  /* 0x000000ff2000720c */ /* 0x000fda00037c5670 */
[----:B------:R-:W-:Y:S05]  /*a5b0*/  @!P6 BRA `(.L_x_2173) ;  /* 0x0000000000b0e947 */ /* 0x000fea0003800000 */
.L_x_2174:
        /* <DEDUP_REMOVED lines=44> */
.L_x_2173:
        /* <DEDUP_REMOVED lines=14> */
.L_x_2179:
[----:B------:R-:W-:Y:S05]  /*a960*/  BSYNC B0 ;  /* 0x0000000000007941 */ /* 0x000fea0003800000 */
.L_x_2178:
        /* <DEDUP_REMOVED lines=25> */
.L_x_2170:
        /* <DEDUP_REMOVED lines=38> */
.L_x_2180:
        /* <DEDUP_REMOVED lines=22> */
.L_x_2182:
[----:B------:R-:W-:Y:S05]  /*aec0*/  BSYNC B0 ;  /* 0x0000000000007941 */ /* 0x000fea0003800000 */
.L_x_2181:
        /* <DEDUP_REMOVED lines=28> */
.L_x_2183:
        /* <DEDUP_REMOVED lines=22> */
.L_x_2185:
[----:B------:R-:W-:Y:S05]  /*b1f0*/  BSYNC B0 ;  /* 0x0000000000007941 */ /* 0x000fea0003800000 */
.L_x_2184:
        /* <DEDUP_REMOVED lines=28> */
.L_x_2186:
        /* <DEDUP_REMOVED lines=22> */
.L_x_2188:
[----:B------:R-:W-:Y:S05]  /*b520*/  BSYNC B0 ;  /* 0x0000000000007941 */ /* 0x000fea0003800000 */
.L_x_2187:
        /* <DEDUP_REMOVED lines=29> */
.L_x_2189:
        /* <DEDUP_REMOVED lines=22> */
.L_x_2191:
[----:B------:R-:W-:Y:S05]  /*b860*/  BSYNC B0 ;  /* 0x0000000000007941 */ /* 0x000fea0003800000 */
.L_x_2190:
        /* <DEDUP_REMOVED lines=28> */
.L_x_2192:
        /* <DEDUP_REMOVED lines=22> */
.L_x_2194:
[----:B------:R-:W-:Y:S05]  /*bb90*/  BSYNC B0 ;  /* 0x0000000000007941 */ /* 0x000fea0003800000 */
.L_x_2193:
        /* <DEDUP_REMOVED lines=32> */
.L_x_2195:
        /* <DEDUP_REMOVED lines=22> */
.L_x_2197:
[----:B------:R-:W-:Y:S05]  /*bf00*/  BSYNC B0 ;  /* 0x0000000000007941 */ /* 0x000fea0003800000 */
.L_x_2196:
        /* <DEDUP_REMOVED lines=28> */
.L_x_2198:
        /* <DEDUP_REMOVED lines=22> */
.L_x_2200:
[----:B------:R-:W-:Y:S05]  /*c230*/  BSYNC B0 ;  /* 0x0000000000007941 */ /* 0x000fea0003800000 */
.L_x_2199:
        /* <DEDUP_REMOVED lines=28> */
.L_x_2201:
        /* <DEDUP_REMOVED lines=22> */
.L_x_2203:
[----:B------:R-:W-:Y:S05]  /*c560*/  BSYNC B0 ;  /* 0x0000000000007941 */ /* 0x000fea0003800000 */
.L_x_2202:
        /* <DEDUP_REMOVED lines=28> */
.L_x_2204:
        /* <DEDUP_REMOVED lines=22> */
.L_x_2206:
[----:B------:R-:W-:Y:S05]  /*c890*/  BSYNC B0 ;  /* 0x0000000000007941 */ /* 0x000fea0003800000 */
.L_x_2205:
        /* <DEDUP_REMOVED lines=28> */
.L_x_2207:
        /* <DEDUP_REMOVED lines=22> */
.L_x_2209:
[----:B------:R-:W-:Y:S05]  /*cbc0*/  BSYNC B0 ;  /* 0x0000000000007941 */ /* 0x000fea0003800000 */
.L_x_2208:
        /* <DEDUP_REMOVED lines=28> */
.L_x_2210:
        /* <DEDUP_REMOVED lines=22> */
.L_x_2212:
[----:B------:R-:W-:Y:S05]  /*cef0*/  BSYNC B0 ;  /* 0x0000000000007941 */ /* 0x000fea0003800000 */
.L_x_2211:
        /* <DEDUP_REMOVED lines=28> */
.L_x_2213:
        /* <DEDUP_REMOVED lines=22> */
.L_x_2215:
[----:B------:R-:W-:Y:S05]  /*d220*/  BSYNC B0 ;  /* 0x0000000000007941 */ /* 0x000fea0003800000 */
.L_x_2214:
        /* <DEDUP_REMOVED lines=28> */
.L_x_2216:
        /* <DEDUP_REMOVED lines=22> */
.L_x_2218:
[----:B------:R-:W-:Y:S05]  /*d550*/  BSYNC B0 ;  /* 0x0000000000007941 */ /* 0x000fea0003800000 */
.L_x_2217:
        /* <DEDUP_REMOVED lines=28> */
.L_x_2219:
        /* <DEDUP_REMOVED lines=22> */
.L_x_2221:
[----:B------:R-:W-:Y:S05]  /*d880*/  BSYNC B0 ;  /* 0x0000000000007941 */ /* 0x000fea0003800000 */
.L_x_2220:
        /* <DEDUP_REMOVED lines=28> */
.L_x_2222:
        /* <DEDUP_REMOVED lines=22> */
.L_x_2224:
[----:B------:R-:W-:Y:S05]  /*dbb0*/  BSYNC B0 ;  /* 0x0000000000007941 */ /* 0x000fea0003800000 */
.L_x_2223:
        /* <DEDUP_REMOVED lines=28> */
.L_x_2225:
        /* <DEDUP_REMOVED lines=22> */
.L_x_2227:
[----:B------:R-:W-:Y:S05]  /*dee0*/  BSYNC B0 ;  /* 0x0000000000007941 */ /* 0x000fea0003800000 */
.L_x_2226:
        /* <DEDUP_REMOVED lines=28> */
.L_x_2228:
        /* <DEDUP_REMOVED lines=21> */
.L_x_2230:
[----:B------:R-:W-:Y:S05]  /*e200*/  BSYNC B0 ;  /* 0x0000000000007941 */ /* 0x000fea0003800000 */
.L_x_2229:
        /* <DEDUP_REMOVED lines=27> */
.L_x_2231:
        /* <DEDUP_REMOVED lines=21> */
.L_x_2233:
[----:B------:R-:W-:Y:S05]  /*e510*/  BSYNC B0 ;  /* 0x0000000000007941 */ /* 0x000fea0003800000 */
.L_x_2232:
        /* <DEDUP_REMOVED lines=27> */
.L_x_2234:
        /* <DEDUP_REMOVED lines=21> */
.L_x_2236:
[----:B------:R-:W-:Y:S05]  /*e820*/  BSYNC B0 ;  /* 0x0000000000007941 */ /* 0x000fea0003800000 */
.L_x_2235:
        /* <DEDUP_REMOVED lines=27> */
.L_x_2237:
        /* <DEDUP_REMOVED lines=21> */
.L_x_2239:
[----:B------:R-:W-:Y:S05]  /*eb30*/  BSYNC B0 ;  /* 0x0000000000007941 */ /* 0x000fea0003800000 */
.L_x_2238:
        /* <DEDUP_REMOVED lines=27> */
.L_x_2240:
        /* <DEDUP_REMOVED lines=21> */
.L_x_2242:
[----:B------:R-:W-:Y:S05]  /*ee40*/  BSYNC B0 ;  /* 0x0000000000007941 */ /* 0x000fea0003800000 */
.L_x_2241:
        /* <DEDUP_REMOVED lines=27> */
.L_x_2243:
        /* <DEDUP_REMOVED lines=23> */
.L_x_2245:
[----:B------:R-:W-:Y:S05]  /*f170*/  BSYNC B0 ;  /* 0x0000000000007941 */ /* 0x000fea0003800000 */
.L_x_2244:
        /* <DEDUP_REMOVED lines=28> */
.L_x_2246:
        /* <DEDUP_REMOVED lines=23> */
.L_x_2248:
[----:B------:R-:W-:Y:S05]  /*f4b0*/  BSYNC B0 ;  /* 0x0000000000007941 */ /* 0x000fea0003800000 */
.L_x_2247:
        /* <DEDUP_REMOVED lines=28> */
.L_x_2249:
        /* <DEDUP_REMOVED lines=23> */
.L_x_2251:
[----:B------:R-:W-:Y:S05]  /*f7f0*/  BSYNC B0 ;  /* 0x0000000000007941 */ /* 0x000fea0003800000 */
.L_x_2250:
        /* <DEDUP_REMOVED lines=28> */
.L_x_2252:
        /* <DEDUP_REMOVED lines=23> */
.L_x_2254:
[----:B------:R-:W-:Y:S05]  /*fb30*/  BSYNC B0 ;  /* 0x0000000000007941 */ /* 0x000fea0003800000 */
.L_x_2253:
        /* <DEDUP_REMOVED lines=30> */
.L_x_2255:
        /* <DEDUP_REMOVED lines=27> */
.L_x_2257:
[----:B------:R-:W-:Y:S05]  /*fed0*/  BSYNC B0 ;  /* 0x0000000000007941 */ /* 0x000fea0003800000 */
.L_x_2256:
        /* <DEDUP_REMOVED lines=27> */
.L_x_2258:
        /* <DEDUP_REMOVED lines=27> */
.L_x_2260:
[----:B------:R-:W-:Y:S05]  /*10240*/  BSYNC B0 ;  /* 0x0000000000007941 */ /* 0x000fea0003800000 */
.L_x_2259:
        /* <DEDUP_REMOVED lines=27> */
.L_x_2261:
        /* <DEDUP_REMOVED lines=27> */
.L_x_2263:
[----:B------:R-:W-:Y:S05]  /*105b0*/  BSYNC B0 ;  /* 0x0000000000007941 */ /* 0x000fea0003800000 */
.L_x_2262:
        /* <DEDUP_REMOVED lines=27> */
.L_x_2264:
        /* <DEDUP_REMOVED lines=27> */
.L_x_2266:
[----:B------:R-:W-:Y:S05]  /*10920*/  BSYNC B0 ;  /* 0x0000000000007941 */ /* 0x000fea0003800000 */
.L_x_2265:
        /* <DEDUP_REMOVED lines=27> */
.L_x_2267:
        /* <DEDUP_REMOVED lines=27> */
.L_x_2269:
[----:B------:R-:W-:Y:S05]  /*10c90*/  BSYNC B0 ;  /* 0x0000000000007941 */ /* 0x000fea0003800000 */
.L_x_2268:
        /* <DEDUP_REMOVED lines=27> */
.L_x_2270:
        /* <DEDUP_REMOVED lines=27> */
.L_x_2272:
[----:B------:R-:W-:Y:S05]  /*11000*/  BSYNC B0 ;  /* 0x0000000000007941 */ /* 0x000fea0003800000 */
.L_x_2271:
        /* <DEDUP_REMOVED lines=26> */
.L_x_2273:
        /* <DEDUP_REMOVED lines=22> */
.L_x_2275:
[----:B------:R-:W-:Y:S05]  /*11310*/  BSYNC B0 ;  /* 0x0000000000007941 */ /* 0x000fea0003800000 */
.L_x_2274:
        /* <DEDUP_REMOVED lines=9> */
.L_x_2129:
        /* <DEDUP_REMOVED lines=19> */
.L_x_2278:
[----:B------:R-:W-:Y:S05]  /*114e0*/  BSYNC B0 ;  /* 0x0000000000007941 */ /* 0x000fea0003800000 */
.L_x_2277:
        /* <DEDUP_REMOVED lines=11> */
.L_x_2280:
[----:B------:R-:W2:Y:S04]  /*115a0*/  LDG.E.STRONG.GPU R5, desc[UR18][R2.64] ;  /* 0x0000001202057981 */ /* 0x000ea8000c1ef900 */
[----:B--2---:R-:W-:Y:S01]  /*115b0*/  CCTL.IVALL ;  /* 0x00000000ff00798f */ /* 0x004fe20002000000 */
[----:B------:R-:W-:Y:S05]  /*115c0*/  YIELD ;  /* 0x0000000000007946 */ /* 0x000fea0003800000 */
[----:B------:R-:W-:-:S13]  /*115d0*/  ISETP.NE.AND P0, PT, R5, R4, PT ;  /* 0x000000040500720c */ /* 0x000fda0003f05270 */
[----:B------:R-:W-:Y:S05]  /*115e0*/  @P0 BRA `(.L_x_2280) ;  /* 0xfffffffc00ec0947 */ /* 0x000fea000383ffff */
.L_x_2279:
        /* <DEDUP_REMOVED lines=25> */
.L_x_2281:
        /* <DEDUP_REMOVED lines=25> */
.L_x_2282:
        /* <DEDUP_REMOVED lines=15> */
.L_x_5616:


//--------------------- .text._Z35group_norm_nhwc_bwd_one_pass_kernelI11Fp16IOFp16WLi512ELi120ELi480EEv26Group_norm_nhwc_bwd_params --------------------------
	.section	.text._Z35group_norm_nhwc_bwd_one_pass_kernelI11Fp16IOFp16WLi512ELi120ELi480EEv26Group_norm_nhwc_bwd_params,"ax",@progbits
	.align	128
        .global         _Z35group_norm_nhwc_bwd_one_pass_kernelI11Fp16IOFp16WLi512ELi120ELi480EEv26Group_norm_nhwc_bwd_params
        .type           _Z35group_norm_nhwc_bwd_one_pass_kernelI11Fp16IOFp16WLi512ELi120ELi480EEv26Group_norm_nhwc_bwd_params,@function
        .size           _Z35group_norm_nhwc_bwd_one_pass_kernelI11Fp16IOFp16WLi512ELi120ELi480EEv26Group_norm_nhwc_bwd_params,(.L_x_5617 - _Z35group_norm_nhwc_bwd_one_pass_kernelI11Fp16IOFp16WLi512ELi120ELi480EEv26Group_norm_nhwc_bwd_params)
        .other          _Z35group_norm_nhwc_bwd_one_pass_kernelI11Fp16IOFp16WLi512ELi120ELi480EEv26Group_norm_nhwc_bwd_params,@"STO_CUDA_ENTRY STV_DEFAULT"
_Z35group_norm_nhwc_bwd_one_pass_kernelI11Fp16IOFp16WLi512ELi120ELi480EEv26Group_norm_nhwc_bwd_params:
.text._Z35group_norm_nhwc_bwd_one_pass_kernelI11Fp16IOFp16WLi512ELi120ELi480EEv26Group_norm_nhwc_bwd_params:
        /* <DEDUP_REMOVED lines=32> */
.L_x_2370:
        /* <DEDUP_REMOVED lines=2838> */
[----:B--2---:R-:W-:Y:S02]  /*b360*/  @P2 HADD2.F32 R119, -RZ, R4.H0_H0 ;  /* 0x20000004ff772230 */ /* 0x004fe40000004100 */
[----:B---3--:R-:W-:Y:S02]  /*b370*/  @P2 HADD2.F32 R122, -RZ, R5.H0_H0 ;  /* 0x20000005ff7a2230 */ /* 0x008fe40000004100 */
[----:B----4-:R-:W-:Y:S02]  /*b380*/  HADD2.F32 R124, -RZ, R124.H0_H0 ;  /* 0x2000007cff7c7230 */ /* 0x010fe40000004100 */
[----:B-----5:R-:W-:-:S07]  /*b390*/  HADD2.F32 R120, -RZ, R2.H0_H0 ;  /* 0x20000002ff787230 */ /* 0x020fce0000004100 */
.L_x_2285:
[----:B------:R-:W-:Y:S05]  /*b3a0*/  BSYNC B0 ;  /* 0x0000000000007941 */ /* 0x000fea0003800000 */
.L_x_2284:
        /* <DEDUP_REMOVED lines=50> */
.L_x_2286:
        /* <DEDUP_REMOVED lines=46> */
.L_x_2287:
        /* <DEDUP_REMOVED lines=56> */
.L_x_2288:
        /* <DEDUP_REMOVED lines=50> */
.L_x_2289:
        /* <DEDUP_REMOVED lines=49> */
.L_x_2290:
        /* <DEDUP_REMOVED lines=49> */
.L_x_2291:
        /* <DEDUP_REMOVED lines=49> */
.L_x_2292:
        /* <DEDUP_REMOVED lines=49> */
.L_x_2293:
        /* <DEDUP_REMOVED lines=49> */
.L_x_2294:
        /* <DEDUP_REMOVED lines=49> */
.L_x_2295:
        /* <DEDUP_REMOVED lines=49> */
.L_x_2296:
        /* <DEDUP_REMOVED lines=49> */
.L_x_2297:
        /* <DEDUP_REMOVED lines=49> */
.L_x_2298:
        /* <DEDUP_REMOVED lines=49> */
.L_x_2299:
        /* <DEDUP_REMOVED lines=49> */
.L_x_2300:
        /* <DEDUP_REMOVED lines=42> */
.L_x_2301:
        /* <DEDUP_REMOVED lines=39> */
.L_x_2302:
        /* <DEDUP_REMOVED lines=38> */
.L_x_2303:
        /* <DEDUP_REMOVED lines=37> */
.L_x_2304:
        /* <DEDUP_REMOVED lines=39> */
.L_x_2305:
        /* <DEDUP_REMOVED lines=38> */
.L_x_2306:
        /* <DEDUP_REMOVED lines=35> */
.L_x_2307:
        /* <DEDUP_REMOVED lines=36> */
.L_x_2308:
        /* <DEDUP_REMOVED lines=35> */
.L_x_2309:
        /* <DEDUP_REMOVED lines=35> */
.L_x_2310:
        /* <DEDUP_REMOVED lines=35> */
.L_x_2311:
        /* <DEDUP_REMOVED lines=35> */
.L_x_2312:
        /* <DEDUP_REMOVED lines=35> */
.L_x_2313:
        /* <DEDUP_REMOVED lines=37> */
.L_x_2314:
        /* <DEDUP_REMOVED lines=37> */
.L_x_2315:
        /* <DEDUP_REMOVED lines=35> */
.L_x_2316:
        /* <DEDUP_REMOVED lines=38> */
.L_x_2317:
        /* <DEDUP_REMOVED lines=35> */
.L_x_2318:
        /* <DEDUP_REMOVED lines=36> */
.L_x_2319:
        /* <DEDUP_REMOVED lines=37> */
.L_x_2320:
        /* <DEDUP_REMOVED lines=37> */
.L_x_2321:
        /* <DEDUP_REMOVED lines=37> */
.L_x_2322:
        /* <DEDUP_REMOVED lines=37> */
.L_x_2323:
        /* <DEDUP_REMOVED lines=35> */
.L_x_2324:
        /* <DEDUP_REMOVED lines=35> */
.L_x_2325:
        /* <DEDUP_REMOVED lines=37> */
.L_x_2326:
        /* <DEDUP_REMOVED lines=37> */
.L_x_2327:
        /* <DEDUP_REMOVED lines=35> */
.L_x_2328:
        /* <DEDUP_REMOVED lines=38> */
.L_x_2329:
        /* <DEDUP_REMOVED lines=38> */
.L_x_2330:
        /* <DEDUP_REMOVED lines=39> */
.L_x_2331:
        /* <DEDUP_REMOVED lines=37> */
.L_x_2332:
        /* <DEDUP_REMOVED lines=37> */
.L_x_2333:
        /* <DEDUP_REMOVED lines=37> */
.L_x_2334:
        /* <DEDUP_REMOVED lines=35> */
.L_x_2335:
        /* <DEDUP_REMOVED lines=37> */
.L_x_2336:
        /* <DEDUP_REMOVED lines=37> */
.L_x_2337:
        /* <DEDUP_REMOVED lines=39> */
.L_x_2338:
        /* <DEDUP_REMOVED lines=39> */
.L_x_2339:
        /* <DEDUP_REMOVED lines=39> */
.L_x_2340:
        /* <DEDUP_REMOVED lines=39> */
.L_x_2341:
        /* <DEDUP_REMOVED lines=39> */
.L_x_2342:
        /* <DEDUP_REMOVED lines=39> */
.L_x_2343:
        /* <DEDUP_REMOVED lines=41> */
.L_x_2344:
        /* <DEDUP_REMOVED lines=41> */
.L_x_2345:
        /* <DEDUP_REMOVED lines=45> */
.L_x_2346:
        /* <DEDUP_REMOVED lines=45> */
.L_x_2347:
        /* <DEDUP_REMOVED lines=49> */
.L_x_2348:
        /* <DEDUP_REMOVED lines=59> */
.L_x_2349:
        /* <DEDUP_REMOVED lines=251> */
.L_x_2351:
[----:B------:R-:W-:Y:S05]  /*166c0*/  BSYNC B0 ;  /* 0x0000000000007941 */ /* 0x000fea0003800000 */
.L_x_2350:
        /* <DEDUP_REMOVED lines=38> */
.L_x_2353:
[----:B------:R-:W-:Y:S05]  /*16930*/  BSYNC B0 ;  /* 0x0000000000007941 */ /* 0x000fea0003800000 */
.L_x_2352:
        /* <DEDUP_REMOVED lines=29> */
.L_x_2355:
[----:B------:R-:W-:Y:S05]  /*16b10*/  BSYNC B0 ;  /* 0x0000000000007941 */ /* 0x000fea0003800000 */
.L_x_2354:
        /* <DEDUP_REMOVED lines=40> */
.L_x_2359:
[----:B------:R-:W2:Y:S04]  /*16da0*/  LDG.E.STRONG.GPU R0, desc[UR10][R10.64] ;  /* 0x0000000a0a007981 */ /* 0x000ea8000c1ef900 */
[----:B--2---:R-:W-:Y:S04]  /*16db0*/  CCTL.IVALL ;  /* 0x00000000ff00798f */ /* 0x004fe80002000000 */
[----:B------:R0:W-:Y:S01]  /*16dc0*/  STL [R1], R0 ;  /* 0x0000000001007387 */ /* 0x0001e20000100800 */
[----:B------:R-:W-:-:S13]  /*16dd0*/  ISETP.NE.AND P0, PT, R0, UR6, PT ;  /* 0x0000000600007c0c */ /* 0x000fda000bf05270 */
[----:B0-----:R-:W-:Y:S05]  /*16de0*/  @P0 BRA `(.L_x_2359) ;  /* 0xfffffffc00ec0947 */ /* 0x001fea000383ffff */
.L_x_2358:
[----:B------:R-:W-:Y:S05]  /*16df0*/  BSYNC B0 ;  /* 0x0000000000007941 */ /* 0x000fea0003800000 */
.L_x_2357:
        /* <DEDUP_REMOVED lines=18> */
.L_x_2363:
        /* <DEDUP_REMOVED lines=115> */
.L_x_2362:
        /* <DEDUP_REMOVED lines=61> */
.L_x_2364:
[----:B------:R-:W-:-:S13]  /*17a20*/  ISETP.NE.OR P0, PT, R0, RZ, P0 ;  /* 0x000000ff0000720c */ /* 0x000fda0000705670 */
[----:B------:R-:W-:Y:S05]  /*17a30*/  @!P0 BRA `(.L_x_2360) ;  /* 0x00000000007c8947 */ /* 0x000fea0003800000 */
.L_x_2361:
        /* <DEDUP_REMOVED lines=31> */
.L_x_2360:
        /* <DEDUP_REMOVED lines=11> */
.L_x_2366:
[----:B------:R-:W-:Y:S05]  /*17ce0*/  BSYNC B0 ;  /* 0x0000000000007941 */ /* 0x000fea0003800000 */
.L_x_2365:
        /* <DEDUP_REMOVED lines=19> */
.L_x_2356:
        /* <DEDUP_REMOVED lines=14> */
.L_x_2369:
        /* <DEDUP_REMOVED lines=103> */
.L_x_2368:
[----:B------:R-:W-:Y:S05]  /*18570*/  BSYNC B0 ;  /* 0x0000000000007941 */ /* 0x000fea0003800000 */
.L_x_2367:
        /* <DEDUP_REMOVED lines=10> */
.L_x_2283:
        /* <DEDUP_REMOVED lines=25> */
.L_x_2372:
[----:B------:R-:W-:Y:S05]  /*187b0*/  BSYNC B0 ;  /* 0x0000000000007941 */ /* 0x000fea0003800000 */
.L_x_2371:
[----:B------:R-:W-:Y:S05]  /*187c0*/  @P0 EXIT ;  /* 0x000000000000094d */ /* 0x000fea0003800000 */
[----:B------:R-:W-:Y:S05]  /*187d0*/  @P2 BRA `(.L_x_2373) ;  /* 0x0000000000202947 */ /* 0x000fea0003800000 */
[----:B------:R-:W-:-:S05]  /*187e0*/  IMAD R0, R6, R7, RZ ;  /* 0x0000000706007224 */ /* 0x000fca00078e02ff */
[----:B------:R-:W-:-:S13]  /*187f0*/  ISETP.NE.AND P0, PT, R0, -0x1, PT ;  /* 0xffffffff0000780c */ /* 0x000fda0003f05270 */
[----:B------:R-:W-:Y:S05]  /*18800*/  @!P0 BRA `(.L_x_2373) ;  /* 0x0000000000148947 */ /* 0x000fea0003800000 */
.L_x_2374:
[----:B0-----:R-:W2:Y:S04]  /*18810*/  LDG.E.STRONG.GPU R5, desc[UR10][R2.64] ;  /* 0x0000000a02057981 */ /* 0x001ea8000c1ef900 */
[----:B--2---:R-:W-:Y:S01]  /*18820*/  CCTL.IVALL ;  /* 0x00000000ff00798f */ /* 0x004fe20002000000 */
[----:B------:R-:W-:Y:S05]  /*18830*/  YIELD ;  /* 0x0000000000007946 */ /* 0x000fea0003800000 */
[----:B------:R-:W-:-:S13]  /*18840*/  ISETP.NE.AND P0, PT, R5, R0, PT ;  /* 0x000000000500720c */ /* 0x000fda0003f05270 */
[----:B------:R-:W-:Y:S05]  /*18850*/  @P0 BRA `(.L_x_2374) ;  /* 0xfffffffc00ec0947 */ /* 0x000fea000383ffff */
.L_x_2373:
        /* <DEDUP_REMOVED lines=27> */
.L_x_2375:
        /* <DEDUP_REMOVED lines=27> */
.L_x_2376:
        /* <DEDUP_REMOVED lines=12> */
.L_x_5617:


//--------------------- .text._Z35group_norm_nhwc_bwd_one_pass_kernelI11Fp32IOFp32WLi64ELi120ELi480EEv26Group_norm_nhwc_bwd_params --------------------------
	.section	.text._Z35group_norm_nhwc_bwd_one_pass_kernelI11Fp32IOFp32WLi64ELi120ELi480EEv26Group_norm_nhwc_bwd_params,"ax",@progbits
	.align	128
        .global         _Z35group_norm_nhwc_bwd_one_pass_kernelI11Fp32IOFp32WLi64ELi120ELi480EEv26Group_norm_nhwc_bwd_params
        .type           _Z35group_norm_nhwc_bwd_one_pass_kernelI11Fp32IOFp32WLi64ELi120ELi480EEv26Group_norm_nhwc_bwd_params,@function
        .size           _Z35group_norm_nhwc_bwd_one_pass_kernelI11Fp32IOFp32WLi64ELi120ELi480EEv26Group_norm_nhwc_bwd_params,(.L_x_5618 - _Z35group_norm_nhwc_bwd_one_pass_kernelI11Fp32IOFp32WLi64ELi120ELi480EEv26Group_norm_nhwc_bwd_params)
        .other          _Z35group_norm_nhwc_bwd_one_pass_kernelI11Fp32IOFp32WLi64ELi120ELi480EEv26Group_norm_nhwc_bwd_params,@"STO_CUDA_ENTRY STV_DEFAULT"
_Z35group_norm_nhwc_bwd_one_pass_kernelI11Fp32IOFp32WLi64ELi120ELi480EEv26Group_norm_nhwc_bwd_params:
.text._Z35group_norm_nhwc_bwd_one_pass_kernelI11Fp32IOFp32WLi64ELi120ELi480EEv26Group_norm_nhwc_bwd_params:
        /* <DEDUP_REMOVED lines=10> */
[----:B------:R-:W-:Y:S01]  /*00a0*/  IMAD.WIDE.U32 R2, R8, -0x77777777, RZ ;  /* 0x8888888908027825 */ /* 0x000fe200078e00ff */
[----:B------:R-:W-:Y:S01]  /*00b0*/  UMOV UR5, 0x400 ;  /* 0x0000040000057882 */ /* 0x000fe20000000000 */
[----:B------:R-:W-:Y:S01]  /*00c0*/  ULDC.64 UR10, c[0x0][0x290] ;  /* 0x0000a400000a7ab9 */ /* 0x000fe20000000a00 */
[----:B------:R-:W-:Y:S02]  /*00d0*/  HFMA2.MMA R2, -RZ, RZ, 0, 0 ;  /* 0x00000000ff027435 */ /* 0x000fe400000001ff */
[----:B------:R-:W-:Y:S02]  /*00e0*/  SHF.R.U32.HI R3, RZ, 0x5, R3 ;  /* 0x00000005ff037819 */ /* 0x000fe40000011603 */
[----:B------:R-:W0:Y:S03]  /*00f0*/  LDC R6, c[0x0][0x2ac] ;  /* 0x0000ab00ff067b82 */ /* 0x000e260000000800 */
[----:B------:R-:W-:-:S05]  /*0100*/  IMAD R78, R3, -0x3c, R8 ;  /* 0xffffffc4034e7824 */ /* 0x000fca00078e0208 */
[----:B------:R-:W1:Y:S01]  /*0110*/  LDC.64 R10, c[0x0][0x288] ;  /* 0x0000a200ff0a7b82 */ /* 0x000e620000000a00 */
[----:B------:R-:W-:-:S07]  /*0120*/  SHF.L.U32 R78, R78, 0x1, RZ ;  /* 0x000000014e4e7819 */ /* 0x000fce00000006ff */
[----:B------:R-:W2:Y:S01]  /*0130*/  S2UR UR6, SR_CgaCtaId ;  /* 0x00000000000679c3 */ /* 0x000ea20000008800 */
[----:B0-----:R-:W-:Y:S01]  /*0140*/  IMAD R7, R6, UR7, R3 ;  /* 0x0000000706077c24 */ /* 0x001fe2000f8e0203 */
[----:B------:R-:W-:Y:S01]  /*0150*/  SHF.R.S32.HI R3, RZ, 0x1f, R8 ;  /* 0x0000001fff037819 */ /* 0x000fe20000011408 */
[----:B------:R-:W0:Y:S03]  /*0160*/  S2R R6, SR_LANEID ;  /* 0x0000000000067919 */ /* 0x000e260000000000 */
[----:B------:R-:W-:Y:S02]  /*0170*/  LEA.HI R3, R3, R8, RZ, 0x5 ;  /* 0x0000000803037211 */ /* 0x000fe400078f28ff */
[----:B------:R-:W-:Y:S01]  /*0180*/  ISETP.GE.U32.AND P1, PT, R7, UR10, PT ;  /* 0x0000000a07007c0c */ /* 0x000fe2000bf26070 */
[----:B-1----:R-:W-:Y:S01]  /*0190*/  IMAD.WIDE.U32 R4, R10, 0x3, RZ ;  /* 0x000000030a047825 */ /* 0x002fe200078e00ff */
[----:B------:R-:W-:Y:S01]  /*01a0*/  LEA R15, R11, R11, 0x1 ;  /* 0x0000000b0b0f7211 */ /* 0x000fe200078e08ff */
[----:B------:R-:W-:Y:S01]  /*01b0*/  ULDC.U8 UR10, c[0x0][0x2a4] ;  /* 0x0000a900000a7ab9 */ /* 0x000fe20000000000 */
[----:B------:R-:W-:-:S02]  /*01c0*/  SHF.R.S32.HI R3, RZ, 0x5, R3 ;  /* 0x00000005ff037819 */ /* 0x000fc40000011403 */
[----:B------:R-:W-:Y:S02]  /*01d0*/  IADD3 R15, R5, R15, RZ ;  /* 0x0000000f050f7210 */ /* 0x000fe40007ffe0ff */
[----:B------:R-:W-:Y:S01]  /*01e0*/  LEA.HI R10, P0, R11, R10, RZ, 0x1 ;  /* 0x0000000a0b0a7211 */ /* 0x000fe200078108ff */
[----:B--2---:R-:W-:Y:S01]  /*01f0*/  ULEA UR5, UR6, UR5, 0x18 ;  /* 0x0000000506057291 */ /* 0x004fe2000f8ec03f */
[----:B------:R-:W-:Y:S02]  /*0200*/  LEA.HI R16, P2, R15, R4, RZ, 0x1 ;  /* 0x000000040f107211 */ /* 0x000fe400078508ff */
[----:B------:R-:W-:Y:S02]  /*0210*/  IADD3.X R19, RZ, R11, RZ, P0, !PT ;  /* 0x0000000bff137210 */ /* 0x000fe400007fe4ff */
[----:B------:R-:W-:Y:S02]  /*0220*/  SHF.R.S32.HI R5, RZ, 0x1f, R7 ;  /* 0x0000001fff057819 */ /* 0x000fe40000011407 */
[----:B------:R-:W-:-:S02]  /*0230*/  LEA R9, R3, UR5, 0x3 ;  /* 0x0000000503097c11 */ /* 0x000fc4000f8e18ff */
[----:B------:R-:W-:Y:S02]  /*0240*/  IADD3.X R3, RZ, R15, RZ, P2, !PT ;  /* 0x0000000fff037210 */ /* 0x000fe400017fe4ff */
[----:B------:R-:W-:Y:S02]  /*0250*/  SHF.R.S64 R10, R10, 0x1, R19 ;  /* 0x000000010a0a7819 */ /* 0x000fe40000001013 */
[----:B------:R-:W-:Y:S02]  /*0260*/  SHF.R.S64 R16, R16, 0x1, R3 ;  /* 0x0000000110107819 */ /* 0x000fe40000001003 */
[----:B------:R-:W-:Y:S02]  /*0270*/  ISETP.GE.AND.EX P1, PT, R5, UR11, PT, P1 ;  /* 0x0000000b05007c0c */ /* 0x000fe4000bf26310 */
[----:B------:R-:W-:Y:S02]  /*0280*/  SHF.R.S32.HI R19, RZ, 0x1, R19 ;  /* 0x00000001ff137819 */ /* 0x000fe40000011413 */
[----:B------:R-:W-:-:S02]  /*0290*/  SHF.R.S32.HI R3, RZ, 0x1, R3 ;  /* 0x00000001ff037819 */ /* 0x000fc40000011403 */
[----:B------:R-:W-:Y:S02]  /*02a0*/  MOV R4, R0 ;  /* 0x0000000000047202 */ /* 0x000fe40000000f00 */
[C---:B------:R-:W-:Y:S02]  /*02b0*/  IADD3 R11, R7.reuse, 0x8, RZ ;  /* 0x00000008070b7810 */ /* 0x040fe40007ffe0ff */
[C---:B------:R-:W-:Y:S02]  /*02c0*/  IADD3 R12, R7.reuse, 0x10, RZ ;  /* 0x00000010070c7810 */ /* 0x040fe40007ffe0ff */
[C---:B------:R-:W-:Y:S02]  /*02d0*/  IADD3 R13, R7.reuse, 0x18, RZ ;  /* 0x00000018070d7810 */ /* 0x040fe40007ffe0ff */
[C---:B------:R-:W-:Y:S02]  /*02e0*/  IADD3 R14, R7.reuse, 0x20, RZ ;  /* 0x00000020070e7810 */ /* 0x040fe40007ffe0ff */
[----:B------:R-:W-:-:S02]  /*02f0*/  IADD3 R15, R7, 0x28, RZ ;  /* 0x00000028070f7810 */ /* 0x000fc40007ffe0ff */
[----:B------:R-:W-:Y:S02]  /*0300*/  ISETP.LT.U32.AND P1, PT, R8, 0x1e0, !P1 ;  /* 0x000001e00800780c */ /* 0x000fe40004f21070 */
[C---:B------:R-:W-:Y:S02]  /*0310*/  IADD3 R17, R7.reuse, 0x30, RZ ;  /* 0x0000003007117810 */ /* 0x040fe40007ffe0ff */
[----:B------:R-:W-:Y:S02]  /*0320*/  IADD3 R18, R7, 0x38, RZ ;  /* 0x0000003807127810 */ /* 0x000fe40007ffe0ff */
[----:B------:R-:W-:Y:S02]  /*0330*/  SHF.L.U64.HI R19, R10, 0x2, R19 ;  /* 0x000000020a137819 */ /* 0x000fe40000010213 */
[----:B0-----:R-:W-:-:S07]  /*0340*/  SHF.L.U64.HI R20, R16, 0x2, R3 ;  /* 0x0000000210147819 */ /* 0x001fce0000010203 */
.L_x_2428:
[----:B01234-:R-:W0:Y:S01]  /*0350*/  LDC R25, c[0x0][0x2a0] ;  /* 0x0000a800ff197b82 */ /* 0x01fe220000000800 */
[----:B------:R-:W-:Y:S01]  /*0360*/  ISETP.GE.AND P4, PT, R4, RZ, PT ;  /* 0x000000ff0400720c */ /* 0x000fe20003f86270 */
[----:B------:R-:W-:Y:S01]  /*0370*/  ULDC.64 UR14, c[0x0][0x290] ;  /* 0x0000a400000e7ab9 */ /* 0x000fe20000000a00 */
[----:B------:R-:W-:Y:S01]  /*0380*/  ULDC.64 UR12, c[0x0][0x298] ;  /* 0x0000a600000c7ab9 */ /* 0x000fe20000000a00 */
[----:B------:R-:W-:Y:S02]  /*0390*/  SHF.R.S32.HI R27, RZ, 0x1f, R13 ;  /* 0x0000001fff1b7819 */ /* 0x000fe4000001140d */
[----:B------:R-:W-:Y:S02]  /*03a0*/  SHF.R.S32.HI R69, RZ, 0x1f, R14 ;  /* 0x0000001fff457819 */ /* 0x000fe4000001140e */
[----:B------:R-:W1:Y:S01]  /*03b0*/  @P1 LDC.64 R30, c[0x0][0x288] ;  /* 0x0000a200ff1e1b82 */ /* 0x000e620000000a00 */
[----:B------:R-:W-:-:S07]  /*03c0*/  SHF.R.S32.HI R71, RZ, 0x1f, R15 ;  /* 0x0000001fff477819 */ /* 0x000fce000001140f */
[----:B------:R-:W2:Y:S01]  /*03d0*/  @P1 LDC.64 R34, c[0x0][0x230] ;  /* 0x00008c00ff221b82 */ /* 0x000ea20000000a00 */
[----:B0-----:R-:W-:-:S07]  /*03e0*/  IABS R3, R25 ;  /* 0x0000001900037213 */ /* 0x001fce0000000000 */
[----:B------:R-:W0:Y:S01]  /*03f0*/  @P1 LDC.64 R32, c[0x0][0x228] ;  /* 0x00008a00ff201b82 */ /* 0x000e220000000a00 */
[----:B------:R-:W3:Y:S08]  /*0400*/  I2F.RP R0, R3 ;  /* 0x0000000300007306 */ /* 0x000ef00000209400 */
[----:B---3--:R-:W3:Y:S02]  /*0410*/  MUFU.RCP R0, R0 ;  /* 0x0000000000007308 */ /* 0x008ee40000001000 */
[----:B---3--:R-:W-:-:S06]  /*0420*/  IADD3 R22, R0, 0xffffffe, RZ ;  /* 0x0ffffffe00167810 */ /* 0x008fcc0007ffe0ff */
[----:B------:R3:W4:Y:S02]  /*0430*/  F2I.FTZ.U32.TRUNC.NTZ R23, R22 ;  /* 0x0000001600177305 */ /* 0x000724000021f000 */
[----:B---3--:R-:W-:Y:S02]  /*0440*/  MOV R22, RZ ;  /* 0x000000ff00167202 */ /* 0x008fe40000000f00 */
[----:B----4-:R-:W-:-:S05]  /*0450*/  IADD3 R24, RZ, -R23, RZ ;  /* 0x80000017ff187210 */ /* 0x010fca0007ffe0ff */
[----:B------:R-:W-:Y:S01]  /*0460*/  IMAD R21, R24, R3, RZ ;  /* 0x0000000318157224 */ /* 0x000fe200078e02ff */
[----:B------:R-:W-:-:S03]  /*0470*/  IABS R24, R4 ;  /* 0x0000000400187213 */ /* 0x000fc60000000000 */
[----:B------:R-:W-:Y:S01]  /*0480*/  IMAD.HI.U32 R23, R23, R21, R22 ;  /* 0x0000001517177227 */ /* 0x000fe200078e0016 */
[----:B------:R-:W-:-:S04]  /*0490*/  LOP3.LUT R21, R4, R25, RZ, 0x3c, !PT ;  /* 0x0000001904157212 */ /* 0x000fc800078e3cff */
[----:B------:R-:W-:Y:S01]  /*04a0*/  ISETP.GE.AND P5, PT, R21, RZ, PT ;  /* 0x000000ff1500720c */ /* 0x000fe20003fa6270 */
[----:B------:R-:W-:-:S05]  /*04b0*/  IMAD.HI.U32 R23, R23, R24, RZ ;  /* 0x0000001817177227 */ /* 0x000fca00078e00ff */
[----:B------:R-:W-:-:S05]  /*04c0*/  IADD3 R0, -R23, RZ, RZ ;  /* 0x000000ff17007210 */ /* 0x000fca0007ffe1ff */
[----:B------:R-:W-:-:S05]  /*04d0*/  IMAD R0, R3, R0, R24 ;  /* 0x0000000003007224 */ /* 0x000fca00078e0218 */
[----:B------:R-:W-:-:S13]  /*04e0*/  ISETP.GT.U32.AND P0, PT, R3, R0, PT ;  /* 0x000000000300720c */ /* 0x000fda0003f04070 */
[-C--:B------:R-:W-:Y:S02]  /*04f0*/  @!P0 IADD3 R0, R0, -R3.reuse, RZ ;  /* 0x8000000300008210 */ /* 0x080fe40007ffe0ff */
[----:B------:R-:W-:Y:S02]  /*0500*/  @!P0 IADD3 R23, R23, 0x1, RZ ;  /* 0x0000000117178810 */ /* 0x000fe40007ffe0ff */
[CC--:B------:R-:W-:Y:S02]  /*0510*/  ISETP.GE.U32.AND P2, PT, R0.reuse, R3.reuse, PT ;  /* 0x000000030000720c */ /* 0x0c0fe40003f46070 */
[----:B------:R-:W-:Y:S02]  /*0520*/  ISETP.GT.U32.AND P3, PT, R3, R0, PT ;  /* 0x000000000300720c */ /* 0x000fe40003f64070 */
[----:B------:R-:W-:Y:S02]  /*0530*/  IADD3 R3, R0, -R3, RZ ;  /* 0x8000000300037210 */ /* 0x000fe40007ffe0ff */
[----:B------:R-:W-:-:S02]  /*0540*/  ISETP.NE.AND P0, PT, R25, RZ, PT ;  /* 0x000000ff1900720c */ /* 0x000fc40003f05270 */
[----:B------:R-:W-:Y:S02]  /*0550*/  SEL R0, R3, R0, !P3 ;  /* 0x0000000003007207 */ /* 0x000fe40005800000 */
[----:B------:R-:W-:Y:S02]  /*0560*/  LOP3.LUT R25, RZ, R25, RZ, 0x33, !PT ;  /* 0x00000019ff197212 */ /* 0x000fe400078e33ff */
[----:B------:R-:W-:Y:S02]  /*0570*/  @!P4 IADD3 R0, -R0, RZ, RZ ;  /* 0x000000ff0000c210 */ /* 0x000fe40007ffe1ff */
[----:B------:R-:W-:Y:S02]  /*0580*/  @P2 IADD3 R23, R23, 0x1, RZ ;  /* 0x0000000117172810 */ /* 0x000fe40007ffe0ff */
[----:B------:R-:W-:Y:S02]  /*0590*/  SEL R21, R25, R0, !P0 ;  /* 0x0000000019157207 */ /* 0x000fe40004000000 */
[----:B------:R-:W-:-:S02]  /*05a0*/  MOV R22, R23 ;  /* 0x0000001700167202 */ /* 0x000fc40000000f00 */
[----:B------:R-:W-:Y:S01]  /*05b0*/  SHF.R.S32.HI R23, RZ, 0x1f, R11 ;  /* 0x0000001fff177819 */ /* 0x000fe2000001140b */
[----:B------:R-:W-:Y:S01]  /*05c0*/  IMAD R3, R21, 0x78, RZ ;  /* 0x0000007815037824 */ /* 0x000fe200078e02ff */
[----:B------:R-:W-:Y:S02]  /*05d0*/  @!P5 IADD3 R22, -R22, RZ, RZ ;  /* 0x000000ff1616d210 */ /* 0x000fe40007ffe1ff */
[----:B------:R-:W-:Y:S02]  /*05e0*/  ISETP.GE.U32.AND P4, PT, R11, UR14, PT ;  /* 0x0000000e0b007c0c */ /* 0x000fe4000bf86070 */
[----:B------:R-:W-:Y:S02]  /*05f0*/  SEL R25, R25, R22, !P0 ;  /* 0x0000001619197207 */ /* 0x000fe40004000000 */
[----:B------:R-:W-:Y:S02]  /*0600*/  ISETP.GE.AND.EX P4, PT, R23, UR15, PT, P4 ;  /* 0x0000000f17007c0c */ /* 0x000fe4000bf86340 */
[----:B------:R-:W-:-:S02]  /*0610*/  SHF.R.S32.HI R22, RZ, 0x1f, R78 ;  /* 0x0000001fff167819 */ /* 0x000fc4000001144e */
[----:B------:R-:W-:Y:S02]  /*0620*/  IADD3 R90, P0, R78, R3, RZ ;  /* 0x000000034e5a7210 */ /* 0x000fe40007f1e0ff */
[----:B------:R-:W-:Y:S02]  /*0630*/  SHF.R.S32.HI R0, RZ, 0x1f, R25 ;  /* 0x0000001fff007819 */ /* 0x000fe40000011419 */
[----:B------:R-:W-:Y:S02]  /*0640*/  ISETP.GT.U32.OR P4, PT, R8, 0x1df, P4 ;  /* 0x000001df0800780c */ /* 0x000fe40002784470 */
[----:B------:R-:W-:Y:S01]  /*0650*/  LEA.HI.X.SX32 R91, R3, R22, 0x1, P0 ;  /* 0x00000016035b7211 */ /* 0x000fe200000f0eff */
[----:B------:R-:W-:Y:S01]  /*0660*/  IMAD R0, R0, UR12, RZ ;  /* 0x0000000c00007c24 */ /* 0x000fe2000f8e02ff */
[----:B------:R-:W-:Y:S02]  /*0670*/  ISETP.GE.U32.AND P0, PT, R12, UR14, PT ;  /* 0x0000000e0c007c0c */ /* 0x000fe4000bf06070 */
[----:B------:R-:W-:Y:S01]  /*0680*/  ISETP.GE.U32.AND P2, PT, R13, UR14, PT ;  /* 0x0000000e0d007c0c */ /* 0x000fe2000bf46070 */
[C---:B------:R-:W-:Y:S01]  /*0690*/  IMAD R93, R25.reuse, UR13, R0 ;  /* 0x0000000d195d7c24 */ /* 0x040fe2000f8e0200 */
[----:B------:R-:W-:Y:S01]  /*06a0*/  ISETP.GE.U32.AND P3, PT, R14, UR14, PT ;  /* 0x0000000e0e007c0c */ /* 0x000fe2000bf66070 */
[----:B------:R-:W-:Y:S01]  /*06b0*/  IMAD.WIDE.U32 R90, R25, UR12, R90 ;  /* 0x0000000c195a7c25 */ /* 0x000fe2000f8e005a */
[----:B------:R-:W-:-:S02]  /*06c0*/  SHF.R.S32.HI R25, RZ, 0x1f, R12 ;  /* 0x0000001fff197819 */ /* 0x000fc4000001140c */
[----:B------:R-:W-:Y:S01]  /*06d0*/  ISETP.GE.AND.EX P2, PT, R27, UR15, PT, P2 ;  /* 0x0000000f1b007c0c */ /* 0x000fe2000bf46320 */
[----:B------:R-:W3:Y:S01]  /*06e0*/  @!P4 LDC.64 R36, c[0x0][0x288] ;  /* 0x0000a200ff24cb82 */ /* 0x000ee20000000a00 */
[----:B------:R-:W-:Y:S01]  /*06f0*/  ISETP.GE.AND.EX P0, PT, R25, UR15, PT, P0 ;  /* 0x0000000f19007c0c */ /* 0x000fe2000bf06300 */
[----:B-1----:R-:W-:Y:S01]  /*0700*/  @P1 IMAD R0, R5, R30, RZ ;  /* 0x0000001e05001224 */ /* 0x002fe200078e02ff */
[----:B------:R-:W-:Y:S02]  /*0710*/  IADD3 R93, R91, R93, RZ ;  /* 0x0000005d5b5d7210 */ /* 0x000fe40007ffe0ff */
[C---:B------:R-:W-:Y:S01]  /*0720*/  ISETP.GT.U32.OR P0, PT, R8.reuse, 0x1df, P0 ;  /* 0x000001df0800780c */ /* 0x040fe20000704470 */
[----:B------:R-:W-:Y:S01]  /*0730*/  @P1 IMAD R31, R7, R31, R0 ;  /* 0x0000001f071f1224 */ /* 0x000fe200078e0200 */
[----:B------:R-:W-:Y:S01]  /*0740*/  @P1 MOV R92, R90 ;  /* 0x0000005a005c1202 */ /* 0x000fe20000000f00 */
[----:B------:R-:W1:Y:S01]  /*0750*/  @!P4 LDC.64 R42, c[0x0][0x230] ;  /* 0x00008c00ff2acb82 */ /* 0x000e620000000a00 */
[----:B------:R-:W-:-:S02]  /*0760*/  ISETP.GT.U32.OR P2, PT, R8, 0x1df, P2 ;  /* 0x000001df0800780c */ /* 0x000fc40001744470 */
[----:B------:R-:W-:Y:S01]  /*0770*/  ISETP.GE.AND.EX P3, PT, R69, UR15, PT, P3 ;  /* 0x0000000f45007c0c */ /* 0x000fe2000bf66330 */
[----:B------:R-:W-:-:S03]  /*0780*/  @P1 IMAD.WIDE.U32 R28, R7, R30, R92 ;  /* 0x0000001e071c1225 */ /* 0x000fc600078e005c */
[----:B------:R-:W-:Y:S01]  /*0790*/  ISETP.GT.U32.OR P3, PT, R8, 0x1df, P3 ;  /* 0x000001df0800780c */ /* 0x000fe20001f64470 */
[----:B------:R-:W4:Y:S01]  /*07a0*/  @!P4 LDC.64 R44, c[0x0][0x228] ;  /* 0x00008a00ff2ccb82 */ /* 0x000f220000000a00 */
[----:B------:R-:W-:Y:S02]  /*07b0*/  @P1 IADD3 R29, R29, R31, RZ ;  /* 0x0000001f1d1d1210 */ /* 0x000fe40007ffe0ff */
[C---:B------:R-:W-:Y:S02]  /*07c0*/  @P1 SHF.L.U32 R41, R28.reuse, 0x2, RZ ;  /* 0x000000021c291819 */ /* 0x040fe400000006ff */
[----:B------:R-:W-:Y:S02]  /*07d0*/  @P1 SHF.L.U64.HI R0, R28, 0x2, R29 ;  /* 0x000000021c001819 */ /* 0x000fe4000001021d */
[----:B------:R-:W-:Y:S01]  /*07e0*/  @!P4 MOV R28, R90 ;  /* 0x0000005a001cc202 */ /* 0x000fe20000000f00 */
[----:B------:R-:W1:Y:S01]  /*07f0*/  @!P0 LDC.64 R38, c[0x0][0x288] ;  /* 0x0000a200ff268b82 */ /* 0x000e620000000a00 */
[----:B------:R-:W-:Y:S01]  /*0800*/  @!P4 MOV R29, R93 ;  /* 0x0000005d001dc202 */ /* 0x000fe20000000f00 */
[----:B---3--:R-:W-:Y:S01]  /*0810*/  @!P4 IMAD R22, R23, R36, RZ ;  /* 0x000000241716c224 */ /* 0x008fe200078e02ff */
[----:B--2---:R-:W-:-:S02]  /*0820*/  @P1 IADD3 R34, P6, R41, R34, RZ ;  /* 0x0000002229221210 */ /* 0x004fc40007fde0ff */
[----:B0-----:R-:W-:Y:S01]  /*0830*/  @P1 IADD3 R40, P5, R41, R32, RZ ;  /* 0x0000002029281210 */ /* 0x001fe20007fbe0ff */
[C---:B------:R-:W-:Y:S01]  /*0840*/  @!P4 IMAD R31, R11.reuse, R37, R22 ;  /* 0x000000250b1fc224 */ /* 0x040fe200078e0216 */
[C---:B------:R-:W-:Y:S01]  /*0850*/  @P1 IADD3.X R35, R0.reuse, R35, RZ, P6, !PT ;  /* 0x0000002300231210 */ /* 0x040fe200037fe4ff */
[----:B------:R-:W0:Y:S01]  /*0860*/  @!P2 LDC.64 R50, c[0x0][0x288] ;  /* 0x0000a200ff32ab82 */ /* 0x000e220000000a00 */
[----:B------:R-:W-:Y:S01]  /*0870*/  @!P4 IMAD.WIDE.U32 R28, R11, R36, R28 ;  /* 0x000000240b1cc225 */ /* 0x000fe200078e001c */
[----:B------:R-:W-:-:S04]  /*0880*/  @P1 IADD3.X R41, R0, R33, RZ, P5, !PT ;  /* 0x0000002100291210 */ /* 0x000fc80002ffe4ff */
[----:B------:R-:W-:Y:S02]  /*0890*/  @!P4 IADD3 R29, R29, R31, RZ ;  /* 0x0000001f1d1dc210 */ /* 0x000fe40007ffe0ff */
[----:B------:R-:W2:Y:S01]  /*08a0*/  @!P0 LDC.64 R48, c[0x0][0x230] ;  /* 0x00008c00ff308b82 */ /* 0x000ea20000000a00 */
[C---:B------:R-:W-:Y:S02]  /*08b0*/  @!P4 SHF.L.U32 R37, R28.reuse, 0x2, RZ ;  /* 0x000000021c25c819 */ /* 0x040fe400000006ff */
[----:B------:R-:W-:Y:S02]  /*08c0*/  @!P4 SHF.L.U64.HI R0, R28, 0x2, R29 ;  /* 0x000000021c00c819 */ /* 0x000fe4000001021d */
[----:B------:R-:W-:Y:S02]  /*08d0*/  @!P0 MOV R28, R90 ;  /* 0x0000005a001c8202 */ /* 0x000fe40000000f00 */
[----:B------:R-:W-:Y:S01]  /*08e0*/  @!P0 MOV R29, R93 ;  /* 0x0000005d001d8202 */ /* 0x000fe20000000f00 */
[----:B------:R-:W3:Y:S01]  /*08f0*/  @!P0 LDC.64 R46, c[0x0][0x228] ;  /* 0x00008a00ff2e8b82 */ /* 0x000ee20000000a00 */
[----:B-1----:R-:W-:Y:S01]  /*0900*/  @!P0 IMAD R22, R25, R38, RZ ;  /* 0x0000002619168224 */ /* 0x002fe200078e02ff */
[----:B------:R-:W-:Y:S01]  /*0910*/  @!P4 IADD3 R30, P5, R37, R42, RZ ;  /* 0x0000002a251ec210 */ /* 0x000fe20007fbe0ff */
[----:B------:R-:W-:Y:S01]  /*0920*/  @!P0 IMAD.WIDE.U32 R28, R12, R38, R28 ;  /* 0x000000260c1c8225 */ /* 0x000fe200078e001c */
[----:B------:R-:W-:-:S02]  /*0930*/  @!P2 MOV R38, R90 ;  /* 0x0000005a0026a202 */ /* 0x000fc40000000f00 */
[----:B------:R-:W-:Y:S01]  /*0940*/  @!P4 IADD3.X R31, R0, R43, RZ, P5, !PT ;  /* 0x0000002b001fc210 */ /* 0x000fe20002ffe4ff */
[----:B------:R-:W-:Y:S01]  /*0950*/  @!P0 IMAD R39, R12, R39, R22 ;  /* 0x000000270c278224 */ /* 0x000fe200078e0216 */
[----:B----4-:R-:W-:Y:S01]  /*0960*/  @!P4 IADD3 R36, P6, R37, R44, RZ ;  /* 0x0000002c2524c210 */ /* 0x010fe20007fde0ff */
[----:B0-----:R-:W-:Y:S01]  /*0970*/  @!P2 IMAD R22, R27, R50, RZ ;  /* 0x000000321b16a224 */ /* 0x001fe200078e02ff */
[----:B------:R-:W0:Y:S02]  /*0980*/  @!P3 LDC.64 R32, c[0x0][0x288] ;  /* 0x0000a200ff20bb82 */ /* 0x000e240000000a00 */
[----:B------:R-:W-:Y:S01]  /*0990*/  @!P0 IADD3 R29, R29, R39, RZ ;  /* 0x000000271d1d8210 */ /* 0x000fe20007ffe0ff */
[----:B------:R-:W-:Y:S01]  /*09a0*/  @!P2 IMAD R43, R13, R51, R22 ;  /* 0x000000330d2ba224 */ /* 0x000fe200078e0216 */
[----:B------:R-:W-:Y:S02]  /*09b0*/  @!P2 MOV R39, R93 ;  /* 0x0000005d0027a202 */ /* 0x000fe40000000f00 */
[----:B------:R-:W-:-:S02]  /*09c0*/  @!P0 SHF.L.U32 R51, R28, 0x2, RZ ;  /* 0x000000021c338819 */ /* 0x000fc400000006ff */
[----:B------:R-:W-:Y:S01]  /*09d0*/  @!P4 IADD3.X R37, R0, R45, RZ, P6, !PT ;  /* 0x0000002d0025c210 */ /* 0x000fe200037fe4ff */
[----:B------:R-:W-:Y:S01]  /*09e0*/  @!P2 IMAD.WIDE.U32 R38, R13, R50, R38 ;  /* 0x000000320d26a225 */ /* 0x000fe200078e0026 */
[----:B------:R-:W-:Y:S01]  /*09f0*/  @!P0 SHF.L.U64.HI R28, R28, 0x2, R29 ;  /* 0x000000021c1c8819 */ /* 0x000fe2000001021d */
[----:B------:R-:W1:Y:S01]  /*0a00*/  @!P2 LDC.64 R58, c[0x0][0x230] ;  /* 0x00008c00ff3aab82 */ /* 0x000e620000000a00 */
[C---:B--2---:R-:W-:Y:S02]  /*0a10*/  @!P0 IADD3 R48, P5, R51.reuse, R48, RZ ;  /* 0x0000003033308210 */ /* 0x044fe40007fbe0ff */
[----:B---3--:R-:W-:Y:S02]  /*0a20*/  @!P0 IADD3 R50, P6, R51, R46, RZ ;  /* 0x0000002e33328210 */ /* 0x008fe40007fde0ff */
[----:B------:R-:W-:Y:S02]  /*0a30*/  @!P2 IADD3 R29, R39, R43, RZ ;  /* 0x0000002b271da210 */ /* 0x000fe40007ffe0ff */
[C---:B------:R-:W-:Y:S01]  /*0a40*/  @!P0 IADD3.X R49, R28.reuse, R49, RZ, P5, !PT ;  /* 0x000000311c318210 */ /* 0x040fe20002ffe4ff */
[----:B------:R-:W2:Y:S01]  /*0a50*/  @!P2 LDC.64 R54, c[0x0][0x228] ;  /* 0x00008a00ff36ab82 */ /* 0x000ea20000000a00 */
[----:B------:R-:W-:-:S02]  /*0a60*/  @!P0 IADD3.X R51, R28, R47, RZ, P6, !PT ;  /* 0x0000002f1c338210 */ /* 0x000fc400037fe4ff */
[----:B------:R-:W-:Y:S02]  /*0a70*/  CS2R R46, SRZ ;  /* 0x00000000002e7805 */ /* 0x000fe4000001ff00 */
[C---:B------:R-:W-:Y:S02]  /*0a80*/  @!P2 SHF.L.U64.HI R0, R38.reuse, 0x2, R29 ;  /* 0x000000022600a819 */ /* 0x040fe4000001021d */
[----:B------:R-:W-:Y:S02]  /*0a90*/  CS2R R28, SRZ ;  /* 0x00000000001c7805 */ /* 0x000fe4000001ff00 */
[----:B------:R-:W-:Y:S02]  /*0aa0*/  ISETP.GE.U32.AND P5, PT, R15, UR14, PT ;  /* 0x0000000e0f007c0c */ /* 0x000fe4000bfa6070 */
[----:B------:R-:W-:Y:S01]  /*0ab0*/  SHF.R.S32.HI R73, RZ, 0x1f, R17 ;  /* 0x0000001fff497819 */ /* 0x000fe20000011411 */
[----:B------:R3:W5:Y:S01]  /*0ac0*/  @!P4 LDG.E.64 R46, desc[UR8][R30.64] ;  /* 0x000000081e2ec981 */ /* 0x000762000c1e1b00 */
[----:B------:R-:W-:Y:S01]  /*0ad0*/  ISETP.GE.AND.EX P5, PT, R71, UR15, PT, P5 ;  /* 0x0000000f47007c0c */ /* 0x000fe2000bfa6350 */
[----:B------:R-:W4:Y:S01]  /*0ae0*/  @!P3 LDC.64 R56, c[0x0][0x230] ;  /* 0x00008c00ff38bb82 */ /* 0x000f220000000a00 */
[----:B------:R-:W-:Y:S01]  /*0af0*/  @!P2 SHF.L.U32 R45, R38, 0x2, RZ ;  /* 0x00000002262da819 */ /* 0x000fe200000006ff */
[----:B------:R0:W5:Y:S01]  /*0b00*/  @!P4 LDG.E.64 R28, desc[UR8][R36.64] ;  /* 0x00000008241cc981 */ /* 0x000162000c1e1b00 */
[----:B------:R-:W-:-:S02]  /*0b10*/  ISETP.GT.U32.OR P4, PT, R8, 0x1df, P5 ;  /* 0x000001df0800780c */ /* 0x000fc40002f84470 */
[----:B------:R-:W-:Y:S02]  /*0b20*/  ISETP.GE.U32.AND P5, PT, R17, UR14, PT ;  /* 0x0000000e11007c0c */ /* 0x000fe4000bfa6070 */
[----:B------:R-:W-:Y:S01]  /*0b30*/  CS2R R42, SRZ ;  /* 0x00000000002a7805 */ /* 0x000fe2000001ff00 */
[----:B------:R-:W4:Y:S01]  /*0b40*/  @!P3 LDC.64 R62, c[0x0][0x228] ;  /* 0x00008a00ff3ebb82 */ /* 0x000f220000000a00 */
[----:B------:R-:W-:Y:S02]  /*0b50*/  ISETP.GE.AND.EX P5, PT, R73, UR15, PT, P5 ;  /* 0x0000000f49007c0c */ /* 0x000fe4000bfa6350 */
[----:B---3--:R-:W-:Y:S01]  /*0b60*/  CS2R R30, SRZ ;  /* 0x00000000001e7805 */ /* 0x008fe2000001ff00 */
[----:B0-----:R-:W-:Y:S01]  /*0b70*/  @!P3 IMAD R22, R69, R32, RZ ;  /* 0x000000204516b224 */ /* 0x001fe200078e02ff */
[----:B------:R-:W-:Y:S01]  /*0b80*/  @!P3 MOV R36, R90 ;  /* 0x0000005a0024b202 */ /* 0x000fe20000000f00 */
[----:B------:R0:W5:Y:S01]  /*0b90*/  @!P0 LDG.E.64 R42, desc[UR8][R48.64] ;  /* 0x00000008302a8981 */ /* 0x000162000c1e1b00 */
[----:B------:R-:W-:Y:S01]  /*0ba0*/  ISETP.GT.U32.OR P5, PT, R8, 0x1df, P5 ;  /* 0x000001df0800780c */ /* 0x000fe20002fa4470 */
[----:B------:R-:W3:Y:S01]  /*0bb0*/  @!P4 LDC.64 R38, c[0x0][0x288] ;  /* 0x0000a200ff26cb82 */ /* 0x000ee20000000a00 */
[----:B------:R-:W-:Y:S01]  /*0bc0*/  @!P3 MOV R37, R93 ;  /* 0x0000005d0025b202 */ /* 0x000fe20000000f00 */
[C---:B------:R-:W-:Y:S01]  /*0bd0*/  @!P3 IMAD R53, R14.reuse, R33, R22 ;  /* 0x000000210e35b224 */ /* 0x040fe200078e0216 */
[----:B------:R4:W5:Y:S01]  /*0be0*/  @!P0 LDG.E.64 R30, desc[UR8][R50.64] ;  /* 0x00000008321e8981 */ /* 0x000962000c1e1b00 */
[----:B-1----:R-:W-:Y:S01]  /*0bf0*/  @!P2 IADD3 R58, P0, R45, R58, RZ ;  /* 0x0000003a2d3aa210 */ /* 0x002fe20007f1e0ff */
[----:B------:R-:W-:Y:S01]  /*0c00*/  @!P3 IMAD.WIDE.U32 R32, R14, R32, R36 ;  /* 0x000000200e20b225 */ /* 0x000fe200078e0024 */
[----:B------:R-:W-:-:S02]  /*0c10*/  SHF.R.S32.HI R75, RZ, 0x1f, R18 ;  /* 0x0000001fff4b7819 */ /* 0x000fc40000011412 */
[----:B0-----:R-:W0:Y:S01]  /*0c20*/  @!P4 LDC.64 R48, c[0x0][0x230] ;  /* 0x00008c00ff30cb82 */ /* 0x001e220000000a00 */
[----:B------:R-:W-:Y:S02]  /*0c30*/  ISETP.GE.U32.AND P6, PT, R18, UR14, PT ;  /* 0x0000000e12007c0c */ /* 0x000fe4000bfc6070 */
[----:B------:R-:W-:Y:S02]  /*0c40*/  @!P2 IADD3.X R59, R0, R59, RZ, P0, !PT ;  /* 0x0000003b003ba210 */ /* 0x000fe400007fe4ff */
[----:B--2---:R-:W-:Y:S02]  /*0c50*/  @!P2 IADD3 R44, P0, R45, R54, RZ ;  /* 0x000000362d2ca210 */ /* 0x004fe40007f1e0ff */
[----:B------:R-:W-:Y:S01]  /*0c60*/  @!P3 IADD3 R33, R33, R53, RZ ;  /* 0x000000352121b210 */ /* 0x000fe20007ffe0ff */
[----:B------:R-:W1:Y:S01]  /*0c70*/  @!P5 LDC.64 R36, c[0x0][0x288] ;  /* 0x0000a200ff24db82 */ /* 0x000e620000000a00 */
[----:B------:R-:W-:Y:S02]  /*0c80*/  ISETP.GE.AND.EX P6, PT, R75, UR15, PT, P6 ;  /* 0x0000000f4b007c0c */ /* 0x000fe4000bfc6360 */
[----:B------:R-:W-:-:S02]  /*0c90*/  @!P3 SHF.L.U32 R53, R32, 0x2, RZ ;  /* 0x000000022035b819 */ /* 0x000fc400000006ff */
[----:B------:R-:W-:Y:S02]  /*0ca0*/  @!P2 IADD3.X R45, R0, R55, RZ, P0, !PT ;  /* 0x00000037002da210 */ /* 0x000fe400007fe4ff */
[----:B------:R-:W-:Y:S01]  /*0cb0*/  ISETP.GT.U32.OR P6, PT, R8, 0x1df, P6 ;  /* 0x000001df0800780c */ /* 0x000fe200037c4470 */
[----:B------:R-:W2:Y:S01]  /*0cc0*/  @!P4 LDC.64 R64, c[0x0][0x228] ;  /* 0x00008a00ff40cb82 */ /* 0x000ea20000000a00 */
[----:B------:R-:W-:Y:S02]  /*0cd0*/  @!P3 SHF.L.U64.HI R0, R32, 0x2, R33 ;  /* 0x000000022000b819 */ /* 0x000fe40000010221 */
[----:B----4-:R-:W-:Y:S01]  /*0ce0*/  @!P3 IADD3 R50, P0, R53, R56, RZ ;  /* 0x000000383532b210 */ /* 0x010fe20007f1e0ff */
[----:B---3--:R-:W-:Y:S01]  /*0cf0*/  @!P4 IMAD R22, R71, R38, RZ ;  /* 0x000000264716c224 */ /* 0x008fe200078e02ff */
[----:B------:R-:W-:Y:S02]  /*0d00*/  @!P4 MOV R52, R90 ;  /* 0x0000005a0034c202 */ /* 0x000fe40000000f00 */
[----:B------:R-:W-:Y:S01]  /*0d10*/  @!P3 IADD3.X R51, R0, R57, RZ, P0, !PT ;  /* 0x000000390033b210 */ /* 0x000fe200007fe4ff */
[----:B------:R-:W3:Y:S01]  /*0d20*/  @!P5 LDC.64 R66, c[0x0][0x230] ;  /* 0x00008c00ff42db82 */ /* 0x000ee20000000a00 */
[----:B------:R-:W-:-:S02]  /*0d30*/  @!P3 IADD3 R62, P0, R53, R62, RZ ;  /* 0x0000003e353eb210 */ /* 0x000fc40007f1e0ff */
[----:B------:R-:W-:Y:S01]  /*0d40*/  @!P4 MOV R53, R93 ;  /* 0x0000005d0035c202 */ /* 0x000fe20000000f00 */
[C---:B------:R-:W-:Y:S02]  /*0d50*/  @!P4 IMAD R55, R15.reuse, R39, R22 ;  /* 0x000000270f37c224 */ /* 0x040fe400078e0216 */
[----:B------:R-:W-:Y:S02]  /*0d60*/  @!P4 IMAD.WIDE.U32 R52, R15, R38, R52 ;  /* 0x000000260f34c225 */ /* 0x000fe400078e0034 */
[----:B------:R-:W4:Y:S01]  /*0d70*/  @!P6 LDC.64 R32, c[0x0][0x288] ;  /* 0x0000a200ff20eb82 */ /* 0x000f220000000a00 */
[----:B------:R-:W-:Y:S02]  /*0d80*/  @!P3 IADD3.X R63, R0, R63, RZ, P0, !PT ;  /* 0x0000003f003fb210 */ /* 0x000fe400007fe4ff */
[----:B------:R-:W-:-:S05]  /*0d90*/  @!P4 IADD3 R53, R53, R55, RZ ;  /* 0x000000373535c210 */ /* 0x000fca0007ffe0ff */
[----:B------:R-:W3:Y:S01]  /*0da0*/  LDC.64 R38, c[0x0][0x248] ;  /* 0x00009200ff267b82 */ /* 0x000ee20000000a00 */
[C---:B------:R-:W-:Y:S02]  /*0db0*/  @!P4 SHF.L.U32 R55, R52.reuse, 0x2, RZ ;  /* 0x000000023437c819 */ /* 0x040fe400000006ff */
[----:B------:R-:W-:Y:S01]  /*0dc0*/  @!P4 SHF.L.U64.HI R0, R52, 0x2, R53 ;  /* 0x000000023400c819 */ /* 0x000fe20000010235 */
[----:B-1----:R-:W-:Y:S01]  /*0dd0*/  @!P5 IMAD R22, R73, R36, RZ ;  /* 0x000000244916d224 */ /* 0x002fe200078e02ff */
[----:B------:R-:W-:Y:S02]  /*0de0*/  @!P5 MOV R52, R90 ;  /* 0x0000005a0034d202 */ /* 0x000fe40000000f00 */
[----:B------:R-:W-:Y:S01]  /*0df0*/  @!P5 MOV R53, R93 ;  /* 0x0000005d0035d202 */ /* 0x000fe20000000f00 */
[----:B------:R-:W-:Y:S01]  /*0e00*/  @!P5 IMAD R57, R17, R37, R22 ;  /* 0x000000251139d224 */ /* 0x000fe200078e0216 */
[----:B0-----:R-:W-:Y:S01]  /*0e10*/  @!P4 IADD3 R48, P0, R55, R48, RZ ;  /* 0x000000303730c210 */ /* 0x001fe20007f1e0ff */
[----:B------:R-:W0:Y:S01]  /*0e20*/  @!P5 LDC.64 R80, c[0x0][0x228] ;  /* 0x00008a00ff50db82 */ /* 0x000e220000000a00 */
[----:B------:R-:W-:-:S02]  /*0e30*/  @!P5 IMAD.WIDE.U32 R52, R17, R36, R52 ;  /* 0x000000241134d225 */ /* 0x000fc400078e0034 */
[C---:B------:R-:W-:Y:S02]  /*0e40*/  @!P4 IADD3.X R49, R0.reuse, R49, RZ, P0, !PT ;  /* 0x000000310031c210 */ /* 0x040fe400007fe4ff */
[----:B--2---:R-:W-:Y:S02]  /*0e50*/  @!P4 IADD3 R64, P0, R55, R64, RZ ;  /* 0x000000403740c210 */ /* 0x004fe40007f1e0ff */
[----:B------:R-:W-:Y:S01]  /*0e60*/  @!P5 IADD3 R53, R53, R57, RZ ;  /* 0x000000393535d210 */ /* 0x000fe20007ffe0ff */
[----:B----4-:R-:W-:Y:S01]  /*0e70*/  @!P6 IMAD R22, R75, R32, RZ ;  /* 0x000000204b16e224 */ /* 0x010fe200078e02ff */
[----:B------:R-:W-:Y:S01]  /*0e80*/  @!P4 IADD3.X R65, R0, R65, RZ, P0, !PT ;  /* 0x000000410041c210 */ /* 0x000fe200007fe4ff */
[----:B------:R-:W1:Y:S01]  /*0e90*/  @!P6 LDC.64 R82, c[0x0][0x230] ;  /* 0x00008c00ff52eb82 */ /* 0x000e620000000a00 */
[C---:B------:R-:W-:Y:S02]  /*0ea0*/  @!P5 SHF.L.U32 R55, R52.reuse, 0x2, RZ ;  /* 0x000000023437d819 */ /* 0x040fe400000006ff */
[----:B------:R-:W-:Y:S01]  /*0eb0*/  @!P5 SHF.L.U64.HI R0, R52, 0x2, R53 ;  /* 0x000000023400d819 */ /* 0x000fe20000010235 */
[----:B---3--:R-:W-:Y:S01]  /*0ec0*/  IMAD.WIDE R38, R4, 0x8, R38 ;  /* 0x0000000804267825 */ /* 0x008fe200078e0226 */
[----:B------:R-:W-:-:S02]  /*0ed0*/  @!P6 MOV R52, R90 ;  /* 0x0000005a0034e202 */ /* 0x000fc40000000f00 */
[----:B------:R-:W-:Y:S01]  /*0ee0*/  @!P6 MOV R53, R93 ;  /* 0x0000005d0035e202 */ /* 0x000fe20000000f00 */
[C---:B------:R-:W-:Y:S01]  /*0ef0*/  @!P6 IMAD R57, R18.reuse, R33, R22 ;  /* 0x000000211239e224 */ /* 0x040fe200078e0216 */
[----:B------:R-:W2:Y:S01]  /*0f00*/  @!P6 LDC.64 R36, c[0x0][0x228] ;  /* 0x00008a00ff24eb82 */ /* 0x000ea20000000a00 */
[----:B------:R-:W-:Y:S02]  /*0f10*/  @!P6 IMAD.WIDE.U32 R52, R18, R32, R52 ;  /* 0x000000201234e225 */ /* 0x000fe400078e0034 */
[----:B------:R3:W4:Y:S01]  /*0f20*/  LDG.E.64 R32, desc[UR8][R38.64] ;  /* 0x0000000826207981 */ /* 0x000722000c1e1b00 */
[----:B------:R-:W-:Y:S02]  /*0f30*/  @!P5 IADD3 R66, P0, R55, R66, RZ ;  /* 0x000000423742d210 */ /* 0x000fe40007f1e0ff */
[----:B------:R-:W-:Y:S02]  /*0f40*/  @!P6 IADD3 R53, R53, R57, RZ ;  /* 0x000000393535e210 */ /* 0x000fe40007ffe0ff */
[----:B------:R-:W-:-:S02]  /*0f50*/  @!P5 IADD3.X R67, R0, R67, RZ, P0, !PT ;  /* 0x000000430043d210 */ /* 0x000fc400007fe4ff */
[----:B0-----:R-:W-:Y:S02]  /*0f60*/  @!P5 IADD3 R80, P0, R55, R80, RZ ;  /* 0x000000503750d210 */ /* 0x001fe40007f1e0ff */
[----:B------:R-:W-:Y:S02]  /*0f70*/  @!P6 SHF.L.U32 R85, R52, 0x2, RZ ;  /* 0x000000023455e819 */ /* 0x000fe400000006ff */
[----:B------:R-:W-:Y:S02]  /*0f80*/  @!P5 IADD3.X R81, R0, R81, RZ, P0, !PT ;  /* 0x000000510051d210 */ /* 0x000fe400007fe4ff */
[----:B------:R-:W-:Y:S02]  /*0f90*/  @!P6 SHF.L.U64.HI R52, R52, 0x2, R53 ;  /* 0x000000023434e819 */ /* 0x000fe40000010235 */
[----:B-1----:R-:W-:-:S04]  /*0fa0*/  @!P6 IADD3 R82, P0, R85, R82, RZ ;  /* 0x000000525552e210 */ /* 0x002fc80007f1e0ff */
[C---:B------:R-:W-:Y:S02]  /*0fb0*/  @!P6 IADD3.X R83, R52.reuse, R83, RZ, P0, !PT ;  /* 0x000000533453e210 */ /* 0x040fe400007fe4ff */
[----:B--2---:R-:W-:Y:S02]  /*0fc0*/  @!P6 IADD3 R84, P0, R85, R36, RZ ;  /* 0x000000245554e210 */ /* 0x004fe40007f1e0ff */
[----:B------:R-:W-:Y:S02]  /*0fd0*/  CS2R R54, SRZ ;  /* 0x0000000000367805 */ /* 0x000fe4000001ff00 */
[----:B------:R-:W-:Y:S02]  /*0fe0*/  CS2R R56, SRZ ;  /* 0x0000000000387805 */ /* 0x000fe4000001ff00 */
[----:B------:R-:W-:Y:S02]  /*0ff0*/  @!P6 IADD3.X R85, R52, R37, RZ, P0, !PT ;  /* 0x000000253455e210 */ /* 0x000fe400007fe4ff */
[----:B------:R-:W-:-:S02]  /*1000*/  CS2R R52, SRZ ;  /* 0x0000000000347805 */ /* 0x000fc4000001ff00 */
[----:B---3--:R-:W-:Y:S01]  /*1010*/  CS2R R38, SRZ ;  /* 0x0000000000267805 */ /* 0x008fe2000001ff00 */
[----:B------:R0:W5:Y:S01]  /*1020*/  @!P2 LDG.E.64 R54, desc[UR8][R44.64] ;  /* 0x000000082c36a981 */ /* 0x000162000c1e1b00 */
[----:B------:R-:W-:-:S03]  /*1030*/  CS2R R60, SRZ ;  /* 0x00000000003c7805 */ /* 0x000fc6000001ff00 */
[----:B------:R1:W5:Y:S04]  /*1040*/  @P1 LDG.E.64 R52, desc[UR8][R40.64] ;  /* 0x0000000828341981 */ /* 0x000368000c1e1b00 */
[----:B------:R2:W5:Y:S01]  /*1050*/  @!P3 LDG.E.64 R56, desc[UR8][R62.64] ;  /* 0x000000083e38b981 */ /* 0x000562000c1e1b00 */
[----:B0-----:R-:W-:-:S03]  /*1060*/  CS2R R44, SRZ ;  /* 0x00000000002c7805 */ /* 0x001fc6000001ff00 */
[----:B------:R-:W5:Y:S01]  /*1070*/  @!P3 LDG.E.64 R38, desc[UR8][R50.64] ;  /* 0x000000083226b981 */ /* 0x000f62000c1e1b00 */
[----:B-1----:R-:W-:-:S03]  /*1080*/  CS2R R40, SRZ ;  /* 0x0000000000287805 */ /* 0x002fc6000001ff00 */
[----:B------:R-:W5:Y:S01]  /*1090*/  @!P5 LDG.E.64 R60, desc[UR8][R80.64] ;  /* 0x00000008503cd981 */ /* 0x000f62000c1e1b00 */
[----:B--2---:R-:W-:-:S03]  /*10a0*/  CS2R R62, SRZ ;  /* 0x00000000003e7805 */ /* 0x004fc6000001ff00 */
[----:B------:R-:W5:Y:S04]  /*10b0*/  @!P4 LDG.E.64 R40, desc[UR8][R48.64] ;  /* 0x000000083028c981 */ /* 0x000f68000c1e1b00 */
[----:B------:R-:W5:Y:S04]  /*10c0*/  @!P6 LDG.E.64 R44, desc[UR8][R82.64] ;  /* 0x00000008522ce981 */ /* 0x000f68000c1e1b00 */
[----:B------:R-:W5:Y:S01]  /*10d0*/  @!P6 LDG.E.64 R62, desc[UR8][R84.64] ;  /* 0x00000008543ee981 */ /* 0x000f62000c1e1b00 */
[----:B------:R-:W-:Y:S02]  /*10e0*/  MOV R22, 0x3f800000 ;  /* 0x3f80000000167802 */ /* 0x000fe40000000f00 */
[----:B------:R-:W-:-:S02]  /*10f0*/  CS2R R76, SRZ ;  /* 0x00000000004c7805 */ /* 0x000fc4000001ff00 */
[----:B------:R-:W-:-:S04]  /*1100*/  CS2R R36, SRZ ;  /* 0x0000000000247805 */ /* 0x000fc8000001ff00 */
[----:B------:R0:W5:Y:S04]  /*1110*/  @P1 LDG.E.64 R76, desc[UR8][R34.64] ;  /* 0x00000008224c1981 */ /* 0x000168000c1e1b00 */
[----:B------:R1:W5:Y:S01]  /*1120*/  @!P2 LDG.E.64 R36, desc[UR8][R58.64] ;  /* 0x000000083a24a981 */ /* 0x000362000c1e1b00 */
[----:B------:R-:W-:Y:S01]  /*1130*/  BSSY B0, `(.L_x_2378) ;  /* 0x0000018000007945 */ /* 0x000fe20003800000 */
[----:B0-----:R-:W-:Y:S02]  /*1140*/  CS2R R34, SRZ ;  /* 0x0000000000227805 */ /* 0x001fe4000001ff00 */
[----:B-1----:R-:W-:-:S04]  /*1150*/  CS2R R58, SRZ ;  /* 0x00000000003a7805 */ /* 0x002fc8000001ff00 */
[----:B------:R0:W5:Y:S04]  /*1160*/  @!P5 LDG.E.64 R34, desc[UR8][R66.64] ;  /* 0x000000084222d981 */ /* 0x000168000c1e1b00 */
[----:B------:R1:W5:Y:S01]  /*1170*/  @!P4 LDG.E.64 R58, desc[UR8][R64.64] ;  /* 0x00000008403ac981 */ /* 0x000362000c1e1b00 */
[----:B0-----:R-:W-:Y:S02]  /*1180*/  CS2R R66, SRZ ;  /* 0x0000000000427805 */ /* 0x001fe4000001ff00 */
[----:B-1----:R-:W-:Y:S01]  /*1190*/  CS2R R64, SRZ ;  /* 0x0000000000407805 */ /* 0x002fe2000001ff00 */
[----:B----4-:R-:W-:-:S05]  /*11a0*/  FFMA.FTZ R33, -R32, R32, R33 ;  /* 0x0000002020217223 */ /* 0x010fca0000010121 */
[----:B------:R-:W-:-:S13]  /*11b0*/  FSETP.GTU.FTZ.AND P0, PT, R33, RZ, PT ;  /* 0x000000ff2100720b */ /* 0x000fda0003f1c000 */
[----:B------:R-:W0:Y:S02]  /*11c0*/  @P0 LDC R0, c[0x0][0x250] ;  /* 0x00009400ff000b82 */ /* 0x000e240000000800 */
[----:B0-----:R-:W-:-:S04]  /*11d0*/  @P0 FADD.FTZ R0, R33, R0 ;  /* 0x0000000021000221 */ /* 0x001fc80000010000 */
[----:B------:R0:W1:Y:S01]  /*11e0*/  @P0 MUFU.RSQ R22, R0 ;  /* 0x0000000000160308 */ /* 0x0000620000001400 */
[----:B------:R-:W-:-:S13]  /*11f0*/  ISETP.GT.U32.AND P0, PT, R8, 0x1df, PT ;  /* 0x000001df0800780c */ /* 0x000fda0003f04070 */
[----:B0-----:R-:W-:Y:S05]  /*1200*/  @P0 BRA `(.L_x_2379) ;  /* 0x0000000000280947 */ /* 0x001fea0003800000 */
[----:B------:R-:W-:Y:S01]  /*1210*/  ISETP.NE.AND P0, PT, RZ, UR10, PT ;  /* 0x0000000aff007c0c */ /* 0x000fe2000bf05270 */
[----:B------:R-:W0:Y:S01]  /*1220*/  LDC.64 R66, c[0x0][0x238] ;  /* 0x00008e00ff427b82 */ /* 0x000e220000000a00 */
[----:B------:R-:W-:-:S04]  /*1230*/  IADD3 R3, R78, R3, RZ ;  /* 0x000000034e037210 */ /* 0x000fc80007ffe0ff */
[----:B------:R-:W-:-:S07]  /*1240*/  SHF.R.S32.HI R0, RZ, 0x1f, R3 ;  /* 0x0000001fff007819 */ /* 0x000fce0000011403 */
[----:B------:R-:W2:Y:S01]  /*1250*/  @P0 LDC.64 R48, c[0x0][0x240] ;  /* 0x00009000ff300b82 */ /* 0x000ea20000000a00 */
[----:B0-----:R-:W-:-:S06]  /*1260*/  IMAD.WIDE R66, R3, 0x4, R66 ;  /* 0x0000000403427825 */ /* 0x001fcc00078e0242 */
[----:B------:R-:W5:Y:S01]  /*1270*/  LDG.E.64 R66, desc[UR8][R66.64] ;  /* 0x0000000842427981 */ /* 0x000f62000c1e1b00 */
[----:B--2---:R-:W-:-:S04]  /*1280*/  @P0 LEA R48, P2, R3, R48, 0x2 ;  /* 0x0000003003300211 */ /* 0x004fc800078410ff */
[----:B------:R-:W-:-:S05]  /*1290*/  @P0 LEA.HI.X R49, R3, R49, R0, 0x2, P2 ;  /* 0x0000003103310211 */ /* 0x000fca00010f1400 */
[----:B------:R0:W5:Y:S04]  /*12a0*/  @P0 LDG.E.64 R64, desc[UR8][R48.64] ;  /* 0x0000000830400981 */ /* 0x000168000c1e1b00 */
.L_x_2379:
[----:B------:R-:W-:Y:S05]  /*12b0*/  BSYNC B0 ;  /* 0x0000000000007941 */ /* 0x000fea0003800000 */
.L_x_2378:
[----:B------:R-:W-:Y:S01]  /*12c0*/  ISETP.NE.AND P5, PT, RZ, UR10, PT ;  /* 0x0000000aff007c0c */ /* 0x000fe2000bfa5270 */
[C---:B-----5:R-:W-:Y:S01]  /*12d0*/  FADD.FTZ R3, -R32.reuse, R76 ;  /* 0x0000004c20037221 */ /* 0x060fe20000010100 */
[C---:B------:R-:W-:Y:S01]  /*12e0*/  FADD.FTZ R77, -R32.reuse, R77 ;  /* 0x0000004d204d7221 */ /* 0x040fe20000010100 */
[C---:B------:R-:W-:Y:S01]  /*12f0*/  FADD.FTZ R79, -R32.reuse, R46 ;  /* 0x0000002e204f7221 */ /* 0x040fe20000010100 */
[----:B------:R-:W-:Y:S01]  /*1300*/  FADD.FTZ R81, -R32, R47 ;  /* 0x0000002f20517221 */ /* 0x000fe20000010100 */
[----:B------:R-:W-:Y:S01]  /*1310*/  MOV R46, R52 ;  /* 0x00000034002e7202 */ /* 0x000fe20000000f00 */
[-C--:B-1----:R-:W-:Y:S01]  /*1320*/  FMUL.FTZ R3, R3, R22.reuse ;  /* 0x0000001603037220 */ /* 0x082fe20000410000 */
[----:B------:R-:W-:Y:S01]  /*1330*/  MOV R47, R53 ;  /* 0x00000035002f7202 */ /* 0x000fe20000000f00 */
[----:B------:R-:W-:Y:S01]  /*1340*/  FMUL.FTZ R0, R77, R22 ;  /* 0x000000164d007220 */ /* 0x000fe20000410000 */
[----:B------:R-:W-:-:S04]  /*1350*/  MOV R33, R28 ;  /* 0x0000001c00217202 */ /* 0x000fc80000000f00 */
[----:B------:R-:W-:Y:S05]  /*1360*/  @!P5 BRA `(.L_x_2380) ;  /* 0x000000000048d947 */ /* 0x000fea0003800000 */
[----:B------:R-:W-:Y:S01]  /*1370*/  FFMA.FTZ R26, R0, R67, R65 ;  /* 0x00000043001a7223 */ /* 0x000fe20000010041 */
[----:B------:R-:W-:-:S03]  /*1380*/  FFMA.FTZ R24, R3, R66, R64 ;  /* 0x0000004203187223 */ /* 0x000fc60000010040 */
[----:B0-----:R-:W-:Y:S01]  /*1390*/  FMUL.FTZ R49, R26, -1.4426950216293334961 ;  /* 0xbfb8aa3b1a317820 */ /* 0x001fe20000410000 */
[----:B------:R-:W-:-:S05]  /*13a0*/  FMUL.FTZ R46, R24, -1.4426950216293334961 ;  /* 0xbfb8aa3b182e7820 */ /* 0x000fca0000410000 */
[----:B------:R-:W0:Y:S08]  /*13b0*/  MUFU.EX2 R49, R49 ;  /* 0x0000003100317308 */ /* 0x000e300000000800 */
[----:B------:R-:W1:Y:S01]  /*13c0*/  MUFU.EX2 R46, R46 ;  /* 0x0000002e002e7308 */ /* 0x000e620000000800 */
[----:B0-----:R-:W-:-:S07]  /*13d0*/  FADD.FTZ R50, R49, 1 ;  /* 0x3f80000031327421 */ /* 0x001fce0000010000 */
[----:B------:R-:W0:Y:S01]  /*13e0*/  MUFU.RCP R50, R50 ;  /* 0x0000003200327308 */ /* 0x000e220000001000 */
[----:B-1----:R-:W-:-:S07]  /*13f0*/  FADD.FTZ R48, R46, 1 ;  /* 0x3f8000002e307421 */ /* 0x002fce0000010000 */
[----:B------:R-:W1:Y:S01]  /*1400*/  MUFU.RCP R47, R48 ;  /* 0x00000030002f7308 */ /* 0x000e620000001000 */
[----:B0-----:R-:W-:-:S04]  /*1410*/  FADD.FTZ R77, -R50, 1 ;  /* 0x3f800000324d7421 */ /* 0x001fc80000010100 */
[----:B------:R-:W-:Y:S01]  /*1420*/  FFMA.FTZ R77, R26, R77, 1 ;  /* 0x3f8000001a4d7423 */ /* 0x000fe2000001004d */
[----:B------:R-:W-:Y:S01]  /*1430*/  FMUL.FTZ R26, R53, R50 ;  /* 0x00000032351a7220 */ /* 0x000fe20000410000 */
[----:B-1----:R-:W-:Y:S01]  /*1440*/  FADD.FTZ R51, -R47, 1 ;  /* 0x3f8000002f337421 */ /* 0x002fe20000010100 */
[----:B------:R-:W-:-:S03]  /*1450*/  FMUL.FTZ R47, R52, R47 ;  /* 0x0000002f342f7220 */ /* 0x000fc60000410000 */
[----:B------:R-:W-:-:S04]  /*1460*/  FFMA.FTZ R24, R24, R51, 1 ;  /* 0x3f80000018187423 */ /* 0x000fc80000010033 */
[----:B------:R-:W-:Y:S01]  /*1470*/  FMUL.FTZ R46, R47, R24 ;  /* 0x000000182f2e7220 */ /* 0x000fe20000410000 */
[----:B------:R-:W-:-:S07]  /*1480*/  FMUL.FTZ R47, R26, R77 ;  /* 0x0000004d1a2f7220 */ /* 0x000fce0000410000 */
.L_x_2380:
[----:B------:R-:W-:Y:S01]  /*1490*/  FMUL.FTZ R24, R46, R66 ;  /* 0x000000422e187220 */ /* 0x000fe20000410000 */
[----:B0-----:R-:W-:Y:S01]  /*14a0*/  MOV R48, R29 ;  /* 0x0000001d00307202 */ /* 0x001fe20000000f00 */
        /* <DEDUP_REMOVED lines=20> */
[----:B------:R-:W-:Y:S02]  /*15f0*/  FMUL.FTZ R79, R28, R79 ;  /* 0x0000004f1c4f7220 */ /* 0x000fe40000410000 */
[----:B------:R-:W-:Y:S01]  /*1600*/  FMUL.FTZ R48, R48, R81 ;  /* 0x0000005130307220 */ /* 0x000fe20000410000 */
[----:B------:R-:W-:-:S04]  /*1610*/  FFMA.FTZ R74, R33, R74, 1 ;  /* 0x3f800000214a7423 */ /* 0x000fc8000001004a */
[----:B------:R-:W-:-:S07]  /*1620*/  FMUL.FTZ R33, R79, R74 ;  /* 0x0000004a4f217220 */ /* 0x000fce0000410000 */
.L_x_2381:
[----:B------:R-:W-:Y:S01]  /*1630*/  FFMA.FTZ R68, R0, R26, R49 ;  /* 0x0000001a00447223 */ /* 0x000fe20000010031 */
[----:B------:R-:W-:Y:S01]  /*1640*/  FMUL.FTZ R50, R33, R66 ;  /* 0x0000004221327220 */ /* 0x000fe20000410000 */
[----:B------:R-:W-:Y:S01]  /*1650*/  FADD.FTZ R51, R26, R51 ;  /* 0x000000331a337221 */ /* 0x000fe20000010000 */
[C---:B------:R-:W-:Y:S01]  /*1660*/  FADD.FTZ R79, -R32.reuse, R42 ;  /* 0x0000002a204f7221 */ /* 0x040fe20000010100 */
[----:B------:R-:W-:Y:S01]  /*1670*/  FADD.FTZ R81, -R32, R43 ;  /* 0x0000002b20517221 */ /* 0x000fe20000010100 */
[----:B------:R-:W-:Y:S01]  /*1680*/  FFMA.FTZ R49, R77, R50, R68 ;  /* 0x000000324d317223 */ /* 0x000fe20000010044 */
[----:B------:R-:W-:Y:S01]  /*1690*/  FADD.FTZ R51, R51, R50 ;  /* 0x0000003233337221 */ /* 0x000fe20000010000 */
[----:B------:R-:W-:Y:S01]  /*16a0*/  MOV R42, R30 ;  /* 0x0000001e002a7202 */ /* 0x000fe20000000f00 */
[-C--:B------:R-:W-:Y:S01]  /*16b0*/  FMUL.FTZ R79, R79, R22.reuse ;  /* 0x000000164f4f7220 */ /* 0x080fe20000410000 */
[----:B------:R-:W-:Y:S01]  /*16c0*/  MOV R43, R31 ;  /* 0x0000001f002b7202 */ /* 0x000fe20000000f00 */
        /* <DEDUP_REMOVED lines=21> */
.L_x_2382:
        /* <DEDUP_REMOVED lines=31> */
.L_x_2383:
        /* <DEDUP_REMOVED lines=26> */
[----:B-1----:R-:W-:-:S03]  /*1bb0*/  FADD.FTZ R87, -R85, 1 ;  /* 0x3f80000055577421 */ /* 0x002fc60000010100 */
[----:B------:R-:W-:Y:S01]  /*1bc0*/  FMUL.FTZ R39, R39, R82 ;  /* 0x0000005227277220 */ /* 0x000fe20000410000 */
[----:B------:R-:W-:Y:S01]  /*1bd0*/  FFMA.FTZ R87, R38, R87, 1 ;  /* 0x3f80000026577423 */ /* 0x000fe20000010057 */
[----:B------:R-:W-:-:S04]  /*1be0*/  FMUL.FTZ R38, R56, R85 ;  /* 0x0000005538267220 */ /* 0x000fc80000410000 */
[----:B------:R-:W-:-:S07]  /*1bf0*/  FMUL.FTZ R38, R38, R87 ;  /* 0x0000005726267220 */ /* 0x000fce0000410000 */
.L_x_2384:
[----:B------:R-:W-:Y:S01]  /*1c00*/  FFMA.FTZ R74, R68, R50, R49 ;  /* 0x00000032444a7223 */ /* 0x000fe20000010031 */
[----:B------:R-:W-:Y:S01]  /*1c10*/  FMUL.FTZ R72, R38, R66 ;  /* 0x0000004226487220 */ /* 0x000fe20000410000 */
[----:B------:R-:W-:Y:S01]  /*1c20*/  FADD.FTZ R51, R50, R51 ;  /* 0x0000003332337221 */ /* 0x000fe20000010000 */
[----:B------:R-:W-:Y:S01]  /*1c30*/  FMUL.FTZ R50, R39, R67 ;  /* 0x0000004327327220 */ /* 0x000fe20000410000 */
[----:B------:R-:W-:Y:S01]  /*1c40*/  FADD.FTZ R85, -R32, R40 ;  /* 0x0000002820557221 */ /* 0x000fe20000010100 */
[----:B------:R-:W-:Y:S01]  /*1c50*/  FFMA.FTZ R49, R83, R72, R74 ;  /* 0x0000004853317223 */ /* 0x000fe2000001004a */
[----:B------:R-:W-:Y:S01]  /*1c60*/  FADD.FTZ R51, R51, R72 ;  /* 0x0000004833337221 */ /* 0x000fe20000010000 */
[----:B------:R-:W-:Y:S01]  /*1c70*/  MOV R40, R58 ;  /* 0x0000003a00287202 */ /* 0x000fe20000000f00 */
[----:B------:R-:W-:Y:S01]  /*1c80*/  FMUL.FTZ R85, R85, R22 ;  /* 0x0000001655557220 */ /* 0x000fe20000410000 */
[----:B------:R-:W-:Y:S01]  /*1c90*/  FFMA.FTZ R82, R70, R50, R49 ;  /* 0x0000003246527223 */ /* 0x000fe20000010031 */
[----:B------:R-:W-:Y:S01]  /*1ca0*/  FADD.FTZ R49, -R32, R41 ;  /* 0x0000002920317221 */ /* 0x000fe20000010100 */
[----:B------:R-:W-:Y:S01]  /*1cb0*/  FADD.FTZ R89, R50, R51 ;  /* 0x0000003332597221 */ /* 0x000fe20000010000 */
[----:B------:R-:W-:-:S02]  /*1cc0*/  MOV R41, R59 ;  /* 0x0000003b00297202 */ /* 0x000fc40000000f00 */
        /* <DEDUP_REMOVED lines=14> */
[----:B-1----:R-:W-:-:S04]  /*1db0*/  FADD.FTZ R40, -R76, 1 ;  /* 0x3f8000004c287421 */ /* 0x002fc80000010100 */
[----:B------:R-:W-:Y:S01]  /*1dc0*/  FFMA.FTZ R80, R41, R40, 1 ;  /* 0x3f80000029507423 */ /* 0x000fe20000010028 */
[----:B------:R-:W-:Y:S01]  /*1dd0*/  FMUL.FTZ R40, R58, R51 ;  /* 0x000000333a287220 */ /* 0x000fe20000410000 */
[----:B------:R-:W-:-:S03]  /*1de0*/  FMUL.FTZ R41, R59, R76 ;  /* 0x0000004c3b297220 */ /* 0x000fc60000410000 */
[----:B------:R-:W-:Y:S01]  /*1df0*/  FMUL.FTZ R40, R40, R87 ;  /* 0x0000005728287220 */ /* 0x000fe20000410000 */
[----:B------:R-:W-:-:S07]  /*1e00*/  FMUL.FTZ R41, R41, R80 ;  /* 0x0000005029297220 */ /* 0x000fce0000410000 */
.L_x_2385:
[----:B------:R-:W-:Y:S01]  /*1e10*/  FMUL.FTZ R50, R40, R66 ;  /* 0x0000004228327220 */ /* 0x000fe20000410000 */
[C---:B------:R-:W-:Y:S01]  /*1e20*/  FADD.FTZ R87, -R32.reuse, R34 ;  /* 0x0000002220577221 */ /* 0x040fe20000010100 */
[----:B------:R-:W-:Y:S01]  /*1e30*/  FMUL.FTZ R34, R41, R67 ;  /* 0x0000004329227220 */ /* 0x000fe20000410000 */
[C---:B------:R-:W-:Y:S01]  /*1e40*/  FADD.FTZ R35, -R32.reuse, R35 ;  /* 0x0000002320237221 */ /* 0x040fe20000010100 */
[----:B------:R-:W-:Y:S01]  /*1e50*/  FFMA.FTZ R49, R85, R50, R82 ;  /* 0x0000003255317223 */ /* 0x000fe20000010052 */
        /* <DEDUP_REMOVED lines=28> */
.L_x_2386:
[----:B------:R-:W-:Y:S01]  /*2020*/  FMUL.FTZ R44, R32, R66 ;  /* 0x00000042202c7220 */ /* 0x000fe20000410000 */
[----:B------:R-:W-:-:S03]  /*2030*/  FMUL.FTZ R89, R95, R22 ;  /* 0x000000165f597220 */ /* 0x000fc60000410000 */
[----:B------:R-:W-:Y:S01]  /*2040*/  FFMA.FTZ R35, R87, R44, R76 ;  /* 0x0000002c57237223 */ /* 0x000fe2000001004c */
[----:B------:R-:W-:Y:S01]  /*2050*/  FADD.FTZ R45, R99, R44 ;  /* 0x0000002c632d7221 */ /* 0x000fe20000010000 */
[----:B------:R-:W-:Y:S01]  /*2060*/  FMUL.FTZ R44, R34, R67 ;  /* 0x00000043222c7220 */ /* 0x000fe20000410000 */
[----:B------:R-:W-:-:S03]  /*2070*/  FMUL.FTZ R76, R97, R22 ;  /* 0x00000016614c7220 */ /* 0x000fc60000410000 */
[----:B------:R-:W-:Y:S01]  /*2080*/  FFMA.FTZ R84, R74, R44, R35 ;  /* 0x0000002c4a547223 */ /* 0x000fe20000010023 */
[----:B------:R-:W-:Y:S01]  /*2090*/  FADD.FTZ R99, R44, R45 ;  /* 0x0000002d2c637221 */ /* 0x000fe20000010000 */
[----:B------:R-:W-:Y:S02]  /*20a0*/  MOV R35, R62 ;  /* 0x0000003e00237202 */ /* 0x000fe40000000f00 */
[----:B------:R-:W-:Y:S01]  /*20b0*/  MOV R44, R63 ;  /* 0x0000003f002c7202 */ /* 0x000fe20000000f00 */
        /* <DEDUP_REMOVED lines=19> */
.L_x_2387:
[----:B------:R-:W-:Y:S01]  /*21f0*/  FMUL.FTZ R50, R35, R66 ;  /* 0x0000004223327220 */ /* 0x000fe20000410000 */
[----:B------:R-:W-:Y:S01]  /*2200*/  FMUL.FTZ R49, R44, R67 ;  /* 0x000000432c317220 */ /* 0x000fe20000410000 */
[----:B------:R-:W-:Y:S01]  /*2210*/  ISETP.GT.AND P0, PT, R6, 0x1e, PT ;  /* 0x0000001e0600780c */ /* 0x000fe20003f04270 */
[----:B------:R-:W-:Y:S01]  /*2220*/  FFMA.FTZ R82, R3, R46, RZ ;  /* 0x0000002e03527223 */ /* 0x000fe200000100ff */
[----:B------:R-:W-:Y:S01]  /*2230*/  FFMA.FTZ R45, R89, R50, R84 ;  /* 0x00000032592d7223 */ /* 0x000fe20000010054 */
[----:B------:R-:W-:Y:S01]  /*2240*/  FADD.FTZ R50, R99, R50 ;  /* 0x0000003263327221 */ /* 0x000fe20000010000 */
[----:B------:R-:W-:Y:S01]  /*2250*/  FADD.FTZ R46, RZ, R46 ;  /* 0x0000002eff2e7221 */ /* 0x000fe20000010000 */
[----:B------:R-:W-:Y:S01]  /*2260*/  FFMA.FTZ R82, R77, R33, R82 ;  /* 0x000000214d527223 */ /* 0x000fe20000010052 */
[----:B------:R-:W-:Y:S01]  /*2270*/  FFMA.FTZ R45, R76, R49, R45 ;  /* 0x000000314c2d7223 */ /* 0x000fe2000001002d */
[----:B------:R-:W-:Y:S01]  /*2280*/  FADD.FTZ R49, R49, R50 ;  /* 0x0000003231317221 */ /* 0x000fe20000010000 */
[----:B------:R-:W-:Y:S01]  /*2290*/  FADD.FTZ R95, R46, R33 ;  /* 0x000000212e5f7221 */ /* 0x000fe20000010000 */
[----:B------:R-:W-:Y:S01]  /*22a0*/  FFMA.FTZ R82, R79, R42, R82 ;  /* 0x0000002a4f527223 */ /* 0x000fe20000010052 */
[----:B------:R-:W0:Y:S01]  /*22b0*/  S2UR UR11, SR_CgaCtaId ;  /* 0x00000000000b79c3 */ /* 0x000e220000008800 */
[----:B------:R-:W1:Y:S01]  /*22c0*/  SHFL.DOWN PT, R50, R45, 0x1, 0x1f ;  /* 0x08201f002d327f89 */ /* 0x000e6200000e0000 */
[----:B------:R-:W-:Y:S01]  /*22d0*/  FADD.FTZ R95, R95, R42 ;  /* 0x0000002a5f5f7221 */ /* 0x000fe20000010000 */
[----:B------:R-:W-:Y:S01]  /*22e0*/  FFMA.FTZ R82, R81, R36, R82 ;  /* 0x0000002451527223 */ /* 0x000fe20000010052 */
[----:B------:R-:W-:Y:S01]  /*22f0*/  FFMA.FTZ R51, R0, R47, RZ ;  /* 0x0000002f00337223 */ /* 0x000fe200000100ff */
[----:B------:R-:W2:Y:S01]  /*2300*/  SHFL.DOWN PT, R80, R49, 0x1, 0x1f ;  /* 0x08201f0031507f89 */ /* 0x000ea200000e0000 */
[----:B------:R-:W-:Y:S01]  /*2310*/  FADD.FTZ R95, R95, R36 ;  /* 0x000000245f5f7221 */ /* 0x000fe20000010000 */
[----:B------:R-:W-:Y:S01]  /*2320*/  FADD.FTZ R33, RZ, R47 ;  /* 0x0000002fff217221 */ /* 0x000fe20000010000 */
[----:B------:R-:W-:Y:S01]  /*2330*/  FFMA.FTZ R51, R24, R48, R51 ;  /* 0x0000003018337223 */ /* 0x000fe20000010033 */
[----:B------:R-:W-:Y:S01]  /*2340*/  FFMA.FTZ R82, R83, R38, R82 ;  /* 0x0000002653527223 */ /* 0x000fe20000010052 */
[----:B------:R-:W-:Y:S01]  /*2350*/  FADD.FTZ R95, R95, R38 ;  /* 0x000000265f5f7221 */ /* 0x000fe20000010000 */
[----:B------:R-:W-:Y:S01]  /*2360*/  FADD.FTZ R46, R33, R48 ;  /* 0x00000030212e7221 */ /* 0x000fe20000010000 */
[----:B------:R-:W-:Y:S01]  /*2370*/  FFMA.FTZ R51, R26, R43, R51 ;  /* 0x0000002b1a337223 */ /* 0x000fe20000010033 */
[----:B------:R-:W-:Y:S01]  /*2380*/  UMOV UR6, 0x400 ;  /* 0x0000040000067882 */ /* 0x000fe20000000000 */
[----:B------:R-:W-:Y:S01]  /*2390*/  FADD.FTZ R95, R95, R40 ;  /* 0x000000285f5f7221 */ /* 0x000fe20000010000 */
[----:B------:R-:W-:Y:S01]  /*23a0*/  FADD.FTZ R46, R46, R43 ;  /* 0x0000002b2e2e7221 */ /* 0x000fe20000010000 */
[----:B------:R-:W-:Y:S01]  /*23b0*/  FFMA.FTZ R51, R68, R37, R51 ;  /* 0x0000002544337223 */ /* 0x000fe20000010033 */
        /* <DEDUP_REMOVED lines=8> */
[----:B-1----:R-:W-:Y:S01]  /*2440*/  @!P0 FADD.FTZ R45, R45, R50 ;  /* 0x000000322d2d8221 */ /* 0x002fe20000010000 */
[----:B0-----:R-:W-:Y:S01]  /*2450*/  ULEA UR5, UR11, UR5, 0x18 ;  /* 0x000000050b057291 */ /* 0x001fe2000f8ec03f */
[----:B------:R-:W-:Y:S01]  /*2460*/  FADD.FTZ R33, R46, R41 ;  /* 0x000000292e217221 */ /* 0x000fe20000010000 */
[----:B------:R-:W-:Y:S01]  /*2470*/  ISETP.NE.AND P2, PT, R8, RZ, PT ;  /* 0x000000ff0800720c */ /* 0x000fe20003f45270 */
[----:B--2---:R-:W-:Y:S01]  /*2480*/  @!P0 FADD.FTZ R49, R49, R80 ;  /* 0x0000005031318221 */ /* 0x004fe20000010000 */
[----:B------:R-:W0:Y:S01]  /*2490*/  SHFL.DOWN PT, R50, R45, 0x2, 0x1f ;  /* 0x08401f002d327f89 */ /* 0x000e2200000e0000 */
[----:B------:R-:W-:Y:S01]  /*24a0*/  ISETP.GT.AND P0, PT, R6, 0x1d, PT ;  /* 0x0000001d0600780c */ /* 0x000fe20003f04270 */
[----:B------:R-:W-:Y:S01]  /*24b0*/  FADD.FTZ R37, R33, R34 ;  /* 0x0000002221257221 */ /* 0x000fe20000010000 */
[----:B------:R-:W-:Y:S01]  /*24c0*/  FFMA.FTZ R51, R74, R34, R51 ;  /* 0x000000224a337223 */ /* 0x000fe20000010033 */
[----:B------:R-:W1:Y:S01]  /*24d0*/  SHFL.DOWN PT, R80, R49, 0x2, 0x1f ;  /* 0x08401f0031507f89 */ /* 0x000e6200000e0000 */
[----:B------:R-:W-:Y:S01]  /*24e0*/  FFMA.FTZ R32, R89, R35, R82 ;  /* 0x0000002359207223 */ /* 0x000fe20000010052 */
[----:B------:R-:W-:Y:S01]  /*24f0*/  FADD.FTZ R34, R38, R35 ;  /* 0x0000002326227221 */ /* 0x000fe20000010000 */
[----:B------:R-:W-:Y:S01]  /*2500*/  FFMA.FTZ R33, R76, R44, R51 ;  /* 0x0000002c4c217223 */ /* 0x000fe20000010033 */
[----:B------:R-:W-:Y:S01]  /*2510*/  FADD.FTZ R35, R37, R44 ;  /* 0x0000002c25237221 */ /* 0x000fe20000010000 */
[----:B------:R-:W-:Y:S01]  /*2520*/  BSSY B0, `(.L_x_2388) ;  /* 0x000003f000007945 */ /* 0x000fe20003800000 */
[----:B------:R-:W-:-:S04]  /*2530*/  ISETP.GT.U32.AND P3, PT, R8, 0x3b, PT ;  /* 0x0000003b0800780c */ /* 0x000fc80003f64070 */
        /* <DEDUP_REMOVED lines=13> */
[----:B------:R-:W-:Y:S02]  /*2610*/  ISETP.GT.AND P0, PT, R6, 0xf, PT ;  /* 0x0000000f0600780c */ /* 0x000fe40003f04270 */
[----:B------:R-:W-:Y:S01]  /*2620*/  LEA R80, R8, UR5, 0x4 ;  /* 0x0000000508507c11 */ /* 0x000fe2000f8e20ff */
[----:B------:R-:W1:Y:S04]  /*2630*/  SHFL.DOWN PT, R42, R49, 0x10, 0x1f ;  /* 0x0a001f00312a7f89 */ /* 0x000e6800000e0000 */
[----:B------:R2:W-:Y:S06]  /*2640*/  STS.128 [R80], R32 ;  /* 0x0000002050007388 */ /* 0x0005ec0000000c00 */
[----:B0-----:R-:W-:Y:S01]  /*2650*/  @!P0 FADD.FTZ R45, R45, R36 ;  /* 0x000000242d2d8221 */ /* 0x001fe20000010000 */
[----:B-1----:R-:W-:Y:S01]  /*2660*/  @!P0 FADD.FTZ R49, R49, R42 ;  /* 0x0000002a31318221 */ /* 0x002fe20000010000 */
[----:B------:R-:W-:-:S03]  /*2670*/  ISETP.NE.AND P0, PT, R6, RZ, PT ;  /* 0x000000ff0600720c */ /* 0x000fc60003f05270 */
[----:B------:R-:W-:-:S10]  /*2680*/  MOV R48, R45 ;  /* 0x0000002d00307202 */ /* 0x000fd40000000f00 */
[----:B------:R2:W-:Y:S01]  /*2690*/  @!P0 STS.64 [R9+0x10], R48 ;  /* 0x0000103009008388 */ /* 0x0005e20000000a00 */
[----:B------:R-:W-:Y:S06]  /*26a0*/  BAR.SYNC.DEFER_BLOCKING 0x0 ;  /* 0x0000000000007b1d */ /* 0x000fec0000010000 */
[----:B------:R-:W-:Y:S05]  /*26b0*/  @P2 BRA `(.L_x_2389) ;  /* 0x0000000000942947 */ /* 0x000fea0003800000 */
[----:B------:R-:W-:-:S09]  /*26c0*/  ULEA UR5, UR11, UR6, 0x18 ;  /* 0x000000060b057291 */ /* 0x000fd2000f8ec03f */
[----:B------:R-:W0:Y:S04]  /*26d0*/  LDS.64 R50, [UR5+0x18] ;  /* 0x00001805ff327984 */ /* 0x000e280008000a00 */
[----:B------:R-:W1:Y:S04]  /*26e0*/  LDS.128 R40, [UR5+0x20] ;  /* 0x00002005ff287984 */ /* 0x000e680008000c00 */
[----:B------:R-:W3:Y:S04]  /*26f0*/  LDS.128 R44, [UR5+0x30] ;  /* 0x00003005ff2c7984 */ /* 0x000ee80008000c00 */
[----:B------:R-:W4:Y:S01]  /*2700*/  LDS.128 R36, [UR5+0x40] ;  /* 0x00004005ff247984 */ /* 0x000f220008000c00 */
[----:B0-----:R-:W-:Y:S01]  /*2710*/  FADD.FTZ R95, R48, R50 ;  /* 0x00000032305f7221 */ /* 0x001fe20000010000 */
[----:B--2---:R-:W-:-:S03]  /*2720*/  FADD.FTZ R48, R49, R51 ;  /* 0x0000003331307221 */ /* 0x004fc60000010000 */
[----:B-1----:R-:W-:Y:S01]  /*2730*/  FADD.FTZ R95, R95, R40 ;  /* 0x000000285f5f7221 */ /* 0x002fe20000010000 */
[----:B------:R-:W-:-:S03]  /*2740*/  FADD.FTZ R48, R48, R41 ;  /* 0x0000002930307221 */ /* 0x000fc60000010000 */
[----:B------:R-:W-:Y:S01]  /*2750*/  FADD.FTZ R95, R95, R42 ;  /* 0x0000002a5f5f7221 */ /* 0x000fe20000010000 */
[----:B------:R-:W-:Y:S02]  /*2760*/  FADD.FTZ R48, R48, R43 ;  /* 0x0000002b30307221 */ /* 0x000fe40000010000 */
[----:B------:R-:W0:Y:S01]  /*2770*/  LDS.128 R40, [UR5+0x50] ;  /* 0x00005005ff287984 */ /* 0x000e220008000c00 */
[----:B---3--:R-:W-:Y:S01]  /*2780*/  FADD.FTZ R95, R95, R44 ;  /* 0x0000002c5f5f7221 */ /* 0x008fe20000010000 */
[----:B------:R-:W-:-:S03]  /*2790*/  FADD.FTZ R48, R48, R45 ;  /* 0x0000002d30307221 */ /* 0x000fc60000010000 */
[----:B------:R-:W-:Y:S01]  /*27a0*/  FADD.FTZ R95, R95, R46 ;  /* 0x0000002e5f5f7221 */ /* 0x000fe20000010000 */
[----:B------:R-:W-:Y:S02]  /*27b0*/  FADD.FTZ R48, R48, R47 ;  /* 0x0000002f30307221 */ /* 0x000fe40000010000 */
[----:B------:R-:W1:Y:S01]  /*27c0*/  LDS.128 R44, [UR5+0x60] ;  /* 0x00006005ff2c7984 */ /* 0x000e620008000c00 */
[----:B----4-:R-:W-:Y:S01]  /*27d0*/  FADD.FTZ R95, R95, R36 ;  /* 0x000000245f5f7221 */ /* 0x010fe20000010000 */
[----:B------:R-:W-:Y:S02]  /*27e0*/  FADD.FTZ R82, R48, R37 ;  /* 0x0000002530527221 */ /* 0x000fe40000010000 */
[----:B------:R-:W2:Y:S01]  /*27f0*/  LDS.128 R48, [UR5+0x70] ;  /* 0x00007005ff307984 */ /* 0x000ea20008000c00 */
[----:B------:R-:W-:Y:S01]  /*2800*/  FADD.FTZ R95, R95, R38 ;  /* 0x000000265f5f7221 */ /* 0x000fe20000010000 */
[----:B------:R-:W-:Y:S02]  /*2810*/  FADD.FTZ R82, R82, R39 ;  /* 0x0000002752527221 */ /* 0x000fe40000010000 */
[----:B------:R-:W3:Y:S01]  /*2820*/  LDS.64 R36, [UR5+0x80] ;  /* 0x00008005ff247984 */ /* 0x000ee20008000a00 */
        /* <DEDUP_REMOVED lines=8> */
[----:B--2---:R-:W-:Y:S01]  /*28b0*/  FADD.FTZ R95, R95, R48 ;  /* 0x000000305f5f7221 */ /* 0x004fe20000010000 */
[----:B------:R-:W-:-:S03]  /*28c0*/  FADD.FTZ R82, R82, R49 ;  /* 0x0000003152527221 */ /* 0x000fc60000010000 */
[----:B------:R-:W-:Y:S01]  /*28d0*/  FADD.FTZ R95, R95, R50 ;  /* 0x000000325f5f7221 */ /* 0x000fe20000010000 */
[----:B------:R-:W-:-:S03]  /*28e0*/  FADD.FTZ R82, R82, R51 ;  /* 0x0000003352527221 */ /* 0x000fc60000010000 */
[----:B---3--:R-:W-:Y:S01]  /*28f0*/  FADD.FTZ R48, R95, R36 ;  /* 0x000000245f307221 */ /* 0x008fe20000010000 */
[----:B------:R-:W-:-:S07]  /*2900*/  FADD.FTZ R49, R82, R37 ;  /* 0x0000002552317221 */ /* 0x000fce0000010000 */
.L_x_2389:
[----:B------:R-:W-:Y:S05]  /*2910*/  BSYNC B0 ;  /* 0x0000000000007941 */ /* 0x000fea0003800000 */
.L_x_2388:
[----:B------:R-:W-:Y:S06]  /*2920*/  BAR.SYNC.DEFER_BLOCKING 0x0 ;  /* 0x0000000000007b1d */ /* 0x000fec0000010000 */
[----:B------:R-:W-:Y:S04]  /*2930*/  BSSY B0, `(.L_x_2390) ;  /* 0x0000025000007945 */ /* 0x000fe80003800000 */
[----:B------:R-:W-:Y:S05]  /*2940*/  @P3 BRA `(.L_x_2391) ;  /* 0x00000000008c3947 */ /* 0x000fea0003800000 */
[----:B------:R-:W0:Y:S04]  /*2950*/  LDS.128 R44, [R80+0x3c0] ;  /* 0x0003c000502c7984 */ /* 0x000e280000000c00 */
[----:B------:R-:W1:Y:S04]  /*2960*/  LDS.128 R36, [R80+0x780] ;  /* 0x0007800050247984 */ /* 0x000e680000000c00 */
[----:B------:R-:W3:Y:S01]  /*2970*/  LDS.128 R40, [R80+0xb40] ;  /* 0x000b400050287984 */ /* 0x000ee20000000c00 */
[----:B0-----:R-:W-:Y:S01]  /*2980*/  FADD.FTZ R51, R32, R44 ;  /* 0x0000002c20337221 */ /* 0x001fe20000010000 */
[----:B--2---:R-:W-:Y:S01]  /*2990*/  FADD.FTZ R32, R33, R45 ;  /* 0x0000002d21207221 */ /* 0x004fe20000010000 */
[----:B------:R-:W-:Y:S01]  /*29a0*/  FADD.FTZ R33, R34, R46 ;  /* 0x0000002e22217221 */ /* 0x000fe20000010000 */
[----:B------:R-:W-:Y:S01]  /*29b0*/  FADD.FTZ R44, R35, R47 ;  /* 0x0000002f232c7221 */ /* 0x000fe20000010000 */
[----:B-1----:R-:W-:Y:S01]  /*29c0*/  FADD.FTZ R51, R51, R36 ;  /* 0x0000002433337221 */ /* 0x002fe20000010000 */
[----:B------:R-:W-:Y:S01]  /*29d0*/  FADD.FTZ R36, R32, R37 ;  /* 0x0000002520247221 */ /* 0x000fe20000010000 */
[----:B------:R-:W-:Y:S01]  /*29e0*/  FADD.FTZ R45, R33, R38 ;  /* 0x00000026212d7221 */ /* 0x000fe20000010000 */
[----:B------:R-:W-:Y:S01]  /*29f0*/  FADD.FTZ R44, R44, R39 ;  /* 0x000000272c2c7221 */ /* 0x000fe20000010000 */
[----:B------:R-:W0:Y:S01]  /*2a00*/  LDS.128 R32, [R80+0xf00] ;  /* 0x000f000050207984 */ /* 0x000e220000000c00 */
[----:B---3--:R-:W-:Y:S01]  /*2a10*/  FADD.FTZ R50, R36, R41 ;  /* 0x0000002924327221 */ /* 0x008fe20000010000 */
[----:B------:R-:W-:Y:S01]  /*2a20*/  FADD.FTZ R51, R51, R40 ;  /* 0x0000002833337221 */ /* 0x000fe20000010000 */
[----:B------:R-:W-:Y:S01]  /*2a30*/  FADD.FTZ R95, R45, R42 ;  /* 0x0000002a2d5f7221 */ /* 0x000fe20000010000 */
[----:B------:R-:W1:Y:S01]  /*2a40*/  LDS.128 R36, [R80+0x12c0] ;  /* 0x0012c00050247984 */ /* 0x000e620000000c00 */
[----:B------:R-:W-:-:S03]  /*2a50*/  FADD.FTZ R82, R44, R43 ;  /* 0x0000002b2c527221 */ /* 0x000fc60000010000 */
[----:B------:R-:W2:Y:S04]  /*2a60*/  LDS.128 R40, [R80+0x1680] ;  /* 0x0016800050287984 */ /* 0x000ea80000000c00 */
[----:B------:R-:W3:Y:S01]  /*2a70*/  LDS.128 R44, [R80+0x1a40] ;  /* 0x001a4000502c7984 */ /* 0x000ee20000000c00 */
        /* <DEDUP_REMOVED lines=15> */
[----:B------:R-:W-:-:S07]  /*2b70*/  FADD.FTZ R35, R82, R47 ;  /* 0x0000002f52237221 */ /* 0x000fce0000010000 */
.L_x_2391:
[----:B------:R-:W-:Y:S05]  /*2b80*/  BSYNC B0 ;  /* 0x0000000000007941 */ /* 0x000fea0003800000 */
.L_x_2390:
[----:B------:R-:W0:Y:S01]  /*2b90*/  LDC R36, c[0x0][0xc] ;  /* 0x00000300ff247b82 */ /* 0x000e220000000800 */
[----:B------:R-:W-:Y:S01]  /*2ba0*/  IMAD R21, R21, 0x3c, R8 ;  /* 0x0000003c15157824 */ /* 0x000fe200078e0208 */
[----:B------:R-:W-:Y:S06]  /*2bb0*/  BSSY B0, `(.L_x_2392) ;  /* 0x0000010000007945 */ /* 0x000fec0003800000 */
[----:B------:R-:W1:Y:S01]  /*2bc0*/  LDC.64 R40, c[0x0][0x268] ;  /* 0x00009a00ff287b82 */ /* 0x000e620000000a00 */
[----:B0-----:R-:W-:Y:S01]  /*2bd0*/  ISETP.GE.U32.AND P0, PT, R36, 0x2, PT ;  /* 0x000000022400780c */ /* 0x001fe20003f06070 */
[----:B-1----:R-:W-:Y:S01]  /*2be0*/  IMAD.WIDE R40, R21, 0x4, R40 ;  /* 0x0000000415287825 */ /* 0x002fe200078e0228 */
[----:B------:R-:W-:Y:S11]  /*2bf0*/  @P3 BRA `(.L_x_2393) ;  /* 0x00000000002c3947 */ /* 0x000ff60003800000 */
[----:B------:R-:W0:Y:S01]  /*2c00*/  LDC.64 R42, c[0x0][0x288] ;  /* 0x0000a200ff2a7b82 */ /* 0x000e220000000a00 */
[-C--:B------:R-:W-:Y:S01]  /*2c10*/  LEA R46, P3, R10, R40.reuse, 0x2 ;  /* 0x000000280a2e7211 */ /* 0x080fe200078610ff */
[----:B------:R1:W-:Y:S01]  /*2c20*/  REDG.E.ADD.F32.FTZ.RN.STRONG.GPU desc[UR8][R40.64], R32 ;  /* 0x00000020280079a6 */ /* 0x0003e2000c10f388 */
[----:B------:R-:W-:Y:S02]  /*2c30*/  LEA R38, P6, R16, R40, 0x2 ;  /* 0x0000002810267211 */ /* 0x000fe400078c10ff */
[C---:B------:R-:W-:Y:S02]  /*2c40*/  IADD3.X R47, R41.reuse, R19, RZ, P3, !PT ;  /* 0x00000013292f7210 */ /* 0x040fe40001ffe4ff */
[----:B------:R-:W-:-:S03]  /*2c50*/  IADD3.X R39, R41, R20, RZ, P6, !PT ;  /* 0x0000001429277210 */ /* 0x000fc600037fe4ff */
[----:B------:R1:W-:Y:S01]  /*2c60*/  REDG.E.ADD.F32.FTZ.RN.STRONG.GPU desc[UR8][R46.64], R33 ;  /* 0x000000212e0079a6 */ /* 0x0003e2000c10f388 */
[----:B0-----:R-:W-:-:S04]  /*2c70*/  LEA R44, P4, R42, R40, 0x2 ;  /* 0x000000282a2c7211 */ /* 0x001fc800078810ff */
[----:B------:R-:W-:-:S05]  /*2c80*/  LEA.HI.X R45, R42, R41, R43, 0x2, P4 ;  /* 0x000000292a2d7211 */ /* 0x000fca00020f142b */
[----:B------:R1:W-:Y:S04]  /*2c90*/  REDG.E.ADD.F32.FTZ.RN.STRONG.GPU desc[UR8][R44.64], R34 ;  /* 0x000000222c0079a6 */ /* 0x0003e8000c10f388 */
[----:B------:R1:W-:Y:S02]  /*2ca0*/  REDG.E.ADD.F32.FTZ.RN.STRONG.GPU desc[UR8][R38.64], R35 ;  /* 0x00000023260079a6 */ /* 0x0003e4000c10f388 */
.L_x_2393:
[----:B------:R-:W-:Y:S05]  /*2cb0*/  BSYNC B0 ;  /* 0x0000000000007941 */ /* 0x000fea0003800000 */
.L_x_2392:
[----:B------:R-:W-:Y:S05]  /*2cc0*/  @!P0 BRA `(.L_x_2394) ;  /* 0x0000001000888947 */ /* 0x000fea0003800000 */
[----:B------:R-:W0:Y:S01]  /*2cd0*/  LDC R21, c[0x0][0x10] ;  /* 0x00000400ff157b82 */ /* 0x000e220000000800 */
[----:B-12---:R-:W1:Y:S01]  /*2ce0*/  S2R R32, SR_CTAID.Y ;  /* 0x0000000000207919 */ /* 0x006e620000002600 */
        /* <DEDUP_REMOVED lines=14> */
[----:B------:R-:W-:Y:S01]  /*2dd0*/  UFLO.U32 UR6, UR5 ;  /* 0x00000005000672bd */ /* 0x000fe200080e0000 */
[----:B------:R-:W-:Y:S01]  /*2de0*/  IMAD R39, R21, UR7, R32 ;  /* 0x0000000715277c24 */ /* 0x000fe2000f8e0220 */
[----:B------:R-:W-:Y:S01]  /*2df0*/  UPOPC UR5, UR5 ;  /* 0x00000005000572bf */ /* 0x000fe20008000000 */
[----:B------:R-:W-:Y:S02]  /*2e00*/  SEL R40, R36, RZ, !P0 ;  /* 0x000000ff24287207 */ /* 0x000fe40004000000 */
[----:B------:R-:W-:Y:S02]  /*2e10*/  IMAD.WIDE.U32 R38, R39, 0x8, R44 ;  /* 0x0000000827267825 */ /* 0x000fe400078e002c */
[----:B------:R-:W-:-:S02]  /*2e20*/  SEL R33, R33, 0xffffffff, !P0 ;  /* 0xffffffff21217807 */ /* 0x000fc40004000000 */
[----:B------:R-:W-:Y:S01]  /*2e30*/  ISETP.NE.AND P0, PT, R40, -0x1, PT ;  /* 0xffffffff2800780c */ /* 0x000fe20003f05270 */
[----:B------:R1:W-:Y:S02]  /*2e40*/  STG.E.64 desc[UR8][R38.64], R48 ;  /* 0x0000003026007986 */ /* 0x0003e4000c101b08 */
[----:B------:R-:W-:Y:S01]  /*2e50*/  IMAD R33, R33, UR5, RZ ;  /* 0x0000000521217c24 */ /* 0x000fe2000f8e02ff */
[----:B0-----:R-:W-:-:S13]  /*2e60*/  ISETP.EQ.U32.AND P3, PT, R6, UR6, PT ;  /* 0x0000000606007c0c */ /* 0x001fda000bf62070 */
[----:B------:R-:W-:Y:S06]  /*2e70*/  @P3 MEMBAR.ALL.GPU ;  /* 0x0000000000003992 */ /* 0x000fec000000a000 */
[----:B------:R-:W-:-:S00]  /*2e80*/  @P3 ERRBAR ;  /* 0x00000000000039ab */ /* 0x000fc00000000000 */
[----:B------:R-:W-:Y:S06]  /*2e90*/  @P3 CGAERRBAR ;  /* 0x00000000000035ab */ /* 0x000fec0000000000 */
[----:B------:R1:W-:Y:S01]  /*2ea0*/  @P3 REDG.E.ADD.S32.STRONG.GPU desc[UR8][R34.64], R33 ;  /* 0x000000212200398e */ /* 0x0003e2000c10e388 */
[----:B------:R-:W-:Y:S05]  /*2eb0*/  @!P0 BRA `(.L_x_2395) ;  /* 0x0000000000148947 */ /* 0x000fea0003800000 */
.L_x_2396:
[----:B-1----:R-:W2:Y:S04]  /*2ec0*/  LDG.E.STRONG.GPU R33, desc[UR8][R34.64] ;  /* 0x0000000822217981 */ /* 0x002ea8000c1ef900 */
[----:B--2---:R-:W-:Y:S01]  /*2ed0*/  CCTL.IVALL ;  /* 0x00000000ff00798f */ /* 0x004fe20002000000 */
[----:B------:R-:W-:Y:S05]  /*2ee0*/  YIELD ;  /* 0x0000000000007946 */ /* 0x000fea0003800000 */
[----:B------:R-:W-:-:S13]  /*2ef0*/  ISETP.NE.AND P0, PT, R33, R40, PT ;  /* 0x000000282100720c */ /* 0x000fda0003f05270 */
[----:B------:R-:W-:Y:S05]  /*2f00*/  @P0 BRA `(.L_x_2396) ;  /* 0xfffffffc00ec0947 */ /* 0x000fea000383ffff */
.L_x_2395:
        /* <DEDUP_REMOVED lines=13> */
[----:B------:R-:W-:Y:S02]  /*2fe0*/  ISETP.GT.AND P3, PT, R33, 0xc, PT ;  /* 0x0000000c2100780c */ /* 0x000fe40003f64270 */
[----:B------:R-:W-:-:S11]  /*2ff0*/  PLOP3.LUT P0, PT, PT, PT, PT, 0x80, 0x0 ;  /* 0x000000000000781c */ /* 0x000fd60003f0f070 */
[----:B------:R-:W-:Y:S05]  /*3000*/  @!P3 BRA `(.L_x_2399) ;  /* 0x0000000400d0b947 */ /* 0x000fea0003800000 */
[----:B------:R-:W-:-:S13]  /*3010*/  PLOP3.LUT P0, PT, PT, PT, PT, 0x8, 0x0 ;  /* 0x000000000000781c */ /* 0x000fda0003f0e170 */
.L_x_2400:
[----:B------:R-:W-:-:S13]  /*3020*/  ISETP.EQ.OR P6, PT, R37, UR7, P2 ;  /* 0x0000000725007c0c */ /* 0x000fda00097c2670 */
[----:B------:R-:W-:-:S04]  /*3030*/  @!P6 IMAD R35, R21, R37, R32 ;  /* 0x000000251523e224 */ /* 0x000fc800078e0220 */
[----:B------:R-:W-:-:S06]  /*3040*/  @!P6 IMAD.WIDE.U32 R34, R35, 0x8, R44 ;  /* 0x000000082322e825 */ /* 0x000fcc00078e002c */
[----:B------:R-:W2:Y:S01]  /*3050*/  @!P6 LDG.E.64 R34, desc[UR8][R34.64] ;  /* 0x000000082222e981 */ /* 0x000ea2000c1e1b00 */
[C---:B------:R-:W-:Y:S02]  /*3060*/  IADD3 R39, R37.reuse, 0x1, RZ ;  /* 0x0000000125277810 */ /* 0x040fe40007ffe0ff */
[----:B------:R-:W-:Y:S02]  /*3070*/  IADD3 R41, R37, 0x2, RZ ;  /* 0x0000000225297810 */ /* 0x000fe40007ffe0ff */
[----:B------:R-:W-:Y:S02]  /*3080*/  ISETP.EQ.OR P3, PT, R39, UR7, P2 ;  /* 0x0000000727007c0c */ /* 0x000fe40009762670 */
[----:B------:R-:W-:Y:S02]  /*3090*/  ISETP.EQ.OR P4, PT, R41, UR7, P2 ;  /* 0x0000000729007c0c */ /* 0x000fe40009782670 */
[----:B------:R-:W-:-:S09]  /*30a0*/  IADD3 R40, R37, 0x3, RZ ;  /* 0x0000000325287810 */ /* 0x000fd20007ffe0ff */
[C-C-:B------:R-:W-:Y:S02]  /*30b0*/  @!P3 IMAD R39, R21.reuse, R39, R32.reuse ;  /* 0x000000271527b224 */ /* 0x140fe400078e0220 */
[----:B------:R-:W-:Y:S02]  /*30c0*/  @!P4 IMAD R41, R21, R41, R32 ;  /* 0x000000291529c224 */ /* 0x000fe400078e0220 */
[----:B--2---:R-:W-:Y:S01]  /*30d0*/  @!P6 FADD.FTZ R48, R48, R34 ;  /* 0x000000223030e221 */ /* 0x004fe20000010000 */
[----:B------:R-:W-:Y:S01]  /*30e0*/  @!P6 FADD.FTZ R49, R49, R35 ;  /* 0x000000233131e221 */ /* 0x000fe20000010000 */
[----:B------:R-:W-:Y:S01]  /*30f0*/  ISETP.EQ.OR P6, PT, R40, UR7, P2 ;  /* 0x0000000728007c0c */ /* 0x000fe200097c2670 */
[----:B------:R-:W-:-:S04]  /*3100*/  @!P3 IMAD.WIDE.U32 R34, R39, 0x8, R44 ;  /* 0x000000082722b825 */ /* 0x000fc800078e002c */
[----:B------:R-:W-:Y:S02]  /*3110*/  @!P4 IMAD.WIDE.U32 R38, R41, 0x8, R44 ;  /* 0x000000082926c825 */ /* 0x000fe400078e002c */
[----:B------:R-:W2:Y:S04]  /*3120*/  @!P3 LDG.E.64 R34, desc[UR8][R34.64] ;  /* 0x000000082222b981 */ /* 0x000ea8000c1e1b00 */
[----:B------:R-:W3:Y:S02]  /*3130*/  @!P4 LDG.E.64 R38, desc[UR8][R38.64] ;  /* 0x000000082626c981 */ /* 0x000ee4000c1e1b00 */
[----:B------:R-:W-:-:S04]  /*3140*/  @!P6 IMAD R41, R21, R40, R32 ;  /* 0x000000281529e224 */ /* 0x000fc800078e0220 */
        /* <DEDUP_REMOVED lines=10> */
[----:B------:R-:W-:-:S09]  /*31f0*/  ISETP.EQ.OR P4, PT, R43, UR7, P2 ;  /* 0x000000072b007c0c */ /* 0x000fd20009782670 */
[----:B------:R-:W-:Y:S02]  /*3200*/  @!P3 IMAD R35, R21, R42, R32 ;  /* 0x0000002a1523b224 */ /* 0x000fe400078e0220 */
[----:B----4-:R-:W-:Y:S01]  /*3210*/  @!P6 FADD.FTZ R48, R48, R40 ;  /* 0x000000283030e221 */ /* 0x010fe20000010000 */
[----:B------:R-:W-:Y:S01]  /*3220*/  @!P6 FADD.FTZ R49, R49, R41 ;  /* 0x000000293131e221 */ /* 0x000fe20000010000 */
[----:B------:R-:W-:Y:S01]  /*3230*/  ISETP.EQ.OR P6, PT, R46, UR7, P2 ;  /* 0x000000072e007c0c */ /* 0x000fe200097c2670 */
[----:B------:R-:W-:-:S04]  /*3240*/  @!P3 IMAD.WIDE.U32 R34, R35, 0x8, R44 ;  /* 0x000000082322b825 */ /* 0x000fc800078e002c */
[----:B------:R-:W-:Y:S02]  /*3250*/  @!P4 IMAD R39, R21, R43, R32 ;  /* 0x0000002b1527c224 */ /* 0x000fe400078e0220 */
[----:B------:R-:W2:Y:S02]  /*3260*/  @!P3 LDG.E.64 R34, desc[UR8][R34.64] ;  /* 0x000000082222b981 */ /* 0x000ea4000c1e1b00 */
[----:B------:R-:W-:-:S04]  /*3270*/  @!P4 IMAD.WIDE.U32 R38, R39, 0x8, R44 ;  /* 0x000000082726c825 */ /* 0x000fc800078e002c */
[----:B------:R-:W-:Y:S02]  /*3280*/  @!P6 IMAD R41, R21, R46, R32 ;  /* 0x0000002e1529e224 */ /* 0x000fe400078e0220 */
[----:B------:R-:W3:Y:S02]  /*3290*/  @!P4 LDG.E.64 R38, desc[UR8][R38.64] ;  /* 0x000000082626c981 */ /* 0x000ee4000c1e1b00 */
        /* <DEDUP_REMOVED lines=65> */
[----:B------:R-:W-:Y:S02]  /*36b0*/  IADD3 R33, R33, -0x10, RZ ;  /* 0xfffffff021217810 */ /* 0x000fe40007ffe0ff */
[----:B------:R-:W-:Y:S01]  /*36c0*/  IADD3 R37, R37, 0x10, RZ ;  /* 0x0000001025257810 */ /* 0x000fe20007ffe0ff */
[----:B--2---:R-:W-:Y:S01]  /*36d0*/  @!P3 FADD.FTZ R48, R48, R34 ;  /* 0x000000223030b221 */ /* 0x004fe20000010000 */
[----:B------:R-:W-:Y:S01]  /*36e0*/  @!P3 FADD.FTZ R49, R49, R35 ;  /* 0x000000233131b221 */ /* 0x000fe20000010000 */
[----:B------:R-:W-:Y:S02]  /*36f0*/  ISETP.GT.AND P3, PT, R33, 0xc, PT ;  /* 0x0000000c2100780c */ /* 0x000fe40003f64270 */
[----:B---3--:R-:W-:Y:S01]  /*3700*/  @!P4 FADD.FTZ R48, R48, R38 ;  /* 0x000000263030c221 */ /* 0x008fe20000010000 */
[----:B------:R-:W-:-:S03]  /*3710*/  @!P4 FADD.FTZ R49, R49, R39 ;  /* 0x000000273131c221 */ /* 0x000fc60000010000 */
[----:B----4-:R-:W-:Y:S01]  /*3720*/  @!P6 FADD.FTZ R48, R48, R40 ;  /* 0x000000283030e221 */ /* 0x010fe20000010000 */
[----:B------:R-:W-:-:S06]  /*3730*/  @!P6 FADD.FTZ R49, R49, R41 ;  /* 0x000000293131e221 */ /* 0x000fcc0000010000 */
[----:B------:R-:W-:Y:S05]  /*3740*/  @P3 BRA `(.L_x_2400) ;  /* 0xfffffff800343947 */ /* 0x000fea000383ffff */
.L_x_2399:
[----:B------:R-:W-:-:S13]  /*3750*/  ISETP.GT.AND P3, PT, R33, 0x4, PT ;  /* 0x000000042100780c */ /* 0x000fda0003f64270 */
[----:B------:R-:W-:Y:S05]  /*3760*/  @!P3 BRA `(.L_x_2401) ;  /* 0x0000000000ecb947 */ /* 0x000fea0003800000 */
[C---:B------:R-:W-:Y:S02]  /*3770*/  IADD3 R39, R37.reuse, 0x1, RZ ;  /* 0x0000000125277810 */ /* 0x040fe40007ffe0ff */
[----:B------:R-:W-:Y:S02]  /*3780*/  ISETP.EQ.OR P0, PT, R37, UR7, P2 ;  /* 0x0000000725007c0c */ /* 0x000fe40009702670 */
[----:B------:R-:W-:Y:S02]  /*3790*/  ISETP.EQ.OR P4, PT, R39, UR7, P2 ;  /* 0x0000000727007c0c */ /* 0x000fe40009782670 */
[C---:B------:R-:W-:Y:S02]  /*37a0*/  IADD3 R41, R37.reuse, 0x2, RZ ;  /* 0x0000000225297810 */ /* 0x040fe40007ffe0ff */
[----:B------:R-:W-:Y:S02]  /*37b0*/  IADD3 R43, R37, 0x3, RZ ;  /* 0x00000003252b7810 */ /* 0x000fe40007ffe0ff */
[----:B------:R-:W-:-:S02]  /*37c0*/  ISETP.EQ.OR P6, PT, R41, UR7, P2 ;  /* 0x0000000729007c0c */ /* 0x000fc400097c2670 */
[----:B------:R-:W-:-:S03]  /*37d0*/  ISETP.EQ.OR P3, PT, R43, UR7, P2 ;  /* 0x000000072b007c0c */ /* 0x000fc60009762670 */
[--C-:B------:R-:W-:Y:S02]  /*37e0*/  @!P0 IMAD R35, R37, R21, R32.reuse ;  /* 0x0000001525238224 */ /* 0x100fe400078e0220 */
        /* <DEDUP_REMOVED lines=10> */
[----:B------:R-:W5:Y:S01]  /*3890*/  @!P3 LDG.E.64 R42, desc[UR8][R42.64] ;  /* 0x000000082a2ab981 */ /* 0x000f62000c1e1b00 */
[----:B------:R-:W-:Y:S01]  /*38a0*/  IADD3 R37, R37, 0x4, RZ ;  /* 0x0000000425257810 */ /* 0x000fe20007ffe0ff */
[----:B--2---:R-:W-:Y:S01]  /*38b0*/  @!P0 FADD.FTZ R48, R48, R34 ;  /* 0x0000002230308221 */ /* 0x004fe20000010000 */
[----:B------:R-:W-:Y:S02]  /*38c0*/  @!P0 FADD.FTZ R49, R49, R35 ;  /* 0x0000002331318221 */ /* 0x000fe40000010000 */
        /* <DEDUP_REMOVED lines=10> */
[----:B-----5:R-:W-:Y:S01]  /*3970*/  @!P3 FADD.FTZ R48, R48, R42 ;  /* 0x0000002a3030b221 */ /* 0x020fe20000010000 */
        /* <DEDUP_REMOVED lines=13> */
[----:B------:R-:W5:Y:S01]  /*3a50*/  @!P3 LDG.E.64 R42, desc[UR8][R42.64] ;  /* 0x000000082a2ab981 */ /* 0x000f62000c1e1b00 */
[----:B------:R-:W-:-:S02]  /*3a60*/  IADD3 R33, R33, -0x4, RZ ;  /* 0xfffffffc21217810 */ /* 0x000fc40007ffe0ff */
[----:B------:R-:W-:Y:S02]  /*3a70*/  IADD3 R37, R37, 0x4, RZ ;  /* 0x0000000425257810 */ /* 0x000fe40007ffe0ff */
[----:B------:R-:W-:Y:S01]  /*3a80*/  IADD3 R33, R33, -0x4, RZ ;  /* 0xfffffffc21217810 */ /* 0x000fe20007ffe0ff */
[----:B--2---:R-:W-:Y:S01]  /*3a90*/  @!P0 FADD.FTZ R48, R48, R34 ;  /* 0x0000002230308221 */ /* 0x004fe20000010000 */
[----:B------:R-:W-:-:S03]  /*3aa0*/  @!P0 FADD.FTZ R49, R49, R35 ;  /* 0x0000002331318221 */ /* 0x000fc60000010000 */
[----:B---3--:R-:W-:Y:S01]  /*3ab0*/  @!P4 FADD.FTZ R48, R48, R38 ;  /* 0x000000263030c221 */ /* 0x008fe20000010000 */
[----:B------:R-:W-:-:S03]  /*3ac0*/  @!P4 FADD.FTZ R49, R49, R39 ;  /* 0x000000273131c221 */ /* 0x000fc60000010000 */
[----:B----4-:R-:W-:Y:S01]  /*3ad0*/  @!P6 FADD.FTZ R48, R48, R40 ;  /* 0x000000283030e221 */ /* 0x010fe20000010000 */
[----:B------:R-:W-:Y:S01]  /*3ae0*/  @!P6 FADD.FTZ R49, R49, R41 ;  /* 0x000000293131e221 */ /* 0x000fe20000010000 */
[----:B------:R-:W-:Y:S02]  /*3af0*/  PLOP3.LUT P0, PT, PT, PT, PT, 0x8, 0x0 ;  /* 0x000000000000781c */ /* 0x000fe40003f0e170 */
[----:B-----5:R-:W-:Y:S01]  /*3b00*/  @!P3 FADD.FTZ R48, R48, R42 ;  /* 0x0000002a3030b221 */ /* 0x020fe20000010000 */
[----:B------:R-:W-:-:S10]  /*3b10*/  @!P3 FADD.FTZ R49, R49, R43 ;  /* 0x0000002b3131b221 */ /* 0x000fd40000010000 */
.L_x_2401:
[----:B------:R-:W-:-:S13]  /*3b20*/  ISETP.NE.OR P0, PT, R33, RZ, P0 ;  /* 0x000000ff2100720c */ /* 0x000fda0000705670 */
[----:B------:R-:W-:Y:S05]  /*3b30*/  @!P0 BRA `(.L_x_2397) ;  /* 0x00000000007c8947 */ /* 0x000fea0003800000 */
.L_x_2398:
[C---:B------:R-:W-:Y:S02]  /*3b40*/  ISETP.EQ.OR P4, PT, R37.reuse, UR7, P2 ;  /* 0x0000000725007c0c */ /* 0x040fe40009782670 */
[C---:B------:R-:W-:Y:S02]  /*3b50*/  IADD3 R39, R37.reuse, 0x1, RZ ;  /* 0x0000000125277810 */ /* 0x040fe40007ffe0ff */
[----:B------:R-:W-:Y:S02]  /*3b60*/  IADD3 R41, R37, 0x2, RZ ;  /* 0x0000000225297810 */ /* 0x000fe40007ffe0ff */
        /* <DEDUP_REMOVED lines=25> */
[----:B-----5:R-:W-:Y:S01]  /*3d00*/  @!P0 FADD.FTZ R48, R48, R42 ;  /* 0x0000002a30308221 */ /* 0x020fe20000010000 */
[----:B------:R-:W-:Y:S02]  /*3d10*/  @!P0 FADD.FTZ R49, R49, R43 ;  /* 0x0000002b31318221 */ /* 0x000fe40000010000 */
[----:B------:R-:W-:Y:S05]  /*3d20*/  @P4 BRA `(.L_x_2398) ;  /* 0xfffffffc00844947 */ /* 0x000fea000383ffff */
.L_x_2397:
[----:B------:R-:W-:-:S13]  /*3d30*/  LOP3.LUT P0, R36, R36, 0x3, RZ, 0xc0, !PT ;  /* 0x0000000324247812 */ /* 0x000fda000780c0ff */
[----:B------:R-:W-:Y:S05]  /*3d40*/  @!P0 BRA `(.L_x_2394) ;  /* 0x0000000000688947 */ /* 0x000fea0003800000 */
[----:B------:R-:W-:Y:S01]  /*3d50*/  ISETP.EQ.OR P0, PT, R37, UR7, P2 ;  /* 0x0000000725007c0c */ /* 0x000fe20009702670 */
[----:B------:R-:W-:Y:S01]  /*3d60*/  BSSY B0, `(.L_x_2402) ;  /* 0x0000008000007945 */ /* 0x000fe20003800000 */
[----:B------:R-:W-:-:S11]  /*3d70*/  ISETP.NE.AND P3, PT, R36, 0x1, PT ;  /* 0x000000012400780c */ /* 0x000fd60003f65270 */
[----:B------:R-:W-:Y:S05]  /*3d80*/  @P0 BRA `(.L_x_2403) ;  /* 0x0000000000140947 */ /* 0x000fea0003800000 */
[----:B------:R-:W-:-:S04]  /*3d90*/  IMAD R35, R21, R37, R32 ;  /* 0x0000002515237224 */ /* 0x000fc800078e0220 */
[----:B------:R-:W-:-:S06]  /*3da0*/  IMAD.WIDE.U32 R34, R35, 0x8, R44 ;  /* 0x0000000823227825 */ /* 0x000fcc00078e002c */
[----:B------:R-:W2:Y:S02]  /*3db0*/  LDG.E.64 R34, desc[UR8][R34.64] ;  /* 0x0000000822227981 */ /* 0x000ea4000c1e1b00 */
[----:B--2---:R-:W-:Y:S01]  /*3dc0*/  FADD.FTZ R48, R48, R34 ;  /* 0x0000002230307221 */ /* 0x004fe20000010000 */
[----:B------:R-:W-:-:S07]  /*3dd0*/  FADD.FTZ R49, R49, R35 ;  /* 0x0000002331317221 */ /* 0x000fce0000010000 */
.L_x_2403:
[----:B------:R-:W-:Y:S05]  /*3de0*/  BSYNC B0 ;  /* 0x0000000000007941 */ /* 0x000fea0003800000 */
.L_x_2402:
[----:B------:R-:W-:Y:S05]  /*3df0*/  @!P3 BRA `(.L_x_2394) ;  /* 0x00000000003cb947 */ /* 0x000fea0003800000 */
[C---:B------:R-:W-:Y:S02]  /*3e00*/  IADD3 R34, R37.reuse, 0x2, RZ ;  /* 0x0000000225227810 */ /* 0x040fe40007ffe0ff */
[----:B------:R-:W-:Y:S02]  /*3e10*/  IADD3 R33, R37, 0x1, RZ ;  /* 0x0000000125217810 */ /* 0x000fe40007ffe0ff */
        /* <DEDUP_REMOVED lines=13> */
.L_x_2394:
[----:B------:R-:W0:Y:S01]  /*3ef0*/  S2UR UR6, SR_CgaCtaId ;  /* 0x00000000000679c3 */ /* 0x000e220000008800 */
[----:B------:R-:W-:Y:S01]  /*3f00*/  UMOV UR5, 0x400 ;  /* 0x0000040000057882 */ /* 0x000fe20000000000 */
[----:B------:R-:W-:Y:S02]  /*3f10*/  ULDC.64 UR14, c[0x0][0x290] ;  /* 0x0000a400000e7ab9 */ /* 0x000fe40000000a00 */
[----:B------:R-:W-:Y:S02]  /*3f20*/  ISETP.GE.U32.AND P0, PT, R11, UR14, PT ;  /* 0x0000000e0b007c0c */ /* 0x000fe4000bf06070 */
[----:B------:R-:W-:Y:S02]  /*3f30*/  ISETP.GE.U32.AND P3, PT, R12, UR14, PT ;  /* 0x0000000e0c007c0c */ /* 0x000fe4000bf66070 */
[----:B------:R-:W-:Y:S02]  /*3f40*/  ISETP.GE.U32.AND P4, PT, R13, UR14, PT ;  /* 0x0000000e0d007c0c */ /* 0x000fe4000bf86070 */
[----:B------:R-:W-:-:S04]  /*3f50*/  ISETP.GE.AND.EX P3, PT, R25, UR15, PT, P3 ;  /* 0x0000000f19007c0c */ /* 0x000fc8000bf66330 */
[----:B------:R-:W-:Y:S01]  /*3f60*/  ISETP.GT.U32.OR P3, PT, R8, 0x1df, P3 ;  /* 0x000001df0800780c */ /* 0x000fe20001f64470 */
[----:B0-----:R-:W-:-:S09]  /*3f70*/  ULEA UR5, UR6, UR5, 0x18 ;  /* 0x0000000506057291 */ /* 0x001fd2000f8ec03f */
[----:B------:R-:W-:Y:S01]  /*3f80*/  @!P2 STS.64 [UR5+0x90], R48 ;  /* 0x00009030ff00a988 */ /* 0x000fe20008000a05 */
[----:B------:R-:W-:Y:S01]  /*3f90*/  BAR.SYNC.DEFER_BLOCKING 0x0 ;  /* 0x0000000000007b1d */ /* 0x000fe20000010000 */
[----:B------:R-:W-:Y:S02]  /*3fa0*/  ISETP.GE.AND.EX P2, PT, R23, UR15, PT, P0 ;  /* 0x0000000f17007c0c */ /* 0x000fe4000bf46300 */
[----:B------:R-:W-:Y:S02]  /*3fb0*/  ISETP.GE.U32.AND P0, PT, R14, UR14, PT ;  /* 0x0000000e0e007c0c */ /* 0x000fe4000bf06070 */
[----:B------:R-:W-:Y:S01]  /*3fc0*/  ISETP.GT.U32.OR P2, PT, R8, 0x1df, P2 ;  /* 0x000001df0800780c */ /* 0x000fe20001744470 */
[----:B-12---:R-:W0:Y:S01]  /*3fd0*/  LDS.64 R32, [UR5+0x90] ;  /* 0x00009005ff207984 */ /* 0x006e220008000a00 */
[----:B------:R-:W-:Y:S02]  /*3fe0*/  ULDC UR5, c[0x0][0x2bc] ;  /* 0x0000af0000057ab9 */ /* 0x000fe40000000800 */
[----:B0-----:R-:W-:Y:S01]  /*3ff0*/  FMUL.FTZ R21, R32, UR5 ;  /* 0x0000000520157c20 */ /* 0x001fe20008410000 */
[----:B------:R-:W-:Y:S01]  /*4000*/  FMUL.FTZ R32, R33, UR5 ;  /* 0x0000000521207c20 */ /* 0x000fe20008410000 */
[----:B------:R-:W-:Y:S07]  /*4010*/  @!P5 BRA `(.L_x_2404) ;  /* 0x000000000048d947 */ /* 0x000fee0003800000 */
        /* <DEDUP_REMOVED lines=18> */
.L_x_2404:
[----:B------:R-:W-:Y:S04]  /*4140*/  BSSY B0, `(.L_x_2405) ;  /* 0x0000013000007945 */ /* 0x000fe80003800000 */
[----:B------:R-:W-:Y:S05]  /*4150*/  @!P1 BRA `(.L_x_2406) ;  /* 0x0000000000449947 */ /* 0x000fea0003800000 */
[----:B------:R-:W-:Y:S01]  /*4160*/  ULDC.64 UR12, c[0x0][0x288] ;  /* 0x0000a200000c7ab9 */ /* 0x000fe20000000a00 */
[----:B------:R-:W-:Y:S01]  /*4170*/  MOV R34, R90 ;  /* 0x0000005a00227202 */ /* 0x000fe20000000f00 */
[----:B------:R-:W-:Y:S01]  /*4180*/  IMAD R36, R5, UR12, RZ ;  /* 0x0000000c05247c24 */ /* 0x000fe2000f8e02ff */
[----:B------:R-:W-:Y:S01]  /*4190*/  MOV R35, R93 ;  /* 0x0000005d00237202 */ /* 0x000fe20000000f00 */
[-CC-:B------:R-:W-:Y:S01]  /*41a0*/  FFMA.FTZ R3, R3, R21.reuse, R32.reuse ;  /* 0x0000001503037223 */ /* 0x180fe20000010020 */
[----:B------:R-:W-:Y:S01]  /*41b0*/  FFMA.FTZ R0, R0, R21, R32 ;  /* 0x0000001500007223 */ /* 0x000fe20000010020 */
[C---:B------:R-:W-:Y:S02]  /*41c0*/  IMAD R33, R7.reuse, UR13, R36 ;  /* 0x0000000d07217c24 */ /* 0x040fe4000f8e0224 */
[----:B------:R-:W-:Y:S01]  /*41d0*/  IMAD.WIDE.U32 R34, R7, UR12, R34 ;  /* 0x0000000c07227c25 */ /* 0x000fe2000f8e0022 */
[----:B------:R-:W-:-:S03]  /*41e0*/  ULDC.64 UR12, c[0x0][0x210] ;  /* 0x00008400000c7ab9 */ /* 0x000fc60000000a00 */
[----:B------:R-:W-:Y:S01]  /*41f0*/  FFMA.FTZ R3, R66, R52, -R3 ;  /* 0x0000003442037223 */ /* 0x000fe20000010803 */
[----:B------:R-:W-:Y:S01]  /*4200*/  FFMA.FTZ R39, R67, R53, -R0 ;  /* 0x0000003543277223 */ /* 0x000fe20000010800 */
[----:B------:R-:W-:Y:S02]  /*4210*/  LEA R36, P6, R34, UR12, 0x2 ;  /* 0x0000000c22247c11 */ /* 0x000fe4000f8c10ff */
[-C--:B------:R-:W-:Y:S01]  /*4220*/  FMUL.FTZ R38, R3, R22.reuse ;  /* 0x0000001603267220 */ /* 0x080fe20000410000 */
[----:B------:R-:W-:Y:S01]  /*4230*/  IADD3 R33, R35, R33, RZ ;  /* 0x0000002123217210 */ /* 0x000fe20007ffe0ff */
[----:B------:R-:W-:-:S03]  /*4240*/  FMUL.FTZ R39, R39, R22 ;  /* 0x0000001627277220 */ /* 0x000fc60000410000 */
[----:B------:R-:W-:-:S05]  /*4250*/  LEA.HI.X R37, R34, UR13, R33, 0x2, P6 ;  /* 0x0000000d22257c11 */ /* 0x000fca000b0f1421 */
[----:B------:R0:W-:Y:S02]  /*4260*/  STG.E.64 desc[UR8][R36.64], R38 ;  /* 0x0000002624007986 */ /* 0x0001e4000c101b08 */
.L_x_2406:
[----:B------:R-:W-:Y:S05]  /*4270*/  BSYNC B0 ;  /* 0x0000000000007941 */ /* 0x000fea0003800000 */
.L_x_2405:
[----:B------:R-:W-:Y:S05]  /*4280*/  @!P5 BRA `(.L_x_2407) ;  /* 0x000000000048d947 */ /* 0x000fea0003800000 */
[----:B------:R-:W-:Y:S01]  /*4290*/  FFMA.FTZ R0, R77, R66, R64 ;  /* 0x000000424d007223 */ /* 0x000fe20000010040 */
[----:B------:R-:W-:-:S03]  /*42a0*/  FFMA.FTZ R3, R24, R67, R65 ;  /* 0x0000004318037223 */ /* 0x000fc60000010041 */
[----:B------:R-:W-:Y:S01]  /*42b0*/  FMUL.FTZ R33, R0, -1.4426950216293334961 ;  /* 0xbfb8aa3b00217820 */ /* 0x000fe20000410000 */
[----:B0-----:R-:W-:-:S05]  /*42c0*/  FMUL.FTZ R36, R3, -1.4426950216293334961 ;  /* 0xbfb8aa3b03247820 */ /* 0x001fca0000410000 */
        /* <DEDUP_REMOVED lines=14> */
.L_x_2407:
[----:B------:R-:W-:Y:S04]  /*43b0*/  BSSY B0, `(.L_x_2408) ;  /* 0x0000013000007945 */ /* 0x000fe80003800000 */
[----:B------:R-:W-:Y:S05]  /*43c0*/  @P2 BRA `(.L_x_2409) ;  /* 0x0000000000442947 */ /* 0x000fea0003800000 */
        /* <DEDUP_REMOVED lines=10> */
[----:B0-----:R-:W-:Y:S01]  /*4470*/  FFMA.FTZ R37, R67, R29, -R24 ;  /* 0x0000001d43257223 */ /* 0x001fe20000010818 */
[----:B------:R-:W-:Y:S02]  /*4480*/  LEA R28, P2, R34, UR12, 0x2 ;  /* 0x0000000c221c7c11 */ /* 0x000fe4000f8410ff */
[-C--:B------:R-:W-:Y:S01]  /*4490*/  FMUL.FTZ R36, R77, R22.reuse ;  /* 0x000000164d247220 */ /* 0x080fe20000410000 */
[----:B------:R-:W-:Y:S01]  /*44a0*/  IADD3 R3, R35, R3, RZ ;  /* 0x0000000323037210 */ /* 0x000fe20007ffe0ff */
[----:B------:R-:W-:-:S03]  /*44b0*/  FMUL.FTZ R37, R37, R22 ;  /* 0x0000001625257220 */ /* 0x000fc60000410000 */
[----:B------:R-:W-:-:S05]  /*44c0*/  LEA.HI.X R29, R34, UR13, R3, 0x2, P2 ;  /* 0x0000000d221d7c11 */ /* 0x000fca00090f1403 */
[----:B------:R1:W-:Y:S02]  /*44d0*/  STG.E.64 desc[UR8][R28.64], R36 ;  /* 0x000000241c007986 */ /* 0x0003e4000c101b08 */
.L_x_2409:
[----:B------:R-:W-:Y:S05]  /*44e0*/  BSYNC B0 ;  /* 0x0000000000007941 */ /* 0x000fea0003800000 */
.L_x_2408:
[----:B------:R-:W-:Y:S05]  /*44f0*/  @!P5 BRA `(.L_x_2410) ;  /* 0x000000000048d947 */ /* 0x000fea0003800000 */
[----:B------:R-:W-:Y:S01]  /*4500*/  FFMA.FTZ R0, R79, R66, R64 ;  /* 0x000000424f007223 */ /* 0x000fe20000010040 */
[----:B------:R-:W-:-:S03]  /*4510*/  FFMA.FTZ R3, R26, R67, R65 ;  /* 0x000000431a037223 */ /* 0x000fc60000010041 */
[----:B------:R-:W-:Y:S01]  /*4520*/  FMUL.FTZ R23, R0, -1.4426950216293334961 ;  /* 0xbfb8aa3b00177820 */ /* 0x000fe20000410000 */
[----:B-1----:R-:W-:-:S05]  /*4530*/  FMUL.FTZ R28, R3, -1.4426950216293334961 ;  /* 0xbfb8aa3b031c7820 */ /* 0x002fca0000410000 */
[----:B------:R-:W1:Y:S08]  /*4540*/  MUFU.EX2 R23, R23 ;  /* 0x0000001700177308 */ /* 0x000e700000000800 */
[----:B------:R-:W2:Y:S01]  /*4550*/  MUFU.EX2 R28, R28 ;  /* 0x0000001c001c7308 */ /* 0x000ea20000000800 */
[----:B-1----:R-:W-:-:S07]  /*4560*/  FADD.FTZ R24, R23, 1 ;  /* 0x3f80000017187421 */ /* 0x002fce0000010000 */
[----:B------:R-:W1:Y:S01]  /*4570*/  MUFU.RCP R29, R24 ;  /* 0x00000018001d7308 */ /* 0x000e620000001000 */
[----:B--2---:R-:W-:-:S07]  /*4580*/  FADD.FTZ R33, R28, 1 ;  /* 0x3f8000001c217421 */ /* 0x004fce0000010000 */
[----:B------:R-:W0:Y:S01]  /*4590*/  MUFU.RCP R34, R33 ;  /* 0x0000002100227308 */ /* 0x000e220000001000 */
[----:B-1----:R-:W-:Y:S01]  /*45a0*/  FADD.FTZ R35, -R29, 1 ;  /* 0x3f8000001d237421 */ /* 0x002fe20000010100 */
[----:B------:R-:W-:-:S03]  /*45b0*/  FMUL.FTZ R30, R30, R29 ;  /* 0x0000001d1e1e7220 */ /* 0x000fc60000410000 */
[----:B------:R-:W-:Y:S01]  /*45c0*/  FFMA.FTZ R35, R0, R35, 1 ;  /* 0x3f80000000237423 */ /* 0x000fe20000010023 */
[----:B0-----:R-:W-:Y:S01]  /*45d0*/  FADD.FTZ R36, -R34, 1 ;  /* 0x3f80000022247421 */ /* 0x001fe20000010100 */
[----:B------:R-:W-:Y:S02]  /*45e0*/  FMUL.FTZ R31, R31, R34 ;  /* 0x000000221f1f7220 */ /* 0x000fe40000410000 */
[----:B------:R-:W-:Y:S01]  /*45f0*/  FMUL.FTZ R30, R30, R35 ;  /* 0x000000231e1e7220 */ /* 0x000fe20000410000 */
[----:B------:R-:W-:-:S04]  /*4600*/  FFMA.FTZ R36, R3, R36, 1 ;  /* 0x3f80000003247423 */ /* 0x000fc80000010024 */
[----:B------:R-:W-:-:S07]  /*4610*/  FMUL.FTZ R31, R31, R36 ;  /* 0x000000241f1f7220 */ /* 0x000fce0000410000 */
.L_x_2410:
        /* <DEDUP_REMOVED lines=9> */
[----:B-1----:R-:W-:Y:S01]  /*46b0*/  IMAD.WIDE.U32 R28, R12, UR12, R24 ;  /* 0x0000000c0c1c7c25 */ /* 0x002fe2000f8e0018 */
        /* <DEDUP_REMOVED lines=9> */
.L_x_2412:
[----:B------:R-:W-:Y:S05]  /*4750*/  BSYNC B0 ;  /* 0x0000000000007941 */ /* 0x000fea0003800000 */
.L_x_2411:
[----:B------:R-:W-:Y:S02]  /*4760*/  ISETP.GE.U32.AND P2, PT, R15, UR14, PT ;  /* 0x0000000e0f007c0c */ /* 0x000fe4000bf46070 */
[----:B------:R-:W-:Y:S02]  /*4770*/  ISETP.GE.U32.AND P3, PT, R17, UR14, PT ;  /* 0x0000000e11007c0c */ /* 0x000fe4000bf66070 */
[----:B------:R-:W-:Y:S02]  /*4780*/  ISETP.GE.U32.AND P6, PT, R18, UR14, PT ;  /* 0x0000000e12007c0c */ /* 0x000fe4000bfc6070 */
[----:B------:R-:W-:Y:S02]  /*4790*/  ISETP.GE.AND.EX P4, PT, R27, UR15, PT, P4 ;  /* 0x0000000f1b007c0c */ /* 0x000fe4000bf86340 */
[----:B------:R-:W-:Y:S02]  /*47a0*/  ISETP.GE.AND.EX P0, PT, R69, UR15, PT, P0 ;  /* 0x0000000f45007c0c */ /* 0x000fe4000bf06300 */
[----:B------:R-:W-:-:S02]  /*47b0*/  ISETP.GE.AND.EX P2, PT, R71, UR15, PT, P2 ;  /* 0x0000000f47007c0c */ /* 0x000fc4000bf46320 */
[----:B------:R-:W-:Y:S02]  /*47c0*/  ISETP.GE.AND.EX P3, PT, R73, UR15, PT, P3 ;  /* 0x0000000f49007c0c */ /* 0x000fe4000bf66330 */
[----:B------:R-:W-:Y:S02]  /*47d0*/  ISETP.GE.AND.EX P6, PT, R75, UR15, PT, P6 ;  /* 0x0000000f4b007c0c */ /* 0x000fe4000bfc6360 */
[C---:B------:R-:W-:Y:S02]  /*47e0*/  ISETP.GT.U32.OR P4, PT, R8.reuse, 0x1df, P4 ;  /* 0x000001df0800780c */ /* 0x040fe40002784470 */
[C---:B------:R-:W-:Y:S02]  /*47f0*/  ISETP.GT.U32.OR P0, PT, R8.reuse, 0x1df, P0 ;  /* 0x000001df0800780c */ /* 0x040fe40000704470 */
[C---:B------:R-:W-:Y:S02]  /*4800*/  ISETP.GT.U32.OR P2, PT, R8.reuse, 0x1df, P2 ;  /* 0x000001df0800780c */ /* 0x040fe40001744470 */
[----:B------:R-:W-:-:S02]  /*4810*/  ISETP.GT.U32.OR P3, PT, R8, 0x1df, P3 ;  /* 0x000001df0800780c */ /* 0x000fc40001f64470 */
[----:B------:R-:W-:Y:S01]  /*4820*/  ISETP.GT.U32.OR P6, PT, R8, 0x1df, P6 ;  /* 0x000001df0800780c */ /* 0x000fe200037c4470 */
[----:B------:R-:W-:-:S12]  /*4830*/  @!P5 BRA `(.L_x_2413) ;  /* 0x000000000048d947 */ /* 0x000fd80003800000 */
[----:B------:R-:W-:Y:S01]  /*4840*/  FFMA.FTZ R3, R68, R67, R65 ;  /* 0x0000004344037223 */ /* 0x000fe20000010041 */
[----:B------:R-:W-:-:S03]  /*4850*/  FFMA.FTZ R0, R81, R66, R64 ;  /* 0x0000004251007223 */ /* 0x000fc60000010040 */
[----:B------:R-:W-:Y:S01]  /*4860*/  FMUL.FTZ R26, R3, -1.4426950216293334961 ;  /* 0xbfb8aa3b031a7820 */ /* 0x000fe20000410000 */
[----:B------:R-:W-:-:S05]  /*4870*/  FMUL.FTZ R23, R0, -1.4426950216293334961 ;  /* 0xbfb8aa3b00177820 */ /* 0x000fca0000410000 */
[----:B------:R-:W1:Y:S08]  /*4880*/  MUFU.EX2 R26, R26 ;  /* 0x0000001a001a7308 */ /* 0x000e700000000800 */
[----:B------:R-:W2:Y:S01]  /*4890*/  MUFU.EX2 R23, R23 ;  /* 0x0000001700177308 */ /* 0x000ea20000000800 */
[----:B-1----:R-:W-:-:S07]  /*48a0*/  FADD.FTZ R28, R26, 1 ;  /* 0x3f8000001a1c7421 */ /* 0x002fce0000010000 */
[----:B------:R-:W1:Y:S01]  /*48b0*/  MUFU.RCP R28, R28 ;  /* 0x0000001c001c7308 */ /* 0x000e620000001000 */
[----:B--2---:R-:W-:-:S07]  /*48c0*/  FADD.FTZ R24, R23, 1 ;  /* 0x3f80000017187421 */ /* 0x004fce0000010000 */
[----:B------:R-:W2:Y:S01]  /*48d0*/  MUFU.RCP R25, R24 ;  /* 0x0000001800197308 */ /* 0x000ea20000001000 */
[----:B-1----:R-:W-:Y:S01]  /*48e0*/  FADD.FTZ R30, -R28, 1 ;  /* 0x3f8000001c1e7421 */ /* 0x002fe20000010100 */
[----:B------:R-:W-:-:S03]  /*48f0*/  FMUL.FTZ R55, R55, R28 ;  /* 0x0000001c37377220 */ /* 0x000fc60000410000 */
[----:B------:R-:W-:Y:S01]  /*4900*/  FFMA.FTZ R30, R3, R30, 1 ;  /* 0x3f800000031e7423 */ /* 0x000fe2000001001e */
[----:B--2---:R-:W-:Y:S01]  /*4910*/  FADD.FTZ R29, -R25, 1 ;  /* 0x3f800000191d7421 */ /* 0x004fe20000010100 */
[----:B------:R-:W-:Y:S02]  /*4920*/  FMUL.FTZ R54, R54, R25 ;  /* 0x0000001936367220 */ /* 0x000fe40000410000 */
[----:B------:R-:W-:Y:S01]  /*4930*/  FMUL.FTZ R55, R55, R30 ;  /* 0x0000001e37377220 */ /* 0x000fe20000410000 */
[----:B------:R-:W-:-:S04]  /*4940*/  FFMA.FTZ R29, R0, R29, 1 ;  /* 0x3f800000001d7423 */ /* 0x000fc8000001001d */
[----:B------:R-:W-:-:S07]  /*4950*/  FMUL.FTZ R54, R54, R29 ;  /* 0x0000001d36367220 */ /* 0x000fce0000410000 */
.L_x_2413:
[----:B------:R-:W-:Y:S04]  /*4960*/  BSSY B0, `(.L_x_2414) ;  /* 0x0000013000007945 */ /* 0x000fe80003800000 */
[----:B------:R-:W-:Y:S05]  /*4970*/  @P4 BRA `(.L_x_2415) ;  /* 0x0000000000444947 */ /* 0x000fea0003800000 */
[----:B------:R-:W-:Y:S01]  /*4980*/  ULDC.64 UR12, c[0x0][0x288] ;  /* 0x0000a200000c7ab9 */ /* 0x000fe20000000a00 */
[----:B--2---:R-:W-:Y:S01]  /*4990*/  MOV R24, R90 ;  /* 0x0000005a00187202 */ /* 0x004fe20000000f00 */
        /* <DEDUP_REMOVED lines=8> */
[----:B-1----:R-:W-:Y:S01]  /*4a20*/  FFMA.FTZ R29, R67, R55, -R68 ;  /* 0x00000037431d7223 */ /* 0x002fe20000010844 */
[----:B------:R-:W-:Y:S02]  /*4a30*/  LEA R24, P4, R26, UR12, 0x2 ;  /* 0x0000000c1a187c11 */ /* 0x000fe4000f8810ff */
[-C--:B------:R-:W-:Y:S01]  /*4a40*/  FMUL.FTZ R28, R81, R22.reuse ;  /* 0x00000016511c7220 */ /* 0x080fe20000410000 */
[----:B------:R-:W-:Y:S01]  /*4a50*/  IADD3 R3, R27, R3, RZ ;  /* 0x000000031b037210 */ /* 0x000fe20007ffe0ff */
[----:B------:R-:W-:-:S03]  /*4a60*/  FMUL.FTZ R29, R29, R22 ;  /* 0x000000161d1d7220 */ /* 0x000fc60000410000 */
[----:B------:R-:W-:-:S05]  /*4a70*/  LEA.HI.X R25, R26, UR13, R3, 0x2, P4 ;  /* 0x0000000d1a197c11 */ /* 0x000fca000a0f1403 */
[----:B------:R3:W-:Y:S02]  /*4a80*/  STG.E.64 desc[UR8][R24.64], R28 ;  /* 0x0000001c18007986 */ /* 0x0007e4000c101b08 */
.L_x_2415:
[----:B------:R-:W-:Y:S05]  /*4a90*/  BSYNC B0 ;  /* 0x0000000000007941 */ /* 0x000fea0003800000 */
.L_x_2414:
[----:B------:R-:W-:Y:S05]  /*4aa0*/  @!P5 BRA `(.L_x_2416) ;  /* 0x000000000048d947 */ /* 0x000fea0003800000 */
[----:B------:R-:W-:Y:S01]  /*4ab0*/  FFMA.FTZ R0, R83, R66, R64 ;  /* 0x0000004253007223 */ /* 0x000fe20000010040 */
[----:B------:R-:W-:-:S03]  /*4ac0*/  FFMA.FTZ R3, R70, R67, R65 ;  /* 0x0000004346037223 */ /* 0x000fc60000010041 */
[----:B------:R-:W-:Y:S01]  /*4ad0*/  FMUL.FTZ R23, R0, -1.4426950216293334961 ;  /* 0xbfb8aa3b00177820 */ /* 0x000fe20000410000 */
[----:B------:R-:W-:-:S05]  /*4ae0*/  FMUL.FTZ R26, R3, -1.4426950216293334961 ;  /* 0xbfb8aa3b031a7820 */ /* 0x000fca0000410000 */
[----:B------:R-:W2:Y:S08]  /*4af0*/  MUFU.EX2 R23, R23 ;  /* 0x0000001700177308 */ /* 0x000eb00000000800 */
[----:B------:R-:W4:Y:S01]  /*4b00*/  MUFU.EX2 R26, R26 ;  /* 0x0000001a001a7308 */ /* 0x000f220000000800 */
[----:B--23--:R-:W-:-:S07]  /*4b10*/  FADD.FTZ R24, R23, 1 ;  /* 0x3f80000017187421 */ /* 0x00cfce0000010000 */
[----:B------:R-:W2:Y:S01]  /*4b20*/  MUFU.RCP R25, R24 ;  /* 0x0000001800197308 */ /* 0x000ea20000001000 */
[----:B----4-:R-:W-:-:S07]  /*4b30*/  FADD.FTZ R27, R26, 1 ;  /* 0x3f8000001a1b7421 */ /* 0x010fce0000010000 */
[----:B-1----:R-:W1:Y:S01]  /*4b40*/  MUFU.RCP R28, R27 ;  /* 0x0000001b001c7308 */ /* 0x002e620000001000 */
[----:B--2---:R-:W-:Y:S01]  /*4b50*/  FADD.FTZ R29, -R25, 1 ;  /* 0x3f800000191d7421 */ /* 0x004fe20000010100 */
[----:B------:R-:W-:-:S03]  /*4b60*/  FMUL.FTZ R56, R56, R25 ;  /* 0x0000001938387220 */ /* 0x000fc60000410000 */
[----:B------:R-:W-:Y:S01]  /*4b70*/  FFMA.FTZ R29, R0, R29, 1 ;  /* 0x3f800000001d7423 */ /* 0x000fe2000001001d */
[----:B-1----:R-:W-:Y:S01]  /*4b80*/  FADD.FTZ R30, -R28, 1 ;  /* 0x3f8000001c1e7421 */ /* 0x002fe20000010100 */
[----:B------:R-:W-:Y:S02]  /*4b90*/  FMUL.FTZ R57, R57, R28 ;  /* 0x0000001c39397220 */ /* 0x000fe40000410000 */
[----:B------:R-:W-:Y:S01]  /*4ba0*/  FMUL.FTZ R56, R56, R29 ;  /* 0x0000001d38387220 */ /* 0x000fe20000410000 */
[----:B------:R-:W-:-:S04]  /*4bb0*/  FFMA.FTZ R30, R3, R30, 1 ;  /* 0x3f800000031e7423 */ /* 0x000fc8000001001e */
[----:B------:R-:W-:-:S07]  /*4bc0*/  FMUL.FTZ R57, R57, R30 ;  /* 0x0000001e39397220 */ /* 0x000fce0000410000 */
.L_x_2416:
[----:B------:R-:W-:Y:S04]  /*4bd0*/  BSSY B0, `(.L_x_2417) ;  /* 0x0000013000007945 */ /* 0x000fe80003800000 */
[----:B------:R-:W-:Y:S05]  /*4be0*/  @P0 BRA `(.L_x_2418) ;  /* 0x0000000000440947 */ /* 0x000fea0003800000 */
[----:B------:R-:W-:Y:S01]  /*4bf0*/  ULDC.64 UR12, c[0x0][0x288] ;  /* 0x0000a200000c7ab9 */ /* 0x000fe20000000a00 */
[----:B--23--:R-:W-:Y:S01]  /*4c00*/  MOV R24, R90 ;  /* 0x0000005a00187202 */ /* 0x00cfe20000000f00 */
        /* <DEDUP_REMOVED lines=15> */
.L_x_2418:
[----:B------:R-:W-:Y:S05]  /*4d00*/  BSYNC B0 ;  /* 0x0000000000007941 */ /* 0x000fea0003800000 */
.L_x_2417:
[----:B------:R-:W-:Y:S05]  /*4d10*/  @!P5 BRA `(.L_x_2419) ;  /* 0x000000000048d947 */ /* 0x000fea0003800000 */
[----:B------:R-:W-:Y:S01]  /*4d20*/  FFMA.FTZ R0, R85, R66, R64 ;  /* 0x0000004255007223 */ /* 0x000fe20000010040 */
[----:B------:R-:W-:-:S03]  /*4d30*/  FFMA.FTZ R3, R72, R67, R65 ;  /* 0x0000004348037223 */ /* 0x000fc60000010041 */
[----:B------:R-:W-:Y:S01]  /*4d40*/  FMUL.FTZ R23, R0, -1.4426950216293334961 ;  /* 0xbfb8aa3b00177820 */ /* 0x000fe20000410000 */
[----:B------:R-:W-:-:S05]  /*4d50*/  FMUL.FTZ R26, R3, -1.4426950216293334961 ;  /* 0xbfb8aa3b031a7820 */ /* 0x000fca0000410000 */
[----:B------:R-:W2:Y:S08]  /*4d60*/  MUFU.EX2 R23, R23 ;  /* 0x0000001700177308 */ /* 0x000eb00000000800 */
[----:B------:R-:W5:Y:S01]  /*4d70*/  MUFU.EX2 R26, R26 ;  /* 0x0000001a001a7308 */ /* 0x000f620000000800 */
[----:B--234-:R-:W-:-:S07]  /*4d80*/  FADD.FTZ R24, R23, 1 ;  /* 0x3f80000017187421 */ /* 0x01cfce0000010000 */
[----:B------:R-:W2:Y:S01]  /*4d90*/  MUFU.RCP R25, R24 ;  /* 0x0000001800197308 */ /* 0x000ea20000001000 */
[----:B-----5:R-:W-:-:S07]  /*4da0*/  FADD.FTZ R27, R26, 1 ;  /* 0x3f8000001a1b7421 */ /* 0x020fce0000010000 */
        /* <DEDUP_REMOVED lines=9> */
.L_x_2419:
[----:B------:R-:W-:Y:S04]  /*4e40*/  BSSY B0, `(.L_x_2420) ;  /* 0x0000013000007945 */ /* 0x000fe80003800000 */
[----:B------:R-:W-:Y:S05]  /*4e50*/  @P2 BRA `(.L_x_2421) ;  /* 0x0000000000442947 */ /* 0x000fea0003800000 */
[----:B------:R-:W-:Y:S01]  /*4e60*/  ULDC.64 UR12, c[0x0][0x288] ;  /* 0x0000a200000c7ab9 */ /* 0x000fe20000000a00 */
[----:B--234-:R-:W-:Y:S01]  /*4e70*/  MOV R24, R90 ;  /* 0x0000005a00187202 */ /* 0x01cfe20000000f00 */
        /* <DEDUP_REMOVED lines=15> */
.L_x_2421:
[----:B------:R-:W-:Y:S05]  /*4f70*/  BSYNC B0 ;  /* 0x0000000000007941 */ /* 0x000fea0003800000 */
.L_x_2420:
[----:B------:R-:W-:Y:S05]  /*4f80*/  @!P5 BRA `(.L_x_2422) ;  /* 0x000000000048d947 */ /* 0x000fea0003800000 */
[----:B------:R-:W-:Y:S01]  /*4f90*/  FFMA.FTZ R0, R87, R66, R64 ;  /* 0x0000004257007223 */ /* 0x000fe20000010040 */
[----:B------:R-:W-:-:S03]  /*4fa0*/  FFMA.FTZ R3, R74, R67, R65 ;  /* 0x000000434a037223 */ /* 0x000fc60000010041 */
[----:B------:R-:W-:Y:S01]  /*4fb0*/  FMUL.FTZ R23, R0, -1.4426950216293334961 ;  /* 0xbfb8aa3b00177820 */ /* 0x000fe20000410000 */
[----:B------:R-:W-:-:S05]  /*4fc0*/  FMUL.FTZ R26, R3, -1.4426950216293334961 ;  /* 0xbfb8aa3b031a7820 */ /* 0x000fca0000410000 */
[----:B------:R-:W1:Y:S08]  /*4fd0*/  MUFU.EX2 R23, R23 ;  /* 0x0000001700177308 */ /* 0x000e700000000800 */
[----:B------:R-:W5:Y:S01]  /*4fe0*/  MUFU.EX2 R26, R26 ;  /* 0x0000001a001a7308 */ /* 0x000f620000000800 */
[----:B-1234-:R-:W-:-:S07]  /*4ff0*/  FADD.FTZ R24, R23, 1 ;  /* 0x3f80000017187421 */ /* 0x01efce0000010000 */
[----:B------:R-:W1:Y:S01]  /*5000*/  MUFU.RCP R25, R24 ;  /* 0x0000001800197308 */ /* 0x000e620000001000 */
[----:B-----5:R-:W-:-:S07]  /*5010*/  FADD.FTZ R27, R26, 1 ;  /* 0x3f8000001a1b7421 */ /* 0x020fce0000010000 */
        /* <DEDUP_REMOVED lines=9> */
.L_x_2422:
[----:B------:R-:W-:Y:S04]  /*50b0*/  BSSY B0, `(.L_x_2423) ;  /* 0x0000013000007945 */ /* 0x000fe80003800000 */
[----:B------:R-:W-:Y:S05]  /*50c0*/  @P3 BRA `(.L_x_2424) ;  /* 0x0000000000443947 */ /* 0x000fea0003800000 */
[----:B------:R-:W-:Y:S01]  /*50d0*/  ULDC.64 UR12, c[0x0][0x288] ;  /* 0x0000a200000c7ab9 */ /* 0x000fe20000000a00 */
[----:B-1234-:R-:W-:Y:S01]  /*50e0*/  MOV R24, R90 ;  /* 0x0000005a00187202 */ /* 0x01efe20000000f00 */
        /* <DEDUP_REMOVED lines=15> */
.L_x_2424:
[----:B------:R-:W-:Y:S05]  /*51e0*/  BSYNC B0 ;  /* 0x0000000000007941 */ /* 0x000fea0003800000 */
.L_x_2423:
[----:B------:R-:W-:Y:S05]  /*51f0*/  @!P5 BRA `(.L_x_2425) ;  /* 0x000000000048d947 */ /* 0x000fea0003800000 */
[----:B------:R-:W-:Y:S01]  /*5200*/  FFMA.FTZ R64, R89, R66, R64 ;  /* 0x0000004259407223 */ /* 0x000fe20000010040 */
[----:B------:R-:W-:-:S03]  /*5210*/  FFMA.FTZ R65, R76, R67, R65 ;  /* 0x000000434c417223 */ /* 0x000fc60000010041 */
[----:B------:R-:W-:Y:S01]  /*5220*/  FMUL.FTZ R0, R64, -1.4426950216293334961 ;  /* 0xbfb8aa3b40007820 */ /* 0x000fe20000410000 */
[----:B------:R-:W-:-:S05]  /*5230*/  FMUL.FTZ R23, R65, -1.4426950216293334961 ;  /* 0xbfb8aa3b41177820 */ /* 0x000fca0000410000 */
[----:B------:R-:W5:Y:S08]  /*5240*/  MUFU.EX2 R0, R0 ;  /* 0x0000000000007308 */ /* 0x000f700000000800 */
[----:B------:R-:W1:Y:S01]  /*5250*/  MUFU.EX2 R23, R23 ;  /* 0x0000001700177308 */ /* 0x000e620000000800 */
[----:B-----5:R-:W-:-:S07]  /*5260*/  FADD.FTZ R3, R0, 1 ;  /* 0x3f80000000037421 */ /* 0x020fce0000010000 */
[----:B------:R-:W5:Y:S01]  /*5270*/  MUFU.RCP R3, R3 ;  /* 0x0000000300037308 */ /* 0x000f620000001000 */
[----:B-1234-:R-:W-:-:S07]  /*5280*/  FADD.FTZ R24, R23, 1 ;  /* 0x3f80000017187421 */ /* 0x01efce0000010000 */
[----:B------:R-:W1:Y:S01]  /*5290*/  MUFU.RCP R24, R24 ;  /* 0x0000001800187308 */ /* 0x000e620000001000 */
[----:B-----5:R-:W-:Y:S01]  /*52a0*/  FADD.FTZ R25, -R3, 1 ;  /* 0x3f80000003197421 */ /* 0x020fe20000010100 */
[----:B------:R-:W-:-:S03]  /*52b0*/  FMUL.FTZ R62, R62, R3 ;  /* 0x000000033e3e7220 */ /* 0x000fc60000410000 */
[----:B------:R-:W-:Y:S01]  /*52c0*/  FFMA.FTZ R25, R64, R25, 1 ;  /* 0x3f80000040197423 */ /* 0x000fe20000010019 */
[----:B-1----:R-:W-:Y:S01]  /*52d0*/  FADD.FTZ R26, -R24, 1 ;  /* 0x3f800000181a7421 */ /* 0x002fe20000010100 */
[----:B------:R-:W-:Y:S02]  /*52e0*/  FMUL.FTZ R63, R63, R24 ;  /* 0x000000183f3f7220 */ /* 0x000fe40000410000 */
[----:B------:R-:W-:Y:S01]  /*52f0*/  FMUL.FTZ R62, R62, R25 ;  /* 0x000000193e3e7220 */ /* 0x000fe20000410000 */
[----:B------:R-:W-:-:S04]  /*5300*/  FFMA.FTZ R26, R65, R26, 1 ;  /* 0x3f800000411a7423 */ /* 0x000fc8000001001a */
[----:B------:R-:W-:-:S07]  /*5310*/  FMUL.FTZ R63, R63, R26 ;  /* 0x0000001a3f3f7220 */ /* 0x000fce0000410000 */
.L_x_2425:
[----:B------:R-:W-:Y:S04]  /*5320*/  BSSY B0, `(.L_x_2426) ;  /* 0x0000012000007945 */ /* 0x000fe80003800000 */
[----:B------:R-:W-:Y:S05]  /*5330*/  @P6 BRA `(.L_x_2427) ;  /* 0x0000000000406947 */ /* 0x000fea0003800000 */
[----:B------:R-:W-:Y:S01]  /*5340*/  ULDC.64 UR12, c[0x0][0x288] ;  /* 0x0000a200000c7ab9 */ /* 0x000fe20000000a00 */
[----:B------:R-:W-:Y:S01]  /*5350*/  MOV R91, R93 ;  /* 0x0000005d005b7202 */ /* 0x000fe20000000f00 */
[----:B------:R-:W-:Y:S02]  /*5360*/  IMAD R75, R75, UR12, RZ ;  /* 0x0000000c4b4b7c24 */ /* 0x000fe4000f8e02ff */
[-CC-:B------:R-:W-:Y:S01]  /*5370*/  FFMA.FTZ R89, R89, R21.reuse, R32.reuse ;  /* 0x0000001559597223 */ /* 0x180fe20000010020 */
[----:B------:R-:W-:Y:S01]  /*5380*/  FFMA.FTZ R32, R76, R21, R32 ;  /* 0x000000154c207223 */ /* 0x000fe20000010020 */
[----:B------:R-:W-:-:S04]  /*5390*/  IMAD.WIDE.U32 R90, R18, UR12, R90 ;  /* 0x0000000c125a7c25 */ /* 0x000fc8000f8e005a */
[----:B------:R-:W-:Y:S01]  /*53a0*/  FFMA.FTZ R89, R66, R62, -R89 ;  /* 0x0000003e42597223 */ /* 0x000fe20000010859 */
[----:B------:R-:W-:Y:S01]  /*53b0*/  FFMA.FTZ R63, R67, R63, -R32 ;  /* 0x0000003f433f7223 */ /* 0x000fe20000010820 */
[----:B------:R-:W-:Y:S01]  /*53c0*/  IMAD R75, R18, UR13, R75 ;  /* 0x0000000d124b7c24 */ /* 0x000fe2000f8e024b */
[----:B------:R-:W-:Y:S01]  /*53d0*/  ULDC.64 UR12, c[0x0][0x210] ;  /* 0x00008400000c7ab9 */ /* 0x000fe20000000a00 */
[-C--:B------:R-:W-:Y:S01]  /*53e0*/  FMUL.FTZ R62, R89, R22.reuse ;  /* 0x00000016593e7220 */ /* 0x080fe20000410000 */
[----:B-1234-:R-:W-:Y:S01]  /*53f0*/  LEA R24, P0, R90, UR12, 0x2 ;  /* 0x0000000c5a187c11 */ /* 0x01efe2000f8010ff */
[----:B------:R-:W-:Y:S01]  /*5400*/  FMUL.FTZ R63, R63, R22 ;  /* 0x000000163f3f7220 */ /* 0x000fe20000410000 */
[----:B------:R-:W-:-:S04]  /*5410*/  IADD3 R75, R91, R75, RZ ;  /* 0x0000004b5b4b7210 */ /* 0x000fc80007ffe0ff */
[----:B------:R-:W-:-:S05]  /*5420*/  LEA.HI.X R25, R90, UR13, R75, 0x2, P0 ;  /* 0x0000000d5a197c11 */ /* 0x000fca00080f144b */
[----:B------:R1:W-:Y:S02]  /*5430*/  STG.E.64 desc[UR8][R24.64], R62 ;  /* 0x0000003e18007986 */ /* 0x0003e4000c101b08 */
.L_x_2427:
[----:B------:R-:W-:Y:S05]  /*5440*/  BSYNC B0 ;  /* 0x0000000000007941 */ /* 0x000fea0003800000 */
.L_x_2426:
[----:B------:R-:W5:Y:S01]  /*5450*/  LDC R3, c[0x0][0x10] ;  /* 0x00000400ff037b82 */ /* 0x000f620000000800 */
[----:B------:R-:W-:Y:S02]  /*5460*/  IADD3 R2, R2, 0x1, RZ ;  /* 0x0000000102027810 */ /* 0x000fe40007ffe0ff */
[----:B-----5:R-:W-:-:S04]  /*5470*/  IADD3 R4, R3, R4, RZ ;  /* 0x0000000403047210 */ /* 0x020fc80007ffe0ff */
[----:B------:R-:W-:-:S13]  /*5480*/  ISETP.GE.AND P0, PT, R4, UR4, PT ;  /* 0x0000000404007c0c */ /* 0x000fda000bf06270 */
[----:B------:R-:W-:Y:S05]  /*5490*/  @!P0 BRA `(.L_x_2428) ;  /* 0xffffffac00ac8947 */ /* 0x000fea000383ffff */
.L_x_2377:
[----:B------:R-:W5:Y:S01]  /*54a0*/  LDC R4, c[0x0][0xc] ;  /* 0x00000300ff047b82 */ /* 0x000f620000000800 */
[----:B------:R-:W-:Y:S01]  /*54b0*/  ISETP.NE.AND P1, PT, R8, RZ, PT ;  /* 0x000000ff0800720c */ /* 0x000fe20003f25270 */
[----:B------:R-:W-:Y:S06]  /*54c0*/  BSSY B0, `(.L_x_2429) ;  /* 0x0000011000007945 */ /* 0x000fec0003800000 */
[----:B------:R-:W0:Y:S08]  /*54d0*/  LDC R7, c[0x0][0x10] ;  /* 0x00000400ff077b82 */ /* 0x000e300000000800 */
[----:B------:R-:W1:Y:S01]  /*54e0*/  LDC.64 R2, c[0x0][0x258] ;  /* 0x00009600ff027b82 */ /* 0x000e620000000a00 */
[----:B-----5:R-:W-:-:S02]  /*54f0*/  ISETP.NE.AND P0, PT, R4, 0x1, PT ;  /* 0x000000010400780c */ /* 0x020fc40003f05270 */
[----:B0-----:R-:W-:-:S04]  /*5500*/  SHF.L.U32 R0, R7, 0x1, RZ ;  /* 0x0000000107007819 */ /* 0x001fc800000006ff */
[----:B------:R-:W-:-:S05]  /*5510*/  SEL R5, R0, RZ, P0 ;  /* 0x000000ff00057207 */ /* 0x000fca0000000000 */
[----:B-1----:R-:W-:Y:S01]  /*5520*/  IMAD.WIDE.U32 R2, R5, 0x4, R2 ;  /* 0x0000000405027825 */ /* 0x002fe200078e0002 */
        /* <DEDUP_REMOVED lines=10> */
.L_x_2430:
[----:B------:R-:W-:Y:S05]  /*55d0*/  BSYNC B0 ;  /* 0x0000000000007941 */ /* 0x000fea0003800000 */
.L_x_2429:
        /* <DEDUP_REMOVED lines=11> */
.L_x_2432:
[----:B------:R-:W5:Y:S04]  /*5690*/  LDG.E.STRONG.GPU R5, desc[UR8][R2.64] ;  /* 0x0000000802057981 */ /* 0x000f68000c1ef900 */
[----:B-----5:R-:W-:Y:S01]  /*56a0*/  CCTL.IVALL ;  /* 0x00000000ff00798f */ /* 0x020fe20002000000 */
[----:B------:R-:W-:Y:S05]  /*56b0*/  YIELD ;  /* 0x0000000000007946 */ /* 0x000fea0003800000 */
[----:B------:R-:W-:-:S13]  /*56c0*/  ISETP.NE.AND P0, PT, R5, R0, PT ;  /* 0x000000000500720c */ /* 0x000fda0003f05270 */
[----:B------:R-:W-:Y:S05]  /*56d0*/  @P0 BRA `(.L_x_2432) ;  /* 0xfffffffc00ec0947 */ /* 0x000fea000383ffff */
.L_x_2431:
[----:B------:R-:W-:Y:S05]  /*56e0*/  WARPSYNC.ALL ;  /* 0x0000000000007948 */ /* 0x000fea0003800000 */
[----:B--234-:R-:W0:Y:S08]  /*56f0*/  LDC.64 R24, c[0x0][0x288] ;  /* 0x0000a200ff187b82 */ /* 0x01ce300000000a00 */
[----:B------:R-:W-:Y:S01]  /*5700*/  BAR.SYNC.DEFER_BLOCKING 0x0 ;  /* 0x0000000000007b1d */ /* 0x000fe20000010000 */
[----:B0-----:R-:W-:-:S04]  /*5710*/  LEA.HI R0, P0, R25, R24, RZ, 0x1 ;  /* 0x0000001819007211 */ /* 0x001fc800078108ff */
[----:B------:R-:W-:-:S04]  /*5720*/  IADD3.X R3, RZ, R25, RZ, P0, !PT ;  /* 0x00000019ff037210 */ /* 0x000fc800007fe4ff */
        /* <DEDUP_REMOVED lines=19> */
.L_x_2433:
        /* <DEDUP_REMOVED lines=23> */
.L_x_2434:
        /* <DEDUP_REMOVED lines=11> */
.L_x_5618:


//--------------------- .text._Z35group_norm_nhwc_bwd_one_pass_kernelI11Fp32IOFp32WLi128ELi120ELi480EEv26Group_norm_nhwc_bwd_params --------------------------
	.section	.text._Z35group_norm_nhwc_bwd_one_pass_kernelI11Fp32IOFp32WLi128ELi120ELi480EEv26Group_norm_nhwc_bwd_params,"ax",@progbits
	.align	128
        .global         _Z35group_norm_nhwc_bwd_one_pass_kernelI11Fp32IOFp32WLi128ELi120ELi480EEv26Group_norm_nhwc_bwd_params
        .type           _Z35group_norm_nhwc_bwd_one_pass_kernelI11Fp32IOFp32WLi128ELi120ELi480EEv26Group_norm_nhwc_bwd_params,@function
        .size           _Z35group_norm_nhwc_bwd_one_pass_kernelI11Fp32IOFp32WLi128ELi120ELi480EEv26Group_norm_nhwc_bwd_params,(.L_x_5619 - _Z35group_norm_nhwc_bwd_one_pass_kernelI11Fp32IOFp32WLi128ELi120ELi480EEv26Group_norm_nhwc_bwd_params)
        .other          _Z35group_norm_nhwc_bwd_one_pass_kernelI11Fp32IOFp32WLi128ELi120ELi480EEv26Group_norm_nhwc_bwd_params,@"STO_CUDA_ENTRY STV_DEFAULT"
_Z35group_norm_nhwc_bwd_one_pass_kernelI11Fp32IOFp32WLi128ELi120ELi480EEv26Group_norm_nhwc_bwd_params:
.text._Z35group_norm_nhwc_bwd_one_pass_kernelI11Fp32IOFp32WLi128ELi120ELi480EEv26Group_norm_nhwc_bwd_params:
        /* <DEDUP_REMOVED lines=58> */
[----:B------:R-:W-:-:S02]  /*03a0*/  ISETP.LT.AND.EX P0, PT, R4, UR11, !P4, P0 ;  /* 0x0000000b04007c0c */ /* 0x000fc4000e701300 */
[----:B------:R-:W-:Y:S02]  /*03b0*/  LOP3.LUT R2, R2, 0xffffffef, RZ, 0xc0, !PT ;  /* 0xffffffef02027812 */ /* 0x000fe400078ec0ff */
[----:B------:R-:W-:Y:S02]  /*03c0*/  IADD3 R0, R82, 0x48, RZ ;  /* 0x0000004852007810 */ /* 0x000fe40007ffe0ff */
[----:B------:R-:W-:Y:S02]  /*03d0*/  @P1 LOP3.LUT R2, R2, 0x10, RZ, 0xfc, !PT ;  /* 0x0000001002021812 */ /* 0x000fe400078efcff */
[----:B------:R-:W-:Y:S02]  /*03e0*/  SHF.R.S32.HI R4, RZ, 0x1f, R0 ;  /* 0x0000001fff047819 */ /* 0x000fe40000011400 */
[----:B------:R-:W-:Y:S02]  /*03f0*/  LOP3.LUT R2, R2, 0xfffffff7, RZ, 0xc0, !PT ;  /* 0xfffffff702027812 */ /* 0x000fe400078ec0ff */
[----:B------:R-:W-:-:S02]  /*0400*/  IADD3 R3, R82, 0x50, RZ ;  /* 0x0000005052037810 */ /* 0x000fc40007ffe0ff */
[----:B------:R-:W-:Y:S02]  /*0410*/  @P0 LOP3.LUT R2, R2, 0x8, RZ, 0xfc, !PT ;  /* 0x0000000802020812 */ /* 0x000fe400078efcff */
[----:B------:R-:W-:Y:S02]  /*0420*/  ISETP.LT.U32.AND P0, PT, R0, UR10, PT ;  /* 0x0000000a00007c0c */ /* 0x000fe4000bf01070 */
[----:B------:R-:W-:Y:S02]  /*0430*/  ISETP.LT.U32.AND P1, PT, R3, UR10, PT ;  /* 0x0000000a03007c0c */ /* 0x000fe4000bf21070 */
[----:B------:R-:W-:Y:S02]  /*0440*/  ISETP.LT.AND.EX P0, PT, R4, UR11, !P4, P0 ;  /* 0x0000000b04007c0c */ /* 0x000fe4000e701300 */
[----:B------:R-:W-:Y:S02]  /*0450*/  SHF.R.S32.HI R4, RZ, 0x1f, R3 ;  /* 0x0000001fff047819 */ /* 0x000fe40000011403 */
[----:B------:R-:W-:-:S02]  /*0460*/  SHF.R.S32.HI R83, RZ, 0x1f, R82 ;  /* 0x0000001fff537819 */ /* 0x000fc40000011452 */
[----:B------:R-:W-:Y:S02]  /*0470*/  ISETP.LT.AND.EX P1, PT, R4, UR11, !P4, P1 ;  /* 0x0000000b04007c0c */ /* 0x000fe4000e721310 */
[----:B------:R-:W-:Y:S01]  /*0480*/  ISETP.LT.U32.AND P3, PT, R82, UR10, PT ;  /* 0x0000000a52007c0c */ /* 0x000fe2000bf61070 */
[----:B------:R-:W2:Y:S01]  /*0490*/  LDC.64 R4, c[0x0][0x288] ;  /* 0x0000a200ff047b82 */ /* 0x000ea20000000a00 */
[----:B------:R-:W-:Y:S02]  /*04a0*/  LOP3.LUT R2, R2, 0xfffffdff, RZ, 0xc0, !PT ;  /* 0xfffffdff02027812 */ /* 0x000fe400078ec0ff */
[----:B------:R-:W-:Y:S02]  /*04b0*/  ISETP.LT.AND.EX P3, PT, R83, UR11, !P4, P3 ;  /* 0x0000000b53007c0c */ /* 0x000fe4000e761330 */
[C---:B------:R-:W-:Y:S02]  /*04c0*/  IADD3 R0, R82.reuse, 0x58, RZ ;  /* 0x0000005852007810 */ /* 0x040fe40007ffe0ff */
[----:B------:R-:W-:-:S02]  /*04d0*/  IADD3 R79, R82, 0x8, RZ ;  /* 0x00000008524f7810 */ /* 0x000fc40007ffe0ff */
[----:B------:R-:W-:Y:S02]  /*04e0*/  IADD3 R78, R82, 0x10, RZ ;  /* 0x00000010524e7810 */ /* 0x000fe40007ffe0ff */
[----:B------:R-:W-:Y:S02]  /*04f0*/  SHF.R.S32.HI R3, RZ, 0x1f, R0 ;  /* 0x0000001fff037819 */ /* 0x000fe40000011400 */
[----:B------:R-:W-:Y:S02]  /*0500*/  ISETP.LT.U32.AND P2, PT, R0, UR10, PT ;  /* 0x0000000a00007c0c */ /* 0x000fe4000bf41070 */
[----:B------:R-:W-:Y:S02]  /*0510*/  SHF.R.S32.HI R77, RZ, 0x1f, R79 ;  /* 0x0000001fff4d7819 */ /* 0x000fe4000001144f */
[----:B------:R-:W-:Y:S02]  /*0520*/  @P3 LOP3.LUT R2, R2, 0x200, RZ, 0xfc, !PT ;  /* 0x0000020002023812 */ /* 0x000fe400078efcff */
[----:B------:R-:W-:-:S02]  /*0530*/  ISETP.LT.U32.AND P3, PT, R79, UR10, PT ;  /* 0x0000000a4f007c0c */ /* 0x000fc4000bf61070 */
[----:B------:R-:W-:Y:S02]  /*0540*/  SHF.R.S32.HI R75, RZ, 0x1f, R78 ;  /* 0x0000001fff4b7819 */ /* 0x000fe4000001144e */
[----:B------:R-:W-:Y:S01]  /*0550*/  ISETP.LT.U32.AND P5, PT, R78, UR10, PT ;  /* 0x0000000a4e007c0c */ /* 0x000fe2000bfa1070 */
[----:B------:R-:W-:Y:S01]  /*0560*/  ULDC.U8 UR10, c[0x0][0x2a4] ;  /* 0x0000a900000a7ab9 */ /* 0x000fe20000000000 */
[----:B------:R-:W-:Y:S02]  /*0570*/  ISETP.LT.AND.EX P2, PT, R3, UR11, !P4, P2 ;  /* 0x0000000b03007c0c */ /* 0x000fe4000e741320 */
[----:B------:R-:W-:Y:S02]  /*0580*/  ISETP.LT.AND.EX P3, PT, R77, UR11, !P4, P3 ;  /* 0x0000000b4d007c0c */ /* 0x000fe4000e761330 */
[----:B------:R-:W-:Y:S02]  /*0590*/  ISETP.LT.AND.EX P4, PT, R75, UR11, !P4, P5 ;  /* 0x0000000b4b007c0c */ /* 0x000fe4000e781350 */
[----:B--2---:R-:W-:-:S02]  /*05a0*/  LEA.HI R9, P5, R5, R4, RZ, 0x1 ;  /* 0x0000000405097211 */ /* 0x004fc400078b08ff */
[-C--:B------:R-:W-:Y:S02]  /*05b0*/  LEA R3, R5, R5.reuse, 0x1 ;  /* 0x0000000505037211 */ /* 0x080fe400078e08ff */
[----:B------:R-:W-:Y:S01]  /*05c0*/  IADD3.X R0, RZ, R5, RZ, P5, !PT ;  /* 0x00000005ff007210 */ /* 0x000fe20002ffe4ff */
[----:B------:R-:W-:Y:S01]  /*05d0*/  IMAD.WIDE.U32 R4, R4, 0x3, RZ ;  /* 0x0000000304047825 */ /* 0x000fe200078e00ff */
[----:B0-----:R-:W-:Y:S02]  /*05e0*/  LOP3.LUT R13, R74, 0x3, RZ, 0xc0, !PT ;  /* 0x000000034a0d7812 */ /* 0x001fe400078ec0ff */
[----:B------:R-:W-:Y:S02]  /*05f0*/  SHF.R.S64 R9, R9, 0x1, R0 ;  /* 0x0000000109097819 */ /* 0x000fe40000001000 */
[----:B------:R-:W-:Y:S02]  /*0600*/  IADD3 R5, R5, R3, RZ ;  /* 0x0000000305057210 */ /* 0x000fe40007ffe0ff */
[----:B------:R-:W-:-:S02]  /*0610*/  SHF.R.S32.HI R3, RZ, 0x1f, R84 ;  /* 0x0000001fff037819 */ /* 0x000fc40000011454 */
[----:B------:R-:W-:Y:S02]  /*0620*/  LEA.HI R8, P5, R5, R4, RZ, 0x1 ;  /* 0x0000000405087211 */ /* 0x000fe400078b08ff */
[----:B------:R-:W-:Y:S02]  /*0630*/  LEA.HI R3, R3, R84, RZ, 0x5 ;  /* 0x0000005403037211 */ /* 0x000fe400078f28ff */
[----:B------:R-:W-:Y:S02]  /*0640*/  IADD3.X R5, RZ, R5, RZ, P5, !PT ;  /* 0x00000005ff057210 */ /* 0x000fe40002ffe4ff */
[----:B------:R-:W-:Y:S02]  /*0650*/  SHF.R.S32.HI R3, RZ, 0x5, R3 ;  /* 0x00000005ff037819 */ /* 0x000fe40000011403 */
[----:B------:R-:W-:Y:S02]  /*0660*/  IADD3 R10, R82, 0x78, RZ ;  /* 0x00000078520a7810 */ /* 0x000fe40007ffe0ff */
[----:B------:R-:W-:-:S02]  /*0670*/  LEA R11, R3, UR5, 0x3 ;  /* 0x00000005030b7c11 */ /* 0x000fc4000f8e18ff */
[----:B------:R-:W-:Y:S02]  /*0680*/  SHF.R.S32.HI R0, RZ, 0x1, R0 ;  /* 0x00000001ff007819 */ /* 0x000fe40000011400 */
[--C-:B------:R-:W-:Y:S02]  /*0690*/  SHF.R.S64 R8, R8, 0x1, R5.reuse ;  /* 0x0000000108087819 */ /* 0x100fe40000001005 */
[----:B------:R-:W-:Y:S02]  /*06a0*/  SHF.R.S32.HI R3, RZ, 0x1, R5 ;  /* 0x00000001ff037819 */ /* 0x000fe40000011405 */
[----:B------:R-:W-:Y:S02]  /*06b0*/  IADD3 R6, -R13, R74, RZ ;  /* 0x0000004a0d067210 */ /* 0x000fe40007ffe1ff */
[----:B------:R-:W-:Y:S02]  /*06c0*/  SHF.R.S32.HI R7, RZ, 0x1f, R10 ;  /* 0x0000001fff077819 */ /* 0x000fe4000001140a */
[----:B------:R-:W-:-:S02]  /*06d0*/  SHF.L.U64.HI R5, R9, 0x2, R0 ;  /* 0x0000000209057819 */ /* 0x000fc40000010200 */
[----:B-1----:R-:W-:-:S07]  /*06e0*/  SHF.L.U64.HI R4, R8, 0x2, R3 ;  /* 0x0000000208047819 */ /* 0x002fce0000010203 */
.L_x_2518:
[----:B0-----:R-:W0:Y:S01]  /*06f0*/  LDC R22, c[0x0][0x2a0] ;  /* 0x0000a800ff167b82 */ /* 0x001e220000000800 */
[----:B------:R-:W-:Y:S01]  /*0700*/  LOP3.LUT P6, RZ, R2, 0x200, RZ, 0xc0, !PT ;  /* 0x0000020002ff7812 */ /* 0x000fe200078cc0ff */
[----:B------:R-:W-:Y:S01]  /*0710*/  ULDC.64 UR12, c[0x0][0x298] ;  /* 0x0000a600000c7ab9 */ /* 0x000fe20000000a00 */
[----:B------:R-:W-:Y:S02]  /*0720*/  IADD3 R23, R82, 0x18, RZ ;  /* 0x0000001852177810 */ /* 0x000fe40007ffe0ff */
[----:B------:R-:W-:Y:S02]  /*0730*/  P2R R97, PR, RZ, 0x4 ;  /* 0x00000004ff617803 */ /* 0x000fe40000000000 */
[----:B------:R-:W-:Y:S01]  /*0740*/  P2R R108, PR, RZ, 0x1 ;  /* 0x00000001ff6c7803 */ /* 0x000fe20000000000 */
[----:B-1----:R-:W1:Y:S08]  /*0750*/  @P3 LDC.64 R32, c[0x0][0x230] ;  /* 0x00008c00ff203b82 */ /* 0x002e700000000a00 */
[----:B--2---:R-:W2:Y:S01]  /*0760*/  @P6 LDC.64 R50, c[0x0][0x230] ;  /* 0x00008c00ff326b82 */ /* 0x004ea20000000a00 */
        /* <DEDUP_REMOVED lines=25> */
[----:B------:R-:W-:-:S11]  /*0900*/  LOP3.LUT R0, R15, R22, RZ, 0x3c, !PT ;  /* 0x000000160f007212 */ /* 0x000fd600078e3cff */
[----:B------:R-:W-:Y:S02]  /*0910*/  @P5 IADD3 R19, R19, 0x1, RZ ;  /* 0x0000000113135810 */ /* 0x000fe40007ffe0ff */
[----:B------:R-:W-:-:S13]  /*0920*/  ISETP.GE.AND P5, PT, R15, RZ, PT ;  /* 0x000000ff0f00720c */ /* 0x000fda0003fa6270 */
[----:B------:R-:W-:Y:S02]  /*0930*/  @!P5 IADD3 R3, -R3, RZ, RZ ;  /* 0x000000ff0303d210 */ /* 0x000fe40007ffe1ff */
[----:B------:R-:W-:Y:S02]  /*0940*/  ISETP.GE.AND P5, PT, R0, RZ, PT ;  /* 0x000000ff0000720c */ /* 0x000fe40003fa6270 */
[----:B------:R-:W-:-:S11]  /*0950*/  LOP3.LUT R0, RZ, R22, RZ, 0x33, !PT ;  /* 0x00000016ff007212 */ /* 0x000fd600078e33ff */
[----:B------:R-:W-:Y:S02]  /*0960*/  @!P5 IADD3 R19, -R19, RZ, RZ ;  /* 0x000000ff1313d210 */ /* 0x000fe40007ffe1ff */
[----:B------:R-:W-:Y:S02]  /*0970*/  ISETP.NE.AND P5, PT, R22, RZ, PT ;  /* 0x000000ff1600720c */ /* 0x000fe40003fa5270 */
[----:B------:R-:W-:Y:S02]  /*0980*/  P2R R22, PR, RZ, 0x8 ;  /* 0x00000008ff167803 */ /* 0x000fe40000000000 */
[C---:B------:R-:W-:Y:S02]  /*0990*/  SEL R117, R0.reuse, R3, !P5 ;  /* 0x0000000300757207 */ /* 0x040fe40006800000 */
[----:B------:R-:W-:-:S03]  /*09a0*/  SEL R19, R0, R19, !P5 ;  /* 0x0000001300137207 */ /* 0x000fc60006800000 */
[----:B------:R-:W-:Y:S01]  /*09b0*/  IMAD R3, R117, 0x78, RZ ;  /* 0x0000007875037824 */ /* 0x000fe200078e02ff */
[----:B------:R-:W-:-:S04]  /*09c0*/  SHF.R.S32.HI R0, RZ, 0x1f, R19 ;  /* 0x0000001fff007819 */ /* 0x000fc80000011413 */
[----:B------:R-:W-:Y:S01]  /*09d0*/  SHF.R.S32.HI R21, RZ, 0x1f, R3 ;  /* 0x0000001fff157819 */ /* 0x000fe20000011403 */
[----:B------:R-:W-:Y:S01]  /*09e0*/  IMAD R0, R0, UR12, RZ ;  /* 0x0000000c00007c24 */ /* 0x000fe2000f8e02ff */
[----:B------:R-:W-:-:S03]  /*09f0*/  IADD3 R118, P5, R12, R3, RZ ;  /* 0x000000030c767210 */ /* 0x000fc60007fbe0ff */
[C---:B------:R-:W-:Y:S01]  /*0a00*/  IMAD R121, R19.reuse, UR13, R0 ;  /* 0x0000000d13797c24 */ /* 0x040fe2000f8e0200 */
[----:B------:R-:W-:Y:S02]  /*0a10*/  LEA.HI.X.SX32 R119, R12, R21, 0x1, P5 ;  /* 0x000000150c777211 */ /* 0x000fe400028f0eff */
[----:B------:R-:W1:Y:S01]  /*0a20*/  @P6 LDC.64 R20, c[0x0][0x288] ;  /* 0x0000a200ff146b82 */ /* 0x000e620000000a00 */
[----:B------:R-:W-:Y:S01]  /*0a30*/  IMAD.WIDE.U32 R118, R19, UR12, R118 ;  /* 0x0000000c13767c25 */ /* 0x000fe2000f8e0076 */
[----:B------:R-:W-:-:S04]  /*0a40*/  ULDC.64 UR12, c[0x0][0x290] ;  /* 0x0000a400000c7ab9 */ /* 0x000fc80000000a00 */
[----:B------:R-:W-:Y:S02]  /*0a50*/  IADD3 R121, R119, R121, RZ ;  /* 0x0000007977797210 */ /* 0x000fe40007ffe0ff */
[----:B------:R-:W-:Y:S01]  /*0a60*/  @P6 MOV R120, R118 ;  /* 0x0000007600786202 */ /* 0x000fe20000000f00 */
[----:B-1----:R-:W-:-:S04]  /*0a70*/  @P6 IMAD R0, R83, R20, RZ ;  /* 0x0000001453006224 */ /* 0x002fc800078e02ff */
[----:B------:R-:W-:-:S04]  /*0a80*/  @P6 IMAD.WIDE.U32 R18, R82, R20, R120 ;  /* 0x0000001452126225 */ /* 0x000fc800078e0078 */
[----:B------:R-:W-:Y:S01]  /*0a90*/  @P6 IMAD R21, R82, R21, R0 ;  /* 0x0000001552156224 */ /* 0x000fe200078e0200 */
[----:B------:R-:W-:-:S04]  /*0aa0*/  @P6 SHF.L.U32 R49, R18, 0x2, RZ ;  /* 0x0000000212316819 */ /* 0x000fc800000006ff */
[----:B------:R-:W-:Y:S02]  /*0ab0*/  @P6 IADD3 R19, R19, R21, RZ ;  /* 0x0000001513136210 */ /* 0x000fe40007ffe0ff */
[----:B------:R-:W1:Y:S01]  /*0ac0*/  @P6 LDC.64 R20, c[0x0][0x228] ;  /* 0x00008a00ff146b82 */ /* 0x000e620000000a00 */
[C---:B--2---:R-:W-:Y:S02]  /*0ad0*/  @P6 IADD3 R50, P5, R49.reuse, R50, RZ ;  /* 0x0000003231326210 */ /* 0x044fe40007fbe0ff */
        /* <DEDUP_REMOVED lines=145> */
[C---:B------:R-:W-:Y:S01]  /*13f0*/  @P1 IMAD R21, R23.reuse, R21, R0 ;  /* 0x0000001517151224 */ /* 0x040fe200078e0200 */
[----:B------:R-:W-:Y:S01]  /*1400*/  P2R R0, PR, RZ, 0x2 ;  /* 0x00000002ff007803 */ /* 0x000fe20000000000 */
        /* <DEDUP_REMOVED lines=33> */
[----:B------:R-:W-:Y:S02]  /*1620*/  ISETP.GE.AND.EX P5, PT, R19, UR13, PT, P5 ;  /* 0x0000000d13007c0c */ /* 0x000fe4000bfa6350 */
[----:B------:R-:W-:Y:S02]  /*1630*/  SHF.R.S32.HI R19, RZ, 0x1f, R23 ;  /* 0x0000001fff137819 */ /* 0x000fe40000011417 */
[----:B------:R-:W-:-:S13]  /*1640*/  ISETP.LT.U32.AND P3, PT, R84, 0x1e0, !P5 ;  /* 0x000001e05400780c */ /* 0x000fda0006f61070 */
[----:B------:R-:W0:Y:S08]  /*1650*/  @P3 LDC.64 R24, c[0x0][0x288] ;  /* 0x0000a200ff183b82 */ /* 0x000e300000000a00 */
[----:B------:R-:W1:Y:S08]  /*1660*/  @P3 LDC.64 R44, c[0x0][0x230] ;  /* 0x00008c00ff2c3b82 */ /* 0x000e700000000a00 */
        /* <DEDUP_REMOVED lines=10> */
[----:B-1----:R-:W-:Y:S02]  /*1710*/  @P3 IADD3 R44, P5, R25, R44, RZ ;  /* 0x0000002c192c3210 */ /* 0x002fe40007fbe0ff */
[----:B------:R-:W-:Y:S02]  /*1720*/  SHF.R.S32.HI R21, RZ, 0x1f, R23 ;  /* 0x0000001fff157819 */ /* 0x000fe40000011417 */
[----:B------:R-:W-:-:S02]  /*1730*/  @P3 IADD3.X R45, R18, R45, RZ, P5, !PT ;  /* 0x0000002d122d3210 */ /* 0x000fc40002ffe4ff */
[----:B--2---:R-:W-:-:S04]  /*1740*/  @P3 IADD3 R24, P5, R25, R26, RZ ;  /* 0x0000001a19183210 */ /* 0x004fc80007fbe0ff */
[----:B------:R-:W-:Y:S02]  /*1750*/  @P3 IADD3.X R25, R18, R27, RZ, P5, !PT ;  /* 0x0000001b12193210 */ /* 0x000fe40002ffe4ff */
[----:B------:R-:W-:-:S04]  /*1760*/  IADD3 R18, R20, 0x68, RZ ;  /* 0x0000006814127810 */ /* 0x000fc80007ffe0ff */
[----:B------:R-:W-:Y:S02]  /*1770*/  SHF.R.S32.HI R19, RZ, 0x1f, R18 ;  /* 0x0000001fff137819 */ /* 0x000fe40000011412 */
[----:B------:R-:W-:-:S04]  /*1780*/  ISETP.GE.U32.AND P5, PT, R18, UR12, PT ;  /* 0x0000000c12007c0c */ /* 0x000fc8000bfa6070 */
[----:B------:R-:W-:-:S04]  /*1790*/  ISETP.GE.AND.EX P5, PT, R19, UR13, PT, P5 ;  /* 0x0000000d13007c0c */ /* 0x000fc8000bfa6350 */
[----:B------:R-:W-:-:S13]  /*17a0*/  ISETP.LT.U32.AND P2, PT, R84, 0x1e0, !P5 ;  /* 0x000001e05400780c */ /* 0x000fda0006f41070 */
[----:B------:R-:W0:Y:S01]  /*17b0*/  @P2 LDC.64 R18, c[0x0][0x288] ;  /* 0x0000a200ff122b82 */ /* 0x000e220000000a00 */
[----:B------:R-:W-:-:S07]  /*17c0*/  @P2 MOV R27, R121 ;  /* 0x00000079001b2202 */ /* 0x000fce0000000f00 */
[----:B------:R-:W1:Y:S08]  /*17d0*/  @P2 LDC.64 R86, c[0x0][0x230] ;  /* 0x00008c00ff562b82 */ /* 0x000e700000000a00 */
[----:B------:R-:W2:Y:S01]  /*17e0*/  @P2 LDC.64 R28, c[0x0][0x228] ;  /* 0x00008a00ff1c2b82 */ /* 0x000ea20000000a00 */
        /* <DEDUP_REMOVED lines=13> */
[C---:B------:R-:W-:Y:S02]  /*18c0*/  IADD3 R18, R20.reuse, 0x70, RZ ;  /* 0x0000007014127810 */ /* 0x040fe40007ffe0ff */
[----:B------:R-:W-:Y:S02]  /*18d0*/  IADD3 R20, R20, 0x78, RZ ;  /* 0x0000007814147810 */ /* 0x000fe40007ffe0ff */
        /* <DEDUP_REMOVED lines=16> */
[----:B-1----:R-:W-:-:S04]  /*19e0*/  @P5 IADD3 R98, P6, R19, R98, RZ ;  /* 0x0000006213625210 */ /* 0x002fc80007fde0ff */
[----:B------:R-:W-:Y:S02]  /*19f0*/  @P5 IADD3.X R99, R18, R99, RZ, P6, !PT ;  /* 0x0000006312635210 */ /* 0x000fe400037fe4ff */
[----:B--2---:R-:W-:-:S04]  /*1a00*/  @P5 IADD3 R46, P6, R19, R46, RZ ;  /* 0x0000002e132e5210 */ /* 0x004fc80007fde0ff */
[----:B------:R-:W-:Y:S02]  /*1a10*/  @P5 IADD3.X R47, R18, R47, RZ, P6, !PT ;  /* 0x0000002f122f5210 */ /* 0x000fe400037fe4ff */
        /* <DEDUP_REMOVED lines=11> */
[----:B------:R-:W-:-:S05]  /*1ad0*/  @P6 IMAD.WIDE.U32 R20, R10, R18, R20 ;  /* 0x000000120a146225 */ /* 0x000fca00078e0014 */
[----:B------:R-:W-:Y:S02]  /*1ae0*/  @P6 IADD3 R21, R21, R19, RZ ;  /* 0x0000001315156210 */ /* 0x000fe40007ffe0ff */
[C---:B------:R-:W-:Y:S02]  /*1af0*/  @P6 SHF.L.U32 R19, R20.reuse, 0x2, RZ ;  /* 0x0000000214136819 */ /* 0x040fe400000006ff */
[----:B------:R-:W-:Y:S02]  /*1b00*/  @P6 SHF.L.U64.HI R20, R20, 0x2, R21 ;  /* 0x0000000214146819 */ /* 0x000fe40000010215 */
[----:B-1----:R-:W-:Y:S02]  /*1b10*/  @P6 IADD3 R28, P1, R19, R28, RZ ;  /* 0x0000001c131c6210 */ /* 0x002fe40007f3e0ff */
[----:B------:R-:W-:Y:S02]  /*1b20*/  SHF.R.S32.HI R21, RZ, 0x1f, R23 ;  /* 0x0000001fff157819 */ /* 0x000fe40000011417 */
[----:B------:R-:W-:-:S02]  /*1b30*/  @P6 IADD3.X R29, R20, R29, RZ, P1, !PT ;  /* 0x0000001d141d6210 */ /* 0x000fc40000ffe4ff */
[----:B--2---:R-:W-:Y:S02]  /*1b40*/  @P6 IADD3 R30, P1, R19, R30, RZ ;  /* 0x0000001e131e6210 */ /* 0x004fe40007f3e0ff */
[----:B------:R-:W0:Y:S02]  /*1b50*/  @P0 LDC.64 R18, c[0x0][0x288] ;  /* 0x0000a200ff120b82 */ /* 0x000e240000000a00 */
[----:B------:R-:W-:Y:S01]  /*1b60*/  @P6 IADD3.X R31, R20, R31, RZ, P1, !PT ;  /* 0x0000001f141f6210 */ /* 0x000fe20000ffe4ff */
        /* <DEDUP_REMOVED lines=11> */
[----:B------:R-:W0:Y:S02]  /*1c20*/  LDC.64 R18, c[0x0][0x248] ;  /* 0x00009200ff127b82 */ /* 0x000e240000000a00 */
[----:B------:R-:W-:Y:S01]  /*1c30*/  @P0 IADD3.X R103, R20, R103, RZ, P1, !PT ;  /* 0x0000006714670210 */ /* 0x000fe20000ffe4ff */
[----:B0-----:R-:W-:-:S06]  /*1c40*/  IMAD.WIDE R36, R15, 0x8, R18 ;  /* 0x000000080f247825 */ /* 0x001fcc00078e0212 */
[----:B------:R-:W2:Y:S01]  /*1c50*/  LDG.E.64 R36, desc[UR8][R36.64] ;  /* 0x0000000824247981 */ /* 0x000ea2000c1e1b00 */
[----:B------:R-:W-:Y:S02]  /*1c60*/  MOV R96, 0x3f800000 ;  /* 0x3f80000000607802 */ /* 0x000fe40000000f00 */
[----:B------:R-:W-:Y:S02]  /*1c70*/  CS2R R38, SRZ ;  /* 0x0000000000267805 */ /* 0x000fe4000001ff00 */
[----:B------:R-:W-:Y:S02]  /*1c80*/  MOV R19, RZ ;  /* 0x000000ff00137202 */ /* 0x000fe40000000f00 */
[----:B------:R-:W-:Y:S02]  /*1c90*/  CS2R R20, SRZ ;  /* 0x0000000000147805 */ /* 0x000fe4000001ff00 */
[----:B------:R-:W-:Y:S01]  /*1ca0*/  CS2R R42, SRZ ;  /* 0x00000000002a7805 */ /* 0x000fe2000001ff00 */
[----:B------:R-:W5:Y:S01]  /*1cb0*/  @P3 LDG.E.64 R38, desc[UR8][R44.64] ;  /* 0x000000082c263981 */ /* 0x000f62000c1e1b00 */
[----:B------:R-:W-:-:S03]  /*1cc0*/  LOP3.LUT P0, RZ, R2, 0x80, RZ, 0xc0, !PT ;  /* 0x0000008002ff7812 */ /* 0x000fc6000780c0ff */
[----:B------:R0:W5:Y:S04]  /*1cd0*/  @P2 LDG.E.64 R20, desc[UR8][R26.64] ;  /* 0x000000081a142981 */ /* 0x000168000c1e1b00 */
[----:B------:R1:W5:Y:S01]  /*1ce0*/  @P5 LDG.E.64 R42, desc[UR8][R98.64] ;  /* 0x00000008622a5981 */ /* 0x000362000c1e1b00 */
[----:B0-----:R-:W-:Y:S02]  /*1cf0*/  CS2R R26, SRZ ;  /* 0x00000000001a7805 */ /* 0x001fe4000001ff00 */
[----:B-1----:R-:W-:Y:S02]  /*1d00*/  CS2R R98, SRZ ;  /* 0x0000000000627805 */ /* 0x002fe4000001ff00 */
[----:B------:R-:W-:Y:S02]  /*1d10*/  CS2R R40, SRZ ;  /* 0x0000000000287805 */ /* 0x000fe4000001ff00 */
[----:B------:R-:W-:-:S04]  /*1d20*/  CS2R R44, SRZ ;  /* 0x00000000002c7805 */ /* 0x000fc8000001ff00 */
[----:B------:R0:W5:Y:S01]  /*1d30*/  @P2 LDG.E.64 R40, desc[UR8][R86.64] ;  /* 0x0000000856282981 */ /* 0x000162000c1e1b00 */
[----:B------:R-:W-:-:S03]  /*1d40*/  LOP3.LUT P2, RZ, R2, 0x40, RZ, 0xc0, !PT ;  /* 0x0000004002ff7812 */ /* 0x000fc6000784c0ff */
[----:B------:R1:W5:Y:S01]  /*1d50*/  @P6 LDG.E.64 R44, desc[UR8][R28.64] ;  /* 0x000000081c2c6981 */ /* 0x000362000c1e1b00 */
[----:B0-----:R-:W-:Y:S02]  /*1d60*/  CS2R R86, SRZ ;  /* 0x0000000000567805 */ /* 0x001fe4000001ff00 */
[----:B-1----:R-:W-:Y:S01]  /*1d70*/  CS2R R28, SRZ ;  /* 0x00000000001c7805 */ /* 0x002fe2000001ff00 */
[----:B--2---:R-:W-:-:S05]  /*1d80*/  FFMA.FTZ R18, -R36, R36, R37 ;  /* 0x0000002424127223 */ /* 0x004fca0000010125 */
[----:B------:R-:W-:-:S13]  /*1d90*/  FSETP.GTU.FTZ.AND P1, PT, R18, RZ, PT ;  /* 0x000000ff1200720b */ /* 0x000fda0003f3c000 */
[----:B------:R-:W0:Y:S01]  /*1da0*/  @P1 LDC R23, c[0x0][0x250] ;  /* 0x00009400ff171b82 */ /* 0x000e220000000800 */
[----:B------:R-:W-:Y:S02]  /*1db0*/  P2R R37, PR, RZ, 0x1 ;  /* 0x00000001ff257803 */ /* 0x000fe40000000000 */
[----:B------:R-:W-:Y:S01]  /*1dc0*/  LOP3.LUT P0, RZ, R2, 0x100, RZ, 0xc0, !PT ;  /* 0x0000010002ff7812 */ /* 0x000fe2000780c0ff */
[----:B0-----:R-:W-:Y:S01]  /*1dd0*/  @P1 FADD.FTZ R23, R18, R23 ;  /* 0x0000001712171221 */ /* 0x001fe20000010000 */
[----:B------:R-:W-:-:S03]  /*1de0*/  MOV R18, RZ ;  /* 0x000000ff00127202 */ /* 0x000fc60000000f00 */
[----:B------:R0:W1:Y:S01]  /*1df0*/  @P1 MUFU.RSQ R96, R23 ;  /* 0x0000001700601308 */ /* 0x0000620000001400 */
[----:B------:R-:W-:Y:S02]  /*1e00*/  LOP3.LUT P1, RZ, R2, 0x200, RZ, 0xc0, !PT ;  /* 0x0000020002ff7812 */ /* 0x000fe4000782c0ff */
[----:B------:R2:W5:Y:S01]  /*1e10*/  @P3 LDG.E.64 R18, desc[UR8][R24.64] ;  /* 0x0000000818123981 */ /* 0x000562000c1e1b00 */
[----:B------:R-:W-:-:S10]  /*1e20*/  ISETP.NE.AND P3, PT, R22, RZ, PT ;  /* 0x000000ff1600720c */ /* 0x000fd40003f65270 */
[----:B------:R3:W5:Y:S04]  /*1e30*/  @P1 LDG.E.64 R26, desc[UR8][R48.64] ;  /* 0x00000008301a1981 */ /* 0x000768000c1e1b00 */
[----:B------:R4:W5:Y:S01]  /*1e40*/  @P3 LDG.E.64 R98, desc[UR8][R32.64] ;  /* 0x0000000820623981 */ /* 0x000962000c1e1b00 */
[----:B0-----:R-:W-:Y:S02]  /*1e50*/  CS2R R22, SRZ ;  /* 0x0000000000167805 */ /* 0x001fe4000001ff00 */
[----:B--2---:R-:W-:Y:S01]  /*1e60*/  CS2R R24, SRZ ;  /* 0x0000000000187805 */ /* 0x004fe2000001ff00 */
[----:B------:R-:W5:Y:S01]  /*1e70*/  @P1 LDG.E.64 R86, desc[UR8][R50.64] ;  /* 0x0000000832561981 */ /* 0x000f62000c1e1b00 */
[----:B---3--:R-:W-:-:S03]  /*1e80*/  CS2R R48, SRZ ;  /* 0x0000000000307805 */ /* 0x008fc6000001ff00 */
[----:B------:R0:W5:Y:S01]  /*1e90*/  @P5 LDG.E.64 R22, desc[UR8][R46.64] ;  /* 0x000000082e165981 */ /* 0x000162000c1e1b00 */
[----:B----4-:R-:W-:-:S03]  /*1ea0*/  CS2R R32, SRZ ;  /* 0x0000000000207805 */ /* 0x010fc6000001ff00 */
[----:B------:R-:W5:Y:S04]  /*1eb0*/  @P0 LDG.E.64 R48, desc[UR8][R80.64] ;  /* 0x0000000850300981 */ /* 0x000f68000c1e1b00 */
[----:B------:R2:W5:Y:S01]  /*1ec0*/  @P0 LDG.E.64 R32, desc[UR8][R54.64] ;  /* 0x0000000836200981 */ /* 0x000562000c1e1b00 */
[----:B------:R-:W-:Y:S02]  /*1ed0*/  ISETP.NE.AND P0, PT, R37, RZ, PT ;  /* 0x000000ff2500720c */ /* 0x000fe40003f05270 */
[----:B0-----:R-:W-:Y:S02]  /*1ee0*/  CS2R R46, SRZ ;  /* 0x00000000002e7805 */ /* 0x001fe4000001ff00 */
[----:B------:R-:W-:Y:S01]  /*1ef0*/  LOP3.LUT P1, RZ, R2, 0x20, RZ, 0xc0, !PT ;  /* 0x0000002002ff7812 */ /* 0x000fe2000782c0ff */
[----:B------:R0:W5:Y:S01]  /*1f00*/  @P6 LDG.E.64 R24, desc[UR8][R30.64] ;  /* 0x000000081e186981 */ /* 0x000162000c1e1b00 */
[----:B------:R-:W-:-:S02]  /*1f10*/  CS2R R50, SRZ ;  /* 0x0000000000327805 */ /* 0x000fc4000001ff00 */
[C---:B------:R-:W-:Y:S01]  /*1f20*/  LOP3.LUT P6, RZ, R2.reuse, 0x10, RZ, 0xc0, !PT ;  /* 0x0000001002ff7812 */ /* 0x040fe200078cc0ff */
[----:B------:R3:W5:Y:S01]  /*1f30*/  @P3 LDG.E.64 R28, desc[UR8][R56.64] ;  /* 0x00000008381c3981 */ /* 0x000762000c1e1b00 */
[----:B------:R-:W-:Y:S02]  /*1f40*/  LOP3.LUT P5, RZ, R2, 0x8, RZ, 0xc0, !PT ;  /* 0x0000000802ff7812 */ /* 0x000fe400078ac0ff */
[----:B--2---:R-:W-:Y:S01]  /*1f50*/  CS2R R54, SRZ ;  /* 0x0000000000367805 */ /* 0x004fe2000001ff00 */
[----:B------:R2:W5:Y:S01]  /*1f60*/  @P4 LDG.E.64 R46, desc[UR8][R34.64] ;  /* 0x00000008222e4981 */ /* 0x000562000c1e1b00 */
[----:B0-----:R-:W-:-:S03]  /*1f70*/  CS2R R30, SRZ ;  /* 0x00000000001e7805 */ /* 0x001fc6000001ff00 */
[----:B------:R0:W5:Y:S01]  /*1f80*/  @P0 LDG.E.64 R50, desc[UR8][R58.64] ;  /* 0x000000083a320981 */ /* 0x000162000c1e1b00 */
[----:B---3--:R-:W-:-:S03]  /*1f90*/  CS2R R56, SRZ ;  /* 0x0000000000387805 */ /* 0x008fc6000001ff00 */
[----:B------:R3:W5:Y:S01]  /*1fa0*/  @P4 LDG.E.64 R30, desc[UR8][R52.64] ;  /* 0x00000008341e4981 */ /* 0x000762000c1e1b00 */
[----:B--2---:R-:W-:-:S03]  /*1fb0*/  CS2R R34, SRZ ;  /* 0x0000000000227805 */ /* 0x004fc6000001ff00 */
[----:B------:R2:W5:Y:S01]  /*1fc0*/  @P2 LDG.E.64 R56, desc[UR8][R62.64] ;  /* 0x000000083e382981 */ /* 0x000562000c1e1b00 */
[----:B0-----:R-:W-:-:S03]  /*1fd0*/  CS2R R58, SRZ ;  /* 0x00000000003a7805 */ /* 0x001fc6000001ff00 */
[----:B------:R0:W5:Y:S01]  /*1fe0*/  @P0 LDG.E.64 R34, desc[UR8][R88.64] ;  /* 0x0000000858220981 */ /* 0x000162000c1e1b00 */
[----:B---3--:R-:W-:Y:S02]  /*1ff0*/  CS2R R52, SRZ ;  /* 0x0000000000347805 */ /* 0x008fe4000001ff00 */
[----:B------:R-:W-:Y:S01]  /*2000*/  ISETP.NE.AND P0, PT, R108, RZ, PT ;  /* 0x000000ff6c00720c */ /* 0x000fe20003f05270 */
[----:B------:R-:W5:Y:S01]  /*2010*/  @P1 LDG.E.64 R54, desc[UR8][R92.64] ;  /* 0x000000085c361981 */ /* 0x000f62000c1e1b00 */
[----:B--2---:R-:W-:-:S03]  /*2020*/  CS2R R62, SRZ ;  /* 0x00000000003e7805 */ /* 0x004fc6000001ff00 */
[----:B------:R2:W5:Y:S01]  /*2030*/  @P2 LDG.E.64 R52, desc[UR8][R60.64] ;  /* 0x000000083c342981 */ /* 0x000562000c1e1b00 */
[----:B------:R-:W-:Y:S02]  /*2040*/  ISETP.NE.AND P2, PT, R97, RZ, PT ;  /* 0x000000ff6100720c */ /* 0x000fe40003f45270 */
[----:B0-----:R-:W-:Y:S01]  /*2050*/  CS2R R88, SRZ ;  /* 0x0000000000587805 */ /* 0x001fe2000001ff00 */
[----:B------:R0:W5:Y:S01]  /*2060*/  @P1 LDG.E.64 R58, desc[UR8][R90.64] ;  /* 0x000000085a3a1981 */ /* 0x000162000c1e1b00 */
[----:B------:R-:W-:-:S04]  /*2070*/  ISETP.NE.AND P1, PT, R0, RZ, PT ;  /* 0x000000ff0000720c */ /* 0x000fc80003f25270 */
[----:B------:R3:W5:Y:S01]  /*2080*/  @P5 LDG.E.64 R88, desc[UR8][R66.64] ;  /* 0x0000000842585981 */ /* 0x000762000c1e1b00 */
[----:B--2---:R-:W-:-:S03]  /*2090*/  CS2R R60, SRZ ;  /* 0x00000000003c7805 */ /* 0x004fc6000001ff00 */
[----:B------:R2:W5:Y:S01]  /*20a0*/  @P5 LDG.E.64 R62, desc[UR8][R68.64] ;  /* 0x00000008443e5981 */ /* 0x000562000c1e1b00 */
[----:B0-----:R-:W-:-:S03]  /*20b0*/  CS2R R90, SRZ ;  /* 0x00000000005a7805 */ /* 0x001fc6000001ff00 */
[----:B------:R0:W5:Y:S01]  /*20c0*/  @P6 LDG.E.64 R60, desc[UR8][R94.64] ;  /* 0x000000085e3c6981 */ /* 0x000162000c1e1b00 */
[----:B---3--:R-:W-:-:S03]  /*20d0*/  CS2R R66, SRZ ;  /* 0x0000000000427805 */ /* 0x008fc6000001ff00 */
[----:B------:R-:W5:Y:S01]  /*20e0*/  @P1 LDG.E.64 R90, desc[UR8][R106.64] ;  /* 0x000000086a5a1981 */ /* 0x000f62000c1e1b00 */
[----:B--2---:R-:W-:-:S03]  /*20f0*/  CS2R R68, SRZ ;  /* 0x0000000000447805 */ /* 0x004fc6000001ff00 */
[----:B------:R-:W5:Y:S01]  /*2100*/  @P2 LDG.E.64 R66, desc[UR8][R100.64] ;  /* 0x0000000864422981 */ /* 0x000f62000c1e1b00 */
[----:B0-----:R-:W-:-:S03]  /*2110*/  CS2R R94, SRZ ;  /* 0x00000000005e7805 */ /* 0x001fc6000001ff00 */
[----:B------:R-:W5:Y:S04]  /*2120*/  @P0 LDG.E.64 R68, desc[UR8][R102.64] ;  /* 0x0000000866440981 */ /* 0x000f68000c1e1b00 */
[----:B------:R-:W5:Y:S01]  /*2130*/  @P0 LDG.E.64 R94, desc[UR8][R104.64] ;  /* 0x00000008685e0981 */ /* 0x000f62000c1e1b00 */
[----:B------:R-:W-:Y:S02]  /*2140*/  ISETP.GT.U32.AND P5, PT, R84, 0x1df, PT ;  /* 0x000001df5400780c */ /* 0x000fe40003fa4070 */
[----:B------:R-:W-:Y:S02]  /*2150*/  CS2R R80, SRZ ;  /* 0x0000000000507805 */ /* 0x000fe4000001ff00 */
[----:B------:R-:W-:-:S04]  /*2160*/  CS2R R92, SRZ ;  /* 0x00000000005c7805 */ /* 0x000fc8000001ff00 */
[----:B------:R0:W5:Y:S01]  /*2170*/  @P6 LDG.E.64 R80, desc[UR8][R64.64] ;  /* 0x0000000840506981 */ /* 0x000162000c1e1b00 */
[----:B------:R-:W-:Y:S03]  /*2180*/  BSSY B0, `(.L_x_2436) ;  /* 0x0000011000007945 */ /* 0x000fe60003800000 */
[----:B------:R2:W5:Y:S01]  /*2190*/  @P2 LDG.E.64 R92, desc[UR8][R70.64] ;  /* 0x00000008465c2981 */ /* 0x000562000c1e1b00 */
[----:B0-----:R-:W-:Y:S02]  /*21a0*/  CS2R R64, SRZ ;  /* 0x0000000000407805 */ /* 0x001fe4000001ff00 */
[----:B--2---:R-:W-:-:S04]  /*21b0*/  CS2R R70, SRZ ;  /* 0x0000000000467805 */ /* 0x004fc8000001ff00 */
[----:B------:R0:W5:Y:S02]  /*21c0*/  @P1 LDG.E.64 R64, desc[UR8][R72.64] ;  /* 0x0000000848401981 */ /* 0x000164000c1e1b00 */
[----:B0-----:R-:W-:Y:S01]  /*21d0*/  CS2R R72, SRZ ;  /* 0x0000000000487805 */ /* 0x001fe2000001ff00 */
[----:B-1----:R-:W-:Y:S06]  /*21e0*/  @P5 BRA `(.L_x_2437) ;  /* 0x0000000000285947 */ /* 0x002fec0003800000 */
        /* <DEDUP_REMOVED lines=8> */
[----:B0-----:R-:W-:-:S06]  /*2270*/  IMAD.WIDE R72, R3, 0x4, R72 ;  /* 0x0000000403487825 */ /* 0x001fcc00078e0248 */
[----:B-1----:R-:W5:Y:S02]  /*2280*/  LDG.E.64 R72, desc[UR8][R72.64] ;  /* 0x0000000848487981 */ /* 0x002f64000c1e1b00 */
.L_x_2437:
[----:B------:R-:W-:Y:S05]  /*2290*/  BSYNC B0 ;  /* 0x0000000000007941 */ /* 0x000fea0003800000 */
.L_x_2436:
[----:B------:R-:W-:Y:S01]  /*22a0*/  ISETP.NE.AND P5, PT, RZ, UR10, PT ;  /* 0x0000000aff007c0c */ /* 0x000fe2000bfa5270 */
[C---:B-----5:R-:W-:Y:S01]  /*22b0*/  FADD.FTZ R3, -R36.reuse, R86 ;  /* 0x0000005624037221 */ /* 0x060fe20000010100 */
[----:B------:R-:W-:Y:S01]  /*22c0*/  FADD.FTZ R87, -R36, R87 ;  /* 0x0000005724577221 */ /* 0x000fe20000010100 */
[----:B------:R-:W-:Y:S01]  /*22d0*/  LOP3.LUT R2, R2, 0xfffffffd, RZ, 0xc0, !PT ;  /* 0xfffffffd02027812 */ /* 0x000fe200078ec0ff */
[C---:B------:R-:W-:Y:S01]  /*22e0*/  FADD.FTZ R105, -R36.reuse, R98 ;  /* 0x0000006224697221 */ /* 0x040fe20000010100 */
[----:B------:R-:W-:Y:S01]  /*22f0*/  FADD.FTZ R99, -R36, R99 ;  /* 0x0000006324637221 */ /* 0x000fe20000010100 */
[----:B------:R-:W-:Y:S01]  /*2300*/  MOV R107, R26 ;  /* 0x0000001a006b7202 */ /* 0x000fe20000000f00 */
[-C--:B------:R-:W-:Y:S01]  /*2310*/  FMUL.FTZ R3, R3, R96.reuse ;  /* 0x0000006003037220 */ /* 0x080fe20000410000 */
[----:B------:R-:W-:Y:S01]  /*2320*/  MOV R104, R27 ;  /* 0x0000001b00687202 */ /* 0x000fe20000000f00 */
[----:B------:R-:W-:Y:S01]  /*2330*/  FMUL.FTZ R0, R87, R96 ;  /* 0x0000006057007220 */ /* 0x000fe20000410000 */
[----:B------:R-:W-:-:S03]  /*2340*/  MOV R106, R28 ;  /* 0x0000001c006a7202 */ /* 0x000fc60000000f00 */
        /* <DEDUP_REMOVED lines=20> */
.L_x_2438:
[----:B------:R-:W-:Y:S01]  /*2490*/  FMUL.FTZ R98, R107, R72 ;  /* 0x000000486b627220 */ /* 0x000fe20000410000 */
[----:B------:R-:W-:Y:S01]  /*24a0*/  MOV R103, R29 ;  /* 0x0000001d00677202 */ /* 0x000fe20000000f00 */
        /* <DEDUP_REMOVED lines=18> */
[----:B-1----:R-:W-:Y:S01]  /*25d0*/  FADD.FTZ R106, -R103, 1 ;  /* 0x3f800000676a7421 */ /* 0x002fe20000010100 */
[----:B------:R-:W-:-:S03]  /*25e0*/  FMUL.FTZ R103, R28, R103 ;  /* 0x000000671c677220 */ /* 0x000fc60000410000 */
[----:B------:R-:W-:Y:S01]  /*25f0*/  FFMA.FTZ R106, R99, R106, 1 ;  /* 0x3f800000636a7423 */ /* 0x000fe2000001006a */
[----:B------:R-:W-:-:S03]  /*2600*/  FMUL.FTZ R99, R29, R108 ;  /* 0x0000006c1d637220 */ /* 0x000fc60000410000 */
[----:B------:R-:W-:Y:S01]  /*2610*/  FMUL.FTZ R106, R103, R106 ;  /* 0x0000006a676a7220 */ /* 0x000fe20000410000 */
[----:B------:R-:W-:-:S07]  /*2620*/  FMUL.FTZ R103, R99, R100 ;  /* 0x0000006463677220 */ /* 0x000fce0000410000 */
.L_x_2439:
        /* <DEDUP_REMOVED lines=31> */
.L_x_2440:
[----:B------:R-:W-:Y:S01]  /*2820*/  FMUL.FTZ R100, R105, R72 ;  /* 0x0000004869647220 */ /* 0x000fe20000410000 */
[----:B------:R-:W-:Y:S01]  /*2830*/  FADD.FTZ R99, R46, R99 ;  /* 0x000000632e637221 */ /* 0x000fe20000010000 */
[----:B------:R-:W-:Y:S01]  /*2840*/  FFMA.FTZ R102, R86, R46, R37 ;  /* 0x0000002e56667223 */ /* 0x000fe20000010025 */
[C---:B------:R-:W-:Y:S01]  /*2850*/  FADD.FTZ R109, -R36.reuse, R49 ;  /* 0x00000031246d7221 */ /* 0x040fe20000010100 */
[----:B------:R-:W-:Y:S01]  /*2860*/  MOV R49, R32 ;  /* 0x0000002000317202 */ /* 0x000fe20000000f00 */
[----:B------:R-:W-:Y:S01]  /*2870*/  FADD.FTZ R101, R99, R100 ;  /* 0x0000006463657221 */ /* 0x000fe20000010000 */
[----:B------:R-:W-:Y:S01]  /*2880*/  FADD.FTZ R99, -R36, R48 ;  /* 0x0000003024637221 */ /* 0x000fe20000010100 */
[----:B------:R-:W-:Y:S01]  /*2890*/  FFMA.FTZ R37, R97, R100, R102 ;  /* 0x0000006461257223 */ /* 0x000fe20000010066 */
[----:B------:R-:W-:Y:S01]  /*28a0*/  MOV R46, R33 ;  /* 0x00000021002e7202 */ /* 0x000fe20000000f00 */
[----:B------:R-:W-:Y:S01]  /*28b0*/  FMUL.FTZ R48, R47, R73 ;  /* 0x000000492f307220 */ /* 0x000fe20000410000 */
        /* <DEDUP_REMOVED lines=17> */
[----:B------:R-:W-:-:S03]  /*29d0*/  FMUL.FTZ R112, R33, R112 ;  /* 0x0000007021707220 */ /* 0x000fc60000410000 */
[----:B------:R-:W-:Y:S01]  /*29e0*/  FFMA.FTZ R113, R49, R114, 1 ;  /* 0x3f80000031717423 */ /* 0x000fe20000010072 */
[----:B------:R-:W-:-:S03]  /*29f0*/  FMUL.FTZ R49, R109, R46 ;  /* 0x0000002e6d317220 */ /* 0x000fc60000410000 */
[----:B------:R-:W-:-:S07]  /*2a00*/  FMUL.FTZ R46, R112, R113 ;  /* 0x00000071702e7220 */ /* 0x000fce0000410000 */
.L_x_2441:
[----:B------:R-:W-:Y:S01]  /*2a10*/  FFMA.FTZ R102, R98, R48, R37 ;  /* 0x0000003062667223 */ /* 0x000fe20000010025 */
[----:B------:R-:W-:Y:S01]  /*2a20*/  FMUL.FTZ R108, R49, R72 ;  /* 0x00000048316c7220 */ /* 0x000fe20000410000 */
[----:B------:R-:W-:Y:S01]  /*2a30*/  FADD.FTZ R101, R48, R101 ;  /* 0x0000006530657221 */ /* 0x000fe20000010000 */
[C---:B------:R-:W-:Y:S01]  /*2a40*/  FADD.FTZ R111, -R36.reuse, R51 ;  /* 0x00000033246f7221 */ /* 0x040fe20000010100 */
[----:B------:R-:W-:Y:S01]  /*2a50*/  MOV R48, R34 ;  /* 0x0000002200307202 */ /* 0x000fe20000000f00 */
[----:B------:R-:W-:Y:S01]  /*2a60*/  FFMA.FTZ R109, R99, R108, R102 ;  /* 0x0000006c636d7223 */ /* 0x000fe20000010066 */
[----:B------:R-:W-:Y:S01]  /*2a70*/  FADD.FTZ R108, R101, R108 ;  /* 0x0000006c656c7221 */ /* 0x000fe20000010000 */
[----:B------:R-:W-:Y:S01]  /*2a80*/  FADD.FTZ R101, -R36, R50 ;  /* 0x0000003224657221 */ /* 0x000fe20000010100 */
        /* <DEDUP_REMOVED lines=23> */
.L_x_2442:
[----:B------:R-:W-:Y:S01]  /*2c00*/  FFMA.FTZ R110, R100, R51, R109 ;  /* 0x00000033646e7223 */ /* 0x000fe2000001006d */
[----:B------:R-:W-:Y:S01]  /*2c10*/  FMUL.FTZ R50, R48, R72 ;  /* 0x0000004830327220 */ /* 0x000fe20000410000 */
[----:B------:R-:W-:Y:S01]  /*2c20*/  FADD.FTZ R109, R51, R108 ;  /* 0x0000006c336d7221 */ /* 0x000fe20000010000 */
[C---:B------:R-:W-:Y:S01]  /*2c30*/  FADD.FTZ R123, -R36.reuse, R38 ;  /* 0x00000026247b7221 */ /* 0x040fe20000010100 */
[----:B------:R-:W-:Y:S01]  /*2c40*/  FMUL.FTZ R38, R37, R73 ;  /* 0x0000004925267220 */ /* 0x000fe20000410000 */
[----:B------:R-:W-:Y:S01]  /*2c50*/  FFMA.FTZ R51, R101, R50, R110 ;  /* 0x0000003265337223 */ /* 0x000fe2000001006e */
[----:B------:R-:W-:Y:S01]  /*2c60*/  FADD.FTZ R50, R109, R50 ;  /* 0x000000326d327221 */ /* 0x000fe20000010000 */
[C---:B------:R-:W-:Y:S01]  /*2c70*/  FADD.FTZ R115, -R36.reuse, R52 ;  /* 0x0000003424737221 */ /* 0x040fe20000010100 */
        /* <DEDUP_REMOVED lines=42> */
[----:B------:R-:W-:Y:S01]  /*2f20*/  FFMA.FTZ R90, R40, R90, 1 ;  /* 0x3f800000285a7423 */ /* 0x000fe2000001005a */
[----:B------:R-:W-:-:S03]  /*2f30*/  FMUL.FTZ R40, R38, R88 ;  /* 0x0000005826287220 */ /* 0x000fc60000410000 */
[----:B------:R-:W-:-:S07]  /*2f40*/  FMUL.FTZ R38, R51, R90 ;  /* 0x0000005a33267220 */ /* 0x000fce0000410000 */
.L_x_2443:
[----:B------:R-:W-:Y:S01]  /*2f50*/  FMUL.FTZ R52, R40, R72 ;  /* 0x0000004828347220 */ /* 0x000fe20000410000 */
[----:B------:R-:W-:Y:S01]  /*2f60*/  FFMA.FTZ R54, R3, R107, RZ ;  /* 0x0000006b03367223 */ /* 0x000fe200000100ff */
[----:B------:R-:W-:Y:S01]  /*2f70*/  FADD.FTZ R51, RZ, R107 ;  /* 0x0000006bff337221 */ /* 0x000fe20000010000 */
[----:B------:R-:W-:Y:S01]  /*2f80*/  FMUL.FTZ R80, R38, R73 ;  /* 0x0000004926507220 */ /* 0x000fe20000410000 */
[----:B------:R-:W-:Y:S01]  /*2f90*/  FFMA.FTZ R107, R115, R52, R36 ;  /* 0x00000034736b7223 */ /* 0x000fe20000010024 */
[----:B------:R-:W-:Y:S01]  /*2fa0*/  FADD.FTZ R50, R50, R52 ;  /* 0x0000003432327221 */ /* 0x000fe20000010000 */
[----:B------:R-:W-:Y:S01]  /*2fb0*/  FFMA.FTZ R36, R87, R106, R54 ;  /* 0x0000006a57247223 */ /* 0x000fe20000010036 */
[----:B------:R-:W-:Y:S01]  /*2fc0*/  FADD.FTZ R52, R51, R106 ;  /* 0x0000006a33347221 */ /* 0x000fe20000010000 */
[----:B------:R-:W-:Y:S01]  /*2fd0*/  FFMA.FTZ R54, R116, R80, R107 ;  /* 0x0000005074367223 */ /* 0x000fe2000001006b */
[----:B------:R-:W-:Y:S01]  /*2fe0*/  FADD.FTZ R80, R80, R50 ;  /* 0x0000003250507221 */ /* 0x000fe20000010000 */
[----:B------:R-:W-:Y:S01]  /*2ff0*/  MOV R51, R58 ;  /* 0x0000003a00337202 */ /* 0x000fe20000000f00 */
[----:B------:R-:W-:Y:S01]  /*3000*/  FMUL.FTZ R113, R113, R96 ;  /* 0x0000006071717220 */ /* 0x000fe20000410000 */
[----:B------:R-:W-:Y:S01]  /*3010*/  MOV R50, R59 ;  /* 0x0000003b00327202 */ /* 0x000fe20000000f00 */
        /* <DEDUP_REMOVED lines=22> */
.L_x_2444:
[----:B------:R-:W-:Y:S01]  /*3180*/  FMUL.FTZ R90, R51, R72 ;  /* 0x00000048335a7220 */ /* 0x000fe20000410000 */
[----:B------:R-:W-:Y:S01]  /*3190*/  FFMA.FTZ R107, R86, R103, R107 ;  /* 0x00000067566b7223 */ /* 0x000fe2000001006b */
[----:B------:R-:W-:Y:S01]  /*31a0*/  FADD.FTZ R88, R88, R103 ;  /* 0x0000006758587221 */ /* 0x000fe20000010000 */
[----:B------:R-:W-:Y:S01]  /*31b0*/  FMUL.FTZ R92, R50, R73 ;  /* 0x00000049325c7220 */ /* 0x000fe20000410000 */
[----:B------:R-:W-:Y:S01]  /*31c0*/  FFMA.FTZ R103, R113, R90, R54 ;  /* 0x0000005a71677223 */ /* 0x000fe20000010036 */
[----:B------:R-:W-:Y:S01]  /*31d0*/  FADD.FTZ R94, R80, R90 ;  /* 0x0000005a505e7221 */ /* 0x000fe20000010000 */
[----:B------:R-:W-:Y:S01]  /*31e0*/  FADD.FTZ R54, R52, R105 ;  /* 0x0000006934367221 */ /* 0x000fe20000010000 */
[----:B------:R-:W-:Y:S01]  /*31f0*/  FFMA.FTZ R80, R97, R105, R36 ;  /* 0x0000006961507223 */ /* 0x000fe20000010024 */
        /* <DEDUP_REMOVED lines=25> */
.L_x_2445:
[----:B------:R-:W-:Y:S01]  /*3390*/  FMUL.FTZ R105, R52, R72 ;  /* 0x0000004834697220 */ /* 0x000fe20000410000 */
[----:B------:R-:W-:Y:S01]  /*33a0*/  FADD.FTZ R103, R88, R47 ;  /* 0x0000002f58677221 */ /* 0x000fe20000010000 */
[----:B------:R-:W-:Y:S01]  /*33b0*/  FFMA.FTZ R107, R98, R47, R107 ;  /* 0x0000002f626b7223 */ /* 0x000fe2000001006b */
[----:B------:R-:W-:Y:S01]  /*33c0*/  FFMA.FTZ R80, R99, R49, R80 ;  /* 0x0000003163507223 */ /* 0x000fe20000010050 */
[----:B------:R-:W-:Y:S01]  /*33d0*/  FFMA.FTZ R47, R111, R105, R90 ;  /* 0x000000696f2f7223 */ /* 0x000fe2000001005a */
[----:B------:R-:W-:Y:S01]  /*33e0*/  FMUL.FTZ R90, R36, R73 ;  /* 0x00000049245a7220 */ /* 0x000fe20000410000 */
[----:B------:R-:W-:Y:S01]  /*33f0*/  FADD.FTZ R92, R92, R105 ;  /* 0x000000695c5c7221 */ /* 0x000fe20000010000 */
[----:B------:R-:W-:Y:S01]  /*3400*/  FADD.FTZ R105, R54, R49 ;  /* 0x0000003136697221 */ /* 0x000fe20000010000 */
[----:B------:R-:W-:Y:S01]  /*3410*/  MOV R49, R62 ;  /* 0x0000003e00317202 */ /* 0x000fe20000000f00 */
[----:B------:R-:W-:Y:S01]  /*3420*/  FFMA.FTZ R88, R112, R90, R47 ;  /* 0x0000005a70587223 */ /* 0x000fe2000001002f */
[----:B------:R-:W-:Y:S01]  /*3430*/  FADD.FTZ R90, R90, R92 ;  /* 0x0000005c5a5a7221 */ /* 0x000fe20000010000 */
[----:B------:R-:W-:Y:S01]  /*3440*/  MOV R47, R63 ;  /* 0x0000003f002f7202 */ /* 0x000fe20000000f00 */
        /* <DEDUP_REMOVED lines=21> */
.L_x_2446:
[----:B------:R-:W-:Y:S01]  /*35a0*/  FMUL.FTZ R92, R49, R72 ;  /* 0x00000048315c7220 */ /* 0x000fe20000410000 */
[----:B------:R-:W-:Y:S01]  /*35b0*/  FFMA.FTZ R89, R100, R46, R107 ;  /* 0x0000002e64597223 */ /* 0x000fe2000001006b */
[----:B------:R-:W-:Y:S01]  /*35c0*/  FADD.FTZ R54, R103, R46 ;  /* 0x0000002e67367221 */ /* 0x000fe20000010000 */
[----:B------:R-:W-:Y:S01]  /*35d0*/  FADD.FTZ R105, R105, R48 ;  /* 0x0000003069697221 */ /* 0x000fe20000010000 */
[----:B------:R-:W-:Y:S01]  /*35e0*/  FADD.FTZ R107, R90, R92 ;  /* 0x0000005c5a6b7221 */ /* 0x000fe20000010000 */
[----:B------:R-:W-:Y:S01]  /*35f0*/  FFMA.FTZ R103, R109, R92, R88 ;  /* 0x0000005c6d677223 */ /* 0x000fe20000010058 */
[----:B------:R-:W-:Y:S01]  /*3600*/  FMUL.FTZ R90, R47, R73 ;  /* 0x000000492f5a7220 */ /* 0x000fe20000410000 */
[----:B------:R-:W-:Y:S01]  /*3610*/  FFMA.FTZ R80, R101, R48, R80 ;  /* 0x0000003065507223 */ /* 0x000fe20000010050 */
[----:B------:R-:W-:Y:S01]  /*3620*/  MOV R48, R68 ;  /* 0x0000004400307202 */ /* 0x000fe20000000f00 */
[----:B------:R-:W-:Y:S01]  /*3630*/  FMUL.FTZ R108, R95, R96 ;  /* 0x000000605f6c7220 */ /* 0x000fe20000410000 */
[----:B------:R-:W-:Y:S01]  /*3640*/  FFMA.FTZ R88, R110, R90, R103 ;  /* 0x0000005a6e587223 */ /* 0x000fe20000010067 */
[----:B------:R-:W-:Y:S01]  /*3650*/  FADD.FTZ R90, R90, R107 ;  /* 0x0000006b5a5a7221 */ /* 0x000fe20000010000 */
        /* <DEDUP_REMOVED lines=21> */
.L_x_2447:
[----:B------:R-:W-:Y:S01]  /*37b0*/  FMUL.FTZ R95, R48, R72 ;  /* 0x00000048305f7220 */ /* 0x000fe20000410000 */
[----:B------:R-:W-:Y:S01]  /*37c0*/  FADD.FTZ R53, R54, R37 ;  /* 0x0000002536357221 */ /* 0x000fe20000010000 */
[----:B------:R-:W-:Y:S01]  /*37d0*/  FFMA.FTZ R89, R102, R37, R89 ;  /* 0x0000002566597223 */ /* 0x000fe20000010059 */
[----:B------:R-:W-:Y:S01]  /*37e0*/  FADD.FTZ R54, R105, R40 ;  /* 0x0000002869367221 */ /* 0x000fe20000010000 */
[----:B------:R-:W-:Y:S01]  /*37f0*/  FFMA.FTZ R37, R107, R95, R88 ;  /* 0x0000005f6b257223 */ /* 0x000fe20000010058 */
[----:B------:R-:W-:Y:S01]  /*3800*/  FADD.FTZ R95, R90, R95 ;  /* 0x0000005f5a5f7221 */ /* 0x000fe20000010000 */
        /* <DEDUP_REMOVED lines=27> */
.L_x_2448:
[----:B------:R-:W-:Y:S01]  /*39c0*/  FMUL.FTZ R91, R40, R72 ;  /* 0x00000048285b7220 */ /* 0x000fe20000410000 */
[----:B------:R-:W-:Y:S01]  /*39d0*/  FFMA.FTZ R55, R116, R38, R89 ;  /* 0x0000002674377223 */ /* 0x000fe20000010059 */
[----:B------:R-:W-:Y:S01]  /*39e0*/  FADD.FTZ R89, R54, R51 ;  /* 0x0000003336597221 */ /* 0x000fe20000010000 */
[----:B------:R-:W-:Y:S01]  /*39f0*/  FADD.FTZ R53, R53, R38 ;  /* 0x0000002635357221 */ /* 0x000fe20000010000 */
[----:B------:R-:W-:Y:S01]  /*3a00*/  FFMA.FTZ R95, R105, R91, R88 ;  /* 0x0000005b695f7223 */ /* 0x000fe20000010058 */
[----:B------:R-:W-:Y:S01]  /*3a10*/  FMUL.FTZ R88, R37, R73 ;  /* 0x0000004925587220 */ /* 0x000fe20000410000 */
[----:B------:R-:W-:Y:S01]  /*3a20*/  FADD.FTZ R91, R90, R91 ;  /* 0x0000005b5a5b7221 */ /* 0x000fe20000010000 */
[----:B------:R-:W-:Y:S01]  /*3a30*/  FFMA.FTZ R80, R113, R51, R80 ;  /* 0x0000003371507223 */ /* 0x000fe20000010050 */
        /* <DEDUP_REMOVED lines=25> */
.L_x_2449:
        /* <DEDUP_REMOVED lines=28> */
[----:B-1----:R-:W-:-:S03]  /*3d90*/  FADD.FTZ R52, -R92, 1 ;  /* 0x3f8000005c347421 */ /* 0x002fc60000010100 */
[----:B------:R-:W-:Y:S01]  /*3da0*/  FMUL.FTZ R54, R54, R93 ;  /* 0x0000005d36367220 */ /* 0x000fe20000410000 */
[----:B------:R-:W-:Y:S01]  /*3db0*/  FFMA.FTZ R39, R39, R52, 1 ;  /* 0x3f80000027277423 */ /* 0x000fe20000010034 */
[----:B------:R-:W-:-:S04]  /*3dc0*/  FMUL.FTZ R52, R19, R92 ;  /* 0x0000005c13347220 */ /* 0x000fc80000410000 */
[----:B------:R-:W-:-:S07]  /*3dd0*/  FMUL.FTZ R52, R52, R39 ;  /* 0x0000002734347220 */ /* 0x000fce0000410000 */
.L_x_2450:
[----:B------:R-:W-:Y:S01]  /*3de0*/  FMUL.FTZ R90, R54, R72 ;  /* 0x00000048365a7220 */ /* 0x000fe20000410000 */
[-C--:B------:R-:W-:Y:S01]  /*3df0*/  FMUL.FTZ R93, R125, R96.reuse ;  /* 0x000000607d5d7220 */ /* 0x080fe20000410000 */
[----:B------:R-:W-:Y:S01]  /*3e00*/  FMUL.FTZ R92, R41, R96 ;  /* 0x00000060295c7220 */ /* 0x000fe20000410000 */
[----:B------:R-:W-:Y:S01]  /*3e10*/  MOV R122, R20 ;  /* 0x00000014007a7202 */ /* 0x000fe20000000f00 */
[----:B------:R-:W-:Y:S01]  /*3e20*/  FFMA.FTZ R39, R95, R90, R88 ;  /* 0x0000005a5f277223 */ /* 0x000fe20000010058 */
[----:B------:R-:W-:Y:S01]  /*3e30*/  FADD.FTZ R90, R81, R90 ;  /* 0x0000005a515a7221 */ /* 0x000fe20000010000 */
[----:B------:R-:W-:-:S04]  /*3e40*/  FMUL.FTZ R81, R52, R73 ;  /* 0x0000004934517220 */ /* 0x000fc80000410000 */
[----:B------:R-:W-:Y:S01]  /*3e50*/  FFMA.FTZ R88, R94, R81, R39 ;  /* 0x000000515e587223 */ /* 0x000fe20000010027 */
[----:B------:R-:W-:Y:S01]  /*3e60*/  FADD.FTZ R81, R81, R90 ;  /* 0x0000005a51517221 */ /* 0x000fe20000010000 */
        /* <DEDUP_REMOVED lines=20> */
.L_x_2451:
[----:B------:R-:W-:Y:S01]  /*3fb0*/  FMUL.FTZ R90, R122, R72 ;  /* 0x000000487a5a7220 */ /* 0x000fe20000410000 */
[----:B------:R-:W-:Y:S01]  /*3fc0*/  FMUL.FTZ R91, R42, R96 ;  /* 0x000000602a5b7220 */ /* 0x000fe20000410000 */
[----:B------:R-:W-:Y:S02]  /*3fd0*/  MOV R42, R23 ;  /* 0x00000017002a7202 */ /* 0x000fe40000000f00 */
[----:B------:R-:W-:Y:S01]  /*3fe0*/  FFMA.FTZ R41, R93, R90, R88 ;  /* 0x0000005a5d297223 */ /* 0x000fe20000010058 */
[----:B------:R-:W-:Y:S01]  /*3ff0*/  FADD.FTZ R90, R81, R90 ;  /* 0x0000005a515a7221 */ /* 0x000fe20000010000 */
[----:B------:R-:W-:-:S04]  /*4000*/  FMUL.FTZ R81, R39, R73 ;  /* 0x0000004927517220 */ /* 0x000fc80000410000 */
[----:B------:R-:W-:Y:S01]  /*4010*/  FFMA.FTZ R88, R92, R81, R41 ;  /* 0x000000515c587223 */ /* 0x000fe20000010029 */
[----:B------:R-:W-:Y:S01]  /*4020*/  FADD.FTZ R41, R81, R90 ;  /* 0x0000005a51297221 */ /* 0x000fe20000010000 */
[----:B------:R-:W-:Y:S01]  /*4030*/  FMUL.FTZ R90, R43, R96 ;  /* 0x000000602b5a7220 */ /* 0x000fe20000410000 */
        /* <DEDUP_REMOVED lines=17> */
[----:B------:R-:W-:-:S04]  /*4150*/  FMUL.FTZ R42, R22, R81 ;  /* 0x00000051162a7220 */ /* 0x000fc80000410000 */
[----:B------:R-:W-:Y:S01]  /*4160*/  FMUL.FTZ R43, R42, R43 ;  /* 0x0000002b2a2b7220 */ /* 0x000fe20000410000 */
[----:B------:R-:W-:-:S07]  /*4170*/  FMUL.FTZ R42, R89, R125 ;  /* 0x0000007d592a7220 */ /* 0x000fce0000410000 */
.L_x_2452:
        /* <DEDUP_REMOVED lines=25> */
[----:B0-----:R-:W-:-:S04]  /*4310*/  FADD.FTZ R81, -R123, 1 ;  /* 0x3f8000007b517421 */ /* 0x001fc80000010100 */
[----:B------:R-:W-:Y:S01]  /*4320*/  FFMA.FTZ R81, R44, R81, 1 ;  /* 0x3f8000002c517423 */ /* 0x000fe20000010051 */
[----:B------:R-:W-:-:S04]  /*4330*/  FMUL.FTZ R44, R25, R123 ;  /* 0x0000007b192c7220 */ /* 0x000fc80000410000 */
[----:B------:R-:W-:-:S07]  /*4340*/  FMUL.FTZ R44, R44, R81 ;  /* 0x000000512c2c7220 */ /* 0x000fce0000410000 */
.L_x_2453:
[----:B------:R-:W-:Y:S01]  /*4350*/  FMUL.FTZ R81, R45, R72 ;  /* 0x000000482d517220 */ /* 0x000fe20000410000 */
[----:B------:R-:W-:Y:S01]  /*4360*/  ISETP.GT.AND P5, PT, R17, 0x1e, PT ;  /* 0x0000001e1100780c */ /* 0x000fe20003fa4270 */
[----:B------:R-:W-:Y:S01]  /*4370*/  FFMA.FTZ R55, R112, R36, R55 ;  /* 0x0000002470377223 */ /* 0x000fe20000010037 */
[----:B------:R-:W0:Y:S01]  /*4380*/  S2UR UR11, SR_CgaCtaId ;  /* 0x00000000000b79c3 */ /* 0x000e220000008800 */
[----:B------:R-:W-:Y:S01]  /*4390*/  FFMA.FTZ R123, R89, R81, R124 ;  /* 0x00000051597b7223 */ /* 0x000fe2000001007c */
[----:B------:R-:W-:Y:S01]  /*43a0*/  FADD.FTZ R124, R41, R81 ;  /* 0x00000051297c7221 */ /* 0x000fe20000010000 */
[----:B------:R-:W-:Y:S01]  /*43b0*/  FMUL.FTZ R81, R44, R73 ;  /* 0x000000492c517220 */ /* 0x000fe20000410000 */
[----:B------:R-:W-:Y:S01]  /*43c0*/  FFMA.FTZ R80, R109, R49, R80 ;  /* 0x000000316d507223 */ /* 0x000fe20000010050 */
[----:B------:R-:W-:Y:S01]  /*43d0*/  FFMA.FTZ R55, R110, R47, R55 ;  /* 0x0000002f6e377223 */ /* 0x000fe20000010037 */
[----:B------:R-:W-:Y:S01]  /*43e0*/  UMOV UR6, 0x400 ;  /* 0x0000040000067882 */ /* 0x000fe20000000000 */
[----:B------:R-:W-:Y:S01]  /*43f0*/  FFMA.FTZ R41, R88, R81, R123 ;  /* 0x0000005158297223 */ /* 0x000fe2000001007b */
[----:B------:R-:W-:Y:S01]  /*4400*/  FADD.FTZ R81, R81, R124 ;  /* 0x0000007c51517221 */ /* 0x000fe20000010000 */
[----:B------:R-:W-:Y:S01]  /*4410*/  FFMA.FTZ R80, R107, R48, R80 ;  /* 0x000000306b507223 */ /* 0x000fe20000010050 */
[----:B------:R-:W-:Y:S01]  /*4420*/  FFMA.FTZ R55, R108, R46, R55 ;  /* 0x0000002e6c377223 */ /* 0x000fe20000010037 */
[----:B------:R-:W-:Y:S01]  /*4430*/  UIADD3 UR5, UR6, 0xa0, URZ ;  /* 0x000000a006057890 */ /* 0x000fe2000fffe03f */
[----:B------:R-:W1:Y:S01]  /*4440*/  SHFL.DOWN PT, R124, R41, 0x1, 0x1f ;  /* 0x08201f00297c7f89 */ /* 0x000e6200000e0000 */
[----:B------:R-:W-:Y:S01]  /*4450*/  FFMA.FTZ R80, R105, R40, R80 ;  /* 0x0000002869507223 */ /* 0x000fe20000010050 */
[----:B------:R-:W-:Y:S01]  /*4460*/  FFMA.FTZ R55, R106, R37, R55 ;  /* 0x000000256a377223 */ /* 0x000fe20000010037 */
[----:B------:R-:W-:Y:S01]  /*4470*/  BSSY B0, `(.L_x_2454) ;  /* 0x0000061000007945 */ /* 0x000fe20003800000 */
[----:B------:R-:W2:Y:S01]  /*4480*/  SHFL.DOWN PT, R123, R81, 0x1, 0x1f ;  /* 0x08201f00517b7f89 */ /* 0x000ea200000e0000 */
[----:B------:R-:W-:Y:S01]  /*4490*/  FFMA.FTZ R80, R103, R51, R80 ;  /* 0x0000003367507223 */ /* 0x000fe20000010050 */
[----:B------:R-:W-:-:S03]  /*44a0*/  FFMA.FTZ R55, R104, R38, R55 ;  /* 0x0000002668377223 */ /* 0x000fc60000010037 */
[----:B------:R-:W-:Y:S01]  /*44b0*/  FFMA.FTZ R80, R95, R54, R80 ;  /* 0x000000365f507223 */ /* 0x000fe20000010050 */
[----:B------:R-:W-:Y:S01]  /*44c0*/  FFMA.FTZ R55, R94, R52, R55 ;  /* 0x000000345e377223 */ /* 0x000fe20000010037 */
[----:B0-----:R-:W-:Y:S02]  /*44d0*/  ULEA UR5, UR11, UR5, 0x18 ;  /* 0x000000050b057291 */ /* 0x001fe4000f8ec03f */
[----:B------:R-:W-:Y:S01]  /*44e0*/  FFMA.FTZ R80, R93, R122, R80 ;  /* 0x0000007a5d507223 */ /* 0x000fe20000010050 */
[----:B------:R-:W-:-:S03]  /*44f0*/  FFMA.FTZ R55, R92, R39, R55 ;  /* 0x000000275c377223 */ /* 0x000fc60000010037 */
[----:B------:R-:W-:Y:S01]  /*4500*/  FFMA.FTZ R80, R91, R43, R80 ;  /* 0x0000002b5b507223 */ /* 0x000fe20000010050 */
[----:B------:R-:W-:Y:S01]  /*4510*/  FFMA.FTZ R55, R90, R42, R55 ;  /* 0x0000002a5a377223 */ /* 0x000fe20000010037 */
        /* <DEDUP_REMOVED lines=21> */
[----:B------:R-:W-:Y:S01]  /*4670*/  FADD.FTZ R124, R53, R36 ;  /* 0x00000024357c7221 */ /* 0x000fe20000010000 */
[----:B------:R-:W-:Y:S01]  /*4680*/  FADD.FTZ R53, R50, R49 ;  /* 0x0000003132357221 */ /* 0x000fe20000010000 */
[----:B-1----:R-:W-:-:S02]  /*4690*/  @!P5 FADD.FTZ R81, R81, R123 ;  /* 0x0000007b5151d221 */ /* 0x002fc40000010000 */
[----:B------:R-:W-:Y:S01]  /*46a0*/  FADD.FTZ R49, R124, R47 ;  /* 0x0000002f7c317221 */ /* 0x000fe20000010000 */
[----:B------:R-:W-:Y:S01]  /*46b0*/  FADD.FTZ R53, R53, R48 ;  /* 0x0000003035357221 */ /* 0x000fe20000010000 */
[----:B------:R-:W-:Y:S02]  /*46c0*/  ISETP.NE.AND P5, PT, R17, RZ, PT ;  /* 0x000000ff1100720c */ /* 0x000fe40003fa5270 */
[----:B------:R-:W-:Y:S01]  /*46d0*/  FADD.FTZ R36, R49, R46 ;  /* 0x0000002e31247221 */ /* 0x000fe20000010000 */
[----:B------:R-:W-:-:S03]  /*46e0*/  FADD.FTZ R46, R53, R40 ;  /* 0x00000028352e7221 */ /* 0x000fc60000010000 */
[----:B------:R-:W-:Y:S01]  /*46f0*/  FADD.FTZ R47, R36, R37 ;  /* 0x00000025242f7221 */ /* 0x000fe20000010000 */
[----:B------:R-:W-:-:S03]  /*4700*/  FADD.FTZ R37, R46, R51 ;  /* 0x000000332e257221 */ /* 0x000fc60000010000 */
[----:B------:R-:W-:Y:S01]  /*4710*/  FADD.FTZ R47, R47, R38 ;  /* 0x000000262f2f7221 */ /* 0x000fe20000010000 */
[----:B------:R-:W-:-:S03]  /*4720*/  FADD.FTZ R37, R37, R54 ;  /* 0x0000003625257221 */ /* 0x000fc60000010000 */
[----:B------:R-:W-:Y:S01]  /*4730*/  FADD.FTZ R36, R47, R52 ;  /* 0x000000342f247221 */ /* 0x000fe20000010000 */
[----:B------:R-:W-:Y:S01]  /*4740*/  FADD.FTZ R38, R37, R122 ;  /* 0x0000007a25267221 */ /* 0x000fe20000010000 */
[----:B------:R-:W-:Y:S02]  /*4750*/  LEA R122, R84, UR5, 0x4 ;  /* 0x00000005547a7c11 */ /* 0x000fe4000f8e20ff */
[----:B------:R-:W-:Y:S01]  /*4760*/  FADD.FTZ R37, R36, R39 ;  /* 0x0000002724257221 */ /* 0x000fe20000010000 */
[----:B------:R-:W-:Y:S01]  /*4770*/  FADD.FTZ R38, R38, R43 ;  /* 0x0000002b26267221 */ /* 0x000fe20000010000 */
[----:B------:R-:W-:Y:S01]  /*4780*/  FFMA.FTZ R36, R89, R45, R80 ;  /* 0x0000002d59247223 */ /* 0x000fe20000010050 */
[----:B------:R-:W-:Y:S01]  /*4790*/  MOV R80, R41 ;  /* 0x0000002900507202 */ /* 0x000fe20000000f00 */
[----:B------:R-:W-:Y:S01]  /*47a0*/  FADD.FTZ R39, R37, R42 ;  /* 0x0000002a25277221 */ /* 0x000fe20000010000 */
[----:B------:R-:W-:Y:S01]  /*47b0*/  FADD.FTZ R38, R38, R45 ;  /* 0x0000002d26267221 */ /* 0x000fe20000010000 */
[----:B------:R-:W-:-:S02]  /*47c0*/  FFMA.FTZ R37, R88, R44, R55 ;  /* 0x0000002c58257223 */ /* 0x000fc40000010037 */
[----:B------:R-:W-:-:S05]  /*47d0*/  FADD.FTZ R39, R39, R44 ;  /* 0x0000002c27277221 */ /* 0x000fca0000010000 */
[----:B------:R0:W-:Y:S04]  /*47e0*/  STS.128 [R122], R36 ;  /* 0x000000247a007388 */ /* 0x0001e80000000c00 */
        /* <DEDUP_REMOVED lines=20> */
[----:B------:R-:W-:Y:S01]  /*4930*/  FADD.FTZ R124, R52, R55 ;  /* 0x00000037347c7221 */ /* 0x000fe20000010000 */
[----:B------:R-:W2:Y:S04]  /*4940*/  LDS.128 R44, [UR5+0x60] ;  /* 0x00006005ff2c7984 */ /* 0x000ea80008000c00 */
[----:B------:R-:W3:Y:S01]  /*4950*/  LDS.128 R52, [UR5+0x70] ;  /* 0x00007005ff347984 */ /* 0x000ee20008000c00 */
        /* <DEDUP_REMOVED lines=16> */
[----:B------:R-:W-:Y:S01]  /*4a60*/  FADD.FTZ R80, R123, R80 ;  /* 0x000000507b507221 */ /* 0x000fe20000010000 */
[----:B------:R-:W-:-:S07]  /*4a70*/  FADD.FTZ R81, R124, R81 ;  /* 0x000000517c517221 */ /* 0x000fce0000010000 */
.L_x_2455:
[----:B------:R-:W-:Y:S05]  /*4a80*/  BSYNC B0 ;  /* 0x0000000000007941 */ /* 0x000fea0003800000 */
.L_x_2454:
        /* <DEDUP_REMOVED lines=19> */
[----:B------:R-:W1:Y:S01]  /*4bc0*/  LDS.128 R44, [R122+0x12c0] ;  /* 0x0012c0007a2c7984 */ /* 0x000e620000000c00 */
[----:B------:R-:W-:Y:S01]  /*4bd0*/  FADD.FTZ R123, R123, R42 ;  /* 0x0000002a7b7b7221 */ /* 0x000fe20000010000 */
[----:B------:R-:W-:Y:S01]  /*4be0*/  FADD.FTZ R124, R124, R41 ;  /* 0x000000297c7c7221 */ /* 0x000fe20000010000 */
[----:B------:R-:W-:Y:S01]  /*4bf0*/  FADD.FTZ R42, R125, R43 ;  /* 0x0000002b7d2a7221 */ /* 0x000fe20000010000 */
        /* <DEDUP_REMOVED lines=18> */
.L_x_2457:
[----:B------:R-:W-:Y:S05]  /*4d20*/  BSYNC B0 ;  /* 0x0000000000007941 */ /* 0x000fea0003800000 */
.L_x_2456:
[----:B------:R-:W0:Y:S01]  /*4d30*/  LDC.64 R42, c[0x0][0x268] ;  /* 0x00009a00ff2a7b82 */ /* 0x000e220000000a00 */
[----:B------:R-:W-:Y:S01]  /*4d40*/  IMAD R117, R117, 0x3c, R84 ;  /* 0x0000003c75757824 */ /* 0x000fe200078e0254 */
[----:B------:R-:W-:Y:S03]  /*4d50*/  BSSY B0, `(.L_x_2458) ;  /* 0x000000e000007945 */ /* 0x000fe60003800000 */
        /* <DEDUP_REMOVED lines=13> */
.L_x_2459:
[----:B------:R-:W-:Y:S05]  /*4e30*/  BSYNC B0 ;  /* 0x0000000000007941 */ /* 0x000fea0003800000 */
.L_x_2458:
        /* <DEDUP_REMOVED lines=33> */
.L_x_2462:
[----:B-1----:R-:W2:Y:S04]  /*5050*/  LDG.E.STRONG.GPU R38, desc[UR8][R36.64] ;  /* 0x0000000824267981 */ /* 0x002ea8000c1ef900 */
[----:B--2---:R-:W-:Y:S01]  /*5060*/  CCTL.IVALL ;  /* 0x00000000ff00798f */ /* 0x004fe20002000000 */
[----:B------:R-:W-:Y:S05]  /*5070*/  YIELD ;  /* 0x0000000000007946 */ /* 0x000fea0003800000 */
[----:B------:R-:W-:-:S13]  /*5080*/  ISETP.NE.AND P6, PT, R38, R45, PT ;  /* 0x0000002d2600720c */ /* 0x000fda0003fc5270 */
[----:B------:R-:W-:Y:S05]  /*5090*/  @P6 BRA `(.L_x_2462) ;  /* 0xfffffffc00ec6947 */ /* 0x000fea000383ffff */
.L_x_2461:
        /* <DEDUP_REMOVED lines=8> */
[----:B------:R-:W-:Y:S01]  /*5120*/  ISETP.GT.AND P6, PT, R6, RZ, PT ;  /* 0x000000ff0600720c */ /* 0x000fe20003fc4270 */
[----:B------:R-:W-:Y:S01]  /*5130*/  HFMA2.MMA R39, -RZ, RZ, 0, 0 ;  /* 0x00000000ff277435 */ /* 0x000fe200000001ff */
[----:B------:R-:W-:-:S11]  /*5140*/  MOV R38, R6 ;  /* 0x0000000600267202 */ /* 0x000fd60000000f00 */
        /* <DEDUP_REMOVED lines=11> */
.L_x_2466:
        /* <DEDUP_REMOVED lines=115> */
.L_x_2465:
        /* <DEDUP_REMOVED lines=63> */
.L_x_2467:
[----:B------:R-:W-:-:S04]  /*5d20*/  LOP3.LUT P6, RZ, R2, 0x1, RZ, 0xc0, !PT ;  /* 0x0000000102ff7812 */ /* 0x000fc800078cc0ff */
[----:B------:R-:W-:-:S13]  /*5d30*/  ISETP.NE.OR P6, PT, R38, RZ, P6 ;  /* 0x000000ff2600720c */ /* 0x000fda00037c5670 */
[----:B------:R-:W-:Y:S05]  /*5d40*/  @!P6 BRA `(.L_x_2463) ;  /* 0x00000000007ce947 */ /* 0x000fea0003800000 */
.L_x_2464:
        /* <DEDUP_REMOVED lines=31> */
.L_x_2463:
        /* <DEDUP_REMOVED lines=10> */
.L_x_2469:
[----:B------:R-:W-:Y:S05]  /*5fe0*/  BSYNC B0 ;  /* 0x0000000000007941 */ /* 0x000fea0003800000 */
.L_x_2468:
        /* <DEDUP_REMOVED lines=17> */
.L_x_2460:
[----:B------:R-:W0:Y:S01]  /*6100*/  S2UR UR6, SR_CgaCtaId ;  /* 0x00000000000679c3 */ /* 0x000e220000008800 */
[----:B------:R-:W-:Y:S01]  /*6110*/  UMOV UR5, 0x400 ;  /* 0x0000040000057882 */ /* 0x000fe20000000000 */
[----:B-1----:R-:W-:Y:S01]  /*6120*/  IMAD.WIDE.U32 R38, R84, -0x77777777, RZ ;  /* 0x8888888954267825 */ /* 0x002fe200078e00ff */
[----:B------:R-:W-:Y:S01]  /*6130*/  ISETP.NE.AND P6, PT, RZ, UR10, PT ;  /* 0x0000000aff007c0c */ /* 0x000fe2000bfc5270 */
[----:B------:R-:W-:-:S03]  /*6140*/  ULDC.64 UR12, c[0x0][0x290] ;  /* 0x0000a400000c7ab9 */ /* 0x000fc60000000a00 */
[----:B------:R-:W-:Y:S01]  /*6150*/  SHF.R.U32.HI R38, RZ, 0x5, R39 ;  /* 0x00000005ff267819 */ /* 0x000fe20000011627 */
[----:B------:R-:W1:Y:S01]  /*6160*/  LDC R41, c[0x0][0x2ac] ;  /* 0x0000ab00ff297b82 */ /* 0x000e620000000800 */
[----:B0-----:R-:W-:-:S03]  /*6170*/  ULEA UR5, UR6, UR5, 0x18 ;  /* 0x0000000506057291 */ /* 0x001fc6000f8ec03f */
[----:B-1----:R-:W-:-:S06]  /*6180*/  IMAD R40, R41, UR7, R38 ;  /* 0x0000000729287c24 */ /* 0x002fcc000f8e0226 */
[----:B------:R-:W-:Y:S01]  /*6190*/  @!P5 STS.64 [UR5+0x90], R80 ;  /* 0x00009050ff00d988 */ /* 0x000fe20008000a05 */
[----:B------:R-:W-:Y:S01]  /*61a0*/  BAR.SYNC.DEFER_BLOCKING 0x0 ;  /* 0x0000000000007b1d */ /* 0x000fe20000010000 */
[----:B------:R-:W-:-:S04]  /*61b0*/  IADD3 R41, R40, 0x60, RZ ;  /* 0x0000006028297810 */ /* 0x000fc80007ffe0ff */
[----:B------:R-:W-:Y:S01]  /*61c0*/  SHF.R.S32.HI R42, RZ, 0x1f, R41 ;  /* 0x0000001fff2a7819 */ /* 0x000fe20000011429 */
[----:B------:R-:W0:Y:S01]  /*61d0*/  LDS.64 R36, [UR5+0x90] ;  /* 0x00009005ff247984 */ /* 0x000e220008000a00 */
[----:B------:R-:W-:Y:S02]  /*61e0*/  ULDC UR5, c[0x0][0x2bc] ;  /* 0x0000af0000057ab9 */ /* 0x000fe40000000800 */
[----:B0-----:R-:W-:Y:S01]  /*61f0*/  FMUL.FTZ R43, R36, UR5 ;  /* 0x00000005242b7c20 */ /* 0x001fe20008410000 */
        /* <DEDUP_REMOVED lines=20> */
.L_x_2470:
[----:B------:R-:W-:Y:S01]  /*6340*/  LOP3.LUT P5, RZ, R2, 0x200, RZ, 0xc0, !PT ;  /* 0x0000020002ff7812 */ /* 0x000fe200078ac0ff */
[----:B------:R-:W-:-:S12]  /*6350*/  BSSY B0, `(.L_x_2471) ;  /* 0x0000013000007945 */ /* 0x000fd80003800000 */
        /* <DEDUP_REMOVED lines=12> */
[----:B------:R-:W-:Y:S02]  /*6420*/  IADD3 R37, R39, R37, RZ ;  /* 0x0000002527257210 */ /* 0x000fe40007ffe0ff */
[-C--:B------:R-:W-:Y:S01]  /*6430*/  FMUL.FTZ R26, R3, R96.reuse ;  /* 0x00000060031a7220 */ /* 0x080fe20000410000 */
[----:B------:R-:W-:Y:S01]  /*6440*/  LEA R36, P5, R38, UR14, 0x2 ;  /* 0x0000000e26247c11 */ /* 0x000fe2000f8a10ff */
[----:B------:R-:W-:-:S03]  /*6450*/  FMUL.FTZ R27, R27, R96 ;  /* 0x000000601b1b7220 */ /* 0x000fc60000410000 */
[----:B------:R-:W-:-:S05]  /*6460*/  LEA.HI.X R37, R38, UR15, R37, 0x2, P5 ;  /* 0x0000000f26257c11 */ /* 0x000fca000a8f1425 */
[----:B------:R0:W-:Y:S04]  /*6470*/  STG.E.64 desc[UR8][R36.64], R26 ;  /* 0x0000001a24007986 */ /* 0x0001e8000c101b08 */
.L_x_2472:
[----:B------:R-:W-:Y:S05]  /*6480*/  BSYNC B0 ;  /* 0x0000000000007941 */ /* 0x000fea0003800000 */
.L_x_2471:
[----:B------:R-:W-:-:S13]  /*6490*/  ISETP.NE.AND P6, PT, RZ, UR10, PT ;  /* 0x0000000aff007c0c */ /* 0x000fda000bfc5270 */
        /* <DEDUP_REMOVED lines=19> */
.L_x_2473:
[----:B------:R-:W-:Y:S04]  /*65d0*/  BSSY B0, `(.L_x_2474) ;  /* 0x0000013000007945 */ /* 0x000fe80003800000 */
[----:B------:R-:W-:Y:S05]  /*65e0*/  @!P3 BRA `(.L_x_2475) ;  /* 0x000000000044b947 */ /* 0x000fea0003800000 */
[----:B------:R-:W-:Y:S01]  /*65f0*/  ULDC.64 UR14, c[0x0][0x288] ;  /* 0x0000a200000e7ab9 */ /* 0x000fe20000000a00 */
[----:B0-----:R-:W-:Y:S01]  /*6600*/  MOV R26, R118 ;  /* 0x00000076001a7202 */ /* 0x001fe20000000f00 */
        /* <DEDUP_REMOVED lines=8> */
[----:B------:R-:W-:Y:S01]  /*6690*/  IADD3 R3, R27, R3, RZ ;  /* 0x000000031b037210 */ /* 0x000fe20007ffe0ff */
[----:B------:R-:W-:Y:S01]  /*66a0*/  FFMA.FTZ R27, R73, R29, -R86 ;  /* 0x0000001d491b7223 */ /* 0x000fe20000010856 */
[----:B------:R-:W-:-:S03]  /*66b0*/  LEA R36, P5, R26, UR14, 0x2 ;  /* 0x0000000e1a247c11 */ /* 0x000fc6000f8a10ff */
[-C--:B------:R-:W-:Y:S01]  /*66c0*/  FMUL.FTZ R27, R27, R96.reuse ;  /* 0x000000601b1b7220 */ /* 0x080fe20000410000 */
[----:B------:R-:W-:Y:S01]  /*66d0*/  LEA.HI.X R37, R26, UR15, R3, 0x2, P5 ;  /* 0x0000000f1a257c11 */ /* 0x000fe2000a8f1403 */
[----:B------:R-:W-:-:S05]  /*66e0*/  FMUL.FTZ R26, R87, R96 ;  /* 0x00000060571a7220 */ /* 0x000fca0000410000 */
[----:B------:R1:W-:Y:S03]  /*66f0*/  STG.E.64 desc[UR8][R36.64], R26 ;  /* 0x0000001a24007986 */ /* 0x0003e6000c101b08 */
.L_x_2475:
[----:B------:R-:W-:Y:S05]  /*6700*/  BSYNC B0 ;  /* 0x0000000000007941 */ /* 0x000fea0003800000 */
.L_x_2474:
[----:B------:R-:W-:Y:S05]  /*6710*/  @!P6 BRA `(.L_x_2476) ;  /* 0x000000000048e947 */ /* 0x000fea0003800000 */
        /* <DEDUP_REMOVED lines=18> */
.L_x_2476:
[----:B------:R-:W-:Y:S04]  /*6840*/  BSSY B0, `(.L_x_2477) ;  /* 0x0000013000007945 */ /* 0x000fe80003800000 */
[----:B------:R-:W-:Y:S05]  /*6850*/  @!P4 BRA `(.L_x_2478) ;  /* 0x000000000044c947 */ /* 0x000fea0003800000 */
[----:B------:R-:W-:Y:S01]  /*6860*/  ULDC.64 UR14, c[0x0][0x288] ;  /* 0x0000a200000e7ab9 */ /* 0x000fe20000000a00 */
[----:B01----:R-:W-:Y:S01]  /*6870*/  MOV R26, R118 ;  /* 0x00000076001a7202 */ /* 0x003fe20000000f00 */
        /* <DEDUP_REMOVED lines=15> */
.L_x_2478:
[----:B------:R-:W-:Y:S05]  /*6970*/  BSYNC B0 ;  /* 0x0000000000007941 */ /* 0x000fea0003800000 */
.L_x_2477:
[----:B------:R-:W-:Y:S05]  /*6980*/  @!P6 BRA `(.L_x_2479) ;  /* 0x000000000048e947 */ /* 0x000fea0003800000 */
        /* <DEDUP_REMOVED lines=18> */
.L_x_2479:
[----:B------:R-:W-:Y:S01]  /*6ab0*/  LOP3.LUT P5, RZ, R2, 0x100, RZ, 0xc0, !PT ;  /* 0x0000010002ff7812 */ /* 0x000fe200078ac0ff */
[----:B------:R-:W-:-:S12]  /*6ac0*/  BSSY B0, `(.L_x_2480) ;  /* 0x0000015000007945 */ /* 0x000fd80003800000 */
[----:B------:R-:W-:Y:S05]  /*6ad0*/  @!P5 BRA `(.L_x_2481) ;  /* 0x00000000004cd947 */ /* 0x000fea0003800000 */
[----:B------:R-:W-:Y:S01]  /*6ae0*/  IADD3 R3, R82, 0x18, RZ ;  /* 0x0000001852037810 */ /* 0x000fe20007ffe0ff */
[----:B------:R-:W-:Y:S01]  /*6af0*/  ULDC.64 UR14, c[0x0][0x288] ;  /* 0x0000a200000e7ab9 */ /* 0x000fe20000000a00 */
[----:B012---:R-:W-:Y:S01]  /*6b00*/  MOV R26, R118 ;  /* 0x00000076001a7202 */ /* 0x007fe20000000f00 */
[-CC-:B------:R-:W-:Y:S01]  /*6b10*/  FFMA.FTZ R99, R99, R43.reuse, R44.reuse ;  /* 0x0000002b63637223 */ /* 0x180fe2000001002c */
[----:B------:R-:W-:Y:S01]  /*6b20*/  SHF.R.S32.HI R0, RZ, 0x1f, R3 ;  /* 0x0000001fff007819 */ /* 0x000fe20000011403 */
[----:B------:R-:W-:Y:S01]  /*6b30*/  FFMA.FTZ R100, R100, R43, R44 ;  /* 0x0000002b64647223 */ /* 0x000fe2000001002c */
        /* <DEDUP_REMOVED lines=8> */
[----:B------:R-:W-:-:S03]  /*6bc0*/  FFMA.FTZ R27, R73, R33, -R100 ;  /* 0x00000021491b7223 */ /* 0x000fc60000010864 */
[----:B------:R-:W-:Y:S01]  /*6bd0*/  LEA.HI.X R29, R26, UR15, R3, 0x2, P5 ;  /* 0x0000000f1a1d7c11 */ /* 0x000fe2000a8f1403 */
[-C--:B------:R-:W-:Y:S01]  /*6be0*/  FMUL.FTZ R26, R99, R96.reuse ;  /* 0x00000060631a7220 */ /* 0x080fe20000410000 */
[----:B------:R-:W-:-:S05]  /*6bf0*/  FMUL.FTZ R27, R27, R96 ;  /* 0x000000601b1b7220 */ /* 0x000fca0000410000 */
[----:B------:R3:W-:Y:S02]  /*6c00*/  STG.E.64 desc[UR8][R28.64], R26 ;  /* 0x0000001a1c007986 */ /* 0x0007e4000c101b08 */
.L_x_2481:
[----:B------:R-:W-:Y:S05]  /*6c10*/  BSYNC B0 ;  /* 0x0000000000007941 */ /* 0x000fea0003800000 */
.L_x_2480:
[----:B------:R-:W-:-:S13]  /*6c20*/  ISETP.NE.AND P5, PT, RZ, UR10, PT ;  /* 0x0000000aff007c0c */ /* 0x000fda000bfa5270 */
[----:B------:R-:W-:Y:S05]  /*6c30*/  @!P5 BRA `(.L_x_2482) ;  /* 0x000000000048d947 */ /* 0x000fea0003800000 */
[----:B------:R-:W-:Y:S01]  /*6c40*/  FFMA.FTZ R0, R101, R72, R70 ;  /* 0x0000004865007223 */ /* 0x000fe20000010046 */
[----:B------:R-:W-:-:S03]  /*6c50*/  FFMA.FTZ R3, R102, R73, R71 ;  /* 0x0000004966037223 */ /* 0x000fc60000010047 */
[----:B0123--:R-:W-:Y:S01]  /*6c60*/  FMUL.FTZ R26, R0, -1.4426950216293334961 ;  /* 0xbfb8aa3b001a7820 */ /* 0x00ffe20000410000 */
        /* <DEDUP_REMOVED lines=15> */
.L_x_2482:
[----:B------:R-:W-:Y:S01]  /*6d60*/  LOP3.LUT P5, RZ, R2, 0x80, RZ, 0xc0, !PT ;  /* 0x0000008002ff7812 */ /* 0x000fe200078ac0ff */
[----:B------:R-:W-:-:S12]  /*6d70*/  BSSY B0, `(.L_x_2483) ;  /* 0x0000015000007945 */ /* 0x000fd80003800000 */
[----:B------:R-:W-:Y:S05]  /*6d80*/  @!P5 BRA `(.L_x_2484) ;  /* 0x00000000004cd947 */ /* 0x000fea0003800000 */
[----:B------:R-:W-:Y:S01]  /*6d90*/  IADD3 R3, R82, 0x20, RZ ;  /* 0x0000002052037810 */ /* 0x000fe20007ffe0ff */
[----:B------:R-:W-:Y:S01]  /*6da0*/  ULDC.64 UR14, c[0x0][0x288] ;  /* 0x0000a200000e7ab9 */ /* 0x000fe20000000a00 */
[----:B0123--:R-:W-:Y:S01]  /*6db0*/  MOV R26, R118 ;  /* 0x00000076001a7202 */ /* 0x00ffe20000000f00 */
        /* <DEDUP_REMOVED lines=16> */
.L_x_2484:
[----:B------:R-:W-:Y:S05]  /*6ec0*/  BSYNC B0 ;  /* 0x0000000000007941 */ /* 0x000fea0003800000 */
.L_x_2483:
[----:B------:R-:W-:-:S13]  /*6ed0*/  ISETP.NE.AND P5, PT, RZ, UR10, PT ;  /* 0x0000000aff007c0c */ /* 0x000fda000bfa5270 */
[----:B------:R-:W-:Y:S05]  /*6ee0*/  @!P5 BRA `(.L_x_2485) ;  /* 0x000000000048d947 */ /* 0x000fea0003800000 */
[----:B------:R-:W-:Y:S01]  /*6ef0*/  FFMA.FTZ R0, R115, R72, R70 ;  /* 0x0000004873007223 */ /* 0x000fe20000010046 */
[----:B------:R-:W-:-:S03]  /*6f00*/  FFMA.FTZ R3, R116, R73, R71 ;  /* 0x0000004974037223 */ /* 0x000fc60000010047 */
[----:B01234-:R-:W-:Y:S01]  /*6f10*/  FMUL.FTZ R26, R0, -1.4426950216293334961 ;  /* 0xbfb8aa3b001a7820 */ /* 0x01ffe20000410000 */
        /* <DEDUP_REMOVED lines=15> */
.L_x_2485:
[----:B------:R-:W-:Y:S01]  /*7010*/  LOP3.LUT P5, RZ, R2, 0x40, RZ, 0xc0, !PT ;  /* 0x0000004002ff7812 */ /* 0x000fe200078ac0ff */
[----:B------:R-:W-:-:S12]  /*7020*/  BSSY B0, `(.L_x_2486) ;  /* 0x0000015000007945 */ /* 0x000fd80003800000 */
[----:B------:R-:W-:Y:S05]  /*7030*/  @!P5 BRA `(.L_x_2487) ;  /* 0x00000000004cd947 */ /* 0x000fea0003800000 */
[----:B------:R-:W-:Y:S01]  /*7040*/  IADD3 R3, R82, 0x28, RZ ;  /* 0x0000002852037810 */ /* 0x000fe20007ffe0ff */
[----:B------:R-:W-:Y:S01]  /*7050*/  ULDC.64 UR14, c[0x0][0x288] ;  /* 0x0000a200000e7ab9 */ /* 0x000fe20000000a00 */
[----:B01234-:R-:W-:Y:S01]  /*7060*/  MOV R26, R118 ;  /* 0x00000076001a7202 */ /* 0x01ffe20000000f00 */
        /* <DEDUP_REMOVED lines=16> */
.L_x_2487:
[----:B------:R-:W-:Y:S05]  /*7170*/  BSYNC B0 ;  /* 0x0000000000007941 */ /* 0x000fea0003800000 */
.L_x_2486:
        /* <DEDUP_REMOVED lines=20> */
.L_x_2488:
        /* <DEDUP_REMOVED lines=22> */
.L_x_2490:
[----:B------:R-:W-:Y:S05]  /*7420*/  BSYNC B0 ;  /* 0x0000000000007941 */ /* 0x000fea0003800000 */
.L_x_2489:
        /* <DEDUP_REMOVED lines=20> */
.L_x_2491:
        /* <DEDUP_REMOVED lines=22> */
.L_x_2493:
[----:B------:R-:W-:Y:S05]  /*76d0*/  BSYNC B0 ;  /* 0x0000000000007941 */ /* 0x000fea0003800000 */
.L_x_2492:
        /* <DEDUP_REMOVED lines=20> */
.L_x_2494:
[----:B------:R-:W-:Y:S01]  /*7820*/  LOP3.LUT P5, RZ, R2, 0x8, RZ, 0xc0, !PT ;  /* 0x0000000802ff7812 */ /* 0x000fe200078ac0ff */
[----:B------:R-:W-:-:S12]  /*7830*/  BSSY B0, `(.L_x_2495) ;  /* 0x0000015000007945 */ /* 0x000fd80003800000 */
[----:B------:R-:W-:Y:S05]  /*7840*/  @!P5 BRA `(.L_x_2496) ;  /* 0x00000000004cd947 */ /* 0x000fea0003800000 */
[----:B------:R-:W-:Y:S01]  /*7850*/  IADD3 R3, R82, 0x40, RZ ;  /* 0x0000004052037810 */ /* 0x000fe20007ffe0ff */
[----:B------:R-:W-:Y:S01]  /*7860*/  ULDC.64 UR14, c[0x0][0x288] ;  /* 0x0000a200000e7ab9 */ /* 0x000fe20000000a00 */
[----:B0-234-:R-:W-:Y:S01]  /*7870*/  MOV R28, R118 ;  /* 0x00000076001c7202 */ /* 0x01dfe20000000f00 */
        /* <DEDUP_REMOVED lines=9> */
[----:B-1----:R-:W-:Y:S02]  /*7910*/  LEA R26, P5, R28, UR14, 0x2 ;  /* 0x0000000e1c1a7c11 */ /* 0x002fe4000f8a10ff */
[----:B------:R-:W-:Y:S01]  /*7920*/  IADD3 R3, R29, R3, RZ ;  /* 0x000000031d037210 */ /* 0x000fe20007ffe0ff */
[----:B------:R-:W-:-:S03]  /*7930*/  FFMA.FTZ R29, R73, R63, -R110 ;  /* 0x0000003f491d7223 */ /* 0x000fc6000001086e */
[----:B------:R-:W-:Y:S01]  /*7940*/  LEA.HI.X R27, R28, UR15, R3, 0x2, P5 ;  /* 0x0000000f1c1b7c11 */ /* 0x000fe2000a8f1403 */
[-C--:B------:R-:W-:Y:S01]  /*7950*/  FMUL.FTZ R28, R109, R96.reuse ;  /* 0x000000606d1c7220 */ /* 0x080fe20000410000 */
[----:B------:R-:W-:-:S05]  /*7960*/  FMUL.FTZ R29, R29, R96 ;  /* 0x000000601d1d7220 */ /* 0x000fca0000410000 */
[----:B------:R0:W-:Y:S02]  /*7970*/  STG.E.64 desc[UR8][R26.64], R28 ;  /* 0x0000001c1a007986 */ /* 0x0001e4000c101b08 */
.L_x_2496:
[----:B------:R-:W-:Y:S05]  /*7980*/  BSYNC B0 ;  /* 0x0000000000007941 */ /* 0x000fea0003800000 */
.L_x_2495:
        /* <DEDUP_REMOVED lines=20> */
.L_x_2497:
[----:B------:R-:W-:Y:S04]  /*7ad0*/  BSSY B0, `(.L_x_2498) ;  /* 0x0000015000007945 */ /* 0x000fe80003800000 */
        /* <DEDUP_REMOVED lines=20> */
.L_x_2499:
[----:B------:R-:W-:Y:S05]  /*7c20*/  BSYNC B0 ;  /* 0x0000000000007941 */ /* 0x000fea0003800000 */
.L_x_2498:
        /* <DEDUP_REMOVED lines=19> */
.L_x_2500:
        /* <DEDUP_REMOVED lines=21> */
.L_x_2502:
[----:B------:R-:W-:Y:S05]  /*7eb0*/  BSYNC B0 ;  /* 0x0000000000007941 */ /* 0x000fea0003800000 */
.L_x_2501:
        /* <DEDUP_REMOVED lines=19> */
.L_x_2503:
        /* <DEDUP_REMOVED lines=21> */
.L_x_2505:
[----:B------:R-:W-:Y:S05]  /*8140*/  BSYNC B0 ;  /* 0x0000000000007941 */ /* 0x000fea0003800000 */
.L_x_2504:
        /* <DEDUP_REMOVED lines=19> */
.L_x_2506:
[----:B------:R-:W-:Y:S01]  /*8280*/  ISETP.GE.U32.AND P5, PT, R41, UR12, PT ;  /* 0x0000000c29007c0c */ /* 0x000fe2000bfa6070 */
[----:B------:R-:W-:Y:S01]  /*8290*/  BSSY B0, `(.L_x_2507) ;  /* 0x0000019000007945 */ /* 0x000fe20003800000 */
[----:B------:R-:W-:Y:S02]  /*82a0*/  IADD3 R31, R40, 0x68, RZ ;  /* 0x00000068281f7810 */ /* 0x000fe40007ffe0ff */
[----:B------:R-:W-:Y:S02]  /*82b0*/  ISETP.GE.AND.EX P5, PT, R42, UR13, PT, P5 ;  /* 0x0000000d2a007c0c */ /* 0x000fe4000bfa6350 */
[----:B------:R-:W-:Y:S02]  /*82c0*/  SHF.R.S32.HI R32, RZ, 0x1f, R31 ;  /* 0x0000001fff207819 */ /* 0x000fe4000001141f */
[----:B------:R-:W-:-:S13]  /*82d0*/  ISETP.LT.U32.AND P5, PT, R84, 0x1e0, !P5 ;  /* 0x000001e05400780c */ /* 0x000fda0006fa1070 */
        /* <DEDUP_REMOVED lines=10> */
[----:B------:R-:W-:Y:S01]  /*8380*/  FFMA.FTZ R19, R73, R19, -R94 ;  /* 0x0000001349137223 */ /* 0x000fe2000001085e */
[----:B------:R-:W-:-:S04]  /*8390*/  IMAD.WIDE.U32 R28, R3, UR14, R26 ;  /* 0x0000000e031c7c25 */ /* 0x000fc8000f8e001a */
[-C--:B------:R-:W-:Y:S01]  /*83a0*/  FMUL.FTZ R18, R95, R96.reuse ;  /* 0x000000605f127220 */ /* 0x080fe20000410000 */
[----:B------:R-:W-:Y:S01]  /*83b0*/  FMUL.FTZ R19, R19, R96 ;  /* 0x0000006013137220 */ /* 0x000fe20000410000 */
[----:B------:R-:W-:Y:S01]  /*83c0*/  IMAD R3, R3, UR15, R0 ;  /* 0x0000000f03037c24 */ /* 0x000fe2000f8e0200 */
[----:B------:R-:W-:Y:S02]  /*83d0*/  ULDC.64 UR14, c[0x0][0x210] ;  /* 0x00008400000e7ab9 */ /* 0x000fe40000000a00 */
[----:B------:R-:W-:Y:S02]  /*83e0*/  LEA R26, P5, R28, UR14, 0x2 ;  /* 0x0000000e1c1a7c11 */ /* 0x000fe4000f8a10ff */
[----:B------:R-:W-:-:S04]  /*83f0*/  IADD3 R3, R29, R3, RZ ;  /* 0x000000031d037210 */ /* 0x000fc80007ffe0ff */
[----:B------:R-:W-:-:S05]  /*8400*/  LEA.HI.X R27, R28, UR15, R3, 0x2, P5 ;  /* 0x0000000f1c1b7c11 */ /* 0x000fca000a8f1403 */
[----:B------:R0:W-:Y:S02]  /*8410*/  STG.E.64 desc[UR8][R26.64], R18 ;  /* 0x000000121a007986 */ /* 0x0001e4000c101b08 */
.L_x_2508:
[----:B------:R-:W-:Y:S05]  /*8420*/  BSYNC B0 ;  /* 0x0000000000007941 */ /* 0x000fea0003800000 */
.L_x_2507:
[----:B------:R-:W-:Y:S05]  /*8430*/  @!P6 BRA `(.L_x_2509) ;  /* 0x000000000048e947 */ /* 0x000fea0003800000 */
[----:B------:R-:W-:Y:S01]  /*8440*/  FFMA.FTZ R0, R93, R72, R70 ;  /* 0x000000485d007223 */ /* 0x000fe20000010046 */
[----:B------:R-:W-:-:S03]  /*8450*/  FFMA.FTZ R3, R92, R73, R71 ;  /* 0x000000495c037223 */ /* 0x000fc60000010047 */
[----:B0-----:R-:W-:Y:S01]  /*8460*/  FMUL.FTZ R18, R0, -1.4426950216293334961 ;  /* 0xbfb8aa3b00127820 */ /* 0x001fe20000410000 */
[----:B-1234-:R-:W-:-:S05]  /*8470*/  FMUL.FTZ R26, R3, -1.4426950216293334961 ;  /* 0xbfb8aa3b031a7820 */ /* 0x01efca0000410000 */
        /* <DEDUP_REMOVED lines=14> */
.L_x_2509:
[----:B------:R-:W-:Y:S01]  /*8560*/  ISETP.GE.U32.AND P5, PT, R31, UR12, PT ;  /* 0x0000000c1f007c0c */ /* 0x000fe2000bfa6070 */
[----:B------:R-:W-:Y:S01]  /*8570*/  BSSY B0, `(.L_x_2510) ;  /* 0x0000019000007945 */ /* 0x000fe20003800000 */
[----:B0-234-:R-:W-:Y:S02]  /*8580*/  IADD3 R29, R40, 0x70, RZ ;  /* 0x00000070281d7810 */ /* 0x01dfe40007ffe0ff */
[----:B------:R-:W-:Y:S02]  /*8590*/  ISETP.GE.AND.EX P5, PT, R32, UR13, PT, P5 ;  /* 0x0000000d20007c0c */ /* 0x000fe4000bfa6350 */
[----:B------:R-:W-:Y:S02]  /*85a0*/  SHF.R.S32.HI R30, RZ, 0x1f, R29 ;  /* 0x0000001fff1e7819 */ /* 0x000fe4000001141d */
[----:B------:R-:W-:-:S13]  /*85b0*/  ISETP.LT.U32.AND P5, PT, R84, 0x1e0, !P5 ;  /* 0x000001e05400780c */ /* 0x000fda0006fa1070 */
[----:B------:R-:W-:Y:S05]  /*85c0*/  @!P5 BRA `(.L_x_2511) ;  /* 0x00000000004cd947 */ /* 0x000fea0003800000 */
[----:B------:R-:W-:Y:S01]  /*85d0*/  IADD3 R3, R82, 0x68, RZ ;  /* 0x0000006852037810 */ /* 0x000fe20007ffe0ff */
[----:B------:R-:W-:Y:S01]  /*85e0*/  ULDC.64 UR14, c[0x0][0x288] ;  /* 0x0000a200000e7ab9 */ /* 0x000fe20000000a00 */
[----:B------:R-:W-:Y:S01]  /*85f0*/  MOV R18, R118 ;  /* 0x0000007600127202 */ /* 0x000fe20000000f00 */
[-CC-:B------:R-:W-:Y:S01]  /*8600*/  FFMA.FTZ R93, R93, R43.reuse, R44.reuse ;  /* 0x0000002b5d5d7223 */ /* 0x180fe2000001002c */
[----:B------:R-:W-:Y:S01]  /*8610*/  SHF.R.S32.HI R0, RZ, 0x1f, R3 ;  /* 0x0000001fff007819 */ /* 0x000fe20000011403 */
[----:B------:R-:W-:Y:S01]  /*8620*/  FFMA.FTZ R92, R92, R43, R44 ;  /* 0x0000002b5c5c7223 */ /* 0x000fe2000001002c */
[----:B------:R-:W-:Y:S01]  /*8630*/  MOV R19, R121 ;  /* 0x0000007900137202 */ /* 0x000fe20000000f00 */
[----:B------:R-:W-:Y:S02]  /*8640*/  FFMA.FTZ R93, R72, R20, -R93 ;  /* 0x00000014485d7223 */ /* 0x000fe4000001085d */
[----:B------:R-:W-:Y:S02]  /*8650*/  IMAD R0, R0, UR14, RZ ;  /* 0x0000000e00007c24 */ /* 0x000fe4000f8e02ff */
[----:B------:R-:W-:Y:S01]  /*8660*/  FFMA.FTZ R21, R73, R21, -R92 ;  /* 0x0000001549157223 */ /* 0x000fe2000001085c */
[----:B-1----:R-:W-:-:S04]  /*8670*/  IMAD.WIDE.U32 R26, R3, UR14, R18 ;  /* 0x0000000e031a7c25 */ /* 0x002fc8000f8e0012 */
        /* <DEDUP_REMOVED lines=8> */
.L_x_2511:
[----:B------:R-:W-:Y:S05]  /*8700*/  BSYNC B0 ;  /* 0x0000000000007941 */ /* 0x000fea0003800000 */
.L_x_2510:
[----:B------:R-:W-:Y:S05]  /*8710*/  @!P6 BRA `(.L_x_2512) ;  /* 0x000000000048e947 */ /* 0x000fea0003800000 */
[----:B------:R-:W-:Y:S01]  /*8720*/  FFMA.FTZ R0, R91, R72, R70 ;  /* 0x000000485b007223 */ /* 0x000fe20000010046 */
[----:B------:R-:W-:-:S03]  /*8730*/  FFMA.FTZ R3, R90, R73, R71 ;  /* 0x000000495a037223 */ /* 0x000fc60000010047 */
[----:B0-----:R-:W-:Y:S01]  /*8740*/  FMUL.FTZ R18, R0, -1.4426950216293334961 ;  /* 0xbfb8aa3b00127820 */ /* 0x001fe20000410000 */
[----:B------:R-:W-:-:S05]  /*8750*/  FMUL.FTZ R20, R3, -1.4426950216293334961 ;  /* 0xbfb8aa3b03147820 */ /* 0x000fca0000410000 */
[----:B------:R-:W0:Y:S08]  /*8760*/  MUFU.EX2 R18, R18 ;  /* 0x0000001200127308 */ /* 0x000e300000000800 */
[----:B------:R-:W2:Y:S01]  /*8770*/  MUFU.EX2 R20, R20 ;  /* 0x0000001400147308 */ /* 0x000ea20000000800 */
[----:B0-----:R-:W-:-:S07]  /*8780*/  FADD.FTZ R19, R18, 1 ;  /* 0x3f80000012137421 */ /* 0x001fce0000010000 */
[----:B------:R-:W0:Y:S01]  /*8790*/  MUFU.RCP R19, R19 ;  /* 0x0000001300137308 */ /* 0x000e220000001000 */
[----:B--2---:R-:W-:-:S07]  /*87a0*/  FADD.FTZ R21, R20, 1 ;  /* 0x3f80000014157421 */ /* 0x004fce0000010000 */
[----:B-1----:R-:W1:Y:S01]  /*87b0*/  MUFU.RCP R26, R21 ;  /* 0x00000015001a7308 */ /* 0x002e620000001000 */
        /* <DEDUP_REMOVED lines=8> */
.L_x_2512:
[----:B------:R-:W-:Y:S01]  /*8840*/  ISETP.GE.U32.AND P5, PT, R29, UR12, PT ;  /* 0x0000000c1d007c0c */ /* 0x000fe2000bfa6070 */
[----:B------:R-:W-:Y:S01]  /*8850*/  BSSY B0, `(.L_x_2513) ;  /* 0x0000019000007945 */ /* 0x000fe20003800000 */
[----:B------:R-:W-:Y:S02]  /*8860*/  IADD3 R40, R40, 0x78, RZ ;  /* 0x0000007828287810 */ /* 0x000fe40007ffe0ff */
[----:B------:R-:W-:Y:S02]  /*8870*/  ISETP.GE.AND.EX P5, PT, R30, UR13, PT, P5 ;  /* 0x0000000d1e007c0c */ /* 0x000fe4000bfa6350 */
[----:B-1----:R-:W-:Y:S02]  /*8880*/  SHF.R.S32.HI R26, RZ, 0x1f, R40 ;  /* 0x0000001fff1a7819 */ /* 0x002fe40000011428 */
[----:B------:R-:W-:-:S13]  /*8890*/  ISETP.LT.U32.AND P5, PT, R84, 0x1e0, !P5 ;  /* 0x000001e05400780c */ /* 0x000fda0006fa1070 */
[----:B------:R-:W-:Y:S05]  /*88a0*/  @!P5 BRA `(.L_x_2514) ;  /* 0x00000000004cd947 */ /* 0x000fea0003800000 */
[----:B------:R-:W-:Y:S01]  /*88b0*/  IADD3 R3, R82, 0x70, RZ ;  /* 0x0000007052037810 */ /* 0x000fe20007ffe0ff */
[----:B------:R-:W-:Y:S01]  /*88c0*/  ULDC.64 UR14, c[0x0][0x288] ;  /* 0x0000a200000e7ab9 */ /* 0x000fe20000000a00 */
[----:B0-----:R-:W-:Y:S01]  /*88d0*/  MOV R18, R118 ;  /* 0x0000007600127202 */ /* 0x001fe20000000f00 */
        /* <DEDUP_REMOVED lines=16> */
.L_x_2514:
[----:B------:R-:W-:Y:S05]  /*89e0*/  BSYNC B0 ;  /* 0x0000000000007941 */ /* 0x000fea0003800000 */
.L_x_2513:
[----:B------:R-:W-:Y:S05]  /*89f0*/  @!P6 BRA `(.L_x_2515) ;  /* 0x000000000048e947 */ /* 0x000fea0003800000 */
[----:B------:R-:W-:Y:S01]  /*8a00*/  FFMA.FTZ R70, R89, R72, R70 ;  /* 0x0000004859467223 */ /* 0x000fe20000010046 */
[----:B------:R-:W-:-:S03]  /*8a10*/  FFMA.FTZ R71, R88, R73, R71 ;  /* 0x0000004958477223 */ /* 0x000fc60000010047 */
[----:B------:R-:W-:Y:S01]  /*8a20*/  FMUL.FTZ R0, R70, -1.4426950216293334961 ;  /* 0xbfb8aa3b46007820 */ /* 0x000fe20000410000 */
[----:B01----:R-:W-:-:S05]  /*8a30*/  FMUL.FTZ R18, R71, -1.4426950216293334961 ;  /* 0xbfb8aa3b47127820 */ /* 0x003fca0000410000 */
        /* <DEDUP_REMOVED lines=14> */
.L_x_2515:
[----:B------:R-:W-:Y:S01]  /*8b20*/  ISETP.GE.U32.AND P5, PT, R40, UR12, PT ;  /* 0x0000000c28007c0c */ /* 0x000fe2000bfa6070 */
[----:B------:R-:W-:Y:S03]  /*8b30*/  BSSY B0, `(.L_x_2516) ;  /* 0x0000014000007945 */ /* 0x000fe60003800000 */
[----:B------:R-:W-:-:S04]  /*8b40*/  ISETP.GE.AND.EX P5, PT, R26, UR13, PT, P5 ;  /* 0x0000000d1a007c0c */ /* 0x000fc8000bfa6350 */
[----:B------:R-:W-:-:S13]  /*8b50*/  ISETP.LT.U32.AND P5, PT, R84, 0x1e0, !P5 ;  /* 0x000001e05400780c */ /* 0x000fda0006fa1070 */
[----:B------:R-:W-:Y:S05]  /*8b60*/  @!P5 BRA `(.L_x_2517) ;  /* 0x000000000040d947 */ /* 0x000fea0003800000 */
        /* <DEDUP_REMOVED lines=11> */
[----:B01----:R-:W-:Y:S01]  /*8c20*/  LEA R18, P5, R118, UR12, 0x2 ;  /* 0x0000000c76127c11 */ /* 0x003fe2000f8a10ff */
[----:B------:R-:W-:Y:S01]  /*8c30*/  FMUL.FTZ R25, R25, R96 ;  /* 0x0000006019197220 */ /* 0x000fe20000410000 */
[----:B------:R-:W-:-:S04]  /*8c40*/  IADD3 R3, R119, R3, RZ ;  /* 0x0000000377037210 */ /* 0x000fc80007ffe0ff */
[----:B------:R-:W-:-:S05]  /*8c50*/  LEA.HI.X R19, R118, UR13, R3, 0x2, P5 ;  /* 0x0000000d76137c11 */ /* 0x000fca000a8f1403 */
[----:B------:R2:W-:Y:S02]  /*8c60*/  STG.E.64 desc[UR8][R18.64], R24 ;  /* 0x0000001812007986 */ /* 0x0005e4000c101b08 */
.L_x_2517:
[----:B------:R-:W-:Y:S05]  /*8c70*/  BSYNC B0 ;  /* 0x0000000000007941 */ /* 0x000fea0003800000 */
.L_x_2516:
[----:B------:R-:W-:Y:S02]  /*8c80*/  IADD3 R15, R76, R15, RZ ;  /* 0x0000000f4c0f7210 */ /* 0x000fe40007ffe0ff */
[----:B------:R-:W-:Y:S02]  /*8c90*/  IADD3 R16, R16, 0x1, RZ ;  /* 0x0000000110107810 */ /* 0x000fe40007ffe0ff */
[----:B------:R-:W-:-:S13]  /*8ca0*/  ISETP.GE.AND P5, PT, R15, UR4, PT ;  /* 0x000000040f007c0c */ /* 0x000fda000bfa6270 */
[----:B------:R-:W-:Y:S05]  /*8cb0*/  @!P5 BRA `(.L_x_2518) ;  /* 0xffffff78008cd947 */ /* 0x000fea000383ffff */
.L_x_2435:
[----:B------:R-:W3:Y:S01]  /*8cc0*/  LDC R6, c[0x0][0xc] ;  /* 0x00000300ff067b82 */ /* 0x000ee20000000800 */
[----:B------:R-:W-:Y:S01]  /*8cd0*/  ISETP.NE.AND P2, PT, R84, RZ, PT ;  /* 0x000000ff5400720c */ /* 0x000fe20003f45270 */
[----:B------:R-:W-:Y:S06]  /*8ce0*/  BSSY B0, `(.L_x_2519) ;  /* 0x0000015000007945 */ /* 0x000fec0003800000 */
[----:B------:R-:W4:Y:S08]  /*8cf0*/  LDC R7, c[0x0][0x10] ;  /* 0x00000400ff077b82 */ /* 0x000f300000000800 */
[----:B------:R-:W5:Y:S01]  /*8d00*/  LDC.64 R2, c[0x0][0x258] ;  /* 0x00009600ff027b82 */ /* 0x000f620000000a00 */
[----:B---3--:R-:W-:-:S02]  /*8d10*/  IADD3 R0, R6, -0x1, RZ ;  /* 0xffffffff06007810 */ /* 0x008fc40007ffe0ff */
[----:B------:R-:W-:Y:S02]  /*8d20*/  ISETP.NE.AND P1, PT, R6, 0x1, PT ;  /* 0x000000010600780c */ /* 0x000fe40003f25270 */
[----:B------:R-:W-:Y:S02]  /*8d30*/  ISETP.NE.AND P0, PT, R0, UR7, PT ;  /* 0x0000000700007c0c */ /* 0x000fe4000bf05270 */
[C---:B----4-:R-:W-:Y:S02]  /*8d40*/  SHF.L.U32 R0, R7.reuse, 0x1, RZ ;  /* 0x0000000107007819 */ /* 0x050fe400000006ff */
[----:B------:R-:W-:Y:S02]  /*8d50*/  IADD3 R4, R7, -0x1, RZ ;  /* 0xffffffff07047810 */ /* 0x000fe40007ffe0ff */
[----:B------:R-:W-:Y:S02]  /*8d60*/  SEL R5, R0, RZ, P1 ;  /* 0x000000ff00057207 */ /* 0x000fe40000800000 */
[----:B------:R-:W-:-:S03]  /*8d70*/  ISETP.NE.OR P0, PT, R85, R4, P0 ;  /* 0x000000045500720c */ /* 0x000fc60000705670 */
[----:B-----5:R-:W-:Y:S01]  /*8d80*/  IMAD.WIDE.U32 R2, R5, 0x4, R2 ;  /* 0x0000000405027825 */ /* 0x020fe200078e0002 */
[----:B------:R-:W-:Y:S09]  /*8d90*/  @P2 BRA `(.L_x_2520) ;  /* 0x0000000000242947 */ /* 0x000ff20003800000 */
[----:B------:R-:W3:Y:S01]  /*8da0*/  S2R R0, SR_LANEID ;  /* 0x0000000000007919 */ /* 0x000ee20000000000 */
[----:B------:R-:W-:Y:S02]  /*8db0*/  VOTEU.ANY UR4, UPT, PT ;  /* 0x0000000000047886 */ /* 0x000fe400038e0100 */
[----:B------:R-:W-:Y:S02]  /*8dc0*/  UFLO.U32 UR5, UR4 ;  /* 0x00000004000572bd */ /* 0x000fe400080e0000 */
[----:B------:R-:W4:Y:S04]  /*8dd0*/  POPC R5, UR4 ;  /* 0x0000000400057d09 */ /* 0x000f280008000000 */
[----:B---3--:R-:W-:-:S13]  /*8de0*/  ISETP.EQ.U32.AND P1, PT, R0, UR5, PT ;  /* 0x0000000500007c0c */ /* 0x008fda000bf22070 */
[----:B------:R-:W-:Y:S06]  /*8df0*/  @P1 MEMBAR.ALL.GPU ;  /* 0x0000000000001992 */ /* 0x000fec000000a000 */
[----:B------:R-:W-:-:S00]  /*8e00*/  @P1 ERRBAR ;  /* 0x00000000000019ab */ /* 0x000fc00000000000 */
[----:B------:R-:W-:Y:S06]  /*8e10*/  @P1 CGAERRBAR ;  /* 0x00000000000015ab */ /* 0x000fec0000000000 */
[----:B----4-:R3:W-:Y:S02]  /*8e20*/  @P1 REDG.E.ADD.S32.STRONG.GPU desc[UR8][R2.64], R5 ;  /* 0x000000050200198e */ /* 0x0107e4000c10e388 */
.L_x_2520:
[----:B------:R-:W-:Y:S05]  /*8e30*/  BSYNC B0 ;  /* 0x0000000000007941 */ /* 0x000fea0003800000 */
.L_x_2519:
[----:B------:R-:W-:Y:S05]  /*8e40*/  @P0 EXIT ;  /* 0x000000000000094d */ /* 0x000fea0003800000 */
[----:B------:R-:W-:Y:S05]  /*8e50*/  @P2 BRA `(.L_x_2521) ;  /* 0x0000000000202947 */ /* 0x000fea0003800000 */
[----:B------:R-:W-:-:S05]  /*8e60*/  IMAD R0, R6, R7, RZ ;  /* 0x0000000706007224 */ /* 0x000fca00078e02ff */
[----:B------:R-:W-:-:S13]  /*8e70*/  ISETP.NE.AND P0, PT, R0, -0x1, PT ;  /* 0xffffffff0000780c */ /* 0x000fda0003f05270 */
[----:B------:R-:W-:Y:S05]  /*8e80*/  @!P0 BRA `(.L_x_2521) ;  /* 0x0000000000148947 */ /* 0x000fea0003800000 */
.L_x_2522:
[----:B---3--:R-:W3:Y:S04]  /*8e90*/  LDG.E.STRONG.GPU R5, desc[UR8][R2.64] ;  /* 0x0000000802057981 */ /* 0x008ee8000c1ef900 */
[----:B---3--:R-:W-:Y:S01]  /*8ea0*/  CCTL.IVALL ;  /* 0x00000000ff00798f */ /* 0x008fe20002000000 */
[----:B------:R-:W-:Y:S05]  /*8eb0*/  YIELD ;  /* 0x0000000000007946 */ /* 0x000fea0003800000 */
[----:B------:R-:W-:-:S13]  /*8ec0*/  ISETP.NE.AND P0, PT, R5, R0, PT ;  /* 0x000000000500720c */ /* 0x000fda0003f05270 */
[----:B------:R-:W-:Y:S05]  /*8ed0*/  @P0 BRA `(.L_x_2522) ;  /* 0xfffffffc00ec0947 */ /* 0x000fea000383ffff */
.L_x_2521:
[----:B------:R-:W-:Y:S05]  /*8ee0*/  WARPSYNC.ALL ;  /* 0x0000000000007948 */ /* 0x000fea0003800000 */
[----:B------:R-:W4:Y:S08]  /*8ef0*/  LDC.64 R22, c[0x0][0x288] ;  /* 0x0000a200ff167b82 */ /* 0x000f300000000a00 */
[----:B------:R-:W-:Y:S01]  /*8f00*/  BAR.SYNC.DEFER_BLOCKING 0x0 ;  /* 0x0000000000007b1d */ /* 0x000fe20000010000 */
[----:B----4-:R-:W-:-:S04]  /*8f10*/  LEA.HI R0, P0, R23, R22, RZ, 0x1 ;  /* 0x0000001617007211 */ /* 0x010fc800078108ff */
[----:B---3--:R-:W-:-:S04]  /*8f20*/  IADD3.X R3, RZ, R23, RZ, P0, !PT ;  /* 0x00000017ff037210 */ /* 0x008fc800007fe4ff */
[--C-:B--2---:R-:W-:Y:S02]  /*8f30*/  SHF.R.S64 R25, R0, 0x1, R3.reuse ;  /* 0x0000000100197819 */ /* 0x104fe40000001003 */
[----:B------:R-:W-:Y:S02]  /*8f40*/  SHF.R.S32.HI R0, RZ, 0x1f, R84 ;  /* 0x0000001fff007819 */ /* 0x000fe40000011454 */
[----:B------:R-:W-:Y:S02]  /*8f50*/  SHF.R.S32.HI R27, RZ, 0x1, R3 ;  /* 0x00000001ff1b7819 */ /* 0x000fe40000011403 */
[----:B------:R-:W-:-:S04]  /*8f60*/  ISETP.GT.U32.AND P0, PT, R25, R84, PT ;  /* 0x000000541900720c */ /* 0x000fc80003f04070 */
[----:B------:R-:W-:-:S13]  /*8f70*/  ISETP.GT.AND.EX P0, PT, R27, R0, PT, P0 ;  /* 0x000000001b00720c */ /* 0x000fda0003f04300 */
[----:B------:R-:W-:Y:S05]  /*8f80*/  @!P0 EXIT ;  /* 0x000000000000894d */ /* 0x000fea0003800000 */
[C---:B------:R-:W-:Y:S01]  /*8f90*/  IMAD.WIDE.U32 R2, R22.reuse, 0x3, RZ ;  /* 0x0000000316027825 */ /* 0x040fe200078e00ff */
[----:B------:R-:W-:Y:S01]  /*8fa0*/  LEA R5, R23, R23, 0x1 ;  /* 0x0000001717057211 */ /* 0x000fe200078e08ff */
[----:B------:R-:W2:Y:S01]  /*8fb0*/  LDC.64 R14, c[0x0][0x218] ;  /* 0x00008600ff0e7b82 */ /* 0x000ea20000000a00 */
[----:B------:R-:W-:Y:S01]  /*8fc0*/  SHF.L.U64.HI R23, R22, 0x2, R23 ;  /* 0x0000000216177819 */ /* 0x000fe20000010217 */
[----:B------:R-:W-:Y:S01]  /*8fd0*/  ULDC.64 UR4, c[0x0][0x268] ;  /* 0x00009a0000047ab9 */ /* 0x000fe20000000a00 */
[----:B------:R-:W-:Y:S02]  /*8fe0*/  IADD3 R5, R3, R5, RZ ;  /* 0x0000000503057210 */ /* 0x000fe40007ffe0ff */
[----:B------:R-:W-:Y:S02]  /*8ff0*/  SHF.L.U64.HI R33, R25, 0x2, R27 ;  /* 0x0000000219217819 */ /* 0x000fe4000001021b */
[----:B------:R-:W-:Y:S01]  /*9000*/  LEA.HI R2, P0, R5, R2, RZ, 0x1 ;  /* 0x0000000205027211 */ /* 0x000fe200078108ff */
[----:B------:R-:W3:Y:S03]  /*9010*/  LDC.64 R16, c[0x0][0x220] ;  /* 0x00008800ff107b82 */ /* 0x000ee60000000a00 */
[----:B------:R-:W-:-:S04]  /*9020*/  IADD3.X R5, RZ, R5, RZ, P0, !PT ;  /* 0x00000005ff057210 */ /* 0x000fc800007fe4ff */
[--C-:B------:R-:W-:Y:S02]  /*9030*/  SHF.R.S64 R29, R2, 0x1, R5.reuse ;  /* 0x00000001021d7819 */ /* 0x100fe40000001005 */
[----:B------:R-:W-:-:S04]  /*9040*/  SHF.R.S32.HI R2, RZ, 0x1, R5 ;  /* 0x00000001ff027819 */ /* 0x000fc80000011405 */
[----:B------:R-:W-:-:S07]  /*9050*/  SHF.L.U64.HI R31, R29, 0x2, R2 ;  /* 0x000000021d1f7819 */ /* 0x000fce0000010202 */
.L_x_2523:
[----:B------:R-:W-:-:S04]  /*9060*/  LEA R6, P0, R84, UR4, 0x2 ;  /* 0x0000000454067c11 */ /* 0x000fc8000f8010ff */
[----:B------:R-:W-:Y:S02]  /*9070*/  LEA.HI.X R7, R84, UR5, R0, 0x2, P0 ;  /* 0x0000000554077c11 */ /* 0x000fe400080f1400 */
[-C--:B------:R-:W-:Y:S02]  /*9080*/  LEA R8, P0, R25, R6.reuse, 0x2 ;  /* 0x0000000619087211 */ /* 0x080fe400078010ff */
[-C--:B------:R-:W-:Y:S01]  /*9090*/  LEA R12, P1, R22, R6.reuse, 0x2 ;  /* 0x00000006160c7211 */ /* 0x080fe200078210ff */
[----:B01--4-:R-:W4:Y:S01]  /*90a0*/  LDG.E R18, desc[UR8][R6.64] ;  /* 0x0000000806127981 */ /* 0x013f22000c1e1900 */
[----:B------:R-:W-:Y:S02]  /*90b0*/  LEA R10, P2, R29, R6, 0x2 ;  /* 0x000000061d0a7211 */ /* 0x000fe400078410ff */
[----:B------:R-:W-:Y:S02]  /*90c0*/  IADD3.X R9, R7, R33, RZ, P0, !PT ;  /* 0x0000002107097210 */ /* 0x000fe400007fe4ff */
[----:B------:R-:W-:-:S02]  /*90d0*/  IADD3.X R13, R23, R7, RZ, P1, !PT ;  /* 0x00000007170d7210 */ /* 0x000fc40000ffe4ff */
[----:B------:R-:W-:Y:S01]  /*90e0*/  IADD3.X R11, R7, R31, RZ, P2, !PT ;  /* 0x0000001f070b7210 */ /* 0x000fe200017fe4ff */
[----:B------:R-:W4:Y:S04]  /*90f0*/  LDG.E R19, desc[UR8][R8.64] ;  /* 0x0000000808137981 */ /* 0x000f28000c1e1900 */
[----:B------:R-:W5:Y:S04]  /*9100*/  LDG.E R20, desc[UR8][R12.64] ;  /* 0x000000080c147981 */ /* 0x000f68000c1e1900 */
[----:B------:R-:W5:Y:S01]  /*9110*/  LDG.E R21, desc[UR8][R10.64] ;  /* 0x000000080a157981 */ /* 0x000f62000c1e1900 */
[----:B------:R-:W-:-:S02]  /*9120*/  SHF.L.U32 R5, R84, 0x1, RZ ;  /* 0x0000000154057819 */ /* 0x000fc400000006ff */
[----:B------:R-:W-:-:S03]  /*9130*/  IADD3 R84, R84, 0x1e0, RZ ;  /* 0x000001e054547810 */ /* 0x000fc60007ffe0ff */
[----:B--2---:R-:W-:-:S04]  /*9140*/  IMAD.WIDE R2, R5, 0x4, R14 ;  /* 0x0000000405027825 */ /* 0x004fc800078e020e */
[----:B---3--:R-:W-:Y:S01]  /*9150*/  IMAD.WIDE R4, R5, 0x4, R16 ;  /* 0x0000000405047825 */ /* 0x008fe200078e0210 */
[----:B------:R-:W-:Y:S02]  /*9160*/  ISETP.GT.U32.AND P0, PT, R25, R84, PT ;  /* 0x000000541900720c */ /* 0x000fe40003f04070 */
[----:B------:R-:W-:-:S04]  /*9170*/  SHF.R.S32.HI R0, RZ, 0x1f, R84 ;  /* 0x0000001fff007819 */ /* 0x000fc80000011454 */
[----:B------:R-:W-:Y:S01]  /*9180*/  ISETP.GT.AND.EX P0, PT, R27, R0, PT, P0 ;  /* 0x000000001b00720c */ /* 0x000fe20003f04300 */
[----:B----4-:R4:W-:Y:S04]  /*9190*/  STG.E.64 desc[UR8][R2.64], R18 ;  /* 0x0000001202007986 */ /* 0x0109e8000c101b08 */
[----:B-----5:R4:W-:Y:S08]  /*91a0*/  STG.E.64 desc[UR8][R4.64], R20 ;  /* 0x0000001404007986 */ /* 0x0209f0000c101b08 */
[----:B------:R-:W-:Y:S05]  /*91b0*/  @P0 BRA `(.L_x_2523) ;  /* 0xfffffffc00a80947 */ /* 0x000fea000383ffff */
[----:B------:R-:W-:Y:S05]  /*91c0*/  EXIT ;  /* 0x000000000000794d */ /* 0x000fea0003800000 */
.L_x_2524:
        /* <DEDUP_REMOVED lines=11> */
.L_x_5619:


//--------------------- .text._Z35group_norm_nhwc_bwd_one_pass_kernelI11Fp32IOFp32WLi256ELi120ELi480EEv26Group_norm_nhwc_bwd_params --------------------------
	.section	.text._Z35group_norm_nhwc_bwd_one_pass_kernelI11Fp32IOFp32WLi256ELi120ELi480EEv26Group_norm_nhwc_bwd_params,"ax",@progbits
	.align	128
        .global         _Z35group_norm_nhwc_bwd_one_pass_kernelI11Fp32IOFp32WLi256ELi120ELi480EEv26Group_norm_nhwc_bwd_params
        .type           _Z35group_norm_nhwc_bwd_one_pass_kernelI11Fp32IOFp32WLi256ELi120ELi480EEv26Group_norm_nhwc_bwd_params,@function
        .size           _Z35group_norm_nhwc_bwd_one_pass_kernelI11Fp32IOFp32WLi256ELi120ELi480EEv26Group_norm_nhwc_bwd_params,(.L_x_5620 - _Z35group_norm_nhwc_bwd_one_pass_kernelI11Fp32IOFp32WLi256ELi120ELi480EEv26Group_norm_nhwc_bwd_params)
        .other          _Z35group_norm_nhwc_bwd_one_pass_kernelI11Fp32IOFp32WLi256ELi120ELi480EEv26Group_norm_nhwc_bwd_params,@"STO_CUDA_ENTRY STV_DEFAULT"
_Z35group_norm_nhwc_bwd_one_pass_kernelI11Fp32IOFp32WLi256ELi120ELi480EEv26Group_norm_nhwc_bwd_params:
.text._Z35group_norm_nhwc_bwd_one_pass_kernelI11Fp32IOFp32WLi256ELi120ELi480EEv26Group_norm_nhwc_bwd_params:
        /* <DEDUP_REMOVED lines=12> */
[----:B------:R-:W-:Y:S01]  /*00c0*/  IMAD.WIDE.U32 R2, R0, -0x77777777, RZ ;  /* 0x8888888900027825 */ /* 0x000fe200078e00ff */
[----:B------:R-:W-:Y:S01]  /*00d0*/  ULDC.64 UR10, c[0x0][0x288] ;  /* 0x0000a200000a7ab9 */ /* 0x000fe20000000a00 */
[----:B------:R-:W-:Y:S01]  /*00e0*/  UMOV UR6, 0x400 ;  /* 0x0000040000067882 */ /* 0x000fe20000000000 */
[----:B------:R-:W-:Y:S02]  /*00f0*/  UIMAD.WIDE.U32 UR4, UR10, 0x3, URZ ;  /* 0x000000030a0478a5 */ /* 0x000fe4000f8e003f */
[----:B------:R-:W-:Y:S01]  /*0100*/  SHF.R.U32.HI R5, RZ, 0x5, R3 ;  /* 0x00000005ff057819 */ /* 0x000fe20000011603 */
[----:B------:R-:W-:Y:S01]  /*0110*/  UIMAD UR12, UR11, 0x3, URZ ;  /* 0x000000030b0c78a4 */ /* 0x000fe2000f8e023f */
[----:B------:R-:W0:Y:S01]  /*0120*/  LDC R4, c[0x0][0x2ac] ;  /* 0x0000ab00ff047b82 */ /* 0x000e220000000800 */
[----:B------:R-:W-:Y:S01]  /*0130*/  ULDC.64 UR14, c[0x0][0x290] ;  /* 0x0000a400000e7ab9 */ /* 0x000fe20000000a00 */
[----:B------:R-:W-:Y:S01]  /*0140*/  ULEA.HI UR9, UP0, UR11, UR10, URZ, 0x1 ;  /* 0x0000000a0b097291 */ /* 0x000fe2000f81083f */
[----:B------:R-:W-:Y:S01]  /*0150*/  IMAD R3, R5, -0x3c, R0 ;  /* 0xffffffc405037824 */ /* 0x000fe200078e0200 */
[----:B------:R-:W-:-:S02]  /*0160*/  UIADD3 UR12, UR5, UR12, URZ ;  /* 0x0000000c050c7290 */ /* 0x000fc4000fffe03f */
[----:B------:R-:W-:Y:S02]  /*0170*/  UIADD3.X UR11, URZ, UR11, URZ, UP0, !UPT ;  /* 0x0000000b3f0b7290 */ /* 0x000fe400087fe43f */
[----:B------:R-:W1:Y:S01]  /*0180*/  S2UR UR7, SR_CgaCtaId ;  /* 0x00000000000779c3 */ /* 0x000e620000008800 */
[----:B------:R-:W-:Y:S01]  /*0190*/  ULEA.HI UR10, UP0, UR12, UR4, URZ, 0x1 ;  /* 0x000000040c0a7291 */ /* 0x000fe2000f81083f */
[----:B------:R-:W-:Y:S01]  /*01a0*/  SHF.L.U32 R6, R3, 0x1, RZ ;  /* 0x0000000103067819 */ /* 0x000fe200000006ff */
[----:B------:R-:W-:Y:S02]  /*01b0*/  USHF.R.S64 UR9, UR9, 0x1, UR11 ;  /* 0x0000000109097899 */ /* 0x000fe4000800100b */
[----:B------:R-:W-:Y:S02]  /*01c0*/  UIADD3.X UR12, URZ, UR12, URZ, UP0, !UPT ;  /* 0x0000000c3f0c7290 */ /* 0x000fe400087fe43f */
[----:B------:R-:W-:Y:S01]  /*01d0*/  STL [R1+0x84], R6 ;  /* 0x0000840601007387 */ /* 0x000fe20000100800 */
[----:B------:R-:W-:-:S02]  /*01e0*/  USHF.R.S32.HI UR11, URZ, 0x1, UR11 ;  /* 0x000000013f0b7899 */ /* 0x000fc4000801140b */
[----:B------:R-:W-:Y:S02]  /*01f0*/  USHF.R.S64 UR10, UR10, 0x1, UR12 ;  /* 0x000000010a0a7899 */ /* 0x000fe4000800100c */
[----:B------:R-:W-:Y:S02]  /*0200*/  USHF.R.S32.HI UR12, URZ, 0x1, UR12 ;  /* 0x000000013f0c7899 */ /* 0x000fe4000801140c */
[----:B------:R-:W-:Y:S01]  /*0210*/  USHF.L.U64.HI UR11, UR9, 0x2, UR11 ;  /* 0x00000002090b7899 */ /* 0x000fe2000801020b */
[----:B0-----:R-:W-:Y:S01]  /*0220*/  IMAD R2, R4, UR24, R5 ;  /* 0x0000001804027c24 */ /* 0x001fe2000f8e0205 */
[----:B------:R-:W-:Y:S01]  /*0230*/  SHF.R.S32.HI R5, RZ, 0x1f, R0 ;  /* 0x0000001fff057819 */ /* 0x000fe20000011400 */
[----:B------:R-:W-:Y:S01]  /*0240*/  USHF.L.U64.HI UR12, UR10, 0x2, UR12 ;  /* 0x000000020a0c7899 */ /* 0x000fe2000801020c */
[----:B------:R-:W-:Y:S02]  /*0250*/  ULDC.U8 UR25, c[0x0][0x2a4] ;  /* 0x0000a90000197ab9 */ /* 0x000fe40000000000 */
[----:B------:R-:W-:Y:S01]  /*0260*/  LEA.HI R5, R5, R0, RZ, 0x5 ;  /* 0x0000000005057211 */ /* 0x000fe200078f28ff */
[----:B------:R-:W-:Y:S01]  /*0270*/  UMOV UR4, URZ ;  /* 0x0000003f00047c82 */ /* 0x000fe20008000000 */
[----:B------:R-:W-:Y:S01]  /*0280*/  ISETP.GE.U32.AND P1, PT, R2, UR14, PT ;  /* 0x0000000e02007c0c */ /* 0x000fe2000bf26070 */
[----:B-1----:R-:W-:Y:S01]  /*0290*/  ULEA UR6, UR7, UR6, 0x18 ;  /* 0x0000000607067291 */ /* 0x002fe2000f8ec03f */
[----:B------:R-:W-:-:S02]  /*02a0*/  SHF.R.S32.HI R4, RZ, 0x1f, R2 ;  /* 0x0000001fff047819 */ /* 0x000fc40000011402 */
[----:B------:R-:W-:Y:S02]  /*02b0*/  SHF.R.S32.HI R5, RZ, 0x5, R5 ;  /* 0x00000005ff057819 */ /* 0x000fe40000011405 */
[----:B------:R-:W-:Y:S02]  /*02c0*/  ISETP.GE.AND.EX P1, PT, R4, UR15, PT, P1 ;  /* 0x0000000f04007c0c */ /* 0x000fe4000bf26310 */
[----:B------:R-:W-:Y:S02]  /*02d0*/  LEA R4, R5, UR6, 0x3 ;  /* 0x0000000605047c11 */ /* 0x000fe4000f8e18ff */
[C---:B------:R-:W-:Y:S02]  /*02e0*/  IADD3 R3, R2.reuse, 0x8, RZ ;  /* 0x0000000802037810 */ /* 0x040fe40007ffe0ff */
[C---:B------:R-:W-:Y:S01]  /*02f0*/  IADD3 R3, R2.reuse, 0x20, RZ ;  /* 0x0000002002037810 */ /* 0x040fe20007ffe0ff */
[----:B------:R0:W-:Y:S01]  /*0300*/  STL [R1+0xa0], R4 ;  /* 0x0000a00401007387 */ /* 0x0001e20000100800 */
[----:B------:R-:W-:-:S02]  /*0310*/  IADD3 R3, R2, 0x30, RZ ;  /* 0x0000003002037810 */ /* 0x000fc40007ffe0ff */
[C---:B------:R-:W-:Y:S02]  /*0320*/  IADD3 R5, R2.reuse, 0x10, RZ ;  /* 0x0000001002057810 */ /* 0x040fe40007ffe0ff */
[----:B------:R-:W-:Y:S02]  /*0330*/  IADD3 R3, R2, 0x40, RZ ;  /* 0x0000004002037810 */ /* 0x000fe40007ffe0ff */
[----:B------:R-:W-:Y:S02]  /*0340*/  ISETP.LT.U32.AND P1, PT, R0, 0x1e0, !P1 ;  /* 0x000001e00000780c */ /* 0x000fe40004f21070 */
[C---:B------:R-:W-:Y:S02]  /*0350*/  IADD3 R5, R2.reuse, 0x48, RZ ;  /* 0x0000004802057810 */ /* 0x040fe40007ffe0ff */
[C---:B0-----:R-:W-:Y:S02]  /*0360*/  IADD3 R4, R2.reuse, 0x18, RZ ;  /* 0x0000001802047810 */ /* 0x041fe40007ffe0ff */
[----:B------:R-:W-:-:S02]  /*0370*/  IADD3 R4, R2, 0x28, RZ ;  /* 0x0000002802047810 */ /* 0x000fc40007ffe0ff */
[C---:B------:R-:W-:Y:S02]  /*0380*/  IADD3 R4, R2.reuse, 0x38, RZ ;  /* 0x0000003802047810 */ /* 0x040fe40007ffe0ff */
[C---:B------:R-:W-:Y:S02]  /*0390*/  IADD3 R4, R2.reuse, 0x50, RZ ;  /* 0x0000005002047810 */ /* 0x040fe40007ffe0ff */
[----:B------:R-:W-:-:S07]  /*03a0*/  IADD3 R3, R2, 0x58, RZ ;  /* 0x0000005802037810 */ /* 0x000fce0007ffe0ff */
.L_x_2672:
[----:B--2---:R-:W2:Y:S01]  /*03b0*/  LDL R7, [R1+0x84] ;  /* 0x0000840001077983 */ /* 0x004ea20000100800 */
[----:B------:R-:W-:Y:S01]  /*03c0*/  ULDC UR14, c[0x0][0x2a0] ;  /* 0x0000a800000e7ab9 */ /* 0x000fe20000000800 */
[----:B----4-:R-:W-:Y:S01]  /*03d0*/  IABS R5, UR8 ;  /* 0x0000000800057c13 */ /* 0x010fe20008000000 */
[----:B------:R-:W-:Y:S01]  /*03e0*/  UMOV UR6, URZ ;  /* 0x0000003f00067c82 */ /* 0x000fe20008000000 */
[----:B------:R-:W-:Y:S01]  /*03f0*/  MOV R3, UR14 ;  /* 0x0000000e00037c02 */ /* 0x000fe20008000f00 */
[----:B------:R-:W-:Y:S01]  /*0400*/  UISETP.GE.AND UP4, UPT, UR8, URZ, UPT ;  /* 0x0000003f0800728c */ /* 0x000fe2000bf86270 */
[----:B------:R-:W-:Y:S01]  /*0410*/  R2UR UR13, R5 ;  /* 0x00000000050d72ca */ /* 0x000fe200000e0000 */
[----:B------:R-:W-:Y:S01]  /*0420*/  ULOP3.LUT UR15, UR8, UR14, URZ, 0x3c, !UPT ;  /* 0x0000000e080f7292 */ /* 0x000fe2000f8e3c3f */
[----:B------:R-:W-:Y:S01]  /*0430*/  IABS R3, R3 ;  /* 0x0000000300037213 */ /* 0x000fe20000000000 */
[----:B------:R-:W-:Y:S01]  /*0440*/  ULDC.64 UR18, c[0x0][0x290] ;  /* 0x0000a40000127ab9 */ /* 0x000fe20000000a00 */
[C---:B------:R-:W-:Y:S01]  /*0450*/  IADD3 R23, R2.reuse, 0xa0, RZ ;  /* 0x000000a002177810 */ /* 0x040fe20007ffe0ff */
[----:B------:R-:W-:Y:S01]  /*0460*/  UISETP.GE.AND UP5, UPT, UR15, URZ, UPT ;  /* 0x0000003f0f00728c */ /* 0x000fe2000bfa6270 */
[----:B------:R-:W-:Y:S01]  /*0470*/  R2UR UR16, R3 ;  /* 0x00000000031072ca */ /* 0x000fe200000e0000 */
[----:B------:R-:W-:Y:S01]  /*0480*/  UISETP.NE.AND UP0, UPT, UR14, URZ, UPT ;  /* 0x0000003f0e00728c */ /* 0x000fe2000bf05270 */
[----:B------:R-:W-:Y:S01]  /*0490*/  ISETP.GE.U32.AND P3, PT, R23, UR18, PT ;  /* 0x0000001217007c0c */ /* 0x000fe2000bf66070 */
[----:B01----:R-:W0:Y:S01]  /*04a0*/  @P1 LDC.64 R12, c[0x0][0x288] ;  /* 0x0000a200ff0c1b82 */ /* 0x003e220000000a00 */
[----:B------:R-:W-:-:S02]  /*04b0*/  IADD3 R33, R2, 0x60, RZ ;  /* 0x0000006002217810 */ /* 0x000fc40007ffe0ff */
[----:B------:R-:W-:Y:S02]  /*04c0*/  CS2R R104, SRZ ;  /* 0x0000000000687805 */ /* 0x000fe4000001ff00 */
[----:B------:R-:W-:Y:S02]  /*04d0*/  IADD3 R35, R2, 0x68, RZ ;  /* 0x0000006802237810 */ /* 0x000fe40007ffe0ff */
[----:B------:R-:W-:Y:S02]  /*04e0*/  ISETP.GE.U32.AND P2, PT, R33, UR18, PT ;  /* 0x0000001221007c0c */ /* 0x000fe4000bf46070 */
[----:B---3--:R-:W-:Y:S01]  /*04f0*/  SHF.R.S32.HI R11, RZ, 0x1f, R33 ;  /* 0x0000001fff0b7819 */ /* 0x008fe20000011421 */
[----:B------:R-:W1:Y:S01]  /*0500*/  @P1 LDC.64 R14, c[0x0][0x230] ;  /* 0x00008c00ff0e1b82 */ /* 0x000e620000000a00 */
[----:B------:R-:W-:Y:S01]  /*0510*/  ISETP.GE.U32.AND P4, PT, R35, UR18, PT ;  /* 0x0000001223007c0c */ /* 0x000fe2000bf86070 */
[----:B------:R-:W3:Y:S01]  /*0520*/  I2F.RP R3, UR16 ;  /* 0x0000001000037d06 */ /* 0x000ee20008209400 */
[----:B------:R-:W-:-:S02]  /*0530*/  ISETP.GE.AND.EX P2, PT, R11, UR19, PT, P2 ;  /* 0x000000130b007c0c */ /* 0x000fc4000bf46320 */
[----:B------:R-:W-:Y:S02]  /*0540*/  SHF.R.S32.HI R25, RZ, 0x1f, R23 ;  /* 0x0000001fff197819 */ /* 0x000fe40000011417 */
[----:B------:R-:W-:Y:S01]  /*0550*/  ISETP.GT.U32.OR P2, PT, R0, 0x1df, P2 ;  /* 0x000001df0000780c */ /* 0x000fe20001744470 */
[----:B------:R-:W4:Y:S01]  /*0560*/  @P1 LDC.64 R16, c[0x0][0x228] ;  /* 0x00008a00ff101b82 */ /* 0x000f220000000a00 */
[C---:B------:R-:W-:Y:S02]  /*0570*/  IADD3 R39, R2.reuse, 0x78, RZ ;  /* 0x0000007802277810 */ /* 0x040fe40007ffe0ff */
[----:B------:R-:W-:Y:S01]  /*0580*/  IADD3 R41, R2, 0x80, RZ ;  /* 0x0000008002297810 */ /* 0x000fe20007ffe0ff */
[----:B---3--:R-:W3:Y:S08]  /*0590*/  MUFU.RCP R3, R3 ;  /* 0x0000000300037308 */ /* 0x008ef00000001000 */
[----:B------:R-:W4:Y:S01]  /*05a0*/  @!P2 LDC.64 R20, c[0x0][0x288] ;  /* 0x0000a200ff14ab82 */ /* 0x000f220000000a00 */
[----:B---3--:R-:W-:-:S02]  /*05b0*/  IADD3 R4, R3, 0xffffffe, RZ ;  /* 0x0ffffffe03047810 */ /* 0x008fc40007ffe0ff */
[----:B------:R-:W-:-:S04]  /*05c0*/  SHF.R.S32.HI R3, RZ, 0x1f, R23 ;  /* 0x0000001fff037819 */ /* 0x000fc80000011417 */
[----:B------:R-:W3:Y:S01]  /*05d0*/  F2I.FTZ.U32.TRUNC.NTZ R4, R4 ;  /* 0x0000000400047305 */ /* 0x000ee2000021f000 */
[----:B------:R-:W-:-:S04]  /*05e0*/  ISETP.GE.AND.EX P3, PT, R3, UR19, PT, P3 ;  /* 0x0000001303007c0c */ /* 0x000fc8000bf66330 */
[----:B------:R-:W-:Y:S02]  /*05f0*/  ISETP.GT.U32.OR P3, PT, R0, 0x1df, P3 ;  /* 0x000001df0000780c */ /* 0x000fe40001f64470 */
[----:B---3--:R-:W-:-:S11]  /*0600*/  R2UR UR7, R4 ;  /* 0x00000000040772ca */ /* 0x008fd600000e0000 */
[----:B------:R-:W3:Y:S08]  /*0610*/  @!P3 LDC.64 R18, c[0x0][0x288] ;  /* 0x0000a200ff12bb82 */ /* 0x000ef00000000a00 */
[----:B------:R-:W4:Y:S01]  /*0620*/  @!P3 LDC.64 R28, c[0x0][0x230] ;  /* 0x00008c00ff1cbb82 */ /* 0x000f220000000a00 */
[----:B------:R-:W-:-:S04]  /*0630*/  UIADD3 UR5, URZ, -UR7, URZ ;  /* 0x800000073f057290 */ /* 0x000fc8000fffe03f */
[----:B------:R-:W-:-:S03]  /*0640*/  UIMAD UR5, UR5, UR16, URZ ;  /* 0x00000010050572a4 */ /* 0x000fc6000f8e023f */
[----:B------:R-:W4:Y:S01]  /*0650*/  @!P3 LDC.64 R30, c[0x0][0x228] ;  /* 0x00008a00ff1ebb82 */ /* 0x000f220000000a00 */
[----:B------:R-:W-:-:S04]  /*0660*/  UIMAD.WIDE.U32 UR6, UR7, UR5, UR6 ;  /* 0x00000005070672a5 */ /* 0x000fc8000f8e0006 */
[----:B------:R-:W-:-:S04]  /*0670*/  UIMAD.WIDE.U32 UR6, UR7, UR13, URZ ;  /* 0x0000000d070672a5 */ /* 0x000fc8000f8e003f */
[----:B------:R-:W-:-:S04]  /*0680*/  UIADD3 UR5, -UR7, URZ, URZ ;  /* 0x0000003f07057290 */ /* 0x000fc8000fffe13f */
[----:B------:R-:W-:Y:S02]  /*0690*/  UIMAD UR5, UR16, UR5, UR13 ;  /* 0x00000005100572a4 */ /* 0x000fe4000f8e020d */
[----:B------:R-:W-:Y:S02]  /*06a0*/  ULOP3.LUT UR13, URZ, UR14, URZ, 0x33, !UPT ;  /* 0x0000000e3f0d7292 */ /* 0x000fe4000f8e333f */
[----:B------:R-:W-:Y:S01]  /*06b0*/  UISETP.GT.U32.AND UP2, UPT, UR16, UR5, UPT ;  /* 0x000000051000728c */ /* 0x000fe2000bf44070 */
[----:B------:R-:W-:-:S10]  /*06c0*/  ULDC.64 UR14, c[0x0][0x298] ;  /* 0x0000a600000e7ab9 */ /* 0x000fd40000000a00 */
[----:B------:R-:W-:Y:S02]  /*06d0*/  @!UP2 UIADD3 UR5, UR5, -UR16, URZ ;  /* 0x800000100505a290 */ /* 0x000fe4000fffe03f */
[----:B------:R-:W-:Y:S02]  /*06e0*/  @!UP2 UIADD3 UR7, UR7, 0x1, URZ ;  /* 0x000000010707a890 */ /* 0x000fe4000fffe03f */
[----:B------:R-:W-:Y:S02]  /*06f0*/  UIADD3 UR6, UR5, -UR16, URZ ;  /* 0x8000001005067290 */ /* 0x000fe4000fffe03f */
[----:B------:R-:W-:Y:S02]  /*0700*/  UISETP.GE.U32.AND UP1, UPT, UR5, UR16, UPT ;  /* 0x000000100500728c */ /* 0x000fe4000bf26070 */
[----:B------:R-:W-:-:S04]  /*0710*/  UISETP.GT.U32.AND UP3, UPT, UR16, UR5, UPT ;  /* 0x000000051000728c */ /* 0x000fc8000bf64070 */
[----:B------:R-:W-:-:S04]  /*0720*/  USEL UR5, UR6, UR5, !UP3 ;  /* 0x0000000506057287 */ /* 0x000fc8000d800000 */
[----:B------:R-:W-:Y:S02]  /*0730*/  @!UP4 UIADD3 UR5, -UR5, URZ, URZ ;  /* 0x0000003f0505c290 */ /* 0x000fe4000fffe13f */
[----:B------:R-:W-:Y:S02]  /*0740*/  @UP1 UIADD3 UR7, UR7, 0x1, URZ ;  /* 0x0000000107071890 */ /* 0x000fe4000fffe03f */
[----:B------:R-:W-:Y:S02]  /*0750*/  USEL UR16, UR13, UR5, !UP0 ;  /* 0x000000050d107287 */ /* 0x000fe4000c000000 */
[----:B------:R-:W-:Y:S02]  /*0760*/  @!UP5 UIADD3 UR7, -UR7, URZ, URZ ;  /* 0x0000003f0707d290 */ /* 0x000fe4000fffe13f */
[----:B------:R-:W-:Y:S02]  /*0770*/  UIMAD UR17, UR16, 0x78, URZ ;  /* 0x00000078101178a4 */ /* 0x000fe4000f8e023f */
[----:B------:R-:W-:-:S04]  /*0780*/  USEL UR7, UR13, UR7, !UP0 ;  /* 0x000000070d077287 */ /* 0x000fc8000c000000 */
[----:B------:R-:W-:Y:S01]  /*0790*/  MOV R6, UR17 ;  /* 0x0000001100067c02 */ /* 0x000fe20008000f00 */
[----:B------:R-:W-:-:S04]  /*07a0*/  USHF.R.S32.HI UR5, URZ, 0x1f, UR7 ;  /* 0x0000001f3f057899 */ /* 0x000fc80008011407 */
[----:B------:R-:W-:-:S04]  /*07b0*/  UIMAD UR5, UR5, UR14, URZ ;  /* 0x0000000e050572a4 */ /* 0x000fc8000f8e023f */
[----:B------:R-:W-:Y:S01]  /*07c0*/  UIMAD UR5, UR7, UR15, UR5 ;  /* 0x0000000f070572a4 */ /* 0x000fe2000f8e0205 */
[----:B------:R-:W-:Y:S02]  /*07d0*/  CS2R R102, SRZ ;  /* 0x0000000000667805 */ /* 0x000fe4000001ff00 */
[----:B--2---:R-:W-:Y:S02]  /*07e0*/  SHF.R.S32.HI R3, RZ, 0x1f, R7 ;  /* 0x0000001fff037819 */ /* 0x004fe40000011407 */
[----:B------:R-:W-:Y:S02]  /*07f0*/  IADD3 R4, P0, R7, UR17, RZ ;  /* 0x0000001107047c10 */ /* 0x000fe4000ff1e0ff */
[----:B------:R-:W-:Y:S02]  /*0800*/  SHF.R.S32.HI R7, RZ, 0x1f, R2 ;  /* 0x0000001fff077819 */ /* 0x000fe40000011402 */
[----:B------:R-:W-:Y:S02]  /*0810*/  LEA.HI.X.SX32 R5, R6, R3, 0x1, P0 ;  /* 0x0000000306057211 */ /* 0x000fe400000f0eff */
[----:B------:R-:W-:Y:S01]  /*0820*/  MOV R3, UR14 ;  /* 0x0000000e00037c02 */ /* 0x000fe20008000f00 */
[----:B0-----:R-:W-:-:S04]  /*0830*/  @P1 IMAD R6, R7, R12, RZ ;  /* 0x0000000c07061224 */ /* 0x001fc800078e02ff */
[----:B------:R-:W-:Y:S01]  /*0840*/  IMAD.WIDE.U32 R4, R3, UR7, R4 ;  /* 0x0000000703047c25 */ /* 0x000fe2000f8e0004 */
[----:B------:R-:W-:Y:S02]  /*0850*/  SHF.R.S32.HI R3, RZ, 0x1f, R35 ;  /* 0x0000001fff037819 */ /* 0x000fe40000011423 */
[C---:B------:R-:W-:Y:S01]  /*0860*/  IADD3 R43, R2.reuse, 0x88, RZ ;  /* 0x00000088022b7810 */ /* 0x040fe20007ffe0ff */
[----:B------:R-:W-:Y:S01]  /*0870*/  @P1 IMAD R13, R2, R13, R6 ;  /* 0x0000000d020d1224 */ /* 0x000fe200078e0206 */
[----:B------:R-:W-:Y:S02]  /*0880*/  IADD3 R7, R5, UR5, RZ ;  /* 0x0000000505077c10 */ /* 0x000fe4000fffe0ff */
[----:B------:R-:W-:Y:S02]  /*0890*/  CS2R R100, SRZ ;  /* 0x0000000000647805 */ /* 0x000fe4000001ff00 */
[----:B------:R-:W-:Y:S02]  /*08a0*/  @P1 MOV R6, R4 ;  /* 0x0000000400061202 */ /* 0x000fe40000000f00 */
[----:B------:R-:W-:-:S02]  /*08b0*/  CS2R R98, SRZ ;  /* 0x0000000000627805 */ /* 0x000fc4000001ff00 */
[----:B------:R-:W-:Y:S02]  /*08c0*/  ISETP.GE.AND.EX P4, PT, R3, UR19, PT, P4 ;  /* 0x0000001303007c0c */ /* 0x000fe4000bf86340 */
[C---:B------:R-:W-:Y:S01]  /*08d0*/  IADD3 R49, R2.reuse, 0x98, RZ ;  /* 0x0000009802317810 */ /* 0x040fe20007ffe0ff */
[----:B------:R-:W-:Y:S01]  /*08e0*/  @P1 IMAD.WIDE.U32 R8, R2, R12, R6 ;  /* 0x0000000c02081225 */ /* 0x000fe200078e0006 */
[----:B------:R-:W-:Y:S02]  /*08f0*/  ISETP.GT.U32.OR P4, PT, R0, 0x1df, P4 ;  /* 0x000001df0000780c */ /* 0x000fe40002784470 */
[----:B------:R-:W-:Y:S02]  /*0900*/  CS2R R96, SRZ ;  /* 0x0000000000607805 */ /* 0x000fe4000001ff00 */
[----:B------:R-:W-:Y:S01]  /*0910*/  IADD3 R51, R2, 0xa8, RZ ;  /* 0x000000a802337810 */ /* 0x000fe20007ffe0ff */
[----:B---3--:R-:W-:Y:S01]  /*0920*/  @!P3 IMAD R12, R25, R18, RZ ;  /* 0x00000012190cb224 */ /* 0x008fe200078e02ff */
[----:B------:R-:W-:Y:S01]  /*0930*/  @P1 IADD3 R9, R9, R13, RZ ;  /* 0x0000000d09091210 */ /* 0x000fe20007ffe0ff */
[----:B------:R-:W0:Y:S01]  /*0940*/  @!P2 LDC.64 R24, c[0x0][0x228] ;  /* 0x00008a00ff18ab82 */ /* 0x000e220000000a00 */
[C---:B------:R-:W-:Y:S01]  /*0950*/  @P1 SHF.L.U32 R121, R8.reuse, 0x2, RZ ;  /* 0x0000000208791819 */ /* 0x040fe200000006ff */
[----:B------:R-:W-:Y:S01]  /*0960*/  @!P3 IMAD R13, R23, R19, R12 ;  /* 0x00000013170db224 */ /* 0x000fe200078e020c */
[----:B------:R-:W-:-:S02]  /*0970*/  @P1 SHF.L.U64.HI R10, R8, 0x2, R9 ;  /* 0x00000002080a1819 */ /* 0x000fc40000010209 */
[----:B------:R-:W-:Y:S02]  /*0980*/  CS2R R94, SRZ ;  /* 0x00000000005e7805 */ /* 0x000fe4000001ff00 */
[----:B------:R-:W-:Y:S02]  /*0990*/  @!P3 MOV R8, R4 ;  /* 0x000000040008b202 */ /* 0x000fe40000000f00 */
[----:B------:R-:W-:Y:S02]  /*09a0*/  CS2R R92, SRZ ;  /* 0x00000000005c7805 */ /* 0x000fe4000001ff00 */
[----:B------:R-:W-:Y:S01]  /*09b0*/  @!P3 MOV R9, R7 ;  /* 0x000000070009b202 */ /* 0x000fe20000000f00 */
[----:B------:R-:W2:Y:S01]  /*09c0*/  @!P4 LDC.64 R26, c[0x0][0x288] ;  /* 0x0000a200ff1acb82 */ /* 0x000ea20000000a00 */
[----:B-1----:R-:W-:Y:S01]  /*09d0*/  @P1 IADD3 R36, P0, R121, R14, RZ ;  /* 0x0000000e79241210 */ /* 0x002fe20007f1e0ff */
[----:B----4-:R-:W-:Y:S01]  /*09e0*/  @!P2 IMAD R14, R11, R20, RZ ;  /* 0x000000140b0ea224 */ /* 0x010fe200078e02ff */
[----:B------:R-:W-:Y:S01]  /*09f0*/  @P1 IADD3 R120, P5, R121, R16, RZ ;  /* 0x0000001079781210 */ /* 0x000fe20007fbe0ff */
[----:B------:R-:W-:Y:S01]  /*0a00*/  @!P3 IMAD.WIDE.U32 R8, R23, R18, R8 ;  /* 0x000000121708b225 */ /* 0x000fe200078e0008 */
[----:B------:R-:W-:-:S02]  /*0a10*/  @P1 IADD3.X R37, R10, R15, RZ, P0, !PT ;  /* 0x0000000f0a251210 */ /* 0x000fc400007fe4ff */
[----:B------:R-:W-:Y:S02]  /*0a20*/  CS2R R88, SRZ ;  /* 0x0000000000587805 */ /* 0x000fe4000001ff00 */
[----:B------:R-:W-:Y:S01]  /*0a30*/  @P1 IADD3.X R121, R10, R17, RZ, P5, !PT ;  /* 0x000000110a791210 */ /* 0x000fe20002ffe4ff */
[----:B------:R-:W1:Y:S01]  /*0a40*/  @!P2 LDC.64 R22, c[0x0][0x230] ;  /* 0x00008c00ff16ab82 */ /* 0x000e620000000a00 */
[----:B------:R-:W-:Y:S01]  /*0a50*/  @!P3 IADD3 R9, R9, R13, RZ ;  /* 0x0000000d0909b210 */ /* 0x000fe20007ffe0ff */
[----:B------:R-:W-:Y:S01]  /*0a60*/  @!P2 IMAD R13, R33, R21, R14 ;  /* 0x00000015210da224 */ /* 0x000fe200078e020e */
[C---:B------:R-:W-:Y:S01]  /*0a70*/  @!P3 SHF.L.U32 R19, R8.reuse, 0x2, RZ ;  /* 0x000000020813b819 */ /* 0x040fe200000006ff */
[----:B------:R3:W-:Y:S01]  /*0a80*/  @P1 STL.64 [R1+0x28], R36 ;  /* 0x0000282401001387 */ /* 0x0007e20000100a00 */
[----:B------:R-:W-:Y:S02]  /*0a90*/  @!P3 SHF.L.U64.HI R12, R8, 0x2, R9 ;  /* 0x00000002080cb819 */ /* 0x000fe40000010209 */
[----:B------:R-:W-:-:S02]  /*0aa0*/  CS2R R90, SRZ ;  /* 0x00000000005a7805 */ /* 0x000fc4000001ff00 */
[----:B------:R-:W-:Y:S02]  /*0ab0*/  @!P2 MOV R8, R4 ;  /* 0x000000040008a202 */ /* 0x000fe40000000f00 */
[----:B------:R-:W-:Y:S02]  /*0ac0*/  CS2R R86, SRZ ;  /* 0x0000000000567805 */ /* 0x000fe4000001ff00 */
[----:B------:R-:W-:Y:S02]  /*0ad0*/  @!P2 MOV R9, R7 ;  /* 0x000000070009a202 */ /* 0x000fe40000000f00 */
[----:B------:R-:W-:Y:S02]  /*0ae0*/  CS2R R56, SRZ ;  /* 0x0000000000387805 */ /* 0x000fe4000001ff00 */
[----:B------:R-:W-:Y:S02]  /*0af0*/  @!P3 IADD3 R10, P5, R19, R28, RZ ;  /* 0x0000001c130ab210 */ /* 0x000fe40007fbe0ff */
[----:B------:R-:W-:-:S02]  /*0b00*/  CS2R R84, SRZ ;  /* 0x0000000000547805 */ /* 0x000fc4000001ff00 */
[----:B------:R-:W-:Y:S01]  /*0b10*/  @!P3 IADD3 R18, P6, R19, R30, RZ ;  /* 0x0000001e1312b210 */ /* 0x000fe20007fde0ff */
[----:B------:R-:W-:Y:S01]  /*0b20*/  @!P2 IMAD.WIDE.U32 R8, R33, R20, R8 ;  /* 0x000000142108a225 */ /* 0x000fe200078e0008 */
[C---:B------:R-:W-:Y:S02]  /*0b30*/  @!P3 IADD3.X R11, R12.reuse, R29, RZ, P5, !PT ;  /* 0x0000001d0c0bb210 */ /* 0x040fe40002ffe4ff */
[----:B------:R-:W-:Y:S02]  /*0b40*/  CS2R R62, SRZ ;  /* 0x00000000003e7805 */ /* 0x000fe4000001ff00 */
[----:B------:R-:W-:Y:S01]  /*0b50*/  @!P3 IADD3.X R19, R12, R31, RZ, P6, !PT ;  /* 0x0000001f0c13b210 */ /* 0x000fe200037fe4ff */
[----:B------:R-:W4:Y:S01]  /*0b60*/  @!P4 LDC.64 R28, c[0x0][0x230] ;  /* 0x00008c00ff1ccb82 */ /* 0x000f220000000a00 */
[----:B------:R-:W-:Y:S01]  /*0b70*/  @!P2 IADD3 R9, R9, R13, RZ ;  /* 0x0000000d0909a210 */ /* 0x000fe20007ffe0ff */
[----:B------:R3:W4:Y:S01]  /*0b80*/  @!P3 LDG.E.64 R104, desc[UR22][R10.64] ;  /* 0x000000160a68b981 */ /* 0x000722000c1e1b00 */
[----:B------:R-:W-:-:S02]  /*0b90*/  @!P2 SHF.L.U32 R21, R8, 0x2, RZ ;  /* 0x000000020815a819 */ /* 0x000fc400000006ff */
[----:B-----5:R-:W-:Y:S02]  /*0ba0*/  CS2R R60, SRZ ;  /* 0x00000000003c7805 */ /* 0x020fe4000001ff00 */
[----:B------:R-:W-:Y:S01]  /*0bb0*/  @!P2 SHF.L.U64.HI R14, R8, 0x2, R9 ;  /* 0x00000002080ea819 */ /* 0x000fe20000010209 */
[----:B--2---:R-:W-:Y:S01]  /*0bc0*/  @!P4 IMAD R8, R3, R26, RZ ;  /* 0x0000001a0308c224 */ /* 0x004fe200078e02ff */
[----:B------:R-:W-:Y:S02]  /*0bd0*/  @!P4 MOV R9, R7 ;  /* 0x000000070009c202 */ /* 0x000fe40000000f00 */
[----:B------:R-:W-:Y:S02]  /*0be0*/  CS2R R64, SRZ ;  /* 0x0000000000407805 */ /* 0x000fe4000001ff00 */
[----:B-1----:R-:W-:Y:S01]  /*0bf0*/  @!P2 IADD3 R12, P5, R21, R22, RZ ;  /* 0x00000016150ca210 */ /* 0x002fe20007fbe0ff */
[----:B------:R-:W-:Y:S01]  /*0c00*/  @!P4 IMAD R3, R35, R27, R8 ;  /* 0x0000001b2303c224 */ /* 0x000fe200078e0208 */
[----:B------:R-:W-:-:S02]  /*0c10*/  @!P4 MOV R8, R4 ;  /* 0x000000040008c202 */ /* 0x000fc40000000f00 */
[----:B------:R-:W-:Y:S02]  /*0c20*/  CS2R R76, SRZ ;  /* 0x00000000004c7805 */ /* 0x000fe4000001ff00 */
[----:B------:R-:W-:Y:S02]  /*0c30*/  @!P2 IADD3.X R13, R14, R23, RZ, P5, !PT ;  /* 0x000000170e0da210 */ /* 0x000fe40002ffe4ff */
[C---:B------:R-:W-:Y:S01]  /*0c40*/  IADD3 R74, R2.reuse, 0x28, RZ ;  /* 0x00000028024a7810 */ /* 0x040fe20007ffe0ff */
[----:B------:R-:W-:Y:S01]  /*0c50*/  @!P4 IMAD.WIDE.U32 R8, R35, R26, R8 ;  /* 0x0000001a2308c225 */ /* 0x000fe200078e0008 */
[----:B0-----:R-:W-:Y:S02]  /*0c60*/  @!P2 IADD3 R20, P6, R21, R24, RZ ;  /* 0x000000181514a210 */ /* 0x001fe40007fde0ff */
[----:B---3--:R-:W-:Y:S01]  /*0c70*/  CS2R R10, SRZ ;  /* 0x00000000000a7805 */ /* 0x008fe2000001ff00 */
[----:B------:R-:W2:Y:S01]  /*0c80*/  @!P2 LDG.E.64 R102, desc[UR22][R12.64] ;  /* 0x000000160c66a981 */ /* 0x000ea2000c1e1b00 */
[----:B------:R-:W-:Y:S01]  /*0c90*/  IADD3 R37, R2, 0x70, RZ ;  /* 0x0000007002257810 */ /* 0x000fe20007ffe0ff */
[----:B------:R-:W0:Y:S01]  /*0ca0*/  @!P4 LDC.64 R26, c[0x0][0x228] ;  /* 0x00008a00ff1acb82 */ /* 0x000e220000000a00 */
[----:B------:R-:W-:-:S02]  /*0cb0*/  @!P4 IADD3 R9, R9, R3, RZ ;  /* 0x000000030909c210 */ /* 0x000fc40007ffe0ff */
[----:B------:R-:W-:Y:S02]  /*0cc0*/  IADD3 R73, R2, 0x30, RZ ;  /* 0x0000003002497810 */ /* 0x000fe40007ffe0ff */
[----:B------:R-:W-:Y:S02]  /*0cd0*/  CS2R R124, SRZ ;  /* 0x00000000007c7805 */ /* 0x000fe4000001ff00 */
[C---:B------:R-:W-:Y:S02]  /*0ce0*/  @!P4 SHF.L.U32 R23, R8.reuse, 0x2, RZ ;  /* 0x000000020817c819 */ /* 0x040fe400000006ff */
[----:B------:R-:W-:Y:S02]  /*0cf0*/  CS2R R106, SRZ ;  /* 0x00000000006a7805 */ /* 0x000fe4000001ff00 */
[----:B------:R-:W-:Y:S02]  /*0d00*/  @!P4 SHF.L.U64.HI R22, R8, 0x2, R9 ;  /* 0x000000020816c819 */ /* 0x000fe40000010209 */
[----:B------:R-:W-:-:S02]  /*0d10*/  CS2R R8, SRZ ;  /* 0x0000000000087805 */ /* 0x000fc4000001ff00 */
[----:B------:R-:W-:Y:S02]  /*0d20*/  @!P2 IADD3.X R21, R14, R25, RZ, P6, !PT ;  /* 0x000000190e15a210 */ /* 0x000fe400037fe4ff */
[----:B------:R-:W-:Y:S02]  /*0d30*/  CS2R R108, SRZ ;  /* 0x00000000006c7805 */ /* 0x000fe4000001ff00 */
[----:B------:R-:W-:Y:S02]  /*0d40*/  ISETP.GE.U32.AND P0, PT, R37, UR18, PT ;  /* 0x0000001225007c0c */ /* 0x000fe4000bf06070 */
[----:B------:R-:W-:Y:S02]  /*0d50*/  CS2R R110, SRZ ;  /* 0x00000000006e7805 */ /* 0x000fe4000001ff00 */
[----:B------:R-:W-:Y:S01]  /*0d60*/  SHF.R.S32.HI R17, RZ, 0x1f, R37 ;  /* 0x0000001fff117819 */ /* 0x000fe20000011425 */
[----:B------:R1:W3:Y:S01]  /*0d70*/  @!P3 LDG.E.64 R8, desc[UR22][R18.64] ;  /* 0x000000161208b981 */ /* 0x0002e2000c1e1b00 */
[----:B------:R-:W-:-:S02]  /*0d80*/  ISETP.GE.U32.AND P5, PT, R39, UR18, PT ;  /* 0x0000001227007c0c */ /* 0x000fc4000bfa6070 */
[----:B------:R-:W-:Y:S02]  /*0d90*/  CS2R R112, SRZ ;  /* 0x0000000000707805 */ /* 0x000fe4000001ff00 */
[----:B------:R-:W-:Y:S01]  /*0da0*/  ISETP.GE.AND.EX P0, PT, R17, UR19, PT, P0 ;  /* 0x0000001311007c0c */ /* 0x000fe2000bf06300 */
[----:B------:R0:W2:Y:S01]  /*0db0*/  @!P2 LDG.E.64 R10, desc[UR22][R20.64] ;  /* 0x00000016140aa981 */ /* 0x0000a2000c1e1b00 */
[----:B------:R-:W-:Y:S01]  /*0dc0*/  SHF.R.S32.HI R3, RZ, 0x1f, R39 ;  /* 0x0000001fff037819 */ /* 0x000fe20000011427 */
[----:B------:R-:W-:Y:S01]  /*0dd0*/  ULDC.64 UR6, c[0x0][0x248] ;  /* 0x0000920000067ab9 */ /* 0x000fe20000000a00 */
[----:B------:R-:W-:Y:S02]  /*0de0*/  ISETP.GT.U32.OR P0, PT, R0, 0x1df, P0 ;  /* 0x000001df0000780c */ /* 0x000fe40000704470 */
[----:B------:R-:W-:Y:S02]  /*0df0*/  ISETP.GE.AND.EX P5, PT, R3, UR19, PT, P5 ;  /* 0x0000001303007c0c */ /* 0x000fe4000bfa6350 */
[----:B------:R-:W-:-:S02]  /*0e00*/  ISETP.GE.U32.AND P3, PT, R41, UR18, PT ;  /* 0x0000001229007c0c */ /* 0x000fc4000bf66070 */
[----:B------:R-:W-:-:S07]  /*0e10*/  ISETP.GT.U32.OR P5, PT, R0, 0x1df, P5 ;  /* 0x000001df0000780c */ /* 0x000fce0002fa4470 */
[----:B------:R-:W0:Y:S01]  /*0e20*/  @!P0 LDC.64 R30, c[0x0][0x288] ;  /* 0x0000a200ff1e8b82 */ /* 0x000e220000000a00 */
[----:B------:R-:W-:-:S04]  /*0e30*/  SHF.R.S32.HI R25, RZ, 0x1f, R41 ;  /* 0x0000001fff197819 */ /* 0x000fc80000011429 */
[----:B------:R-:W-:-:S03]  /*0e40*/  ISETP.GE.AND.EX P3, PT, R25, UR19, PT, P3 ;  /* 0x0000001319007c0c */ /* 0x000fc6000bf66330 */
[----:B------:R-:W0:Y:S01]  /*0e50*/  @!P5 LDC.64 R32, c[0x0][0x288] ;  /* 0x0000a200ff20db82 */ /* 0x000e220000000a00 */
[----:B------:R-:W-:Y:S02]  /*0e60*/  ISETP.GT.U32.OR P3, PT, R0, 0x1df, P3 ;  /* 0x000001df0000780c */ /* 0x000fe40001f64470 */
[C---:B----4-:R-:W-:Y:S02]  /*0e70*/  @!P4 IADD3 R14, P6, R23.reuse, R28, RZ ;  /* 0x0000001c170ec210 */ /* 0x050fe40007fde0ff */
[----:B-1----:R-:W-:Y:S02]  /*0e80*/  @!P0 MOV R18, R4 ;  /* 0x0000000400128202 */ /* 0x002fe40000000f00 */
[----:B------:R-:W-:Y:S01]  /*0e90*/  @!P0 MOV R19, R7 ;  /* 0x0000000700138202 */ /* 0x000fe20000000f00 */
[----:B------:R-:W1:Y:S01]  /*0ea0*/  @!P5 LDC.64 R34, c[0x0][0x230] ;  /* 0x00008c00ff22db82 */ /* 0x000e620000000a00 */
[----:B------:R-:W-:Y:S02]  /*0eb0*/  @!P4 IADD3.X R15, R22, R29, RZ, P6, !PT ;  /* 0x0000001d160fc210 */ /* 0x000fe400037fe4ff */
[----:B0-----:R-:W-:Y:S01]  /*0ec0*/  @!P4 IADD3 R16, P6, R23, R26, RZ ;  /* 0x0000001a1710c210 */ /* 0x001fe20007fde0ff */
[----:B------:R-:W-:-:S04]  /*0ed0*/  @!P0 IMAD R24, R17, R30, RZ ;  /* 0x0000001e11188224 */ /* 0x000fc800078e02ff */
[----:B------:R-:W0:Y:S01]  /*0ee0*/  @!P0 LDC.64 R28, c[0x0][0x230] ;  /* 0x00008c00ff1c8b82 */ /* 0x000e220000000a00 */
[----:B------:R-:W-:Y:S01]  /*0ef0*/  @!P0 IMAD.WIDE.U32 R18, R37, R30, R18 ;  /* 0x0000001e25128225 */ /* 0x000fe200078e0012 */
[----:B------:R-:W-:Y:S01]  /*0f00*/  ISETP.GE.U32.AND P2, PT, R43, UR18, PT ;  /* 0x000000122b007c0c */ /* 0x000fe2000bf46070 */
[----:B------:R4:W5:Y:S02]  /*0f10*/  @!P4 LDG.E.64 R100, desc[UR22][R14.64] ;  /* 0x000000160e64c981 */ /* 0x000964000c1e1b00 */
[----:B------:R-:W-:-:S03]  /*0f20*/  @!P0 IMAD R23, R37, R31, R24 ;  /* 0x0000001f25178224 */ /* 0x000fc600078e0218 */
[----:B------:R-:W1:Y:S08]  /*0f30*/  @!P3 LDC.64 R36, c[0x0][0x288] ;  /* 0x0000a200ff24bb82 */ /* 0x000e700000000a00 */
[----:B------:R-:W1:Y:S01]  /*0f40*/  @!P0 LDC.64 R30, c[0x0][0x228] ;  /* 0x00008a00ff1e8b82 */ /* 0x000e620000000a00 */
[----:B------:R-:W-:Y:S01]  /*0f50*/  @!P4 IADD3.X R17, R22, R27, RZ, P6, !PT ;  /* 0x0000001b1611c210 */ /* 0x000fe200037fe4ff */
[----:B------:R-:W-:Y:S01]  /*0f60*/  @!P5 IMAD R22, R3, R32, RZ ;  /* 0x000000200316d224 */ /* 0x000fe200078e02ff */
[----:B------:R-:W-:-:S02]  /*0f70*/  SHF.R.S32.HI R3, RZ, 0x1f, R43 ;  /* 0x0000001fff037819 */ /* 0x000fc4000001142b */
[----:B------:R-:W-:Y:S02]  /*0f80*/  @!P0 IADD3 R19, R19, R23, RZ ;  /* 0x0000001713138210 */ /* 0x000fe40007ffe0ff */
[C---:B------:R-:W-:Y:S02]  /*0f90*/  @!P0 SHF.L.U32 R23, R18.reuse, 0x2, RZ ;  /* 0x0000000212178819 */ /* 0x040fe400000006ff */
[----:B------:R-:W-:Y:S02]  /*0fa0*/  @!P5 MOV R12, R4 ;  /* 0x00000004000cd202 */ /* 0x000fe40000000f00 */
[----:B------:R-:W-:Y:S02]  /*0fb0*/  @!P5 MOV R13, R7 ;  /* 0x00000007000dd202 */ /* 0x000fe40000000f00 */
[----:B------:R-:W-:Y:S02]  /*0fc0*/  ISETP.GE.AND.EX P2, PT, R3, UR19, PT, P2 ;  /* 0x0000001303007c0c */ /* 0x000fe4000bf46320 */
[----:B------:R-:W-:Y:S01]  /*0fd0*/  @!P0 SHF.L.U64.HI R24, R18, 0x2, R19 ;  /* 0x0000000212188819 */ /* 0x000fe20000010213 */
[----:B------:R-:W-:Y:S01]  /*0fe0*/  @!P5 IMAD R27, R39, R33, R22 ;  /* 0x00000021271bd224 */ /* 0x000fe200078e0216 */
[----:B0-----:R-:W-:Y:S01]  /*0ff0*/  @!P0 IADD3 R18, P6, R23, R28, RZ ;  /* 0x0000001c17128210 */ /* 0x001fe20007fde0ff */
[----:B------:R-:W-:Y:S01]  /*1000*/  @!P5 IMAD.WIDE.U32 R12, R39, R32, R12 ;  /* 0x00000020270cd225 */ /* 0x000fe200078e000c */
[----:B------:R-:W-:Y:S01]  /*1010*/  ISETP.GT.U32.OR P2, PT, R0, 0x1df, P2 ;  /* 0x000001df0000780c */ /* 0x000fe20001744470 */
[----:B------:R-:W0:Y:S01]  /*1020*/  @!P5 LDC.64 R32, c[0x0][0x228] ;  /* 0x00008a00ff20db82 */ /* 0x000e220000000a00 */
[----:B------:R-:W-:Y:S01]  /*1030*/  @!P0 IADD3.X R19, R24, R29, RZ, P6, !PT ;  /* 0x0000001d18138210 */ /* 0x000fe200037fe4ff */
[----:B-1----:R-:W-:Y:S01]  /*1040*/  @!P3 IMAD R20, R25, R36, RZ ;  /* 0x000000241914b224 */ /* 0x002fe200078e02ff */
[----:B------:R-:W-:-:S02]  /*1050*/  @!P5 IADD3 R13, R13, R27, RZ ;  /* 0x0000001b0d0dd210 */ /* 0x000fc40007ffe0ff */
[----:B------:R-:W-:Y:S01]  /*1060*/  @!P0 IADD3 R22, P6, R23, R30, RZ ;  /* 0x0000001e17168210 */ /* 0x000fe20007fde0ff */
[----:B------:R-:W-:Y:S01]  /*1070*/  @!P3 IMAD R29, R41, R37, R20 ;  /* 0x00000025291db224 */ /* 0x000fe200078e0214 */
[----:B------:R-:W-:Y:S01]  /*1080*/  @!P3 MOV R20, R4 ;  /* 0x000000040014b202 */ /* 0x000fe20000000f00 */
[----:B------:R-:W1:Y:S01]  /*1090*/  @!P3 LDC.64 R38, c[0x0][0x230] ;  /* 0x00008c00ff26bb82 */ /* 0x000e620000000a00 */
[----:B------:R-:W-:Y:S01]  /*10a0*/  @!P3 MOV R21, R7 ;  /* 0x000000070015b202 */ /* 0x000fe20000000f00 */
[----:B------:R-:W5:Y:S01]  /*10b0*/  @!P0 LDG.E.64 R98, desc[UR22][R18.64] ;  /* 0x0000001612628981 */ /* 0x000f62000c1e1b00 */
[----:B------:R-:W-:Y:S02]  /*10c0*/  @!P0 IADD3.X R23, R24, R31, RZ, P6, !PT ;  /* 0x0000001f18178210 */ /* 0x000fe400037fe4ff */
[C---:B------:R-:W-:Y:S02]  /*10d0*/  @!P5 SHF.L.U32 R31, R12.reuse, 0x2, RZ ;  /* 0x000000020c1fd819 */ /* 0x040fe400000006ff */
[----:B------:R-:W-:-:S02]  /*10e0*/  @!P5 SHF.L.U64.HI R24, R12, 0x2, R13 ;  /* 0x000000020c18d819 */ /* 0x000fc4000001020d */
[----:B------:R-:W-:Y:S01]  /*10f0*/  CS2R R12, SRZ ;  /* 0x00000000000c7805 */ /* 0x000fe2000001ff00 */
[----:B------:R-:W-:Y:S01]  /*1100*/  @!P3 IMAD.WIDE.U32 R20, R41, R36, R20 ;  /* 0x000000242914b225 */ /* 0x000fe200078e0014 */
[----:B------:R-:W-:Y:S01]  /*1110*/  IADD3 R41, R2, 0x90, RZ ;  /* 0x0000009002297810 */ /* 0x000fe20007ffe0ff */
[----:B------:R-:W4:Y:S01]  /*1120*/  @!P2 LDC.64 R36, c[0x0][0x288] ;  /* 0x0000a200ff24ab82 */ /* 0x000f220000000a00 */
[----:B------:R-:W-:Y:S02]  /*1130*/  @!P5 IADD3 R26, P6, R31, R34, RZ ;  /* 0x000000221f1ad210 */ /* 0x000fe40007fde0ff */
[----:B------:R4:W5:Y:S01]  /*1140*/  @!P4 LDG.E.64 R12, desc[UR22][R16.64] ;  /* 0x00000016100cc981 */ /* 0x000962000c1e1b00 */
[----:B------:R-:W-:Y:S02]  /*1150*/  ISETP.GE.U32.AND P4, PT, R41, UR18, PT ;  /* 0x0000001229007c0c */ /* 0x000fe4000bf86070 */
[----:B------:R-:W-:Y:S02]  /*1160*/  SHF.R.S32.HI R25, RZ, 0x1f, R41 ;  /* 0x0000001fff197819 */ /* 0x000fe40000011429 */
[----:B------:R-:W-:-:S02]  /*1170*/  @!P5 IADD3.X R27, R24, R35, RZ, P6, !PT ;  /* 0x00000023181bd210 */ /* 0x000fc400037fe4ff */
[----:B------:R-:W-:Y:S01]  /*1180*/  ISETP.GE.AND.EX P4, PT, R25, UR19, PT, P4 ;  /* 0x0000001319007c0c */ /* 0x000fe2000bf86340 */
[----:B------:R-:W4:Y:S01]  /*1190*/  @!P3 LDC.64 R34, c[0x0][0x228] ;  /* 0x00008a00ff22bb82 */ /* 0x000f220000000a00 */
[----:B0-----:R-:W-:Y:S01]  /*11a0*/  @!P5 IADD3 R30, P6, R31, R32, RZ ;  /* 0x000000201f1ed210 */ /* 0x001fe20007fde0ff */
[----:B------:R-:W5:Y:S01]  /*11b0*/  @!P5 LDG.E.64 R96, desc[UR22][R26.64] ;  /* 0x000000161a60d981 */ /* 0x000f62000c1e1b00 */
[----:B------:R-:W-:Y:S02]  /*11c0*/  ISETP.GT.U32.OR P4, PT, R0, 0x1df, P4 ;  /* 0x000001df0000780c */ /* 0x000fe40002784470 */
[----:B------:R-:W-:Y:S02]  /*11d0*/  @!P3 IADD3 R21, R21, R29, RZ ;  /* 0x0000001d1515b210 */ /* 0x000fe40007ffe0ff */
[----:B------:R-:W-:Y:S02]  /*11e0*/  @!P3 SHF.L.U32 R29, R20, 0x2, RZ ;  /* 0x00000002141db819 */ /* 0x000fe400000006ff */
[----:B------:R-:W-:-:S02]  /*11f0*/  @!P5 IADD3.X R31, R24, R33, RZ, P6, !PT ;  /* 0x00000021181fd210 */ /* 0x000fc400037fe4ff */
[----:B------:R-:W-:Y:S02]  /*1200*/  @!P3 SHF.L.U64.HI R24, R20, 0x2, R21 ;  /* 0x000000021418b819 */ /* 0x000fe40000010215 */
[----:B-1----:R-:W-:Y:S01]  /*1210*/  @!P3 IADD3 R20, P6, R29, R38, RZ ;  /* 0x000000261d14b210 */ /* 0x002fe20007fde0ff */
[----:B----4-:R-:W-:Y:S01]  /*1220*/  @!P2 IMAD R14, R3, R36, RZ ;  /* 0x00000024030ea224 */ /* 0x010fe200078e02ff */
[----:B------:R-:W-:Y:S02]  /*1230*/  @!P2 MOV R16, R4 ;  /* 0x000000040010a202 */ /* 0x000fe40000000f00 */
[----:B------:R-:W-:Y:S02]  /*1240*/  @!P3 IADD3.X R21, R24, R39, RZ, P6, !PT ;  /* 0x000000271815b210 */ /* 0x000fe400037fe4ff */
[----:B------:R-:W0:Y:S01]  /*1250*/  @!P4 LDC.64 R38, c[0x0][0x288] ;  /* 0x0000a200ff26cb82 */ /* 0x000e220000000a00 */
[----:B------:R-:W-:Y:S01]  /*1260*/  @!P2 MOV R17, R7 ;  /* 0x000000070011a202 */ /* 0x000fe20000000f00 */
[----:B------:R-:W-:Y:S01]  /*1270*/  @!P2 IMAD R3, R43, R37, R14 ;  /* 0x000000252b03a224 */ /* 0x000fe200078e020e */
[----:B------:R-:W-:-:S02]  /*1280*/  CS2R R14, SRZ ;  /* 0x00000000000e7805 */ /* 0x000fc4000001ff00 */
[----:B------:R-:W-:Y:S01]  /*1290*/  @!P4 MOV R19, R7 ;  /* 0x000000070013c202 */ /* 0x000fe20000000f00 */
[----:B------:R-:W5:Y:S01]  /*12a0*/  @!P3 LDG.E.64 R94, desc[UR22][R20.64] ;  /* 0x00000016145eb981 */ /* 0x000f62000c1e1b00 */
[----:B------:R-:W-:Y:S01]  /*12b0*/  @!P2 IMAD.WIDE.U32 R16, R43, R36, R16 ;  /* 0x000000242b10a225 */ /* 0x000fe200078e0010 */
[----:B------:R-:W-:Y:S01]  /*12c0*/  @!P3 IADD3 R28, P6, R29, R34, RZ ;  /* 0x000000221d1cb210 */ /* 0x000fe20007fde0ff */
[----:B------:R-:W1:Y:S01]  /*12d0*/  @!P2 LDC.64 R36, c[0x0][0x228] ;  /* 0x00008a00ff24ab82 */ /* 0x000e620000000a00 */
[----:B------:R4:W5:Y:S01]  /*12e0*/  @!P0 LDG.E.64 R14, desc[UR22][R22.64] ;  /* 0x00000016160e8981 */ /* 0x000962000c1e1b00 */
[----:B------:R-:W-:Y:S02]  /*12f0*/  ISETP.GE.U32.AND P0, PT, R49, UR18, PT ;  /* 0x0000001231007c0c */ /* 0x000fe4000bf06070 */
[----:B------:R-:W-:Y:S02]  /*1300*/  @!P2 IADD3 R17, R17, R3, RZ ;  /* 0x000000031111a210 */ /* 0x000fe40007ffe0ff */
[----:B------:R-:W-:-:S02]  /*1310*/  SHF.R.S32.HI R3, RZ, 0x1f, R49 ;  /* 0x0000001fff037819 */ /* 0x000fc40000011431 */
[----:B------:R-:W-:Y:S01]  /*1320*/  @!P3 IADD3.X R29, R24, R35, RZ, P6, !PT ;  /* 0x00000023181db210 */ /* 0x000fe200037fe4ff */
[----:B------:R-:W3:Y:S01]  /*1330*/  @!P4 LDC.64 R42, c[0x0][0x230] ;  /* 0x00008c00ff2acb82 */ /* 0x000ee20000000a00 */
[----:B------:R-:W-:-:S07]  /*1340*/  ISETP.GE.AND.EX P0, PT, R3, UR19, PT, P0 ;  /* 0x0000001303007c0c */ /* 0x000fce000bf06300 */
[----:B------:R-:W4:Y:S01]  /*1350*/  @!P2 LDC.64 R34, c[0x0][0x230] ;  /* 0x00008c00ff22ab82 */ /* 0x000f220000000a00 */
[----:B------:R-:W-:Y:S01]  /*1360*/  ISETP.GT.U32.OR P0, PT, R0, 0x1df, P0 ;  /* 0x000001df0000780c */ /* 0x000fe20000704470 */
[----:B0-----:R-:W-:Y:S01]  /*1370*/  @!P4 IMAD R18, R25, R38, RZ ;  /* 0x000000261912c224 */ /* 0x001fe200078e02ff */
[----:B------:R-:W-:-:S03]  /*1380*/  @!P2 SHF.L.U32 R33, R16, 0x2, RZ ;  /* 0x000000021021a819 */ /* 0x000fc600000006ff */
[C---:B------:R-:W-:Y:S01]  /*1390*/  @!P4 IMAD R25, R41.reuse, R39, R18 ;  /* 0x000000272919c224 */ /* 0x040fe200078e0212 */
[----:B------:R-:W-:Y:S02]  /*13a0*/  @!P4 MOV R18, R4 ;  /* 0x000000040012c202 */ /* 0x000fe40000000f00 */
[----:B------:R-:W-:Y:S02]  /*13b0*/  @!P2 SHF.L.U64.HI R32, R16, 0x2, R17 ;  /* 0x000000021020a819 */ /* 0x000fe40000010211 */
[----:B------:R-:W-:Y:S01]  /*13c0*/  CS2R R16, SRZ ;  /* 0x0000000000107805 */ /* 0x000fe2000001ff00 */
[----:B------:R-:W-:Y:S02]  /*13d0*/  @!P4 IMAD.WIDE.U32 R18, R41, R38, R18 ;  /* 0x000000262912c225 */ /* 0x000fe400078e0012 */
[----:B------:R-:W0:Y:S03]  /*13e0*/  @!P0 LDC.64 R46, c[0x0][0x288] ;  /* 0x0000a200ff2e8b82 */ /* 0x000e260000000a00 */
[----:B------:R0:W5:Y:S01]  /*13f0*/  @!P5 LDG.E.64 R16, desc[UR22][R30.64] ;  /* 0x000000161e10d981 */ /* 0x000162000c1e1b00 */
[----:B------:R-:W-:-:S02]  /*1400*/  @!P4 IADD3 R19, R19, R25, RZ ;  /* 0x000000191313c210 */ /* 0x000fc40007ffe0ff */
[C---:B-1----:R-:W-:Y:S02]  /*1410*/  @!P2 IADD3 R24, P6, R33.reuse, R36, RZ ;  /* 0x000000242118a210 */ /* 0x042fe40007fde0ff */
[----:B------:R-:W1:Y:S01]  /*1420*/  @!P4 LDC.64 R38, c[0x0][0x228] ;  /* 0x00008a00ff26cb82 */ /* 0x000e620000000a00 */
[----:B----4-:R-:W-:Y:S02]  /*1430*/  @!P2 IADD3 R22, P5, R33, R34, RZ ;  /* 0x000000222116a210 */ /* 0x010fe40007fbe0ff */
[----:B------:R-:W-:Y:S02]  /*1440*/  @!P4 SHF.L.U32 R45, R18, 0x2, RZ ;  /* 0x00000002122dc819 */ /* 0x000fe400000006ff */
[----:B------:R-:W-:Y:S02]  /*1450*/  @!P2 IADD3.X R23, R32, R35, RZ, P5, !PT ;  /* 0x000000232017a210 */ /* 0x000fe40002ffe4ff */
[----:B------:R-:W-:Y:S01]  /*1460*/  ISETP.GE.U32.AND P5, PT, R51, UR18, PT ;  /* 0x0000001233007c0c */ /* 0x000fe2000bfa6070 */
[----:B------:R-:W4:Y:S01]  /*1470*/  @!P0 LDC.64 R40, c[0x0][0x230] ;  /* 0x00008c00ff288b82 */ /* 0x000f220000000a00 */
[----:B------:R-:W-:-:S02]  /*1480*/  SHF.R.S32.HI R35, RZ, 0x1f, R51 ;  /* 0x0000001fff237819 */ /* 0x000fc40000011433 */
[----:B------:R-:W-:Y:S02]  /*1490*/  CS2R R20, SRZ ;  /* 0x0000000000147805 */ /* 0x000fe4000001ff00 */
[----:B------:R-:W-:Y:S02]  /*14a0*/  @!P4 SHF.L.U64.HI R34, R18, 0x2, R19 ;  /* 0x000000021222c819 */ /* 0x000fe40000010213 */
[----:B------:R-:W-:Y:S02]  /*14b0*/  CS2R R18, SRZ ;  /* 0x0000000000127805 */ /* 0x000fe4000001ff00 */
[----:B------:R-:W-:Y:S01]  /*14c0*/  @!P2 IADD3.X R25, R32, R37, RZ, P6, !PT ;  /* 0x000000252019a210 */ /* 0x000fe200037fe4ff */
[----:B------:R-:W5:Y:S01]  /*14d0*/  @!P2 LDG.E.64 R92, desc[UR22][R22.64] ;  /* 0x00000016165ca981 */ /* 0x000f62000c1e1b00 */
[----:B------:R-:W-:Y:S01]  /*14e0*/  ISETP.GE.AND.EX P5, PT, R35, UR19, PT, P5 ;  /* 0x0000001323007c0c */ /* 0x000fe2000bfa6350 */
[----:B0-----:R-:W-:Y:S01]  /*14f0*/  @!P0 IMAD R26, R3, R46, RZ ;  /* 0x0000002e031a8224 */ /* 0x001fe200078e02ff */
[----:B------:R-:W-:Y:S01]  /*1500*/  IADD3 R37, R2, 0xb8, RZ ;  /* 0x000000b802257810 */ /* 0x000fe20007ffe0ff */
[----:B------:R0:W5:Y:S01]  /*1510*/  @!P3 LDG.E.64 R18, desc[UR22][R28.64] ;  /* 0x000000161c12b981 */ /* 0x000162000c1e1b00 */
[----:B------:R-:W-:Y:S01]  /*1520*/  ISETP.GT.U32.OR P5, PT, R0, 0x1df, P5 ;  /* 0x000001df0000780c */ /* 0x000fe20002fa4470 */
[----:B------:R-:W2:Y:S01]  /*1530*/  @!P0 LDC.64 R30, c[0x0][0x228] ;  /* 0x00008a00ff1e8b82 */ /* 0x000ea20000000a00 */
[----:B------:R-:W-:Y:S01]  /*1540*/  ISETP.GE.U32.AND P3, PT, R37, UR18, PT ;  /* 0x0000001225007c0c */ /* 0x000fe2000bf66070 */
[----:B------:R2:W5:Y:S01]  /*1550*/  @!P2 LDG.E.64 R20, desc[UR22][R24.64] ;  /* 0x000000161814a981 */ /* 0x000562000c1e1b00 */
[----:B------:R-:W-:-:S04]  /*1560*/  SHF.R.S32.HI R50, RZ, 0x1f, R37 ;  /* 0x0000001fff327819 */ /* 0x000fc80000011425 */
[----:B------:R-:W-:Y:S01]  /*1570*/  ISETP.GE.AND.EX P3, PT, R50, UR19, PT, P3 ;  /* 0x0000001332007c0c */ /* 0x000fe2000bf66330 */
[----:B------:R-:W-:-:S03]  /*1580*/  @!P0 IMAD R3, R49, R47, R26 ;  /* 0x0000002f31038224 */ /* 0x000fc600078e021a */
[----:B------:R-:W-:Y:S01]  /*1590*/  ISETP.GT.U32.OR P3, PT, R0, 0x1df, P3 ;  /* 0x000001df0000780c */ /* 0x000fe20001f64470 */
[----:B------:R-:W2:Y:S01]  /*15a0*/  @!P5 LDC.64 R32, c[0x0][0x288] ;  /* 0x0000a200ff20db82 */ /* 0x000ea20000000a00 */
[----:B------:R-:W-:Y:S02]  /*15b0*/  @!P0 MOV R26, R4 ;  /* 0x00000004001a8202 */ /* 0x000fe40000000f00 */
[----:B------:R-:W-:Y:S02]  /*15c0*/  @!P0 MOV R27, R7 ;  /* 0x00000007001b8202 */ /* 0x000fe40000000f00 */
[----:B---3--:R-:W-:Y:S01]  /*15d0*/  @!P4 IADD3 R42, P6, R45, R42, RZ ;  /* 0x0000002a2d2ac210 */ /* 0x008fe20007fde0ff */
[----:B------:R-:W-:-:S03]  /*15e0*/  @!P0 IMAD.WIDE.U32 R26, R49, R46, R26 ;  /* 0x0000002e311a8225 */ /* 0x000fc600078e001a */
[----:B------:R-:W-:Y:S02]  /*15f0*/  @!P4 IADD3.X R43, R34, R43, RZ, P6, !PT ;  /* 0x0000002b222bc210 */ /* 0x000fe400037fe4ff */
[----:B-1----:R-:W-:Y:S01]  /*1600*/  @!P4 IADD3 R44, P6, R45, R38, RZ ;  /* 0x000000262d2cc210 */ /* 0x002fe20007fde0ff */
[----:B0-----:R-:W0:Y:S01]  /*1610*/  @!P3 LDC.64 R28, c[0x0][0x288] ;  /* 0x0000a200ff1cbb82 */ /* 0x001e220000000a00 */
[----:B------:R-:W-:Y:S01]  /*1620*/  @!P0 IADD3 R27, R27, R3, RZ ;  /* 0x000000031b1b8210 */ /* 0x000fe20007ffe0ff */
[----:B------:R1:W5:Y:S01]  /*1630*/  @!P4 LDG.E.64 R90, desc[UR22][R42.64] ;  /* 0x000000162a5ac981 */ /* 0x000362000c1e1b00 */
[----:B------:R-:W-:Y:S02]  /*1640*/  @!P0 SHF.L.U32 R3, R26, 0x2, RZ ;  /* 0x000000021a038819 */ /* 0x000fe400000006ff */
[----:B------:R-:W-:Y:S02]  /*1650*/  @!P4 IADD3.X R45, R34, R39, RZ, P6, !PT ;  /* 0x00000027222dc210 */ /* 0x000fe400037fe4ff */
[----:B------:R-:W-:-:S02]  /*1660*/  @!P0 SHF.L.U64.HI R36, R26, 0x2, R27 ;  /* 0x000000021a248819 */ /* 0x000fc4000001021b */
[----:B----4-:R-:W-:Y:S01]  /*1670*/  @!P0 IADD3 R40, P2, R3, R40, RZ ;  /* 0x0000002803288210 */ /* 0x010fe20007f5e0ff */
[----:B------:R-:W3:Y:S01]  /*1680*/  @!P5 LDC.64 R26, c[0x0][0x230] ;  /* 0x00008c00ff1adb82 */ /* 0x000ee20000000a00 */
[----:B------:R-:W-:Y:S02]  /*1690*/  IADD3 R39, R2, 0xc8, RZ ;  /* 0x000000c802277810 */ /* 0x000fe40007ffe0ff */
[----:B------:R-:W-:Y:S02]  /*16a0*/  @!P0 IADD3.X R41, R36, R41, RZ, P2, !PT ;  /* 0x0000002924298210 */ /* 0x000fe400017fe4ff */
[----:B------:R-:W-:Y:S02]  /*16b0*/  ISETP.GE.U32.AND P2, PT, R39, UR18, PT ;  /* 0x0000001227007c0c */ /* 0x000fe4000bf46070 */
[----:B------:R-:W-:Y:S01]  /*16c0*/  SHF.R.S32.HI R48, RZ, 0x1f, R39 ;  /* 0x0000001fff307819 */ /* 0x000fe20000011427 */
[----:B--2---:R-:W-:Y:S01]  /*16d0*/  @!P5 IMAD R38, R35, R32, RZ ;  /* 0x000000202326d224 */ /* 0x004fe200078e02ff */
[----:B------:R-:W-:Y:S01]  /*16e0*/  @!P5 MOV R22, R4 ;  /* 0x000000040016d202 */ /* 0x000fe20000000f00 */
[----:B------:R-:W2:Y:S01]  /*16f0*/  @!P5 LDC.64 R34, c[0x0][0x228] ;  /* 0x00008a00ff22db82 */ /* 0x000ea20000000a00 */
[----:B------:R-:W-:Y:S01]  /*1700*/  ISETP.GE.AND.EX P2, PT, R48, UR19, PT, P2 ;  /* 0x0000001330007c0c */ /* 0x000fe2000bf46320 */
[----:B------:R-:W5:Y:S01]  /*1710*/  @!P0 LDG.E.64 R88, desc[UR22][R40.64] ;  /* 0x0000001628588981 */ /* 0x000f62000c1e1b00 */
[----:B------:R-:W-:-:S02]  /*1720*/  @!P5 MOV R23, R7 ;  /* 0x000000070017d202 */ /* 0x000fc40000000f00 */
[----:B------:R-:W-:Y:S02]  /*1730*/  ISETP.GT.U32.OR P2, PT, R0, 0x1df, P2 ;  /* 0x000001df0000780c */ /* 0x000fe40001744470 */
[----:B------:R-:W-:Y:S01]  /*1740*/  @!P0 IADD3 R30, P6, R3, R30, RZ ;  /* 0x0000001e031e8210 */ /* 0x000fe20007fde0ff */
[C---:B------:R-:W-:Y:S02]  /*1750*/  @!P5 IMAD R3, R51.reuse, R33, R38 ;  /* 0x000000213303d224 */ /* 0x040fe400078e0226 */
[----:B------:R-:W-:-:S04]  /*1760*/  @!P5 IMAD.WIDE.U32 R32, R51, R32, R22 ;  /* 0x000000203320d225 */ /* 0x000fc800078e0016 */
[----:B0-----:R-:W-:Y:S01]  /*1770*/  @!P3 IMAD R24, R50, R28, RZ ;  /* 0x0000001c3218b224 */ /* 0x001fe200078e02ff */
[----:B------:R-:W-:Y:S01]  /*1780*/  @!P5 IADD3 R23, R33, R3, RZ ;  /* 0x000000032117d210 */ /* 0x000fe20007ffe0ff */
[----:B------:R-:W0:Y:S02]  /*1790*/  @!P3 LDC.64 R50, c[0x0][0x230] ;  /* 0x00008c00ff32bb82 */ /* 0x000e240000000a00 */
[----:B------:R-:W-:Y:S01]  /*17a0*/  @!P3 IMAD R47, R37, R29, R24 ;  /* 0x0000001d252fb224 */ /* 0x000fe200078e0218 */
[----:B------:R-:W-:Y:S02]  /*17b0*/  CS2R R24, SRZ ;  /* 0x0000000000187805 */ /* 0x000fe4000001ff00 */
[----:B------:R-:W-:Y:S02]  /*17c0*/  @!P0 IADD3.X R31, R36, R31, RZ, P6, !PT ;  /* 0x0000001f241f8210 */ /* 0x000fe400037fe4ff */
[C---:B------:R-:W-:Y:S02]  /*17d0*/  @!P5 SHF.L.U32 R3, R32.reuse, 0x2, RZ ;  /* 0x000000022003d819 */ /* 0x040fe400000006ff */
[----:B------:R-:W-:Y:S01]  /*17e0*/  @!P5 SHF.L.U64.HI R46, R32, 0x2, R23 ;  /* 0x00000002202ed819 */ /* 0x000fe20000010217 */
[----:B------:R-:W-:Y:S01]  /*17f0*/  STL [R1+0xa8], R104 ;  /* 0x0000a86801007387 */ /* 0x000fe20000100800 */
[----:B------:R-:W4:Y:S01]  /*1800*/  @!P2 LDC.64 R32, c[0x0][0x288] ;  /* 0x0000a200ff20ab82 */ /* 0x000f220000000a00 */
[----:B------:R-:W-:-:S02]  /*1810*/  IADD3 R38, R2, 0xd0, RZ ;  /* 0x000000d002267810 */ /* 0x000fc40007ffe0ff */
[----:B------:R-:W-:Y:S04]  /*1820*/  STL [R1+0xa4], R105 ;  /* 0x0000a46901007387 */ /* 0x000fe80000100800 */
[----:B------:R3:W5:Y:S01]  /*1830*/  @!P0 LDG.E.64 R24, desc[UR22][R30.64] ;  /* 0x000000161e188981 */ /* 0x000762000c1e1b00 */
[----:B------:R-:W-:Y:S02]  /*1840*/  ISETP.GE.U32.AND P0, PT, R38, UR18, PT ;  /* 0x0000001226007c0c */ /* 0x000fe4000bf06070 */
[----:B------:R-:W-:Y:S02]  /*1850*/  CS2R R22, SRZ ;  /* 0x0000000000167805 */ /* 0x000fe4000001ff00 */
[----:B--2---:R-:W-:Y:S01]  /*1860*/  @!P5 IADD3 R34, P6, R3, R34, RZ ;  /* 0x000000220322d210 */ /* 0x004fe20007fde0ff */
[----:B-1----:R-:W1:Y:S03]  /*1870*/  @!P2 LDC.64 R42, c[0x0][0x228] ;  /* 0x00008a00ff2aab82 */ /* 0x002e660000000a00 */
[----:B------:R2:W5:Y:S01]  /*1880*/  @!P4 LDG.E.64 R22, desc[UR22][R44.64] ;  /* 0x000000162c16c981 */ /* 0x000562000c1e1b00 */
[----:B---3--:R-:W-:-:S02]  /*1890*/  @!P3 MOV R30, R4 ;  /* 0x00000004001eb202 */ /* 0x008fc40000000f00 */
[----:B------:R-:W-:Y:S01]  /*18a0*/  @!P3 MOV R31, R7 ;  /* 0x00000007001fb202 */ /* 0x000fe20000000f00 */
[----:B------:R-:W-:Y:S01]  /*18b0*/  STL.64 [R1+0xb0], R8 ;  /* 0x0000b00801007387 */ /* 0x000fe20000100a00 */
[----:B------:R-:W-:Y:S01]  /*18c0*/  @!P5 IADD3.X R35, R46, R35, RZ, P6, !PT ;  /* 0x000000232e23d210 */ /* 0x000fe200037fe4ff */
[----:B--2---:R-:W2:Y:S02]  /*18d0*/  @!P2 LDC.64 R44, c[0x0][0x230] ;  /* 0x00008c00ff2cab82 */ /* 0x004ea40000000a00 */
[----:B------:R-:W-:Y:S04]  /*18e0*/  STL.64 [R1+0xb8], R102 ;  /* 0x0000b86601007387 */ /* 0x000fe80000100a00 */
[----:B------:R3:W-:Y:S01]  /*18f0*/  STL.64 [R1+0xc0], R10 ;  /* 0x0000c00a01007387 */ /* 0x0007e20000100a00 */
[----:B------:R-:W-:-:S02]  /*1900*/  @!P5 IADD3 R36, P4, R3, R26, RZ ;  /* 0x0000001a0324d210 */ /* 0x000fc40007f9e0ff */
[----:B---3--:R-:W-:-:S04]  /*1910*/  SHF.R.S32.HI R10, RZ, 0x1f, R38 ;  /* 0x0000001fff0a7819 */ /* 0x008fc80000011426 */
[----:B------:R-:W-:-:S04]  /*1920*/  ISETP.GE.AND.EX P0, PT, R10, UR19, PT, P0 ;  /* 0x000000130a007c0c */ /* 0x000fc8000bf06300 */
[----:B------:R-:W-:Y:S02]  /*1930*/  ISETP.GT.U32.OR P0, PT, R0, 0x1df, P0 ;  /* 0x000001df0000780c */ /* 0x000fe40000704470 */
[----:B------:R-:W-:Y:S01]  /*1940*/  IADD3 R3, R2, 0xd8, RZ ;  /* 0x000000d802037810 */ /* 0x000fe20007ffe0ff */
[----:B------:R-:W-:Y:S01]  /*1950*/  @!P3 IMAD.WIDE.U32 R28, R37, R28, R30 ;  /* 0x0000001c251cb225 */ /* 0x000fe200078e001e */
[----:B------:R-:W-:Y:S02]  /*1960*/  @!P5 IADD3.X R37, R46, R27, RZ, P4, !PT ;  /* 0x0000001b2e25d210 */ /* 0x000fe400027fe4ff */
[----:B------:R-:W-:Y:S02]  /*1970*/  ISETP.GE.U32.AND P4, PT, R3, UR18, PT ;  /* 0x0000001203007c0c */ /* 0x000fe4000bf86070 */
[----:B------:R-:W-:Y:S01]  /*1980*/  SHF.R.S32.HI R9, RZ, 0x1f, R3 ;  /* 0x0000001fff097819 */ /* 0x000fe20000011403 */
[----:B----4-:R-:W-:Y:S01]  /*1990*/  @!P2 IMAD R26, R48, R32, RZ ;  /* 0x00000020301aa224 */ /* 0x010fe200078e02ff */
[----:B------:R-:W-:Y:S01]  /*19a0*/  @!P3 IADD3 R27, R29, R47, RZ ;  /* 0x0000002f1d1bb210 */ /* 0x000fe20007ffe0ff */
[----:B------:R-:W5:Y:S01]  /*19b0*/  @!P5 LDG.E.64 R86, desc[UR22][R36.64] ;  /* 0x000000162456d981 */ /* 0x000f62000c1e1b00 */
[----:B------:R-:W-:Y:S01]  /*19c0*/  ISETP.GE.AND.EX P4, PT, R9, UR19, PT, P4 ;  /* 0x0000001309007c0c */ /* 0x000fe2000bf86340 */
[----:B------:R-:W3:Y:S01]  /*19d0*/  @!P3 LDC.64 R46, c[0x0][0x228] ;  /* 0x00008a00ff2ebb82 */ /* 0x000ee20000000a00 */
[----:B------:R-:W-:Y:S01]  /*19e0*/  @!P3 SHF.L.U64.HI R40, R28, 0x2, R27 ;  /* 0x000000021c28b819 */ /* 0x000fe2000001021b */
[----:B------:R-:W-:Y:S01]  /*19f0*/  @!P2 IMAD R49, R39, R33, R26 ;  /* 0x000000212731a224 */ /* 0x000fe200078e021a */
[----:B------:R-:W-:-:S02]  /*1a00*/  ISETP.GT.U32.OR P4, PT, R0, 0x1df, P4 ;  /* 0x000001df0000780c */ /* 0x000fc40002784470 */
[----:B------:R-:W-:-:S03]  /*1a10*/  CS2R R26, SRZ ;  /* 0x00000000001a7805 */ /* 0x000fc6000001ff00 */
[----:B------:R-:W4:Y:S03]  /*1a20*/  @!P0 LDC.64 R30, c[0x0][0x288] ;  /* 0x0000a200ff1e8b82 */ /* 0x000f260000000a00 */
[----:B------:R0:W5:Y:S01]  /*1a30*/  @!P5 LDG.E.64 R26, desc[UR22][R34.64] ;  /* 0x00000016221ad981 */ /* 0x000162000c1e1b00 */
[----:B------:R-:W-:-:S04]  /*1a40*/  @!P3 SHF.L.U32 R41, R28, 0x2, RZ ;  /* 0x000000021c29b819 */ /* 0x000fc800000006ff */
[----:B------:R-:W1:Y:S01]  /*1a50*/  @!P4 LDC.64 R28, c[0x0][0x288] ;  /* 0x0000a200ff1ccb82 */ /* 0x000e620000000a00 */
[----:B0-----:R-:W-:Y:S02]  /*1a60*/  @!P2 MOV R34, R4 ;  /* 0x000000040022a202 */ /* 0x001fe40000000f00 */
[----:B------:R-:W-:Y:S02]  /*1a70*/  @!P2 MOV R35, R7 ;  /* 0x000000070023a202 */ /* 0x000fe40000000f00 */
[----:B------:R-:W-:-:S03]  /*1a80*/  @!P3 IADD3 R50, P6, R41, R50, RZ ;  /* 0x000000322932b210 */ /* 0x000fc60007fde0ff */
[----:B------:R-:W0:Y:S01]  /*1a90*/  @!P0 LDC.64 R36, c[0x0][0x228] ;  /* 0x00008a00ff248b82 */ /* 0x000e220000000a00 */
[----:B------:R-:W-:Y:S01]  /*1aa0*/  @!P2 IMAD.WIDE.U32 R32, R39, R32, R34 ;  /* 0x000000202720a225 */ /* 0x000fe200078e0022 */
[----:B------:R-:W-:-:S04]  /*1ab0*/  @!P3 IADD3.X R51, R40, R51, RZ, P6, !PT ;  /* 0x000000332833b210 */ /* 0x000fc800037fe4ff */
[----:B------:R-:W-:Y:S02]  /*1ac0*/  @!P2 IADD3 R33, R33, R49, RZ ;  /* 0x000000312121a210 */ /* 0x000fe40007ffe0ff */
[----:B------:R-:W0:Y:S01]  /*1ad0*/  @!P0 LDC.64 R34, c[0x0][0x230] ;  /* 0x00008c00ff228b82 */ /* 0x000e220000000a00 */
[----:B---3--:R-:W-:Y:S01]  /*1ae0*/  @!P3 IADD3 R46, P6, R41, R46, RZ ;  /* 0x0000002e292eb210 */ /* 0x008fe20007fde0ff */
[----:B----4-:R-:W-:Y:S01]  /*1af0*/  @!P0 IMAD R41, R10, R30, RZ ;  /* 0x0000001e0a298224 */ /* 0x010fe200078e02ff */
[C---:B------:R-:W-:Y:S01]  /*1b00*/  @!P2 SHF.L.U32 R39, R32.reuse, 0x2, RZ ;  /* 0x000000022027a819 */ /* 0x040fe200000006ff */
[----:B------:R-:W5:Y:S01]  /*1b10*/  @!P3 LDG.E.64 R84, desc[UR22][R50.64] ;  /* 0x000000163254b981 */ /* 0x000f62000c1e1b00 */
[----:B------:R-:W-:Y:S02]  /*1b20*/  @!P2 SHF.L.U64.HI R52, R32, 0x2, R33 ;  /* 0x000000022034a819 */ /* 0x000fe40000010221 */
[----:B------:R-:W-:Y:S02]  /*1b30*/  @!P0 MOV R32, R4 ;  /* 0x0000000400208202 */ /* 0x000fe40000000f00 */
[----:B------:R-:W-:Y:S01]  /*1b40*/  @!P0 MOV R33, R7 ;  /* 0x0000000700218202 */ /* 0x000fe20000000f00 */
[----:B------:R-:W-:Y:S01]  /*1b50*/  @!P0 IMAD R49, R38, R31, R41 ;  /* 0x0000001f26318224 */ /* 0x000fe200078e0229 */
[----:B------:R-:W-:-:S02]  /*1b60*/  @!P3 IADD3.X R47, R40, R47, RZ, P6, !PT ;  /* 0x0000002f282fb210 */ /* 0x000fc400037fe4ff */
[C---:B--2---:R-:W-:Y:S01]  /*1b70*/  @!P2 IADD3 R44, P6, R39.reuse, R44, RZ ;  /* 0x0000002c272ca210 */ /* 0x044fe20007fde0ff */
[----:B------:R-:W2:Y:S01]  /*1b80*/  @!P4 LDC.64 R40, c[0x0][0x230] ;  /* 0x00008c00ff28cb82 */ /* 0x000ea20000000a00 */
[----:B------:R-:W-:Y:S02]  /*1b90*/  @!P0 IMAD.WIDE.U32 R30, R38, R30, R32 ;  /* 0x0000001e261e8225 */ /* 0x000fe400078e0020 */
[C---:B------:R-:W-:Y:S02]  /*1ba0*/  @!P2 IADD3.X R45, R52.reuse, R45, RZ, P6, !PT ;  /* 0x0000002d342da210 */ /* 0x040fe400037fe4ff */
[----:B-1----:R-:W-:Y:S02]  /*1bb0*/  @!P2 IADD3 R42, P6, R39, R42, RZ ;  /* 0x0000002a272aa210 */ /* 0x002fe40007fde0ff */
[----:B------:R-:W-:Y:S01]  /*1bc0*/  @!P0 IADD3 R31, R31, R49, RZ ;  /* 0x000000311f1f8210 */ /* 0x000fe20007ffe0ff */
[----:B------:R-:W-:Y:S01]  /*1bd0*/  @!P4 IMAD R54, R9, R28, RZ ;  /* 0x0000001c0936c224 */ /* 0x000fe200078e02ff */
[----:B------:R-:W-:Y:S01]  /*1be0*/  @!P2 IADD3.X R43, R52, R43, RZ, P6, !PT ;  /* 0x0000002b342ba210 */ /* 0x000fe200037fe4ff */
[----:B------:R-:W1:Y:S01]  /*1bf0*/  @!P4 LDC.64 R38, c[0x0][0x228] ;  /* 0x00008a00ff26cb82 */ /* 0x000e620000000a00 */
[C---:B------:R-:W-:Y:S01]  /*1c00*/  @!P0 SHF.L.U32 R49, R30.reuse, 0x2, RZ ;  /* 0x000000021e318819 */ /* 0x040fe200000006ff */
[----:B------:R3:W5:Y:S01]  /*1c10*/  @!P2 LDG.E.64 R62, desc[UR22][R44.64] ;  /* 0x000000162c3ea981 */ /* 0x000762000c1e1b00 */
[----:B------:R-:W-:-:S02]  /*1c20*/  @!P0 SHF.L.U64.HI R52, R30, 0x2, R31 ;  /* 0x000000021e348819 */ /* 0x000fc4000001021f */
[----:B------:R-:W-:Y:S02]  /*1c30*/  @!P4 MOV R30, R4 ;  /* 0x00000004001ec202 */ /* 0x000fe40000000f00 */
[----:B------:R-:W-:Y:S01]  /*1c40*/  @!P4 MOV R31, R7 ;  /* 0x00000007001fc202 */ /* 0x000fe20000000f00 */
[----:B------:R-:W-:Y:S01]  /*1c50*/  @!P4 IMAD R53, R3, R29, R54 ;  /* 0x0000001d0335c224 */ /* 0x000fe200078e0236 */
[----:B0-----:R-:W-:Y:S01]  /*1c60*/  @!P0 IADD3 R34, P6, R49, R34, RZ ;  /* 0x0000002231228210 */ /* 0x001fe20007fde0ff */
[----:B------:R-:W-:-:S03]  /*1c70*/  @!P4 IMAD.WIDE.U32 R28, R3, R28, R30 ;  /* 0x0000001c031cc225 */ /* 0x000fc600078e001e */
[----:B------:R-:W-:Y:S02]  /*1c80*/  @!P0 IADD3.X R35, R52, R35, RZ, P6, !PT ;  /* 0x0000002334238210 */ /* 0x000fe400037fe4ff */
[----:B------:R-:W-:Y:S02]  /*1c90*/  @!P0 IADD3 R36, P6, R49, R36, RZ ;  /* 0x0000002431248210 */ /* 0x000fe40007fde0ff */
[----:B------:R-:W-:Y:S02]  /*1ca0*/  @!P4 IADD3 R29, R29, R53, RZ ;  /* 0x000000351d1dc210 */ /* 0x000fe40007ffe0ff */
[----:B------:R-:W-:Y:S02]  /*1cb0*/  IADD3 R48, R2, 0xe0, RZ ;  /* 0x000000e002307810 */ /* 0x000fe40007ffe0ff */
[----:B------:R-:W-:Y:S02]  /*1cc0*/  CS2R R30, SRZ ;  /* 0x00000000001e7805 */ /* 0x000fe4000001ff00 */
[----:B------:R-:W-:Y:S01]  /*1cd0*/  @!P4 SHF.L.U32 R3, R28, 0x2, RZ ;  /* 0x000000021c03c819 */ /* 0x000fe200000006ff */
[----:B------:R-:W5:Y:S01]  /*1ce0*/  @!P0 LDG.E.64 R60, desc[UR22][R34.64] ;  /* 0x00000016223c8981 */ /* 0x000f62000c1e1b00 */
[----:B------:R-:W-:-:S02]  /*1cf0*/  @!P0 IADD3.X R37, R52, R37, RZ, P6, !PT ;  /* 0x0000002534258210 */ /* 0x000fc400037fe4ff */
[----:B------:R-:W-:Y:S01]  /*1d00*/  @!P4 SHF.L.U64.HI R28, R28, 0x2, R29 ;  /* 0x000000021c1cc819 */ /* 0x000fe2000001021d */
[----:B------:R-:W5:Y:S01]  /*1d10*/  @!P2 LDG.E.64 R30, desc[UR22][R42.64] ;  /* 0x000000162a1ea981 */ /* 0x000f62000c1e1b00 */
[----:B--2---:R-:W-:-:S04]  /*1d20*/  @!P4 IADD3 R40, P6, R3, R40, RZ ;  /* 0x000000280328c210 */ /* 0x004fc80007fde0ff */
[----:B------:R-:W-:-:S05]  /*1d30*/  @!P4 IADD3.X R41, R28, R41, RZ, P6, !PT ;  /* 0x000000291c29c210 */ /* 0x000fca00037fe4ff */
[----:B------:R-:W2:Y:S01]  /*1d40*/  @!P4 LDG.E.64 R56, desc[UR22][R40.64] ;  /* 0x000000162838c981 */ /* 0x000ea2000c1e1b00 */
[----:B------:R-:W-:Y:S02]  /*1d50*/  ISETP.GE.U32.AND P5, PT, R48, UR18, PT ;  /* 0x0000001230007c0c */ /* 0x000fe4000bfa6070 */
[----:B------:R-:W-:-:S04]  /*1d60*/  SHF.R.S32.HI R8, RZ, 0x1f, R48 ;  /* 0x0000001fff087819 */ /* 0x000fc80000011430 */
[----:B------:R-:W-:-:S04]  /*1d70*/  ISETP.GE.AND.EX P5, PT, R8, UR19, PT, P5 ;  /* 0x0000001308007c0c */ /* 0x000fc8000bfa6350 */
[----:B------:R-:W-:-:S13]  /*1d80*/  ISETP.GT.U32.OR P5, PT, R0, 0x1df, P5 ;  /* 0x000001df0000780c */ /* 0x000fda0002fa4470 */
[----:B------:R-:W0:Y:S01]  /*1d90*/  @!P5 LDC.64 R32, c[0x0][0x288] ;  /* 0x0000a200ff20db82 */ /* 0x000e220000000a00 */
[----:B-1----:R-:W-:Y:S02]  /*1da0*/  @!P4 IADD3 R38, P6, R3, R38, RZ ;  /* 0x000000260326c210 */ /* 0x002fe40007fde0ff */
[----:B------:R-:W-:Y:S02]  /*1db0*/  @!P5 MOV R29, R7 ;  /* 0x00000007001dd202 */ /* 0x000fe40000000f00 */
[----:B------:R-:W-:Y:S02]  /*1dc0*/  @!P4 IADD3.X R39, R28, R39, RZ, P6, !PT ;  /* 0x000000271c27c210 */ /* 0x000fe400037fe4ff */
[----:B------:R-:W-:Y:S01]  /*1dd0*/  @!P5 MOV R28, R4 ;  /* 0x00000004001cd202 */ /* 0x000fe20000000f00 */
[----:B---3--:R-:W1:Y:S01]  /*1de0*/  @!P5 LDC.64 R44, c[0x0][0x230] ;  /* 0x00008c00ff2cdb82 */ /* 0x008e620000000a00 */
[C---:B------:R-:W-:Y:S02]  /*1df0*/  IADD3 R49, R2.reuse, 0xe8, RZ ;  /* 0x000000e802317810 */ /* 0x040fe40007ffe0ff */
[----:B------:R-:W-:-:S05]  /*1e00*/  IADD3 R51, R2, 0xf0, RZ ;  /* 0x000000f002337810 */ /* 0x000fca0007ffe0ff */
[----:B------:R-:W3:Y:S01]  /*1e10*/  @!P5 LDC.64 R52, c[0x0][0x228] ;  /* 0x00008a00ff34db82 */ /* 0x000ee20000000a00 */
[----:B0-----:R-:W-:-:S04]  /*1e20*/  @!P5 IMAD R3, R8, R32, RZ ;  /* 0x000000200803d224 */ /* 0x001fc800078e02ff */
[C---:B------:R-:W-:Y:S02]  /*1e30*/  @!P5 IMAD R3, R48.reuse, R33, R3 ;  /* 0x000000213003d224 */ /* 0x040fe400078e0203 */
[----:B------:R-:W-:Y:S01]  /*1e40*/  @!P5 IMAD.WIDE.U32 R32, R48, R32, R28 ;  /* 0x000000203020d225 */ /* 0x000fe200078e001c */
[----:B------:R-:W-:Y:S02]  /*1e50*/  CS2R R28, SRZ ;  /* 0x00000000001c7805 */ /* 0x000fe4000001ff00 */
[----:B------:R-:W-:-:S04]  /*1e60*/  SHF.R.S32.HI R8, RZ, 0x1f, R49 ;  /* 0x0000001fff087819 */ /* 0x000fc80000011431 */
[----:B------:R0:W5:Y:S01]  /*1e70*/  @!P3 LDG.E.64 R28, desc[UR22][R46.64] ;  /* 0x000000162e1cb981 */ /* 0x000162000c1e1b00 */
[----:B------:R-:W-:Y:S02]  /*1e80*/  ISETP.GE.U32.AND P3, PT, R49, UR18, PT ;  /* 0x0000001231007c0c */ /* 0x000fe4000bf66070 */
[----:B------:R-:W-:Y:S02]  /*1e90*/  ISETP.GE.U32.AND P2, PT, R51, UR18, PT ;  /* 0x0000001233007c0c */ /* 0x000fe4000bf46070 */
[----:B------:R-:W-:Y:S02]  /*1ea0*/  ISETP.GE.AND.EX P3, PT, R8, UR19, PT, P3 ;  /* 0x0000001308007c0c */ /* 0x000fe4000bf66330 */
[----:B------:R-:W-:Y:S02]  /*1eb0*/  SHF.R.S32.HI R10, RZ, 0x1f, R51 ;  /* 0x0000001fff0a7819 */ /* 0x000fe40000011433 */
[----:B------:R-:W-:Y:S02]  /*1ec0*/  ISETP.GT.U32.OR P3, PT, R0, 0x1df, P3 ;  /* 0x000001df0000780c */ /* 0x000fe40001f64470 */
[----:B------:R-:W-:-:S02]  /*1ed0*/  ISETP.GE.AND.EX P2, PT, R10, UR19, PT, P2 ;  /* 0x000000130a007c0c */ /* 0x000fc4000bf46320 */
[----:B------:R-:W-:Y:S02]  /*1ee0*/  @!P5 IADD3 R3, R33, R3, RZ ;  /* 0x000000032103d210 */ /* 0x000fe40007ffe0ff */
[----:B------:R-:W-:Y:S02]  /*1ef0*/  ISETP.GT.U32.OR P2, PT, R0, 0x1df, P2 ;  /* 0x000001df0000780c */ /* 0x000fe40001744470 */
[C---:B------:R-:W-:Y:S02]  /*1f00*/  @!P5 SHF.L.U32 R55, R32.reuse, 0x2, RZ ;  /* 0x000000022037d819 */ /* 0x040fe400000006ff */
[----:B------:R-:W-:Y:S02]  /*1f10*/  @!P5 SHF.L.U64.HI R48, R32, 0x2, R3 ;  /* 0x000000022030d819 */ /* 0x000fe40000010203 */
[----:B------:R-:W-:Y:S01]  /*1f20*/  CS2R R32, SRZ ;  /* 0x0000000000207805 */ /* 0x000fe2000001ff00 */
[----:B0-----:R-:W0:Y:S05]  /*1f30*/  @!P3 LDC.64 R46, c[0x0][0x288] ;  /* 0x0000a200ff2ebb82 */ /* 0x001e2a0000000a00 */
[----:B------:R4:W5:Y:S01]  /*1f40*/  @!P0 LDG.E.64 R32, desc[UR22][R36.64] ;  /* 0x0000001624208981 */ /* 0x000962000c1e1b00 */
[----:B------:R-:W-:-:S02]  /*1f50*/  CS2R R34, SRZ ;  /* 0x0000000000227805 */ /* 0x000fc4000001ff00 */
[----:B------:R-:W0:Y:S04]  /*1f60*/  @!P3 LDC.64 R42, c[0x0][0x230] ;  /* 0x00008c00ff2abb82 */ /* 0x000e280000000a00 */
[----:B------:R0:W5:Y:S04]  /*1f70*/  @!P4 LDG.E.64 R34, desc[UR22][R38.64] ;  /* 0x000000162622c981 */ /* 0x000168000c1e1b00 */
[----:B----4-:R-:W4:Y:S01]  /*1f80*/  @!P2 LDC.64 R36, c[0x0][0x288] ;  /* 0x0000a200ff24ab82 */ /* 0x010f220000000a00 */
[C---:B-1----:R-:W-:Y:S02]  /*1f90*/  @!P5 IADD3 R44, P4, R55.reuse, R44, RZ ;  /* 0x0000002c372cd210 */ /* 0x042fe40007f9e0ff */
[----:B---3--:R-:W-:-:S05]  /*1fa0*/  @!P5 IADD3 R52, P6, R55, R52, RZ ;  /* 0x000000343734d210 */ /* 0x008fca0007fde0ff */
[----:B------:R-:W1:Y:S01]  /*1fb0*/  @!P3 LDC.64 R40, c[0x0][0x228] ;  /* 0x00008a00ff28bb82 */ /* 0x000e620000000a00 */
[----:B0-----:R-:W-:Y:S01]  /*1fc0*/  @!P3 IMAD R50, R8, R46, RZ ;  /* 0x0000002e0832b224 */ /* 0x001fe200078e02ff */
[----:B------:R-:W-:Y:S02]  /*1fd0*/  @!P3 MOV R38, R4 ;  /* 0x000000040026b202 */ /* 0x000fe40000000f00 */
[----:B------:R-:W-:Y:S01]  /*1fe0*/  @!P3 MOV R39, R7 ;  /* 0x000000070027b202 */ /* 0x000fe20000000f00 */
[C---:B------:R-:W-:Y:S01]  /*1ff0*/  @!P3 IMAD R55, R49.reuse, R47, R50 ;  /* 0x0000002f3137b224 */ /* 0x040fe200078e0232 */
[C---:B------:R-:W-:Y:S02]  /*2000*/  @!P5 IADD3.X R45, R48.reuse, R45, RZ, P4, !PT ;  /* 0x0000002d302dd210 */ /* 0x040fe400027fe4ff */
[----:B------:R-:W-:Y:S01]  /*2010*/  @!P5 IADD3.X R53, R48, R53, RZ, P6, !PT ;  /* 0x000000353035d210 */ /* 0x000fe200037fe4ff */
[----:B------:R-:W-:Y:S02]  /*2020*/  @!P3 IMAD.WIDE.U32 R46, R49, R46, R38 ;  /* 0x0000002e312eb225 */ /* 0x000fe400078e0026 */
[----:B------:R-:W3:Y:S02]  /*2030*/  @!P5 LDG.E.64 R64, desc[UR22][R44.64] ;  /* 0x000000162c40d981 */ /* 0x000ee4000c1e1b00 */
[----:B----4-:R-:W-:Y:S01]  /*2040*/  @!P2 IMAD R48, R10, R36, RZ ;  /* 0x000000240a30a224 */ /* 0x010fe200078e02ff */
[----:B------:R-:W-:-:S02]  /*2050*/  @!P3 IADD3 R47, R47, R55, RZ ;  /* 0x000000372f2fb210 */ /* 0x000fc40007ffe0ff */
[C---:B------:R-:W-:Y:S02]  /*2060*/  @!P3 SHF.L.U32 R55, R46.reuse, 0x2, RZ ;  /* 0x000000022e37b819 */ /* 0x040fe400000006ff */
[----:B------:R-:W-:Y:S02]  /*2070*/  @!P2 MOV R49, R7 ;  /* 0x000000070031a202 */ /* 0x000fe40000000f00 */
[----:B------:R-:W-:Y:S01]  /*2080*/  @!P3 IADD3 R42, P6, R55, R42, RZ ;  /* 0x0000002a372ab210 */ /* 0x000fe20007fde0ff */
[----:B--2---:R0:W-:Y:S02]  /*2090*/  STL.64 [R1+0x48], R56 ;  /* 0x0000483801007387 */ /* 0x0041e40000100a00 */
[----:B0-----:R-:W-:Y:S01]  /*20a0*/  @!P2 IMAD R57, R51, R37, R48 ;  /* 0x000000253339a224 */ /* 0x001fe200078e0230 */
[----:B------:R-:W-:Y:S02]  /*20b0*/  @!P2 MOV R48, R4 ;  /* 0x000000040030a202 */ /* 0x000fe40000000f00 */
[----:B------:R-:W-:-:S02]  /*20c0*/  @!P3 SHF.L.U64.HI R56, R46, 0x2, R47 ;  /* 0x000000022e38b819 */ /* 0x000fc4000001022f */
[----:B------:R-:W-:Y:S01]  /*20d0*/  IADD3 R3, R2, 0xb0, RZ ;  /* 0x000000b002037810 */ /* 0x000fe20007ffe0ff */
[----:B------:R-:W-:Y:S01]  /*20e0*/  @!P2 IMAD.WIDE.U32 R36, R51, R36, R48 ;  /* 0x000000243324a225 */ /* 0x000fe200078e0030 */
[C---:B------:R-:W-:Y:S01]  /*20f0*/  @!P3 IADD3.X R43, R56.reuse, R43, RZ, P6, !PT ;  /* 0x0000002b382bb210 */ /* 0x040fe200037fe4ff */
[----:B------:R-:W0:Y:S01]  /*2100*/  @!P2 LDC.64 R46, c[0x0][0x230] ;  /* 0x00008c00ff2eab82 */ /* 0x000e220000000a00 */
[----:B-1----:R-:W-:Y:S02]  /*2110*/  @!P3 IADD3 R40, P6, R55, R40, RZ ;  /* 0x000000283728b210 */ /* 0x002fe40007fde0ff */
[----:B------:R-:W-:Y:S02]  /*2120*/  @!P2 IADD3 R37, R37, R57, RZ ;  /* 0x000000392525a210 */ /* 0x000fe40007ffe0ff */
[----:B------:R-:W-:Y:S02]  /*2130*/  @!P3 IADD3.X R41, R56, R41, RZ, P6, !PT ;  /* 0x000000293829b210 */ /* 0x000fe400037fe4ff */
[C---:B------:R-:W-:Y:S01]  /*2140*/  @!P2 SHF.L.U32 R51, R36.reuse, 0x2, RZ ;  /* 0x000000022433a819 */ /* 0x040fe200000006ff */
[----:B------:R-:W1:Y:S01]  /*2150*/  @!P2 LDC.64 R54, c[0x0][0x228] ;  /* 0x00008a00ff36ab82 */ /* 0x000e620000000a00 */
[----:B------:R-:W-:-:S02]  /*2160*/  @!P2 SHF.L.U64.HI R56, R36, 0x2, R37 ;  /* 0x000000022438a819 */ /* 0x000fc40000010225 */
[----:B------:R-:W-:-:S06]  /*2170*/  CS2R R36, SRZ ;  /* 0x0000000000247805 */ /* 0x000fcc000001ff00 */
[----:B------:R2:W5:Y:S02]  /*2180*/  @!P5 LDG.E.64 R36, desc[UR22][R52.64] ;  /* 0x000000163424d981 */ /* 0x000564000c1e1b00 */
[----:B--2---:R-:W-:-:S06]  /*2190*/  CS2R R52, SRZ ;  /* 0x0000000000347805 */ /* 0x004fcc000001ff00 */
[----:B------:R2:W4:Y:S01]  /*21a0*/  @!P3 LDG.E.64 R52, desc[UR22][R42.64] ;  /* 0x000000162a34b981 */ /* 0x000522000c1e1b00 */
[----:B------:R-:W-:Y:S02]  /*21b0*/  ISETP.GE.U32.AND P0, PT, R3, UR18, PT ;  /* 0x0000001203007c0c */ /* 0x000fe4000bf06070 */
[----:B------:R-:W-:-:S04]  /*21c0*/  SHF.R.S32.HI R9, RZ, 0x1f, R3 ;  /* 0x0000001fff097819 */ /* 0x000fc80000011403 */
[----:B------:R-:W-:-:S04]  /*21d0*/  ISETP.GE.AND.EX P0, PT, R9, UR19, PT, P0 ;  /* 0x0000001309007c0c */ /* 0x000fc8000bf06300 */
[----:B------:R-:W-:Y:S02]  /*21e0*/  ISETP.GT.U32.OR P0, PT, R0, 0x1df, P0 ;  /* 0x000001df0000780c */ /* 0x000fe40000704470 */
[----:B------:R-:W-:-:S04]  /*21f0*/  IADD3 R50, R2, 0xc0, RZ ;  /* 0x000000c002327810 */ /* 0x000fc80007ffe0ff */
[----:B------:R-:W-:Y:S02]  /*2200*/  ISETP.GE.U32.AND P4, PT, R50, UR18, PT ;  /* 0x0000001232007c0c */ /* 0x000fe4000bf86070 */
[----:B------:R-:W-:-:S05]  /*2210*/  SHF.R.S32.HI R8, RZ, 0x1f, R50 ;  /* 0x0000001fff087819 */ /* 0x000fca0000011432 */
[----:B------:R-:W2:Y:S01]  /*2220*/  @!P0 LDC.64 R38, c[0x0][0x288] ;  /* 0x0000a200ff268b82 */ /* 0x000ea20000000a00 */
[----:B------:R-:W-:Y:S02]  /*2230*/  ISETP.GE.AND.EX P4, PT, R8, UR19, PT, P4 ;  /* 0x0000001308007c0c */ /* 0x000fe4000bf86340 */
[----:B------:R-:W-:Y:S02]  /*2240*/  IADD3 R10, R2, 0x8, RZ ;  /* 0x00000008020a7810 */ /* 0x000fe40007ffe0ff */
[----:B------:R-:W-:Y:S02]  /*2250*/  ISETP.GT.U32.OR P4, PT, R0, 0x1df, P4 ;  /* 0x000001df0000780c */ /* 0x000fe40002784470 */
[----:B------:R-:W-:Y:S02]  /*2260*/  SHF.R.S32.HI R11, RZ, 0x1f, R10 ;  /* 0x0000001fff0b7819 */ /* 0x000fe4000001140a */
[----:B------:R-:W-:Y:S02]  /*2270*/  ISETP.GE.U32.AND P5, PT, R10, UR18, PT ;  /* 0x000000120a007c0c */ /* 0x000fe4000bfa6070 */
[----:B0-----:R-:W-:-:S02]  /*2280*/  @!P2 IADD3 R46, P6, R51, R46, RZ ;  /* 0x0000002e332ea210 */ /* 0x001fc40007fde0ff */
[----:B------:R-:W-:Y:S02]  /*2290*/  ISETP.GE.AND.EX P5, PT, R11, UR19, PT, P5 ;  /* 0x000000130b007c0c */ /* 0x000fe4000bfa6350 */
[----:B------:R-:W-:Y:S02]  /*22a0*/  @!P2 IADD3.X R47, R56, R47, RZ, P6, !PT ;  /* 0x0000002f382fa210 */ /* 0x000fe400037fe4ff */
[----:B------:R-:W-:Y:S01]  /*22b0*/  ISETP.GT.U32.OR P5, PT, R0, 0x1df, P5 ;  /* 0x000001df0000780c */ /* 0x000fe20002fa4470 */
[----:B------:R-:W0:Y:S01]  /*22c0*/  @!P4 LDC.64 R48, c[0x0][0x288] ;  /* 0x0000a200ff30cb82 */ /* 0x000e220000000a00 */
[----:B------:R-:W-:Y:S02]  /*22d0*/  @!P0 MOV R44, R4 ;  /* 0x00000004002c8202 */ /* 0x000fe40000000f00 */
[----:B------:R-:W-:Y:S01]  /*22e0*/  @!P0 MOV R45, R7 ;  /* 0x00000007002d8202 */ /* 0x000fe20000000f00 */
[----:B--2---:R-:W-:Y:S01]  /*22f0*/  @!P0 IMAD R58, R9, R38, RZ ;  /* 0x00000026093a8224 */ /* 0x004fe200078e02ff */
[----:B-1----:R-:W-:-:S03]  /*2300*/  @!P2 IADD3 R54, P6, R51, R54, RZ ;  /* 0x000000363336a210 */ /* 0x002fc60007fde0ff */
[----:B------:R-:W-:Y:S01]  /*2310*/  @!P0 IMAD R57, R3, R39, R58 ;  /* 0x0000002703398224 */ /* 0x000fe200078e023a */
[----:B---3--:R1:W-:Y:S03]  /*2320*/  STL.64 [R1+0x58], R64 ;  /* 0x0000584001007387 */ /* 0x0083e60000100a00 */
[----:B------:R-:W2:Y:S01]  /*2330*/  @!P5 LDC.64 R42, c[0x0][0x288] ;  /* 0x0000a200ff2adb82 */ /* 0x000ea20000000a00 */
[----:B-1----:R-:W-:-:S06]  /*2340*/  CS2R R64, SRZ ;  /* 0x0000000000407805 */ /* 0x002fcc000001ff00 */
[----:B------:R1:W3:Y:S01]  /*2350*/  @!P2 LDG.E.64 R64, desc[UR22][R46.64] ;  /* 0x000000162e40a981 */ /* 0x0002e2000c1e1b00 */
[----:B------:R-:W-:Y:S01]  /*2360*/  @!P0 IMAD.WIDE.U32 R38, R3, R38, R44 ;  /* 0x0000002603268225 */ /* 0x000fe200078e002c */
[----:B------:R-:W-:Y:S01]  /*2370*/  @!P2 IADD3.X R55, R56, R55, RZ, P6, !PT ;  /* 0x000000373837a210 */ /* 0x000fe200037fe4ff */
[----:B------:R-:W2:Y:S03]  /*2380*/  @!P0 LDC.64 R44, c[0x0][0x228] ;  /* 0x00008a00ff2c8b82 */ /* 0x000ea60000000a00 */
[----:B------:R-:W-:Y:S02]  /*2390*/  @!P0 IADD3 R3, R39, R57, RZ ;  /* 0x0000003927038210 */ /* 0x000fe40007ffe0ff */
[----:B------:R-:W-:-:S03]  /*23a0*/  @!P0 SHF.L.U32 R59, R38, 0x2, RZ ;  /* 0x00000002263b8819 */ /* 0x000fc600000006ff */
[----:B------:R-:W2:Y:S01]  /*23b0*/  @!P0 LDC.64 R56, c[0x0][0x230] ;  /* 0x00008c00ff388b82 */ /* 0x000ea20000000a00 */
[----:B------:R-:W-:Y:S02]  /*23c0*/  @!P0 SHF.L.U64.HI R3, R38, 0x2, R3 ;  /* 0x0000000226038819 */ /* 0x000fe40000010203 */
[----:B------:R-:W-:Y:S01]  /*23d0*/  CS2R R38, SRZ ;  /* 0x0000000000267805 */ /* 0x000fe2000001ff00 */
[----:B0-----:R-:W-:-:S05]  /*23e0*/  @!P4 IMAD R58, R8, R48, RZ ;  /* 0x00000030083ac224 */ /* 0x001fca00078e02ff */
[----:B------:R0:W5:Y:S01]  /*23f0*/  @!P3 LDG.E.64 R38, desc[UR22][R40.64] ;  /* 0x000000162826b981 */ /* 0x000162000c1e1b00 */
[----:B------:R-:W-:Y:S01]  /*2400*/  @!P4 IMAD R58, R50, R49, R58 ;  /* 0x00000031323ac224 */ /* 0x000fe200078e023a */
[----:B-1----:R-:W1:Y:S01]  /*2410*/  @!P5 LDC.64 R46, c[0x0][0x230] ;  /* 0x00008c00ff2edb82 */ /* 0x002e620000000a00 */
[----:B0-----:R-:W-:Y:S02]  /*2420*/  @!P4 MOV R40, R4 ;  /* 0x000000040028c202 */ /* 0x001fe40000000f00 */
[----:B------:R-:W-:-:S03]  /*2430*/  @!P4 MOV R41, R7 ;  /* 0x000000070029c202 */ /* 0x000fc60000000f00 */
[----:B------:R-:W-:Y:S01]  /*2440*/  @!P4 IMAD.WIDE.U32 R48, R50, R48, R40 ;  /* 0x000000303230c225 */ /* 0x000fe200078e0028 */
[----:B------:R-:W-:Y:S02]  /*2450*/  CS2R R40, SRZ ;  /* 0x0000000000287805 */ /* 0x000fe4000001ff00 */
[----:B--2---:R-:W-:Y:S01]  /*2460*/  @!P0 IADD3 R44, P6, R59, R44, RZ ;  /* 0x0000002c3b2c8210 */ /* 0x004fe20007fde0ff */
[----:B------:R-:W0:Y:S01]  /*2470*/  @!P4 LDC.64 R50, c[0x0][0x230] ;  /* 0x00008c00ff32cb82 */ /* 0x000e220000000a00 */
[----:B------:R-:W-:Y:S01]  /*2480*/  @!P4 IADD3 R58, R49, R58, RZ ;  /* 0x0000003a313ac210 */ /* 0x000fe20007ffe0ff */
[----:B------:R-:W-:Y:S01]  /*2490*/  @!P5 IMAD R49, R11, R42, RZ ;  /* 0x0000002a0b31d224 */ /* 0x000fe200078e02ff */
[----:B------:R2:W5:Y:S01]  /*24a0*/  @!P2 LDG.E.64 R40, desc[UR22][R54.64] ;  /* 0x000000163628a981 */ /* 0x000562000c1e1b00 */
[----:B------:R-:W-:Y:S02]  /*24b0*/  @!P0 IADD3 R56, P2, R59, R56, RZ ;  /* 0x000000383b388210 */ /* 0x000fe40007f5e0ff */
[----:B------:R-:W-:Y:S01]  /*24c0*/  @!P4 SHF.L.U32 R59, R48, 0x2, RZ ;  /* 0x00000002303bc819 */ /* 0x000fe200000006ff */
[----:B------:R-:W-:Y:S01]  /*24d0*/  @!P5 IMAD R43, R10, R43, R49 ;  /* 0x0000002b0a2bd224 */ /* 0x000fe200078e0231 */
[----:B------:R-:W-:-:S02]  /*24e0*/  @!P4 SHF.L.U64.HI R58, R48, 0x2, R58 ;  /* 0x00000002303ac819 */ /* 0x000fc4000001023a */
[----:B------:R-:W-:Y:S02]  /*24f0*/  @!P5 MOV R48, R4 ;  /* 0x000000040030d202 */ /* 0x000fe40000000f00 */
[----:B------:R-:W-:Y:S01]  /*2500*/  @!P5 MOV R49, R7 ;  /* 0x000000070031d202 */ /* 0x000fe20000000f00 */
[----:B--2---:R-:W2:Y:S01]  /*2510*/  @!P5 LDC.64 R54, c[0x0][0x228] ;  /* 0x00008a00ff36db82 */ /* 0x004ea20000000a00 */
[C---:B------:R-:W-:Y:S01]  /*2520*/  @!P0 IADD3.X R45, R3.reuse, R45, RZ, P6, !PT ;  /* 0x0000002d032d8210 */ /* 0x040fe200037fe4ff */
[----:B------:R-:W-:Y:S01]  /*2530*/  @!P5 IMAD.WIDE.U32 R48, R10, R42, R48 ;  /* 0x0000002a0a30d225 */ /* 0x000fe200078e0030 */
[----:B------:R-:W-:-:S04]  /*2540*/  @!P0 IADD3.X R57, R3, R57, RZ, P2, !PT ;  /* 0x0000003903398210 */ /* 0x000fc800017fe4ff */
[----:B------:R-:W-:Y:S02]  /*2550*/  @!P5 IADD3 R43, R49, R43, RZ ;  /* 0x0000002b312bd210 */ /* 0x000fe40007ffe0ff */
[C---:B------:R-:W-:Y:S02]  /*2560*/  @!P5 SHF.L.U32 R3, R48.reuse, 0x2, RZ ;  /* 0x000000023003d819 */ /* 0x040fe400000006ff */
[----:B------:R-:W-:Y:S01]  /*2570*/  @!P5 SHF.L.U64.HI R48, R48, 0x2, R43 ;  /* 0x000000023030d819 */ /* 0x000fe2000001022b */
[----:B----4-:R4:W-:Y:S02]  /*2580*/  STL.64 [R1+0x90], R52 ;  /* 0x0000903401007387 */ /* 0x0109e40000100a00 */
[----:B----4-:R-:W4:Y:S02]  /*2590*/  @!P4 LDC.64 R52, c[0x0][0x228] ;  /* 0x00008a00ff34cb82 */ /* 0x010f240000000a00 */
[----:B----4-:R-:W-:-:S04]  /*25a0*/  @!P4 IADD3 R52, P6, R59, R52, RZ ;  /* 0x000000343b34c210 */ /* 0x010fc80007fde0ff */
[----:B------:R-:W-:Y:S02]  /*25b0*/  @!P4 IADD3.X R53, R58, R53, RZ, P6, !PT ;  /* 0x000000353a35c210 */ /* 0x000fe400037fe4ff */
[----:B-1----:R-:W-:-:S04]  /*25c0*/  @!P5 IADD3 R46, P6, R3, R46, RZ ;  /* 0x0000002e032ed210 */ /* 0x002fc80007fde0ff */
[----:B------:R-:W-:-:S05]  /*25d0*/  @!P5 IADD3.X R47, R48, R47, RZ, P6, !PT ;  /* 0x0000002f302fd210 */ /* 0x000fca00037fe4ff */
[----:B------:R-:W4:Y:S01]  /*25e0*/  @!P5 LDG.E.64 R76, desc[UR22][R46.64] ;  /* 0x000000162e4cd981 */ /* 0x000f22000c1e1b00 */
[----:B------:R-:W-:-:S04]  /*25f0*/  IADD3 R8, R2, 0x10, RZ ;  /* 0x0000001002087810 */ /* 0x000fc80007ffe0ff */
[----:B------:R-:W-:Y:S02]  /*2600*/  SHF.R.S32.HI R9, RZ, 0x1f, R8 ;  /* 0x0000001fff097819 */ /* 0x000fe40000011408 */
[----:B------:R-:W-:-:S04]  /*2610*/  ISETP.GE.U32.AND P3, PT, R8, UR18, PT ;  /* 0x0000001208007c0c */ /* 0x000fc8000bf66070 */
[----:B------:R-:W-:-:S04]  /*2620*/  ISETP.GE.AND.EX P3, PT, R9, UR19, PT, P3 ;  /* 0x0000001309007c0c */ /* 0x000fc8000bf66330 */
[----:B------:R-:W-:Y:S02]  /*2630*/  ISETP.GT.U32.OR P3, PT, R0, 0x1df, P3 ;  /* 0x000001df0000780c */ /* 0x000fe40001f64470 */
[----:B0-----:R-:W-:Y:S02]  /*2640*/  @!P4 IADD3 R50, P2, R59, R50, RZ ;  /* 0x000000323b32c210 */ /* 0x001fe40007f5e0ff */
[----:B------:R-:W-:-:S09]  /*2650*/  IADD3 R11, R2, 0x18, RZ ;  /* 0x00000018020b7810 */ /* 0x000fd20007ffe0ff */
[----:B------:R-:W0:Y:S01]  /*2660*/  @!P3 LDC.64 R66, c[0x0][0x288] ;  /* 0x0000a200ff42bb82 */ /* 0x000e220000000a00 */
[----:B------:R-:W-:Y:S02]  /*2670*/  @!P4 IADD3.X R51, R58, R51, RZ, P2, !PT ;  /* 0x000000333a33c210 */ /* 0x000fe400017fe4ff */
[----:B------:R-:W-:Y:S02]  /*2680*/  SHF.R.S32.HI R68, RZ, 0x1f, R11 ;  /* 0x0000001fff447819 */ /* 0x000fe4000001140b */
[----:B------:R-:W-:Y:S02]  /*2690*/  ISETP.GE.U32.AND P2, PT, R11, UR18, PT ;  /* 0x000000120b007c0c */ /* 0x000fe4000bf46070 */
[----:B--2---:R-:W-:Y:S01]  /*26a0*/  @!P5 IADD3 R54, P6, R3, R54, RZ ;  /* 0x000000360336d210 */ /* 0x004fe20007fde0ff */
[----:B---3--:R1:W-:Y:S01]  /*26b0*/  STL.64 [R1+0x98], R64 ;  /* 0x0000984001007387 */ /* 0x0083e20000100a00 */
[----:B------:R-:W-:Y:S01]  /*26c0*/  ISETP.GE.AND.EX P2, PT, R68, UR19, PT, P2 ;  /* 0x0000001344007c0c */ /* 0x000fe2000bf46320 */
[----:B------:R-:W2:Y:S03]  /*26d0*/  @!P3 LDC.64 R70, c[0x0][0x228] ;  /* 0x00008a00ff46bb82 */ /* 0x000ea60000000a00 */
[----:B------:R-:W-:-:S02]  /*26e0*/  ISETP.GT.U32.OR P2, PT, R0, 0x1df, P2 ;  /* 0x000001df0000780c */ /* 0x000fc40001744470 */
[----:B------:R-:W-:Y:S01]  /*26f0*/  @!P3 MOV R43, R7 ;  /* 0x00000007002bb202 */ /* 0x000fe20000000f00 */
[----:B0-----:R-:W-:Y:S01]  /*2700*/  @!P3 IMAD R42, R9, R66, RZ ;  /* 0x00000042092ab224 */ /* 0x001fe200078e02ff */
[----:B------:R-:W-:Y:S02]  /*2710*/  @!P5 IADD3.X R55, R48, R55, RZ, P6, !PT ;  /* 0x000000373037d210 */ /* 0x000fe400037fe4ff */
[----:B------:R-:W-:-:S07]  /*2720*/  CS2R R58, SRZ ;  /* 0x00000000003a7805 */ /* 0x000fce000001ff00 */
[----:B------:R-:W0:Y:S01]  /*2730*/  @!P2 LDC.64 R48, c[0x0][0x288] ;  /* 0x0000a200ff30ab82 */ /* 0x000e220000000a00 */
[----:B------:R-:W-:Y:S01]  /*2740*/  @!P3 IMAD R3, R8, R67, R42 ;  /* 0x000000430803b224 */ /* 0x000fe200078e022a */
[----:B------:R-:W-:Y:S02]  /*2750*/  @!P3 MOV R42, R4 ;  /* 0x00000004002ab202 */ /* 0x000fe40000000f00 */
[----:B------:R-:W-:Y:S01]  /*2760*/  IADD3 R9, R2, 0x20, RZ ;  /* 0x0000002002097810 */ /* 0x000fe20007ffe0ff */
[----:B------:R3:W5:Y:S02]  /*2770*/  @!P0 LDG.E.64 R58, desc[UR22][R56.64] ;  /* 0x00000016383a8981 */ /* 0x000764000c1e1b00 */
[----:B------:R-:W-:Y:S01]  /*2780*/  @!P3 IMAD.WIDE.U32 R66, R8, R66, R42 ;  /* 0x000000420842b225 */ /* 0x000fe200078e002a */
[----:B------:R-:W-:Y:S02]  /*2790*/  CS2R R42, SRZ ;  /* 0x00000000002a7805 */ /* 0x000fe4000001ff00 */
[----:B------:R-:W-:Y:S01]  /*27a0*/  SHF.R.S32.HI R10, RZ, 0x1f, R9 ;  /* 0x0000001fff0a7819 */ /* 0x000fe20000011409 */
[----:B-1----:R-:W1:Y:S03]  /*27b0*/  @!P3 LDC.64 R64, c[0x0][0x230] ;  /* 0x00008c00ff40bb82 */ /* 0x002e660000000a00 */
[----:B------:R2:W5:Y:S01]  /*27c0*/  @!P0 LDG.E.64 R42, desc[UR22][R44.64] ;  /* 0x000000162c2a8981 */ /* 0x000562000c1e1b00 */
[----:B------:R-:W-:-:S04]  /*27d0*/  ISETP.GE.U32.AND P0, PT, R9, UR18, PT ;  /* 0x0000001209007c0c */ /* 0x000fc8000bf06070 */
[----:B------:R-:W-:Y:S02]  /*27e0*/  ISETP.GE.AND.EX P0, PT, R10, UR19, PT, P0 ;  /* 0x000000130a007c0c */ /* 0x000fe4000bf06300 */
[----:B---3--:R-:W-:Y:S02]  /*27f0*/  CS2R R56, SRZ ;  /* 0x0000000000387805 */ /* 0x008fe4000001ff00 */
[----:B------:R-:W-:Y:S02]  /*2800*/  @!P3 IADD3 R3, R67, R3, RZ ;  /* 0x000000034303b210 */ /* 0x000fe40007ffe0ff */
[----:B------:R-:W-:Y:S02]  /*2810*/  ISETP.GT.U32.OR P0, PT, R0, 0x1df, P0 ;  /* 0x000001df0000780c */ /* 0x000fe40000704470 */
[----:B--2---:R-:W-:Y:S02]  /*2820*/  CS2R R44, SRZ ;  /* 0x00000000002c7805 */ /* 0x004fe4000001ff00 */
[C---:B------:R-:W-:Y:S01]  /*2830*/  @!P3 SHF.L.U32 R67, R66.reuse, 0x2, RZ ;  /* 0x000000024243b819 */ /* 0x040fe200000006ff */
[----:B------:R2:W5:Y:S01]  /*2840*/  @!P4 LDG.E.64 R56, desc[UR22][R50.64] ;  /* 0x000000163238c981 */ /* 0x000562000c1e1b00 */
[----:B------:R-:W-:Y:S01]  /*2850*/  @!P3 SHF.L.U64.HI R3, R66, 0x2, R3 ;  /* 0x000000024203b819 */ /* 0x000fe20000010203 */
[----:B0-----:R-:W-:-:S02]  /*2860*/  @!P2 IMAD R66, R68, R48, RZ ;  /* 0x000000304442a224 */ /* 0x001fc400078e02ff */
[----:B------:R0:W5:Y:S01]  /*2870*/  @!P4 LDG.E.64 R44, desc[UR22][R52.64] ;  /* 0x00000016342cc981 */ /* 0x000162000c1e1b00 */
[----:B------:R-:W-:Y:S01]  /*2880*/  SHF.R.S32.HI R8, RZ, 0x1f, R74 ;  /* 0x0000001fff087819 */ /* 0x000fe2000001144a */
[----:B------:R-:W-:Y:S01]  /*2890*/  @!P2 IMAD R66, R11, R49, R66 ;  /* 0x000000310b42a224 */ /* 0x000fe200078e0242 */
[----:B--2---:R-:W-:Y:S01]  /*28a0*/  @!P2 MOV R50, R4 ;  /* 0x000000040032a202 */ /* 0x004fe20000000f00 */
[----:B------:R-:W2:Y:S01]  /*28b0*/  @!P2 LDC.64 R68, c[0x0][0x228] ;  /* 0x00008a00ff44ab82 */ /* 0x000ea20000000a00 */
[----:B------:R-:W-:-:S03]  /*28c0*/  @!P2 MOV R51, R7 ;  /* 0x000000070033a202 */ /* 0x000fc60000000f00 */
[----:B------:R-:W-:-:S04]  /*28d0*/  @!P2 IMAD.WIDE.U32 R48, R11, R48, R50 ;  /* 0x000000300b30a225 */ /* 0x000fc800078e0032 */
[----:B------:R-:W3:Y:S01]  /*28e0*/  @!P0 LDC.64 R50, c[0x0][0x288] ;  /* 0x0000a200ff328b82 */ /* 0x000ee20000000a00 */
[----:B------:R-:W-:-:S07]  /*28f0*/  ISETP.GE.U32.AND P4, PT, R74, UR18, PT ;  /* 0x000000124a007c0c */ /* 0x000fce000bf86070 */
[----:B0-----:R-:W0:Y:S01]  /*2900*/  @!P2 LDC.64 R52, c[0x0][0x230] ;  /* 0x00008c00ff34ab82 */ /* 0x001e220000000a00 */
[----:B------:R-:W-:Y:S02]  /*2910*/  ISETP.GE.AND.EX P4, PT, R8, UR19, PT, P4 ;  /* 0x0000001308007c0c */ /* 0x000fe4000bf86340 */
[----:B------:R-:W-:Y:S02]  /*2920*/  CS2R R46, SRZ ;  /* 0x00000000002e7805 */ /* 0x000fe4000001ff00 */
[----:B-1----:R-:W-:Y:S02]  /*2930*/  @!P3 IADD3 R64, P6, R67, R64, RZ ;  /* 0x000000404340b210 */ /* 0x002fe40007fde0ff */
[----:B------:R-:W-:Y:S02]  /*2940*/  ISETP.GT.U32.OR P4, PT, R0, 0x1df, P4 ;  /* 0x000001df0000780c */ /* 0x000fe40002784470 */
[----:B------:R-:W-:Y:S01]  /*2950*/  @!P3 IADD3.X R65, R3, R65, RZ, P6, !PT ;  /* 0x000000410341b210 */ /* 0x000fe200037fe4ff */
[----:B------:R-:W5:Y:S01]  /*2960*/  @!P5 LDG.E.64 R46, desc[UR22][R54.64] ;  /* 0x00000016362ed981 */ /* 0x000f62000c1e1b00 */
[----:B------:R-:W-:Y:S01]  /*2970*/  @!P3 IADD3 R70, P6, R67, R70, RZ ;  /* 0x000000464346b210 */ /* 0x000fe20007fde0ff */
[----:B------:R-:W1:Y:S01]  /*2980*/  @!P0 LDC.64 R78, c[0x0][0x230] ;  /* 0x00008c00ff4e8b82 */ /* 0x000e620000000a00 */
[----:B------:R-:W-:Y:S01]  /*2990*/  @!P2 IADD3 R66, R49, R66, RZ ;  /* 0x000000423142a210 */ /* 0x000fe20007ffe0ff */
[----:B------:R3:W5:Y:S01]  /*29a0*/  @!P3 LDG.E.64 R124, desc[UR22][R64.64] ;  /* 0x00000016407cb981 */ /* 0x000762000c1e1b00 */
[----:B------:R-:W-:-:S02]  /*29b0*/  SHF.R.S32.HI R82, RZ, 0x1f, R73 ;  /* 0x0000001fff527819 */ /* 0x000fc40000011449 */
[----:B------:R-:W-:Y:S02]  /*29c0*/  ISETP.GE.U32.AND P5, PT, R73, UR18, PT ;  /* 0x0000001249007c0c */ /* 0x000fe4000bfa6070 */
[----:B------:R-:W-:Y:S02]  /*29d0*/  @!P3 IADD3.X R71, R3, R71, RZ, P6, !PT ;  /* 0x000000470347b210 */ /* 0x000fe400037fe4ff */
[C---:B------:R-:W-:Y:S02]  /*29e0*/  @!P2 SHF.L.U32 R72, R48.reuse, 0x2, RZ ;  /* 0x000000023048a819 */ /* 0x040fe400000006ff */
[----:B------:R-:W-:Y:S02]  /*29f0*/  @!P2 SHF.L.U64.HI R3, R48, 0x2, R66 ;  /* 0x000000023003a819 */ /* 0x000fe40000010242 */
[----:B------:R-:W-:Y:S02]  /*2a00*/  CS2R R48, SRZ ;  /* 0x0000000000307805 */ /* 0x000fe4000001ff00 */
[----:B------:R-:W-:Y:S01]  /*2a10*/  ISETP.GE.AND.EX P5, PT, R82, UR19, PT, P5 ;  /* 0x0000001352007c0c */ /* 0x000fe2000bfa6350 */
[----:B------:R-:W1:Y:S01]  /*2a20*/  @!P4 LDC.64 R66, c[0x0][0x288] ;  /* 0x0000a200ff42cb82 */ /* 0x000e620000000a00 */
[----:B---3--:R-:W-:Y:S01]  /*2a30*/  @!P0 IMAD R64, R10, R50, RZ ;  /* 0x000000320a408224 */ /* 0x008fe200078e02ff */
[----:B0-----:R-:W-:-:S02]  /*2a40*/  @!P2 IADD3 R52, P6, R72, R52, RZ ;  /* 0x000000344834a210 */ /* 0x001fc40007fde0ff */
[----:B------:R-:W-:Y:S01]  /*2a50*/  IADD3 R10, R2, 0x38, RZ ;  /* 0x00000038020a7810 */ /* 0x000fe20007ffe0ff */
[----:B------:R0:W5:Y:S01]  /*2a60*/  @!P3 LDG.E.64 R48, desc[UR22][R70.64] ;  /* 0x000000164630b981 */ /* 0x000162000c1e1b00 */
[----:B------:R-:W-:Y:S02]  /*2a70*/  @!P0 MOV R54, R4 ;  /* 0x0000000400368202 */ /* 0x000fe40000000f00 */
[----:B------:R-:W-:Y:S02]  /*2a80*/  @!P0 MOV R55, R7 ;  /* 0x0000000700378202 */ /* 0x000fe40000000f00 */
[----:B------:R-:W-:Y:S02]  /*2a90*/  ISETP.GT.U32.OR P5, PT, R0, 0x1df, P5 ;  /* 0x000001df0000780c */ /* 0x000fe40002fa4470 */
[----:B--2---:R-:W-:Y:S02]  /*2aa0*/  @!P2 IADD3 R68, P3, R72, R68, RZ ;  /* 0x000000444844a210 */ /* 0x004fe40007f7e0ff */
[----:B------:R-:W-:Y:S01]  /*2ab0*/  @!P2 IADD3.X R53, R3, R53, RZ, P6, !PT ;  /* 0x000000350335a210 */ /* 0x000fe200037fe4ff */
[----:B------:R-:W-:Y:S01]  /*2ac0*/  @!P0 IMAD R64, R9, R51, R64 ;  /* 0x0000003309408224 */ /* 0x000fe200078e0240 */
[----:B------:R-:W-:-:S02]  /*2ad0*/  SHF.R.S32.HI R11, RZ, 0x1f, R10 ;  /* 0x0000001fff0b7819 */ /* 0x000fc4000001140a */
[----:B------:R-:W-:Y:S01]  /*2ae0*/  ISETP.GE.U32.AND P6, PT, R10, UR18, PT ;  /* 0x000000120a007c0c */ /* 0x000fe2000bfc6070 */
[----:B------:R-:W-:Y:S01]  /*2af0*/  @!P0 IMAD.WIDE.U32 R50, R9, R50, R54 ;  /* 0x0000003209328225 */ /* 0x000fe200078e0036 */
[----:B------:R-:W-:Y:S01]  /*2b00*/  @!P2 IADD3.X R69, R3, R69, RZ, P3, !PT ;  /* 0x000000450345a210 */ /* 0x000fe20001ffe4ff */
[----:B------:R-:W2:Y:S01]  /*2b10*/  @!P0 LDC.64 R54, c[0x0][0x228] ;  /* 0x00008a00ff368b82 */ /* 0x000ea20000000a00 */
[----:B------:R-:W-:Y:S01]  /*2b20*/  ISETP.GE.AND.EX P3, PT, R11, UR19, PT, P6 ;  /* 0x000000130b007c0c */ /* 0x000fe2000bf66360 */
[----:B------:R3:W5:Y:S01]  /*2b30*/  @!P2 LDG.E.64 R106, desc[UR22][R52.64] ;  /* 0x00000016346aa981 */ /* 0x000762000c1e1b00 */
[----:B------:R-:W-:Y:S02]  /*2b40*/  @!P0 IADD3 R3, R51, R64, RZ ;  /* 0x0000004033038210 */ /* 0x000fe40007ffe0ff */
[----:B------:R-:W-:Y:S02]  /*2b50*/  ISETP.GT.U32.OR P3, PT, R0, 0x1df, P3 ;  /* 0x000001df0000780c */ /* 0x000fe40001f64470 */
[C---:B0-----:R-:W-:Y:S01]  /*2b60*/  @!P0 SHF.L.U32 R71, R50.reuse, 0x2, RZ ;  /* 0x0000000232478819 */ /* 0x041fe200000006ff */
[----:B------:R-:W0:Y:S01]  /*2b70*/  @!P5 LDC.64 R80, c[0x0][0x288] ;  /* 0x0000a200ff50db82 */ /* 0x000e220000000a00 */
[----:B------:R-:W-:-:S02]  /*2b80*/  @!P0 SHF.L.U64.HI R3, R50, 0x2, R3 ;  /* 0x0000000232038819 */ /* 0x000fc40000010203 */
[----:B------:R-:W-:Y:S01]  /*2b90*/  CS2R R50, SRZ ;  /* 0x0000000000327805 */ /* 0x000fe2000001ff00 */
[----:B-1----:R-:W-:-:S04]  /*2ba0*/  @!P4 IMAD R70, R8, R66, RZ ;  /* 0x000000420846c224 */ /* 0x002fc800078e02ff */
[----:B------:R-:W1:Y:S01]  /*2bb0*/  @!P4 LDC.64 R64, c[0x0][0x230] ;  /* 0x00008c00ff40cb82 */ /* 0x000e620000000a00 */
[----:B------:R3:W5:Y:S01]  /*2bc0*/  @!P2 LDG.E.64 R50, desc[UR22][R68.64] ;  /* 0x000000164432a981 */ /* 0x000762000c1e1b00 */
[----:B------:R-:W-:Y:S01]  /*2bd0*/  @!P4 IMAD R70, R74, R67, R70 ;  /* 0x000000434a46c224 */ /* 0x000fe200078e0246 */
[----:B------:R-:W-:-:S05]  /*2be0*/  @!P0 IADD3 R78, P6, R71, R78, RZ ;  /* 0x0000004e474e8210 */ /* 0x000fca0007fde0ff */
[----:B---3--:R-:W3:Y:S01]  /*2bf0*/  @!P3 LDC.64 R52, c[0x0][0x288] ;  /* 0x0000a200ff34bb82 */ /* 0x008ee20000000a00 */
[----:B------:R-:W-:Y:S02]  /*2c00*/  @!P4 MOV R68, R4 ;  /* 0x000000040044c202 */ /* 0x000fe40000000f00 */
[----:B------:R-:W-:Y:S02]  /*2c10*/  @!P4 MOV R69, R7 ;  /* 0x000000070045c202 */ /* 0x000fe40000000f00 */
[----:B------:R-:W-:Y:S01]  /*2c20*/  @!P0 IADD3.X R79, R3, R79, RZ, P6, !PT ;  /* 0x0000004f034f8210 */ /* 0x000fe200037fe4ff */
[----:B------:R-:W-:Y:S01]  /*2c30*/  @!P4 IMAD.WIDE.U32 R66, R74, R66, R68 ;  /* 0x000000424a42c225 */ /* 0x000fe200078e0044 */
[----:B--2---:R-:W-:Y:S02]  /*2c40*/  @!P0 IADD3 R54, P6, R71, R54, RZ ;  /* 0x0000003647368210 */ /* 0x004fe40007fde0ff */
[----:B------:R-:W2:Y:S01]  /*2c50*/  @!P5 LDC.64 R68, c[0x0][0x230] ;  /* 0x00008c00ff44db82 */ /* 0x000ea20000000a00 */
[----:B0-----:R-:W-:Y:S01]  /*2c60*/  @!P5 IMAD R82, R82, R80, RZ ;  /* 0x000000505252d224 */ /* 0x001fe200078e02ff */
[----:B------:R-:W-:Y:S01]  /*2c70*/  @!P4 IADD3 R70, R67, R70, RZ ;  /* 0x000000464346c210 */ /* 0x000fe20007ffe0ff */
[----:B------:R-:W5:Y:S01]  /*2c80*/  @!P0 LDG.E.64 R108, desc[UR22][R78.64] ;  /* 0x000000164e6c8981 */ /* 0x000f62000c1e1b00 */
[----:B------:R-:W-:-:S02]  /*2c90*/  @!P0 IADD3.X R55, R3, R55, RZ, P6, !PT ;  /* 0x0000003703378210 */ /* 0x000fc400037fe4ff */
[C---:B------:R-:W-:Y:S02]  /*2ca0*/  @!P4 SHF.L.U64.HI R3, R66.reuse, 0x2, R70 ;  /* 0x000000024203c819 */ /* 0x040fe40000010246 */
[----:B------:R-:W0:Y:S01]  /*2cb0*/  @!P5 LDC.64 R74, c[0x0][0x228] ;  /* 0x00008a00ff4adb82 */ /* 0x000e220000000a00 */
[----:B------:R-:W-:Y:S02]  /*2cc0*/  @!P5 MOV R70, R4 ;  /* 0x000000040046d202 */ /* 0x000fe40000000f00 */
[----:B------:R-:W-:Y:S02]  /*2cd0*/  @!P5 MOV R71, R7 ;  /* 0x000000070047d202 */ /* 0x000fe40000000f00 */
[----:B------:R-:W-:Y:S01]  /*2ce0*/  @!P4 SHF.L.U32 R72, R66, 0x2, RZ ;  /* 0x000000024248c819 */ /* 0x000fe200000006ff */
[C---:B------:R-:W-:Y:S02]  /*2cf0*/  @!P5 IMAD R82, R73.reuse, R81, R82 ;  /* 0x000000514952d224 */ /* 0x040fe400078e0252 */
[----:B------:R-:W-:Y:S01]  /*2d00*/  @!P5 IMAD.WIDE.U32 R80, R73, R80, R70 ;  /* 0x000000504950d225 */ /* 0x000fe200078e0046 */
[----:B-1----:R-:W-:Y:S01]  /*2d10*/  @!P4 IADD3 R64, P6, R72, R64, RZ ;  /* 0x000000404840c210 */ /* 0x002fe20007fde0ff */
[----:B------:R-:W1:Y:S03]  /*2d20*/  @!P3 LDC.64 R66, c[0x0][0x230] ;  /* 0x00008c00ff42bb82 */ /* 0x000e660000000a00 */
[----:B------:R-:W-:-:S02]  /*2d30*/  @!P4 IADD3.X R65, R3, R65, RZ, P6, !PT ;  /* 0x000000410341c210 */ /* 0x000fc400037fe4ff */
[----:B------:R-:W-:Y:S01]  /*2d40*/  @!P5 IADD3 R83, R81, R82, RZ ;  /* 0x000000525153d210 */ /* 0x000fe20007ffe0ff */
[----:B---3--:R-:W-:Y:S01]  /*2d50*/  @!P3 IMAD R81, R11, R52, RZ ;  /* 0x000000340b51b224 */ /* 0x008fe200078e02ff */
[----:B------:R-:W-:Y:S01]  /*2d60*/  IADD3 R8, R2, 0x40, RZ ;  /* 0x0000004002087810 */ /* 0x000fe20007ffe0ff */
[----:B------:R3:W5:Y:S01]  /*2d70*/  @!P4 LDG.E.64 R110, desc[UR22][R64.64] ;  /* 0x00000016406ec981 */ /* 0x000762000c1e1b00 */
[----:B------:R-:W-:Y:S01]  /*2d80*/  @!P5 SHF.L.U32 R82, R80, 0x2, RZ ;  /* 0x000000025052d819 */ /* 0x000fe200000006ff */
[----:B------:R-:W-:Y:S01]  /*2d90*/  @!P3 IMAD R53, R10, R53, R81 ;  /* 0x000000350a35b224 */ /* 0x000fe200078e0251 */
[----:B------:R-:W-:Y:S02]  /*2da0*/  @!P3 MOV R81, R7 ;  /* 0x000000070051b202 */ /* 0x000fe40000000f00 */
[----:B------:R-:W-:Y:S02]  /*2db0*/  SHF.R.S32.HI R9, RZ, 0x1f, R8 ;  /* 0x0000001fff097819 */ /* 0x000fe40000011408 */
[----:B------:R-:W-:-:S04]  /*2dc0*/  ISETP.GE.U32.AND P2, PT, R8, UR18, PT ;  /* 0x0000001208007c0c */ /* 0x000fc8000bf46070 */
[----:B------:R-:W-:-:S04]  /*2dd0*/  ISETP.GE.AND.EX P2, PT, R9, UR19, PT, P2 ;  /* 0x0000001309007c0c */ /* 0x000fc8000bf46320 */
[----:B------:R-:W-:Y:S02]  /*2de0*/  ISETP.GT.U32.OR P2, PT, R0, 0x1df, P2 ;  /* 0x000001df0000780c */ /* 0x000fe40001744470 */
[----:B------:R-:W-:-:S11]  /*2df0*/  IADD3 R103, R2, 0x48, RZ ;  /* 0x0000004802677810 */ /* 0x000fd60007ffe0ff */
[----:B------:R-:W1:Y:S01]  /*2e00*/  @!P2 LDC.64 R70, c[0x0][0x288] ;  /* 0x0000a200ff46ab82 */ /* 0x000e620000000a00 */
[----:B----4-:R4:W-:Y:S01]  /*2e10*/  STL.64 [R1], R76 ;  /* 0x0000004c01007387 */ /* 0x0109e20000100a00 */
[----:B------:R-:W-:Y:S02]  /*2e20*/  IADD3 R11, R2, 0x50, RZ ;  /* 0x00000050020b7810 */ /* 0x000fe40007ffe0ff */
[----:B---3--:R-:W-:-:S04]  /*2e30*/  CS2R R64, SRZ ;  /* 0x0000000000407805 */ /* 0x008fc8000001ff00 */
[----:B------:R-:W3:Y:S08]  /*2e40*/  @!P2 LDC.64 R78, c[0x0][0x230] ;  /* 0x00008c00ff4eab82 */ /* 0x000ef00000000a00 */
[----:B------:R-:W3:Y:S08]  /*2e50*/  @!P2 LDC.64 R118, c[0x0][0x228] ;  /* 0x00008a00ff76ab82 */ /* 0x000ef00000000a00 */
[----:B----4-:R-:W4:Y:S02]  /*2e60*/  @!P4 LDC.64 R76, c[0x0][0x228] ;  /* 0x00008a00ff4ccb82 */ /* 0x010f240000000a00 */
[----:B----4-:R-:W-:-:S06]  /*2e70*/  @!P4 IADD3 R76, P6, R72, R76, RZ ;  /* 0x0000004c484cc210 */ /* 0x010fcc0007fde0ff */
[----:B------:R-:W4:Y:S01]  /*2e80*/  @!P3 LDC.64 R72, c[0x0][0x228] ;  /* 0x00008a00ff48bb82 */ /* 0x000f220000000a00 */
[----:B------:R-:W-:Y:S02]  /*2e90*/  @!P4 IADD3.X R77, R3, R77, RZ, P6, !PT ;  /* 0x0000004d034dc210 */ /* 0x000fe400037fe4ff */
[----:B------:R-:W-:Y:S02]  /*2ea0*/  @!P5 SHF.L.U64.HI R3, R80, 0x2, R83 ;  /* 0x000000025003d819 */ /* 0x000fe40000010253 */
[----:B------:R-:W-:Y:S02]  /*2eb0*/  @!P3 MOV R80, R4 ;  /* 0x000000040050b202 */ /* 0x000fe40000000f00 */
[----:B--2---:R-:W-:-:S03]  /*2ec0*/  @!P5 IADD3 R68, P6, R82, R68, RZ ;  /* 0x000000445244d210 */ /* 0x004fc60007fde0ff */
[----:B------:R-:W-:Y:S01]  /*2ed0*/  @!P3 IMAD.WIDE.U32 R80, R10, R52, R80 ;  /* 0x000000340a50b225 */ /* 0x000fe200078e0050 */
[----:B------:R-:W-:Y:S02]  /*2ee0*/  @!P5 IADD3.X R69, R3, R69, RZ, P6, !PT ;  /* 0x000000450345d210 */ /* 0x000fe400037fe4ff */
[----:B0-----:R-:W-:Y:S02]  /*2ef0*/  @!P5 IADD3 R74, P6, R82, R74, RZ ;  /* 0x0000004a524ad210 */ /* 0x001fe40007fde0ff */
[----:B------:R-:W-:Y:S01]  /*2f00*/  @!P3 IADD3 R53, R81, R53, RZ ;  /* 0x000000355135b210 */ /* 0x000fe20007ffe0ff */
[----:B------:R-:W5:Y:S01]  /*2f10*/  @!P5 LDG.E.64 R112, desc[UR22][R68.64] ;  /* 0x000000164470d981 */ /* 0x000f62000c1e1b00 */
[C---:B------:R-:W-:Y:S02]  /*2f20*/  @!P3 SHF.L.U32 R52, R80.reuse, 0x2, RZ ;  /* 0x000000025034b819 */ /* 0x040fe400000006ff */
[----:B------:R-:W-:Y:S02]  /*2f30*/  @!P5 IADD3.X R75, R3, R75, RZ, P6, !PT ;  /* 0x0000004b034bd210 */ /* 0x000fe400037fe4ff */
[----:B------:R-:W-:-:S02]  /*2f40*/  @!P3 SHF.L.U64.HI R53, R80, 0x2, R53 ;  /* 0x000000025035b819 */ /* 0x000fc40000010235 */
[C---:B-1----:R-:W-:Y:S01]  /*2f50*/  @!P3 IADD3 R66, P6, R52.reuse, R66, RZ ;  /* 0x000000423442b210 */ /* 0x042fe20007fde0ff */
[----:B------:R-:W5:Y:S03]  /*2f60*/  @!P5 LDG.E.64 R64, desc[UR22][R74.64] ;  /* 0x000000164a40d981 */ /* 0x000f66000c1e1b00 */
[----:B------:R-:W-:Y:S02]  /*2f70*/  @!P3 IADD3.X R67, R53, R67, RZ, P6, !PT ;  /* 0x000000433543b210 */ /* 0x000fe400037fe4ff */
[----:B----4-:R-:W-:-:S04]  /*2f80*/  @!P3 IADD3 R72, P6, R52, R72, RZ ;  /* 0x000000483448b210 */ /* 0x010fc80007fde0ff */
[----:B------:R-:W-:Y:S02]  /*2f90*/  @!P3 IADD3.X R73, R53, R73, RZ, P6, !PT ;  /* 0x000000493549b210 */ /* 0x000fe400037fe4ff */
[----:B------:R-:W-:Y:S02]  /*2fa0*/  CS2R R52, SRZ ;  /* 0x0000000000347805 */ /* 0x000fe4000001ff00 */
[----:B------:R-:W-:-:S04]  /*2fb0*/  SHF.R.S32.HI R82, RZ, 0x1f, R103 ;  /* 0x0000001fff527819 */ /* 0x000fc80000011467 */
[----:B------:R0:W5:Y:S01]  /*2fc0*/  @!P0 LDG.E.64 R52, desc[UR22][R54.64] ;  /* 0x0000001636348981 */ /* 0x000162000c1e1b00 */
[----:B------:R-:W-:-:S04]  /*2fd0*/  ISETP.GE.U32.AND P0, PT, R103, UR18, PT ;  /* 0x0000001267007c0c */ /* 0x000fc8000bf06070 */
[----:B------:R-:W-:Y:S02]  /*2fe0*/  ISETP.GE.AND.EX P0, PT, R82, UR19, PT, P0 ;  /* 0x0000001352007c0c */ /* 0x000fe4000bf06300 */
[----:B0-----:R-:W-:Y:S02]  /*2ff0*/  CS2R R54, SRZ ;  /* 0x0000000000367805 */ /* 0x001fe4000001ff00 */
[----:B------:R-:W-:Y:S02]  /*3000*/  ISETP.GT.U32.OR P0, PT, R0, 0x1df, P0 ;  /* 0x000001df0000780c */ /* 0x000fe40000704470 */
[----:B------:R-:W-:Y:S02]  /*3010*/  SHF.R.S32.HI R83, RZ, 0x1f, R11 ;  /* 0x0000001fff537819 */ /* 0x000fe4000001140b */
[----:B------:R0:W5:Y:S01]  /*3020*/  @!P4 LDG.E.64 R54, desc[UR22][R76.64] ;  /* 0x000000164c36c981 */ /* 0x000162000c1e1b00 */
[----:B------:R-:W-:Y:S01]  /*3030*/  ISETP.GE.U32.AND P4, PT, R11, UR18, PT ;  /* 0x000000120b007c0c */ /* 0x000fe2000bf86070 */
[----:B------:R-:W-:Y:S01]  /*3040*/  @!P2 IMAD R3, R9, R70, RZ ;  /* 0x000000460903a224 */ /* 0x000fe200078e02ff */
[----:B------:R-:W-:-:S02]  /*3050*/  @!P2 MOV R80, R4 ;  /* 0x000000040050a202 */ /* 0x000fc40000000f00 */
[----:B------:R-:W-:Y:S02]  /*3060*/  ISETP.GE.AND.EX P5, PT, R83, UR19, PT, P4 ;  /* 0x0000001353007c0c */ /* 0x000fe4000bfa6340 */
[----:B------:R-:W-:Y:S02]  /*3070*/  @!P2 MOV R81, R7 ;  /* 0x000000070051a202 */ /* 0x000fe40000000f00 */
[----:B------:R-:W1:Y:S01]  /*3080*/  @!P0 LDC.64 R74, c[0x0][0x288] ;  /* 0x0000a200ff4a8b82 */ /* 0x000e620000000a00 */
[----:B------:R-:W-:Y:S01]  /*3090*/  ISETP.GT.U32.OR P5, PT, R0, 0x1df, P5 ;  /* 0x000001df0000780c */ /* 0x000fe20002fa4470 */
[C---:B------:R-:W-:Y:S02]  /*30a0*/  @!P2 IMAD R3, R8.reuse, R71, R3 ;  /* 0x000000470803a224 */ /* 0x040fe400078e0203 */
[----:B------:R-:W-:Y:S01]  /*30b0*/  @!P2 IMAD.WIDE.U32 R70, R8, R70, R80 ;  /* 0x000000460846a225 */ /* 0x000fe200078e0050 */
[----:B0-----:R-:W-:Y:S02]  /*30c0*/  @!P0 MOV R76, R4 ;  /* 0x00000004004c8202 */ /* 0x001fe40000000f00 */
[----:B------:R-:W-:Y:S01]  /*30d0*/  @!P0 MOV R77, R7 ;  /* 0x00000007004d8202 */ /* 0x000fe20000000f00 */
[----:B------:R-:W-:Y:S01]  /*30e0*/  UIMAD.WIDE UR6, UR8, 0x8, UR6 ;  /* 0x00000008080678a5 */ /* 0x000fe2000f8e0206 */
[----:B------:R-:W-:-:S02]  /*30f0*/  @!P2 IADD3 R3, R71, R3, RZ ;  /* 0x000000034703a210 */ /* 0x000fc40007ffe0ff */
[----:B------:R-:W-:Y:S02]  /*3100*/  CS2R R114, SRZ ;  /* 0x0000000000727805 */ /* 0x000fe4000001ff00 */
[C---:B------:R-:W-:Y:S01]  /*3110*/  @!P2 SHF.L.U32 R68, R70.reuse, 0x2, RZ ;  /* 0x000000024644a819 */ /* 0x040fe200000006ff */
[----:B------:R-:W0:Y:S01]  /*3120*/  @!P0 LDC.64 R80, c[0x0][0x230] ;  /* 0x00008c00ff508b82 */ /* 0x000e220000000a00 */
[----:B------:R-:W-:Y:S01]  /*3130*/  @!P2 SHF.L.U64.HI R3, R70, 0x2, R3 ;  /* 0x000000024603a819 */ /* 0x000fe20000010203 */
[----:B-1----:R-:W-:-:S06]  /*3140*/  @!P0 IMAD R82, R82, R74, RZ ;  /* 0x0000004a52528224 */ /* 0x002fcc00078e02ff */
[----:B------:R-:W1:Y:S01]  /*3150*/  @!P5 LDC.64 R70, c[0x0][0x288] ;  /* 0x0000a200ff46db82 */ /* 0x000e620000000a00 */
[C---:B---3--:R-:W-:Y:S01]  /*3160*/  @!P2 IADD3 R78, P6, R68.reuse, R78, RZ ;  /* 0x0000004e444ea210 */ /* 0x048fe20007fde0ff */
[----:B------:R2:W5:Y:S01]  /*3170*/  @!P3 LDG.E.64 R114, desc[UR22][R66.64] ;  /* 0x000000164272b981 */ /* 0x000562000c1e1b00 */
[----:B------:R-:W-:Y:S02]  /*3180*/  @!P0 IMAD R82, R103, R75, R82 ;  /* 0x0000004b67528224 */ /* 0x000fe400078e0252 */
[----:B------:R-:W-:Y:S01]  /*3190*/  @!P2 IADD3.X R79, R3, R79, RZ, P6, !PT ;  /* 0x0000004f034fa210 */ /* 0x000fe200037fe4ff */
[----:B------:R-:W-:Y:S01]  /*31a0*/  @!P0 IMAD.WIDE.U32 R74, R103, R74, R76 ;  /* 0x0000004a674a8225 */ /* 0x000fe200078e004c */
[----:B------:R-:W-:Y:S01]  /*31b0*/  @!P2 IADD3 R118, P6, R68, R118, RZ ;  /* 0x000000764476a210 */ /* 0x000fe20007fde0ff */
[----:B------:R-:W3:Y:S03]  /*31c0*/  @!P5 LDC.64 R116, c[0x0][0x230] ;  /* 0x00008c00ff74db82 */ /* 0x000ee60000000a00 */
[----:B------:R-:W-:-:S02]  /*31d0*/  @!P2 IADD3.X R119, R3, R119, RZ, P6, !PT ;  /* 0x000000770377a210 */ /* 0x000fc400037fe4ff */
[----:B------:R-:W-:Y:S02]  /*31e0*/  @!P0 IADD3 R3, R75, R82, RZ ;  /* 0x000000524b038210 */ /* 0x000fe40007ffe0ff */
[----:B------:R-:W-:Y:S02]  /*31f0*/  MOV R104, UR6 ;  /* 0x0000000600687c02 */ /* 0x000fe40008000f00 */
[----:B------:R-:W-:Y:S02]  /*3200*/  MOV R105, UR7 ;  /* 0x0000000700697c02 */ /* 0x000fe40008000f00 */
[C---:B------:R-:W-:Y:S02]  /*3210*/  IADD3 R102, R2.reuse, 0x58, RZ ;  /* 0x0000005802667810 */ /* 0x040fe40007ffe0ff */
[----:B--2---:R-:W-:Y:S02]  /*3220*/  CS2R R66, SRZ ;  /* 0x0000000000427805 */ /* 0x004fe4000001ff00 */
[----:B------:R-:W-:Y:S01]  /*3230*/  IADD3 R8, R2, 0xf8, RZ ;  /* 0x000000f802087810 */ /* 0x000fe20007ffe0ff */
[----:B------:R-:W2:Y:S01]  /*3240*/  @!P5 LDC.64 R76, c[0x0][0x228] ;  /* 0x00008a00ff4cdb82 */ /* 0x000ea20000000a00 */
[----:B-1----:R-:W-:Y:S01]  /*3250*/  @!P5 IMAD R82, R83, R70, RZ ;  /* 0x000000465352d224 */ /* 0x002fe200078e02ff */
[----:B------:R-:W-:Y:S01]  /*3260*/  @!P5 MOV R83, R7 ;  /* 0x000000070053d202 */ /* 0x000fe20000000f00 */
[----:B------:R1:W5:Y:S02]  /*3270*/  @!P3 LDG.E.64 R66, desc[UR22][R72.64] ;  /* 0x000000164842b981 */ /* 0x000364000c1e1b00 */
[----:B------:R-:W-:Y:S01]  /*3280*/  @!P5 IMAD R123, R11, R71, R82 ;  /* 0x000000470b7bd224 */ /* 0x000fe200078e0252 */
[----:B------:R-:W-:-:S05]  /*3290*/  @!P5 MOV R82, R4 ;  /* 0x000000040052d202 */ /* 0x000fca0000000f00 */
[----:B------:R-:W-:Y:S02]  /*32a0*/  @!P5 IMAD.WIDE.U32 R70, R11, R70, R82 ;  /* 0x000000460b46d225 */ /* 0x000fe400078e0052 */
[----:B------:R-:W4:Y:S01]  /*32b0*/  LDG.E.64 R82, desc[UR22][R104.64] ;  /* 0x0000001668527981 */ /* 0x000f22000c1e1b00 */
[----:B------:R-:W-:Y:S01]  /*32c0*/  SHF.R.S32.HI R10, RZ, 0x1f, R102 ;  /* 0x0000001fff0a7819 */ /* 0x000fe20000011466 */
[----:B-1----:R-:W1:Y:S01]  /*32d0*/  @!P0 LDC.64 R72, c[0x0][0x228] ;  /* 0x00008a00ff488b82 */ /* 0x002e620000000a00 */
[----:B------:R-:W-:-:S04]  /*32e0*/  ISETP.GE.U32.AND P4, PT, R102, UR18, PT ;  /* 0x0000001266007c0c */ /* 0x000fc8000bf86070 */
[----:B------:R-:W-:-:S04]  /*32f0*/  ISETP.GE.AND.EX P4, PT, R10, UR19, PT, P4 ;  /* 0x000000130a007c0c */ /* 0x000fc8000bf86340 */
[----:B------:R-:W-:Y:S02]  /*3300*/  ISETP.GT.U32.OR P4, PT, R0, 0x1df, P4 ;  /* 0x000001df0000780c */ /* 0x000fe40002784470 */
[----:B------:R-:W-:Y:S02]  /*3310*/  ISETP.GE.U32.AND P3, PT, R8, UR18, PT ;  /* 0x0000001208007c0c */ /* 0x000fe4000bf66070 */
[----:B------:R-:W-:-:S04]  /*3320*/  SHF.R.S32.HI R9, RZ, 0x1f, R8 ;  /* 0x0000001fff097819 */ /* 0x000fc80000011408 */
[----:B------:R-:W-:-:S05]  /*3330*/  ISETP.GE.AND.EX P3, PT, R9, UR19, PT, P3 ;  /* 0x0000001309007c0c */ /* 0x000fca000bf66330 */
[----:B------:R-:W4:Y:S01]  /*3340*/  @!P4 LDC.64 R68, c[0x0][0x288] ;  /* 0x0000a200ff44cb82 */ /* 0x000f220000000a00 */
[----:B------:R-:W-:Y:S02]  /*3350*/  ISETP.GT.U32.OR P3, PT, R0, 0x1df, P3 ;  /* 0x000001df0000780c */ /* 0x000fe40001f64470 */
[C---:B------:R-:W-:Y:S02]  /*3360*/  @!P0 SHF.L.U32 R122, R74.reuse, 0x2, RZ ;  /* 0x000000024a7a8819 */ /* 0x040fe400000006ff */
[----:B------:R-:W-:Y:S02]  /*3370*/  @!P0 SHF.L.U64.HI R3, R74, 0x2, R3 ;  /* 0x000000024a038819 */ /* 0x000fe40000010203 */
[----:B0-----:R-:W-:Y:S02]  /*3380*/  @!P0 IADD3 R80, P6, R122, R80, RZ ;  /* 0x000000507a508210 */ /* 0x001fe40007fde0ff */
[----:B------:R-:W-:Y:S02]  /*3390*/  @!P5 IADD3 R71, R71, R123, RZ ;  /* 0x0000007b4747d210 */ /* 0x000fe40007ffe0ff */
[----:B------:R-:W-:-:S02]  /*33a0*/  @!P0 IADD3.X R81, R3, R81, RZ, P6, !PT ;  /* 0x0000005103518210 */ /* 0x000fc400037fe4ff */
[----:B-1----:R-:W-:Y:S01]  /*33b0*/  @!P0 IADD3 R72, P6, R122, R72, RZ ;  /* 0x000000487a488210 */ /* 0x002fe20007fde0ff */
[----:B------:R-:W0:Y:S01]  /*33c0*/  @!P3 LDC.64 R74, c[0x0][0x288] ;  /* 0x0000a200ff4abb82 */ /* 0x000e220000000a00 */
[C---:B------:R-:W-:Y:S02]  /*33d0*/  @!P5 SHF.L.U32 R11, R70.reuse, 0x2, RZ ;  /* 0x00000002460bd819 */ /* 0x040fe400000006ff */
[----:B------:R-:W-:Y:S02]  /*33e0*/  @!P0 IADD3.X R73, R3, R73, RZ, P6, !PT ;  /* 0x0000004903498210 */ /* 0x000fe400037fe4ff */
[----:B------:R-:W-:Y:S02]  /*33f0*/  @!P5 SHF.L.U64.HI R3, R70, 0x2, R71 ;  /* 0x000000024603d819 */ /* 0x000fe40000010247 */
[----:B------:R-:W-:Y:S02]  /*3400*/  @!P4 MOV R70, R4 ;  /* 0x000000040046c202 */ /* 0x000fe40000000f00 */
[----:B------:R-:W-:-:S02]  /*3410*/  @!P4 MOV R71, R7 ;  /* 0x000000070047c202 */ /* 0x000fc40000000f00 */
[----:B---3--:R-:W-:-:S04]  /*3420*/  @!P5 IADD3 R122, P6, R11, R116, RZ ;  /* 0x000000740b7ad210 */ /* 0x008fc80007fde0ff */
[----:B------:R-:W-:Y:S02]  /*3430*/  @!P5 IADD3.X R123, R3, R117, RZ, P6, !PT ;  /* 0x00000075037bd210 */ /* 0x000fe400037fe4ff */
[----:B--2---:R-:W-:Y:S01]  /*3440*/  @!P5 IADD3 R76, P6, R11, R76, RZ ;  /* 0x0000004c0b4cd210 */ /* 0x004fe20007fde0ff */
[----:B0-----:R-:W-:-:S03]  /*3450*/  @!P3 IMAD R116, R9, R74, RZ ;  /* 0x0000004a0974b224 */ /* 0x001fc600078e02ff */
[----:B------:R-:W-:Y:S02]  /*3460*/  @!P5 IADD3.X R77, R3, R77, RZ, P6, !PT ;  /* 0x0000004d034dd210 */ /* 0x000fe400037fe4ff */
[----:B----4-:R-:W-:Y:S01]  /*3470*/  MOV R104, R82 ;  /* 0x0000005200687202 */ /* 0x010fe20000000f00 */
[----:B------:R-:W-:-:S04]  /*3480*/  @!P4 IMAD R82, R10, R68, RZ ;  /* 0x000000440a52c224 */ /* 0x000fc800078e02ff */
[C---:B------:R-:W-:Y:S02]  /*3490*/  @!P4 IMAD R10, R102.reuse, R69, R82 ;  /* 0x00000045660ac224 */ /* 0x040fe400078e0252 */
[----:B------:R-:W-:Y:S01]  /*34a0*/  @!P4 IMAD.WIDE.U32 R68, R102, R68, R70 ;  /* 0x000000446644c225 */ /* 0x000fe200078e0046 */
[----:B------:R-:W-:Y:S01]  /*34b0*/  MOV R105, R83 ;  /* 0x0000005300697202 */ /* 0x000fe20000000f00 */
[----:B------:R-:W0:Y:S03]  /*34c0*/  @!P4 LDC.64 R70, c[0x0][0x228] ;  /* 0x00008a00ff46cb82 */ /* 0x000e260000000a00 */
[----:B------:R-:W-:-:S05]  /*34d0*/  @!P4 IADD3 R69, R69, R10, RZ ;  /* 0x0000000a4545c210 */ /* 0x000fca0007ffe0ff */
[----:B------:R-:W1:Y:S01]  /*34e0*/  @!P3 LDC.64 R10, c[0x0][0x228] ;  /* 0x00008a00ff0abb82 */ /* 0x000e620000000a00 */
[----:B------:R-:W-:-:S07]  /*34f0*/  @!P3 IMAD R102, R8, R75, R116 ;  /* 0x0000004b0866b224 */ /* 0x000fce00078e0274 */
[----:B------:R-:W2:Y:S01]  /*3500*/  @!P4 LDC.64 R82, c[0x0][0x230] ;  /* 0x00008c00ff52cb82 */ /* 0x000ea20000000a00 */
[----:B------:R-:W-:Y:S02]  /*3510*/  CS2R R116, SRZ ;  /* 0x0000000000747805 */ /* 0x000fe4000001ff00 */
[C---:B------:R-:W-:Y:S02]  /*3520*/  @!P4 SHF.L.U32 R3, R68.reuse, 0x2, RZ ;  /* 0x000000024403c819 */ /* 0x040fe400000006ff */
[----:B------:R-:W-:Y:S02]  /*3530*/  @!P4 SHF.L.U64.HI R103, R68, 0x2, R69 ;  /* 0x000000024467c819 */ /* 0x000fe40000010245 */
[----:B------:R-:W-:Y:S01]  /*3540*/  @!P3 MOV R68, R4 ;  /* 0x000000040044b202 */ /* 0x000fe20000000f00 */
[----:B------:R3:W5:Y:S01]  /*3550*/  @!P2 LDG.E.64 R116, desc[UR22][R78.64] ;  /* 0x000000164e74a981 */ /* 0x000762000c1e1b00 */
[----:B------:R-:W-:-:S03]  /*3560*/  @!P3 MOV R69, R7 ;  /* 0x000000070045b202 */ /* 0x000fc60000000f00 */
[----:B------:R-:W-:Y:S01]  /*3570*/  @!P3 IMAD.WIDE.U32 R74, R8, R74, R68 ;  /* 0x0000004a084ab225 */ /* 0x000fe200078e0044 */
[----:B------:R-:W-:Y:S01]  /*3580*/  CS2R R68, SRZ ;  /* 0x0000000000447805 */ /* 0x000fe2000001ff00 */
[----:B---3--:R-:W3:Y:S01]  /*3590*/  @!P3 LDC.64 R78, c[0x0][0x230] ;  /* 0x00008c00ff4ebb82 */ /* 0x008ee20000000a00 */
[----:B-1----:R-:W-:-:S04]  /*35a0*/  MOV R8, R10 ;  /* 0x0000000a00087202 */ /* 0x002fc80000000f00 */
[----:B------:R1:W5:Y:S01]  /*35b0*/  @!P2 LDG.E.64 R68, desc[UR22][R118.64] ;  /* 0x000000167644a981 */ /* 0x000362000c1e1b00 */
[C---:B--2---:R-:W-:Y:S02]  /*35c0*/  @!P4 IADD3 R10, P2, R3.reuse, R82, RZ ;  /* 0x00000052030ac210 */ /* 0x044fe40007f5e0ff */
[----:B------:R-:W-:Y:S02]  /*35d0*/  MOV R82, R8 ;  /* 0x0000000800527202 */ /* 0x000fe40000000f00 */
[----:B-1----:R-:W-:Y:S02]  /*35e0*/  MOV R118, R11 ;  /* 0x0000000b00767202 */ /* 0x002fe40000000f00 */
[----:B0-----:R-:W-:Y:S02]  /*35f0*/  @!P4 IADD3 R8, P6, R3, R70, RZ ;  /* 0x000000460308c210 */ /* 0x001fe40007fde0ff */
[----:B------:R-:W-:Y:S02]  /*3600*/  MOV R70, R118 ;  /* 0x0000007600467202 */ /* 0x000fe40000000f00 */
[----:B------:R-:W-:-:S02]  /*3610*/  @!P3 IADD3 R3, R75, R102, RZ ;  /* 0x000000664b03b210 */ /* 0x000fc40007ffe0ff */
[C---:B------:R-:W-:Y:S02]  /*3620*/  @!P4 IADD3.X R11, R103.reuse, R83, RZ, P2, !PT ;  /* 0x00000053670bc210 */ /* 0x040fe400017fe4ff */
[----:B------:R-:W-:Y:S02]  /*3630*/  CS2R R118, SRZ ;  /* 0x0000000000767805 */ /* 0x000fe4000001ff00 */
[----:B------:R-:W-:Y:S02]  /*3640*/  MOV R83, R70 ;  /* 0x0000004600537202 */ /* 0x000fe40000000f00 */
[----:B------:R-:W-:Y:S02]  /*3650*/  @!P4 IADD3.X R9, R103, R71, RZ, P6, !PT ;  /* 0x000000476709c210 */ /* 0x000fe400037fe4ff */
[----:B------:R-:W-:Y:S02]  /*3660*/  CS2R R70, SRZ ;  /* 0x0000000000467805 */ /* 0x000fe4000001ff00 */
[C---:B------:R-:W-:Y:S01]  /*3670*/  @!P3 SHF.L.U64.HI R3, R74.reuse, 0x2, R3 ;  /* 0x000000024a03b819 */ /* 0x040fe20000010203 */
[----:B------:R0:W5:Y:S01]  /*3680*/  @!P0 LDG.E.64 R118, desc[UR22][R80.64] ;  /* 0x0000001650768981 */ /* 0x000162000c1e1b00 */
[----:B------:R-:W-:-:S03]  /*3690*/  @!P3 SHF.L.U32 R74, R74, 0x2, RZ ;  /* 0x000000024a4ab819 */ /* 0x000fc600000006ff */
[----:B------:R-:W5:Y:S01]  /*36a0*/  @!P0 LDG.E.64 R70, desc[UR22][R72.64] ;  /* 0x0000001648468981 */ /* 0x000f62000c1e1b00 */
[C---:B---3--:R-:W-:Y:S02]  /*36b0*/  @!P3 IADD3 R102, P0, R74.reuse, R78, RZ ;  /* 0x0000004e4a66b210 */ /* 0x048fe40007f1e0ff */
[----:B------:R-:W-:Y:S02]  /*36c0*/  @!P3 IADD3 R82, P2, R74, R82, RZ ;  /* 0x000000524a52b210 */ /* 0x000fe40007f5e0ff */
[----:B------:R-:W2:Y:S01]  /*36d0*/  LDL.LU.64 R74, [R1+0x28] ;  /* 0x00002800014a7983 */ /* 0x000ea20000300a00 */
[----:B0-----:R-:W-:Y:S02]  /*36e0*/  CS2R R80, SRZ ;  /* 0x0000000000507805 */ /* 0x001fe4000001ff00 */
[----:B------:R-:W-:Y:S02]  /*36f0*/  @!P3 IADD3.X R103, R3, R79, RZ, P0, !PT ;  /* 0x0000004f0367b210 */ /* 0x000fe400007fe4ff */
[----:B------:R-:W-:-:S02]  /*3700*/  R2UR UR6, R104 ;  /* 0x00000000680672ca */ /* 0x000fc400000e0000 */
[----:B------:R-:W-:-:S04]  /*3710*/  MOV R78, R83 ;  /* 0x00000053004e7202 */ /* 0x000fc80000000f00 */
[----:B------:R-:W-:-:S07]  /*3720*/  @!P3 IADD3.X R83, R3, R78, RZ, P2, !PT ;  /* 0x0000004e0353b210 */ /* 0x000fce00017fe4ff */
[----:B------:R-:W-:-:S05]  /*3730*/  MOV R3, UR6 ;  /* 0x0000000600037c02 */ /* 0x000fca0008000f00 */
[----:B------:R-:W-:-:S05]  /*3740*/  FFMA.FTZ R3, -R3, UR6, R105 ;  /* 0x0000000603037c23 */ /* 0x000fca0008010169 */
[----:B------:R-:W-:Y:S01]  /*3750*/  FSETP.GTU.FTZ.AND P0, PT, R3, RZ, PT ;  /* 0x000000ff0300720b */ /* 0x000fe20003f1c000 */
[----:B--2---:R0:W2:Y:S02]  /*3760*/  @P1 LDG.E.64 R80, desc[UR22][R74.64] ;  /* 0x000000164a501981 */ /* 0x0040a4000c1e1b00 */
[----:B0-----:R-:W-:-:S06]  /*3770*/  CS2R R74, SRZ ;  /* 0x00000000004a7805 */ /* 0x001fcc000001ff00 */
[----:B------:R0:W5:Y:S02]  /*3780*/  @!P5 LDG.E.64 R74, desc[UR22][R76.64] ;  /* 0x000000164c4ad981 */ /* 0x000164000c1e1b00 */
[----:B0-----:R-:W-:-:S06]  /*3790*/  CS2R R76, SRZ ;  /* 0x00000000004c7805 */ /* 0x001fcc000001ff00 */
[----:B------:R0:W5:Y:S02]  /*37a0*/  @!P4 LDG.E.64 R76, desc[UR22][R8.64] ;  /* 0x00000016084cc981 */ /* 0x000164000c1e1b00 */
[----:B0-----:R-:W-:-:S06]  /*37b0*/  CS2R R8, SRZ ;  /* 0x0000000000087805 */ /* 0x001fcc000001ff00 */
[----:B------:R-:W3:Y:S01]  /*37c0*/  @!P3 LDG.E.64 R8, desc[UR22][R102.64] ;  /* 0x000000166608b981 */ /* 0x000ee2000c1e1b00 */
[----:B------:R-:W-:Y:S01]  /*37d0*/  VOTEU.ANY UP0, P0 ;  /* 0x00000000003f7886 */ /* 0x000fe20000000100 */
[----:B------:R-:W-:Y:S02]  /*37e0*/  PLOP3.LUT P0, PT, PT, PT, UP0, 0x80, 0x0 ;  /* 0x000000000000781c */ /* 0x000fe40003f0f008 */
[----:B------:R-:W-:Y:S02]  /*37f0*/  CS2R R72, SRZ ;  /* 0x0000000000487805 */ /* 0x000fe4000001ff00 */
[----:B------:R-:W-:-:S04]  /*3800*/  @UP0 ULDC UR5, c[0x0][0x250] ;  /* 0x0000940000050ab9 */ /* 0x000fc80000000800 */
[----:B------:R0:W5:Y:S05]  /*3810*/  @P1 LDG.E.64 R72, desc[UR22][R120.64] ;  /* 0x0000001678481981 */ /* 0x00016a000c1e1b00 */
[----:B------:R-:W-:Y:S01]  /*3820*/  @P0 FADD.FTZ R3, R3, UR5 ;  /* 0x0000000503030e21 */ /* 0x000fe20008010000 */
[----:B0-----:R-:W-:-:S05]  /*3830*/  CS2R R120, SRZ ;  /* 0x0000000000787805 */ /* 0x001fca000001ff00 */
[----:B------:R-:W0:Y:S01]  /*3840*/  @P0 MUFU.RSQ R3, R3 ;  /* 0x0000000300030308 */ /* 0x000e220000001400 */
[----:B------:R1:W5:Y:S02]  /*3850*/  @!P5 LDG.E.64 R120, desc[UR22][R122.64] ;  /* 0x000000167a78d981 */ /* 0x000364000c1e1b00 */
[----:B-1----:R-:W-:Y:S02]  /*3860*/  CS2R R122, SRZ ;  /* 0x00000000007a7805 */ /* 0x002fe4000001ff00 */
[----:B0-----:R-:W-:-:S04]  /*3870*/  @P0 R2UR UR5, R3 ;  /* 0x00000000030502ca */ /* 0x001fc800000e0000 */
[----:B------:R-:W5:Y:S04]  /*3880*/  @!P4 LDG.E.64 R122, desc[UR22][R10.64] ;  /* 0x000000160a7ac981 */ /* 0x000f68000c1e1b00 */
[----:B------:R-:W5:Y:S04]  /*3890*/  LDL.LU.64 R10, [R1+0xc0] ;  /* 0x0000c000010a7983 */ /* 0x000f680000300a00 */
[----:B------:R-:W5:Y:S01]  /*38a0*/  LDL.LU.64 R102, [R1+0xb8] ;  /* 0x0000b80001667983 */ /* 0x000f620000300a00 */
[----:B------:R-:W-:Y:S02]  /*38b0*/  ISETP.GT.U32.AND P0, PT, R0, 0x1df, PT ;  /* 0x000001df0000780c */ /* 0x000fe40003f04070 */
[----:B------:R-:W-:Y:S01]  /*38c0*/  CS2R R78, SRZ ;  /* 0x00000000004e7805 */ /* 0x000fe2000001ff00 */
[----:B------:R-:W-:Y:S01]  /*38d0*/  UMOV UR26, 0x3f800000 ;  /* 0x3f800000001a7882 */ /* 0x000fe20000000000 */
[----:B------:R-:W-:Y:S01]  /*38e0*/  @UP0 UMOV UR26, UR5 ;  /* 0x00000005001a0c82 */ /* 0x000fe20008000000 */
[----:B------:R-:W-:Y:S01]  /*38f0*/  BSSY B0, `(.L_x_2526) ;  /* 0x000001d000007945 */ /* 0x000fe20003800000 */
[----:B------:R-:W-:-:S02]  /*3900*/  ISETP.NE.AND P5, PT, RZ, UR25, PT ;  /* 0x00000019ff007c0c */ /* 0x000fc4000bfa5270 */
[----:B------:R0:W5:Y:S02]  /*3910*/  @!P3 LDG.E.64 R78, desc[UR22][R82.64] ;  /* 0x00000016524eb981 */ /* 0x000164000c1e1b00 */
[----:B0-----:R-:W-:Y:S01]  /*3920*/  CS2R R82, SRZ ;  /* 0x0000000000527805 */ /* 0x001fe2000001ff00 */
[----:B--2---:R-:W-:Y:S01]  /*3930*/  FADD.FTZ R80, R80, -UR6 ;  /* 0x8000000650507e21 */ /* 0x004fe20008010000 */
[----:B------:R-:W-:Y:S01]  /*3940*/  FADD.FTZ R3, R81, -UR6 ;  /* 0x8000000651037e21 */ /* 0x000fe20008010000 */
[----:B---3--:R0:W-:Y:S04]  /*3950*/  STL.64 [R1+0x88], R8 ;  /* 0x0000880801007387 */ /* 0x0081e80000100a00 */
[----:B0-----:R0:W5:Y:S04]  /*3960*/  LDL.LU.64 R8, [R1+0xb0] ;  /* 0x0000b00001087983 */ /* 0x0011680000300a00 */
[----:B------:R0:W5:Y:S04]  /*3970*/  LDL.LU R104, [R1+0xa8] ;  /* 0x0000a80001687983 */ /* 0x0001680000300800 */
[----:B------:R0:W5:Y:S04]  /*3980*/  LDL.LU R105, [R1+0xa4] ;  /* 0x0000a40001697983 */ /* 0x0001680000300800 */
[----:B------:R1:W-:Y:S04]  /*3990*/  STL [R1+0x18], R80 ;  /* 0x0000185001007387 */ /* 0x0003e80000100800 */
[----:B------:R0:W-:Y:S01]  /*39a0*/  STL [R1+0x14], R3 ;  /* 0x0000140301007387 */ /* 0x0001e20000100800 */
[----:B-1----:R-:W-:Y:S01]  /*39b0*/  CS2R R80, SRZ ;  /* 0x0000000000507805 */ /* 0x002fe2000001ff00 */
[----:B------:R-:W-:Y:S06]  /*39c0*/  @P0 BRA `(.L_x_2527) ;  /* 0x00000000003c0947 */ /* 0x000fec0003800000 */
[----:B0-----:R-:W2:Y:S01]  /*39d0*/  LDL R3, [R1+0x84] ;  /* 0x0000840001037983 */ /* 0x001ea20000100800 */
[----:B------:R-:W-:-:S03]  /*39e0*/  ISETP.NE.AND P0, PT, RZ, UR25, PT ;  /* 0x00000019ff007c0c */ /* 0x000fc6000bf05270 */
[----:B------:R-:W-:Y:S04]  /*39f0*/  STL [R1+0xb0], R0 ;  /* 0x0000b00001007387 */ /* 0x000fe80000100800 */
[----:B------:R0:W-:Y:S06]  /*3a00*/  STL.64 [R1+0xa8], R4 ;  /* 0x0000a80401007387 */ /* 0x0001ec0000100a00 */
[----:B------:R-:W1:Y:S08]  /*3a10*/  @P0 LDC.64 R80, c[0x0][0x240] ;  /* 0x00009000ff500b82 */ /* 0x000e700000000a00 */
[----:B0-----:R-:W0:Y:S01]  /*3a20*/  LDC.64 R4, c[0x0][0x238] ;  /* 0x00008e00ff047b82 */ /* 0x001e220000000a00 */
[----:B--2---:R-:W-:-:S04]  /*3a30*/  IADD3 R3, R3, UR17, RZ ;  /* 0x0000001103037c10 */ /* 0x004fc8000fffe0ff */
[C---:B-1----:R-:W-:Y:S01]  /*3a40*/  @P0 LEA R80, P2, R3.reuse, R80, 0x2 ;  /* 0x0000005003500211 */ /* 0x042fe200078410ff */
[----:B0-----:R-:W-:Y:S01]  /*3a50*/  IMAD.WIDE R4, R3, 0x4, R4 ;  /* 0x0000000403047825 */ /* 0x001fe200078e0204 */
[----:B------:R-:W-:-:S04]  /*3a60*/  SHF.R.S32.HI R0, RZ, 0x1f, R3 ;  /* 0x0000001fff007819 */ /* 0x000fc80000011403 */
[----:B------:R-:W-:Y:S02]  /*3a70*/  @P0 LEA.HI.X R81, R3, R81, R0, 0x2, P2 ;  /* 0x0000005103510211 */ /* 0x000fe400010f1400 */
[----:B------:R1:W5:Y:S04]  /*3a80*/  LDL.LU R0, [R1+0xb0] ;  /* 0x0000b00001007983 */ /* 0x0003680000300800 */
[----:B------:R1:W5:Y:S04]  /*3a90*/  @P0 LDG.E.64 R82, desc[UR22][R80.64] ;  /* 0x0000001650520981 */ /* 0x000368000c1e1b00 */
[----:B------:R1:W5:Y:S04]  /*3aa0*/  LDG.E.64 R80, desc[UR22][R4.64] ;  /* 0x0000001604507981 */ /* 0x000368000c1e1b00 */
[----:B------:R1:W5:Y:S02]  /*3ab0*/  LDL.LU.64 R4, [R1+0xa8] ;  /* 0x0000a80001047983 */ /* 0x0003640000300a00 */
.L_x_2527:
[----:B------:R-:W-:Y:S05]  /*3ac0*/  BSYNC B0 ;  /* 0x0000000000007941 */ /* 0x000fea0003800000 */
.L_x_2526:
[----:B------:R2:W-:Y:S04]  /*3ad0*/  STL [R1+0xa8], R2 ;  /* 0x0000a80201007387 */ /* 0x0005e80000100800 */
[----:B--2---:R-:W2:Y:S04]  /*3ae0*/  LDL.LU R2, [R1+0x18] ;  /* 0x0000180001027983 */ /* 0x004ea80000300800 */
[----:B-----5:R3:W-:Y:S04]  /*3af0*/  STL [R1+0xa4], R0 ;  /* 0x0000a40001007387 */ /* 0x0207e80000100800 */
[----:B---3--:R-:W3:Y:S01]  /*3b00*/  LDL.LU R0, [R1+0x14] ;  /* 0x0000140001007983 */ /* 0x008ee20000300800 */
[----:B0-----:R-:W-:-:S03]  /*3b10*/  MOV R3, R73 ;  /* 0x0000004900037202 */ /* 0x001fc60000000f00 */
[----:B------:R-:W-:Y:S01]  /*3b20*/  STL [R1+0x8], R72 ;  /* 0x0000084801007387 */ /* 0x000fe20000100800 */
[----:B--2---:R-:W-:-:S05]  /*3b30*/  FMUL.FTZ R2, R2, UR26 ;  /* 0x0000001a02027c20 */ /* 0x004fca0008410000 */
[----:B------:R0:W-:Y:S01]  /*3b40*/  STL [R1+0x64], R2 ;  /* 0x0000640201007387 */ /* 0x0001e20000100800 */
[----:B---3--:R-:W-:-:S03]  /*3b50*/  FMUL.FTZ R0, R0, UR26 ;  /* 0x0000001a00007c20 */ /* 0x008fc60008410000 */
[----:B0-----:R0:W5:Y:S04]  /*3b60*/  LDL.LU R2, [R1+0xa8] ;  /* 0x0000a80001027983 */ /* 0x0011680000300800 */
[----:B------:R2:W-:Y:S04]  /*3b70*/  STL [R1+0x68], R0 ;  /* 0x0000680001007387 */ /* 0x0005e80000100800 */
[----:B--2---:R0:W5:Y:S01]  /*3b80*/  LDL.LU R0, [R1+0xa4] ;  /* 0x0000a40001007983 */ /* 0x0041620000300800 */
[----:B------:R-:W-:Y:S05]  /*3b90*/  @!P5 BRA `(.L_x_2528) ;  /* 0x00000000006cd947 */ /* 0x000fea0003800000 */
[----:B------:R-:W2:Y:S04]  /*3ba0*/  LDL R3, [R1+0x64] ;  /* 0x0000640001037983 */ /* 0x000ea80000100800 */
[----:B------:R-:W-:Y:S04]  /*3bb0*/  STL [R1+0xac], R4 ;  /* 0x0000ac0401007387 */ /* 0x000fe80000100800 */
[----:B-----5:R3:W-:Y:S04]  /*3bc0*/  STL [R1+0xa8], R2 ;  /* 0x0000a80201007387 */ /* 0x0207e80000100800 */
[----:B---3--:R-:W3:Y:S04]  /*3bd0*/  LDL R2, [R1+0x68] ;  /* 0x0000680001027983 */ /* 0x008ee80000100800 */
[----:B------:R2:W-:Y:S02]  /*3be0*/  STL [R1+0xa4], R0 ;  /* 0x0000a40001007387 */ /* 0x0005e40000100800 */
[----:B--2---:R-:W-:-:S04]  /*3bf0*/  FFMA.FTZ R0, R3, R80, R82 ;  /* 0x0000005003007223 */ /* 0x004fc80000010052 */
[----:B------:R-:W-:-:S06]  /*3c00*/  FMUL.FTZ R3, R0, -1.4426950216293334961 ;  /* 0xbfb8aa3b00037820 */ /* 0x000fcc0000410000 */
[----:B------:R-:W2:Y:S02]  /*3c10*/  MUFU.EX2 R3, R3 ;  /* 0x0000000300037308 */ /* 0x000ea40000000800 */
[----:B--2---:R-:W-:-:S06]  /*3c20*/  FADD.FTZ R3, R3, 1 ;  /* 0x3f80000003037421 */ /* 0x004fcc0000010000 */
[----:B------:R-:W1:Y:S02]  /*3c30*/  MUFU.RCP R3, R3 ;  /* 0x0000000300037308 */ /* 0x000e640000001000 */
[----:B-1----:R-:W-:Y:S01]  /*3c40*/  FADD.FTZ R4, -R3, 1 ;  /* 0x3f80000003047421 */ /* 0x002fe20000010100 */
[----:B------:R-:W-:-:S03]  /*3c50*/  FMUL.FTZ R3, R72, R3 ;  /* 0x0000000348037220 */ /* 0x000fc60000410000 */
[----:B------:R-:W-:Y:S02]  /*3c60*/  FFMA.FTZ R0, R0, R4, 1 ;  /* 0x3f80000000007423 */ /* 0x000fe40000010004 */
[----:B------:R2:W5:Y:S02]  /*3c70*/  LDL.LU R4, [R1+0xac] ;  /* 0x0000ac0001047983 */ /* 0x0005640000300800 */
[----:B------:R-:W-:Y:S01]  /*3c80*/  FMUL.FTZ R3, R3, R0 ;  /* 0x0000000003037220 */ /* 0x000fe20000410000 */
[----:B---3--:R-:W-:-:S04]  /*3c90*/  FFMA.FTZ R0, R2, R81, R83 ;  /* 0x0000005102007223 */ /* 0x008fc80000010053 */
[----:B------:R1:W-:Y:S02]  /*3ca0*/  STL [R1+0x8], R3 ;  /* 0x0000080301007387 */ /* 0x0003e40000100800 */
[----:B-1----:R-:W-:-:S06]  /*3cb0*/  FMUL.FTZ R3, R0, -1.4426950216293334961 ;  /* 0xbfb8aa3b00037820 */ /* 0x002fcc0000410000 */
[----:B------:R-:W1:Y:S02]  /*3cc0*/  MUFU.EX2 R3, R3 ;  /* 0x0000000300037308 */ /* 0x000e640000000800 */
[----:B-1----:R-:W-:-:S06]  /*3cd0*/  FADD.FTZ R3, R3, 1 ;  /* 0x3f80000003037421 */ /* 0x002fcc0000010000 */
[----:B------:R-:W1:Y:S02]  /*3ce0*/  MUFU.RCP R3, R3 ;  /* 0x0000000300037308 */ /* 0x000e640000001000 */
[----:B-1----:R-:W-:Y:S01]  /*3cf0*/  FADD.FTZ R2, -R3, 1 ;  /* 0x3f80000003027421 */ /* 0x002fe20000010100 */
[----:B------:R-:W-:-:S03]  /*3d00*/  FMUL.FTZ R3, R73, R3 ;  /* 0x0000000349037220 */ /* 0x000fc60000410000 */
[----:B------:R-:W-:Y:S02]  /*3d10*/  FFMA.FTZ R0, R0, R2, 1 ;  /* 0x3f80000000007423 */ /* 0x000fe40000010002 */
[----:B------:R2:W5:Y:S02]  /*3d20*/  LDL.LU R2, [R1+0xa8] ;  /* 0x0000a80001027983 */ /* 0x0005640000300800 */
[----:B------:R-:W-:Y:S02]  /*3d30*/  FMUL.FTZ R3, R3, R0 ;  /* 0x0000000003037220 */ /* 0x000fe40000410000 */
[----:B------:R2:W5:Y:S05]  /*3d40*/  LDL.LU R0, [R1+0xa4] ;  /* 0x0000a40001007983 */ /* 0x00056a0000300800 */
.L_x_2528:
[----:B------:R3:W-:Y:S04]  /*3d50*/  STL [R1+0xb8], R7 ;  /* 0x0000b80701007387 */ /* 0x0007e80000100800 */
[----:B---3--:R-:W3:Y:S04]  /*3d60*/  LDL R7, [R1+0x64] ;  /* 0x0000640001077983 */ /* 0x008ee80000100800 */
[----:B------:R4:W-:Y:S04]  /*3d70*/  STL [R1+0xb4], R6 ;  /* 0x0000b40601007387 */ /* 0x0009e80000100800 */
[----:B----4-:R-:W4:Y:S04]  /*3d80*/  LDL R6, [R1+0x68] ;  /* 0x0000680001067983 */ /* 0x010f280000100800 */
[----:B------:R1:W-:Y:S04]  /*3d90*/  STL [R1+0xb0], R5 ;  /* 0x0000b00501007387 */ /* 0x0003e80000100800 */
[----:B-1----:R-:W2:Y:S04]  /*3da0*/  LDL R5, [R1+0x8] ;  /* 0x0000080001057983 */ /* 0x002ea80000100800 */
[----:B-----5:R-:W-:Y:S04]  /*3db0*/  STL [R1+0xac], R4 ;  /* 0x0000ac0401007387 */ /* 0x020fe80000100800 */
[----:B------:R1:W-:Y:S04]  /*3dc0*/  STL [R1+0xa8], R2 ;  /* 0x0000a80201007387 */ /* 0x0003e80000100800 */
[----:B-1----:R-:W4:Y:S04]  /*3dd0*/  LDL.LU R2, [R1] ;  /* 0x0000000001027983 */ /* 0x002f280000300800 */
[----:B------:R1:W-:Y:S04]  /*3de0*/  STL [R1+0xa4], R0 ;  /* 0x0000a40001007387 */ /* 0x0003e80000100800 */
[----:B-1----:R-:W4:Y:S01]  /*3df0*/  LDL.LU R0, [R1+0x4] ;  /* 0x0000040001007983 */ /* 0x002f220000300800 */
[----:B------:R-:W-:Y:S01]  /*3e00*/  FMUL.FTZ R4, R3, R81 ;  /* 0x0000005103047220 */ /* 0x000fe20000410000 */
[----:B--2---:R-:W-:-:S04]  /*3e10*/  FMUL.FTZ R5, R5, R80 ;  /* 0x0000005005057220 */ /* 0x004fc80000410000 */
[----:B---3--:R-:W-:Y:S01]  /*3e20*/  FFMA.FTZ R7, R7, R5, RZ ;  /* 0x0000000507077223 */ /* 0x008fe200000100ff */
[----:B------:R-:W-:-:S03]  /*3e30*/  FADD.FTZ R5, RZ, R5 ;  /* 0x00000005ff057221 */ /* 0x000fc60000010000 */
[----:B----4-:R-:W-:Y:S01]  /*3e40*/  FFMA.FTZ R6, R6, R4, R7 ;  /* 0x0000000406067223 */ /* 0x010fe20000010007 */
[----:B------:R-:W-:Y:S01]  /*3e50*/  FADD.FTZ R4, R4, R5 ;  /* 0x0000000504047221 */ /* 0x000fe20000010000 */
[----:B------:R1:W5:Y:S04]  /*3e60*/  LDL.LU R7, [R1+0xb8] ;  /* 0x0000b80001077983 */ /* 0x0003680000300800 */
[----:B------:R2:W-:Y:S01]  /*3e70*/  STL [R1+0x18], R6 ;  /* 0x0000180601007387 */ /* 0x0005e20000100800 */
[----:B------:R-:W-:-:S04]  /*3e80*/  FADD.FTZ R2, R2, -UR6 ;  /* 0x8000000602027e21 */ /* 0x000fc80008010000 */
[----:B------:R-:W-:Y:S01]  /*3e90*/  FMUL.FTZ R2, R2, UR26 ;  /* 0x0000001a02027c20 */ /* 0x000fe20008410000 */
[----:B--2---:R1:W5:Y:S04]  /*3ea0*/  LDL.LU R6, [R1+0xb4] ;  /* 0x0000b40001067983 */ /* 0x0043680000300800 */
[----:B------:R1:W5:Y:S01]  /*3eb0*/  LDL.LU R5, [R1+0xb0] ;  /* 0x0000b00001057983 */ /* 0x0003620000300800 */
[----:B------:R-:W-:-:S03]  /*3ec0*/  FADD.FTZ R0, R0, -UR6 ;  /* 0x8000000600007e21 */ /* 0x000fc60008010000 */
[----:B------:R2:W-:Y:S01]  /*3ed0*/  STL [R1+0x14], R4 ;  /* 0x0000140401007387 */ /* 0x0005e20000100800 */
[----:B------:R-:W-:-:S03]  /*3ee0*/  FMUL.FTZ R0, R0, UR26 ;  /* 0x0000001a00007c20 */ /* 0x000fc60008410000 */
[----:B--2---:R1:W5:Y:S04]  /*3ef0*/  LDL.LU R4, [R1+0xac] ;  /* 0x0000ac0001047983 */ /* 0x0043680000300800 */
[----:B------:R2:W-:Y:S04]  /*3f00*/  STL [R1+0x74], R2 ;  /* 0x0000740201007387 */ /* 0x0005e80000100800 */
[----:B--2---:R1:W5:Y:S04]  /*3f10*/  LDL.LU R2, [R1+0xa8] ;  /* 0x0000a80001027983 */ /* 0x0043680000300800 */
[----:B------:R2:W-:Y:S04]  /*3f20*/  STL [R1+0x80], R0 ;  /* 0x0000800001007387 */ /* 0x0005e80000100800 */
[----:B--2---:R1:W5:Y:S04]  /*3f30*/  LDL.LU R0, [R1+0xa4] ;  /* 0x0000a40001007983 */ /* 0x0043680000300800 */
[----:B------:R1:W-:Y:S04]  /*3f40*/  STL [R1+0x4], R46 ;  /* 0x0000042e01007387 */ /* 0x0003e80000100800 */
[----:B------:R1:W-:Y:S01]  /*3f50*/  STL [R1], R47 ;  /* 0x0000002f01007387 */ /* 0x0003e20000100800 */
[----:B------:R-:W-:Y:S05]  /*3f60*/  @!P5 BRA `(.L_x_2529) ;  /* 0x000000000078d947 */ /* 0x000fea0003800000 */
[----:B-----5:R2:W-:Y:S04]  /*3f70*/  STL [R1+0xb0], R4 ;  /* 0x0000b00401007387 */ /* 0x0205e80000100800 */
[----:B--2---:R-:W2:Y:S04]  /*3f80*/  LDL R4, [R1+0x74] ;  /* 0x0000740001047983 */ /* 0x004ea80000100800 */
[----:B------:R3:W-:Y:S04]  /*3f90*/  STL [R1+0xac], R3 ;  /* 0x0000ac0301007387 */ /* 0x0007e80000100800 */
[----:B---3--:R-:W3:Y:S04]  /*3fa0*/  LDL R3, [R1+0x80] ;  /* 0x0000800001037983 */ /* 0x008ee80000100800 */
[----:B------:R2:W-:Y:S04]  /*3fb0*/  STL [R1+0xa8], R2 ;  /* 0x0000a80201007387 */ /* 0x0005e80000100800 */
[----:B------:R4:W-:Y:S01]  /*3fc0*/  STL [R1+0xa4], R0 ;  /* 0x0000a40001007387 */ /* 0x0009e20000100800 */
[----:B--2---:R-:W-:-:S04]  /*3fd0*/  FFMA.FTZ R2, R4, R80, R82 ;  /* 0x0000005004027223 */ /* 0x004fc80000010052 */
[----:B----4-:R-:W-:-:S06]  /*3fe0*/  FMUL.FTZ R0, R2, -1.4426950216293334961 ;  /* 0xbfb8aa3b02007820 */ /* 0x010fcc0000410000 */
[----:B------:R-:W2:Y:S02]  /*3ff0*/  MUFU.EX2 R0, R0 ;  /* 0x0000000000007308 */ /* 0x000ea40000000800 */
[----:B--2---:R-:W-:-:S06]  /*4000*/  FADD.FTZ R0, R0, 1 ;  /* 0x3f80000000007421 */ /* 0x004fcc0000010000 */
[----:B------:R-:W2:Y:S02]  /*4010*/  MUFU.RCP R0, R0 ;  /* 0x0000000000007308 */ /* 0x000ea40000001000 */
[----:B--2---:R-:W-:Y:S01]  /*4020*/  FADD.FTZ R4, -R0, 1 ;  /* 0x3f80000000047421 */ /* 0x004fe20000010100 */
[----:B------:R-:W-:-:S03]  /*4030*/  FMUL.FTZ R0, R46, R0 ;  /* 0x000000002e007220 */ /* 0x000fc60000410000 */
[----:B------:R-:W-:Y:S02]  /*4040*/  FFMA.FTZ R2, R2, R4, 1 ;  /* 0x3f80000002027423 */ /* 0x000fe40000010004 */
[----:B------:R2:W5:Y:S02]  /*4050*/  LDL.LU R4, [R1+0xb0] ;  /* 0x0000b00001047983 */ /* 0x0005640000300800 */
[----:B------:R-:W-:Y:S01]  /*4060*/  FMUL.FTZ R0, R0, R2 ;  /* 0x0000000200007220 */ /* 0x000fe20000410000 */
[----:B---3--:R-:W-:-:S04]  /*4070*/  FFMA.FTZ R2, R3, R81, R83 ;  /* 0x0000005103027223 */ /* 0x008fc80000010053 */
[----:B------:R3:W-:Y:S02]  /*4080*/  STL [R1+0x4], R0 ;  /* 0x0000040001007387 */ /* 0x0007e40000100800 */
[----:B---3--:R-:W-:-:S06]  /*4090*/  FMUL.FTZ R0, R2, -1.4426950216293334961 ;  /* 0xbfb8aa3b02007820 */ /* 0x008fcc0000410000 */
[----:B------:R-:W3:Y:S02]  /*40a0*/  MUFU.EX2 R0, R0 ;  /* 0x0000000000007308 */ /* 0x000ee40000000800 */
[----:B---3--:R-:W-:-:S06]  /*40b0*/  FADD.FTZ R0, R0, 1 ;  /* 0x3f80000000007421 */ /* 0x008fcc0000010000 */
[----:B------:R-:W3:Y:S02]  /*40c0*/  MUFU.RCP R0, R0 ;  /* 0x0000000000007308 */ /* 0x000ee40000001000 */
[----:B---3--:R-:W-:Y:S01]  /*40d0*/  FADD.FTZ R3, -R0, 1 ;  /* 0x3f80000000037421 */ /* 0x008fe20000010100 */
[----:B------:R-:W-:-:S03]  /*40e0*/  FMUL.FTZ R0, R47, R0 ;  /* 0x000000002f007220 */ /* 0x000fc60000410000 */
[----:B------:R-:W-:Y:S02]  /*40f0*/  FFMA.FTZ R2, R2, R3, 1 ;  /* 0x3f80000002027423 */ /* 0x000fe40000010003 */
[----:B------:R2:W5:Y:S02]  /*4100*/  LDL.LU R3, [R1+0xac] ;  /* 0x0000ac0001037983 */ /* 0x0005640000300800 */
[----:B------:R-:W-:Y:S02]  /*4110*/  FMUL.FTZ R0, R0, R2 ;  /* 0x0000000200007220 */ /* 0x000fe40000410000 */
[----:B------:R2:W5:Y:S04]  /*4120*/  LDL.LU R2, [R1+0xa8] ;  /* 0x0000a80001027983 */ /* 0x0005680000300800 */
[----:B------:R3:W-:Y:S04]  /*4130*/  STL [R1], R0 ;  /* 0x0000000001007387 */ /* 0x0007e80000100800 */
[----:B---3--:R2:W5:Y:S02]  /*4140*/  LDL.LU R0, [R1+0xa4] ;  /* 0x0000a40001007983 */ /* 0x0085640000300800 */
.L_x_2529:
[----:B------:R3:W-:Y:S04]  /*4150*/  STL [R1+0xc8], R11 ;  /* 0x0000c80b01007387 */ /* 0x0007e80000100800 */
[----:B---3--:R-:W3:Y:S04]  /*4160*/  LDL R11, [R1+0x64] ;  /* 0x00006400010b7983 */ /* 0x008ee80000100800 */
[----:B------:R4:W-:Y:S04]  /*4170*/  STL [R1+0xc4], R10 ;  /* 0x0000c40a01007387 */ /* 0x0009e80000100800 */
[----:B----4-:R-:W4:Y:S04]  /*4180*/  LDL.LU R10, [R1+0x4] ;  /* 0x00000400010a7983 */ /* 0x010f280000300800 */
[----:B------:R0:W-:Y:S04]  /*4190*/  STL [R1+0xc0], R9 ;  /* 0x0000c00901007387 */ /* 0x0001e80000100800 */
[----:B0-----:R-:W3:Y:S04]  /*41a0*/  LDL.LU R9, [R1+0x8] ;  /* 0x0000080001097983 */ /* 0x001ee80000300800 */
[----:B------:R0:W-:Y:S04]  /*41b0*/  STL [R1+0xbc], R8 ;  /* 0x0000bc0801007387 */ /* 0x0001e80000100800 */
[----:B0-----:R-:W2:Y:S04]  /*41c0*/  LDL.LU R8, [R1+0x18] ;  /* 0x0000180001087983 */ /* 0x001ea80000300800 */
[----:B-----5:R0:W-:Y:S04]  /*41d0*/  STL [R1+0xb8], R7 ;  /* 0x0000b80701007387 */ /* 0x0201e80000100800 */
[----:B0-----:R-:W2:Y:S04]  /*41e0*/  LDL R7, [R1+0x68] ;  /* 0x0000680001077983 */ /* 0x001ea80000100800 */
[----:B------:R0:W-:Y:S04]  /*41f0*/  STL [R1+0xb4], R6 ;  /* 0x0000b40601007387 */ /* 0x0001e80000100800 */
[----:B0-----:R-:W2:Y:S04]  /*4200*/  LDL.LU R6, [R1] ;  /* 0x0000000001067983 */ /* 0x001ea80000300800 */
[----:B------:R0:W-:Y:S04]  /*4210*/  STL [R1+0xb0], R5 ;  /* 0x0000b00501007387 */ /* 0x0001e80000100800 */
[----:B0-----:R-:W2:Y:S04]  /*4220*/  LDL.LU R5, [R1+0x14] ;  /* 0x0000140001057983 */ /* 0x001ea80000300800 */
[----:B------:R0:W-:Y:S04]  /*4230*/  STL [R1+0xac], R4 ;  /* 0x0000ac0401007387 */ /* 0x0001e80000100800 */
[----:B0-----:R-:W2:Y:S04]  /*4240*/  LDL R4, [R1+0x74] ;  /* 0x0000740001047983 */ /* 0x001ea80000100800 */
[----:B------:R0:W-:Y:S04]  /*4250*/  STL [R1+0xa8], R2 ;  /* 0x0000a80201007387 */ /* 0x0001e80000100800 */
[----:B0-----:R-:W2:Y:S04]  /*4260*/  LDL R2, [R1+0x80] ;  /* 0x0000800001027983 */ /* 0x001ea80000100800 */
[----:B------:R4:W-:Y:S01]  /*4270*/  STL [R1+0xa4], R0 ;  /* 0x0000a40001007387 */ /* 0x0009e20000100800 */
[----:B------:R-:W-:Y:S01]  /*4280*/  FADD.FTZ R124, R124, -UR6 ;  /* 0x800000067c7c7e21 */ /* 0x000fe20008010000 */
[----:B------:R-:W-:-:S03]  /*4290*/  FADD.FTZ R125, R125, -UR6 ;  /* 0x800000067d7d7e21 */ /* 0x000fc60008010000 */
[----:B------:R-:W-:Y:S01]  /*42a0*/  FMUL.FTZ R124, R124, UR26 ;  /* 0x0000001a7c7c7c20 */ /* 0x000fe20008410000 */
[----:B------:R-:W-:Y:S01]  /*42b0*/  FMUL.FTZ R125, R125, UR26 ;  /* 0x0000001a7d7d7c20 */ /* 0x000fe20008410000 */
[----:B----4-:R-:W-:Y:S01]  /*42c0*/  FMUL.FTZ R0, R10, R80 ;  /* 0x000000500a007220 */ /* 0x010fe20000410000 */
[----:B---3--:R-:W-:Y:S01]  /*42d0*/  FFMA.FTZ R11, R11, R9, RZ ;  /* 0x000000090b0b7223 */ /* 0x008fe200000100ff */
[----:B------:R-:W-:-:S04]  /*42e0*/  FADD.FTZ R9, RZ, R9 ;  /* 0x00000009ff097221 */ /* 0x000fc80000010000 */
[----:B------:R-:W-:Y:S01]  /*42f0*/  FADD.FTZ R9, R9, R10 ;  /* 0x0000000a09097221 */ /* 0x000fe20000010000 */
[----:B--2---:R-:W-:Y:S01]  /*4300*/  FFMA.FTZ R7, R7, R3, RZ ;  /* 0x0000000307077223 */ /* 0x004fe200000100ff */
[C---:B------:R-:W-:Y:S01]  /*4310*/  FFMA.FTZ R11, R4.reuse, R10, R11 ;  /* 0x0000000a040b7223 */ /* 0x040fe2000001000b */
[----:B------:R-:W-:Y:S01]  /*4320*/  FFMA.FTZ R4, R4, R0, R8 ;  /* 0x0000000004047223 */ /* 0x000fe20000010008 */
[----:B------:R-:W-:Y:S01]  /*4330*/  FADD.FTZ R0, R5, R0 ;  /* 0x0000000005007221 */ /* 0x000fe20000010000 */
[----:B------:R-:W-:Y:S02]  /*4340*/  FADD.FTZ R5, RZ, R3 ;  /* 0x00000003ff057221 */ /* 0x000fe40000010000 */
[----:B------:R0:W-:Y:S01]  /*4350*/  STL [R1+0x24], R11 ;  /* 0x0000240b01007387 */ /* 0x0001e20000100800 */
[----:B------:R-:W-:Y:S01]  /*4360*/  FMUL.FTZ R3, R6, R81 ;  /* 0x0000005106037220 */ /* 0x000fe20000410000 */
[----:B------:R-:W-:Y:S01]  /*4370*/  FADD.FTZ R5, R5, R6 ;  /* 0x0000000605057221 */ /* 0x000fe20000010000 */
[C---:B------:R-:W-:Y:S01]  /*4380*/  FFMA.FTZ R7, R2.reuse, R6, R7 ;  /* 0x0000000602077223 */ /* 0x040fe20000010007 */
[----:B0-----:R0:W5:Y:S04]  /*4390*/  LDL.LU R11, [R1+0xc8] ;  /* 0x0000c800010b7983 */ /* 0x0011680000300800 */
[----:B------:R0:W5:Y:S04]  /*43a0*/  LDL.LU R10, [R1+0xc4] ;  /* 0x0000c400010a7983 */ /* 0x0001680000300800 */
[----:B------:R2:W-:Y:S01]  /*43b0*/  STL [R1+0x1c], R9 ;  /* 0x00001c0901007387 */ /* 0x0005e20000100800 */
[----:B------:R-:W-:Y:S01]  /*43c0*/  FFMA.FTZ R2, R2, R3, R4 ;  /* 0x0000000302027223 */ /* 0x000fe20000010004 */
[----:B------:R-:W-:-:S02]  /*43d0*/  FADD.FTZ R3, R3, R0 ;  /* 0x0000000003037221 */ /* 0x000fc40000010000 */
[----:B--2---:R0:W5:Y:S04]  /*43e0*/  LDL.LU R9, [R1+0xc0] ;  /* 0x0000c00001097983 */ /* 0x0041680000300800 */
[----:B------:R0:W5:Y:S04]  /*43f0*/  LDL.LU R8, [R1+0xbc] ;  /* 0x0000bc0001087983 */ /* 0x0001680000300800 */
[----:B------:R2:W-:Y:S04]  /*4400*/  STL [R1+0x20], R7 ;  /* 0x0000200701007387 */ /* 0x0005e80000100800 */
        /* <DEDUP_REMOVED lines=9> */
[----:B------:R3:W-:Y:S04]  /*44a0*/  STL [R1+0x6c], R124 ;  /* 0x00006c7c01007387 */ /* 0x0007e80000100800 */
[----:B------:R0:W-:Y:S01]  /*44b0*/  STL [R1+0x78], R125 ;  /* 0x0000787d01007387 */ /* 0x0001e20000100800 */
[----:B--2---:R-:W-:-:S02]  /*44c0*/  MOV R3, R48 ;  /* 0x0000003000037202 */ /* 0x004fc40000000f00 */
[----:B---3--:R-:W-:Y:S01]  /*44d0*/  MOV R124, R49 ;  /* 0x00000031007c7202 */ /* 0x008fe20000000f00 */
[----:B------:R-:W-:Y:S06]  /*44e0*/  @!P5 BRA `(.L_x_2530) ;  /* 0x00000000005cd947 */ /* 0x000fec0003800000 */
[----:B------:R-:W-:Y:S02]  /*44f0*/  MOV R124, R125 ;  /* 0x0000007d007c7202 */ /* 0x000fe40000000f00 */
[----:B0-----:R-:W2:Y:S04]  /*4500*/  LDL R125, [R1+0x6c] ;  /* 0x00006c00017d7983 */ /* 0x001ea80000100800 */
[----:B-----5:R0:W-:Y:S02]  /*4510*/  STL [R1+0xa4], R0 ;  /* 0x0000a40001007387 */ /* 0x0201e40000100800 */
[----:B0-----:R-:W-:Y:S01]  /*4520*/  MOV R0, R124 ;  /* 0x0000007c00007202 */ /* 0x001fe20000000f00 */
[----:B--2---:R-:W-:-:S04]  /*4530*/  FFMA.FTZ R3, R125, R80, R82 ;  /* 0x000000507d037223 */ /* 0x004fc80000010052 */
        /* <DEDUP_REMOVED lines=14> */
[----:B------:R-:W-:Y:S02]  /*4620*/  FFMA.FTZ R125, R125, R0, 1 ;  /* 0x3f8000007d7d7423 */ /* 0x000fe40000010000 */
[----:B------:R2:W5:Y:S01]  /*4630*/  LDL.LU R0, [R1+0xa4] ;  /* 0x0000a40001007983 */ /* 0x0005620000300800 */
[----:B------:R-:W-:-:S04]  /*4640*/  FMUL.FTZ R124, R49, R124 ;  /* 0x0000007c317c7220 */ /* 0x000fc80000410000 */
[----:B------:R-:W-:-:S07]  /*4650*/  FMUL.FTZ R124, R124, R125 ;  /* 0x0000007d7c7c7220 */ /* 0x000fce0000410000 */
.L_x_2530:
[----:B-----5:R3:W-:Y:S04]  /*4660*/  STL [R1+0xbc], R8 ;  /* 0x0000bc0801007387 */ /* 0x0207e80000100800 */
[----:B---3--:R-:W3:Y:S04]  /*4670*/  LDL.LU R8, [R1+0x1c] ;  /* 0x00001c0001087983 */ /* 0x008ee80000300800 */
[----:B------:R4:W-:Y:S04]  /*4680*/  STL [R1+0xb8], R7 ;  /* 0x0000b80701007387 */ /* 0x0009e80000100800 */
[----:B----4-:R-:W4:Y:S04]  /*4690*/  LDL.LU R7, [R1+0x24] ;  /* 0x0000240001077983 */ /* 0x010f280000300800 */
[----:B------:R0:W-:Y:S04]  /*46a0*/  STL [R1+0xb4], R6 ;  /* 0x0000b40601007387 */ /* 0x0001e80000100800 */
[----:B0-----:R-:W2:Y:S04]  /*46b0*/  LDL.LU R6, [R1+0x10] ;  /* 0x0000100001067983 */ /* 0x001ea80000300800 */
[----:B------:R0:W-:Y:S04]  /*46c0*/  STL [R1+0xb0], R5 ;  /* 0x0000b00501007387 */ /* 0x0001e80000100800 */
[----:B0-----:R-:W2:Y:S04]  /*46d0*/  LDL.LU R5, [R1+0x14] ;  /* 0x0000140001057983 */ /* 0x001ea80000300800 */
[----:B------:R0:W-:Y:S04]  /*46e0*/  STL [R1+0xac], R4 ;  /* 0x0000ac0401007387 */ /* 0x0001e80000100800 */
[----:B0-----:R-:W2:Y:S04]  /*46f0*/  LDL.LU R4, [R1+0x20] ;  /* 0x0000200001047983 */ /* 0x001ea80000300800 */
[----:B------:R0:W-:Y:S04]  /*4700*/  STL [R1+0xa8], R2 ;  /* 0x0000a80201007387 */ /* 0x0001e80000100800 */
[----:B0-----:R-:W4:Y:S01]  /*4710*/  LDL R2, [R1+0x6c] ;  /* 0x00006c0001027983 */ /* 0x001f220000100800 */
[----:B------:R-:W-:-:S03]  /*4720*/  FMUL.FTZ R125, R3, R80 ;  /* 0x00000050037d7220 */ /* 0x000fc60000410000 */
[----:B------:R0:W-:Y:S04]  /*4730*/  STL [R1+0xa4], R0 ;  /* 0x0000a40001007387 */ /* 0x0001e80000100800 */
[----:B0-----:R-:W2:Y:S01]  /*4740*/  LDL R0, [R1+0x78] ;  /* 0x0000780001007983 */ /* 0x001ea20000100800 */
[----:B---3--:R-:W-:-:S05]  /*4750*/  FADD.FTZ R8, R8, R3 ;  /* 0x0000000308087221 */ /* 0x008fca0000010000 */
[----:B------:R0:W-:Y:S04]  /*4760*/  STL [R1+0x18], R8 ;  /* 0x0000180801007387 */ /* 0x0001e80000100800 */
[----:B0-----:R0:W5:Y:S01]  /*4770*/  LDL.LU R8, [R1+0xbc] ;  /* 0x0000bc0001087983 */ /* 0x0011620000300800 */
[----:B----4-:R-:W-:-:S03]  /*4780*/  FFMA.FTZ R3, R2, R3, R7 ;  /* 0x0000000302037223 */ /* 0x010fc60000010007 */
[----:B------:R0:W5:Y:S04]  /*4790*/  LDL.LU R7, [R1+0xb8] ;  /* 0x0000b80001077983 */ /* 0x0001680000300800 */
[----:B------:R3:W-:Y:S04]  /*47a0*/  STL [R1+0x8], R3 ;  /* 0x0000080301007387 */ /* 0x0007e80000100800 */
[----:B---3--:R-:W3:Y:S01]  /*47b0*/  LDL.LU R3, [R1+0x4] ;  /* 0x0000040001037983 */ /* 0x008ee20000300800 */
[----:B--2---:R-:W-:Y:S01]  /*47c0*/  FFMA.FTZ R2, R2, R125, R6 ;  /* 0x0000007d02027223 */ /* 0x004fe20000010006 */
[----:B------:R-:W-:-:S02]  /*47d0*/  FADD.FTZ R5, R5, R124 ;  /* 0x0000007c05057221 */ /* 0x000fc40000010000 */
[----:B------:R0:W5:Y:S04]  /*47e0*/  LDL.LU R6, [R1+0xb4] ;  /* 0x0000b40001067983 */ /* 0x0001680000300800 */
[----:B------:R2:W-:Y:S01]  /*47f0*/  STL [R1+0xc], R5 ;  /* 0x00000c0501007387 */ /* 0x0005e20000100800 */
[----:B------:R-:W-:Y:S01]  /*4800*/  FADD.FTZ R106, R106, -UR6 ;  /* 0x800000066a6a7e21 */ /* 0x000fe20008010000 */
[----:B------:R-:W-:Y:S02]  /*4810*/  FADD.FTZ R107, R107, -UR6 ;  /* 0x800000066b6b7e21 */ /* 0x000fe40008010000 */
[----:B--2---:R0:W5:Y:S01]  /*4820*/  LDL.LU R5, [R1+0xb0] ;  /* 0x0000b00001057983 */ /* 0x0041620000300800 */
[----:B------:R-:W-:Y:S01]  /*4830*/  FMUL.FTZ R106, R106, UR26 ;  /* 0x0000001a6a6a7c20 */ /* 0x000fe20008410000 */
[----:B---3--:R-:W-:Y:S01]  /*4840*/  FADD.FTZ R125, R3, R125 ;  /* 0x0000007d037d7221 */ /* 0x008fe20000010000 */
[----:B------:R-:W-:Y:S01]  /*4850*/  FMUL.FTZ R3, R124, R81 ;  /* 0x000000517c037220 */ /* 0x000fe20000410000 */
[----:B------:R-:W-:-:S02]  /*4860*/  FFMA.FTZ R124, R0, R124, R4 ;  /* 0x0000007c007c7223 */ /* 0x000fc40000010004 */
[----:B------:R0:W5:Y:S04]  /*4870*/  LDL.LU R4, [R1+0xac] ;  /* 0x0000ac0001047983 */ /* 0x0001680000300800 */
[----:B------:R2:W-:Y:S02]  /*4880*/  STL [R1+0x4], R124 ;  /* 0x0000047c01007387 */ /* 0x0005e40000100800 */
[----:B--2---:R-:W-:Y:S02]  /*4890*/  FFMA.FTZ R124, R0, R3, R2 ;  /* 0x00000003007c7223 */ /* 0x004fe40000010002 */
[----:B------:R0:W5:Y:S04]  /*48a0*/  LDL.LU R2, [R1+0xa8] ;  /* 0x0000a80001027983 */ /* 0x0001680000300800 */
[----:B------:R0:W5:Y:S04]  /*48b0*/  LDL.LU R0, [R1+0xa4] ;  /* 0x0000a40001007983 */ /* 0x0001680000300800 */
[----:B------:R2:W-:Y:S04]  /*48c0*/  STL [R1], R124 ;  /* 0x0000007c01007387 */ /* 0x0005e80000100800 */
[----:B------:R3:W-:Y:S01]  /*48d0*/  STL [R1+0x70], R106 ;  /* 0x0000706a01007387 */ /* 0x0007e20000100800 */
[----:B--2---:R-:W-:-:S05]  /*48e0*/  FMUL.FTZ R124, R107, UR26 ;  /* 0x0000001a6b7c7c20 */ /* 0x004fca0008410000 */
[----:B------:R0:W-:Y:S01]  /*48f0*/  STL [R1+0x7c], R124 ;  /* 0x00007c7c01007387 */ /* 0x0001e20000100800 */
[----:B------:R-:W-:Y:S01]  /*4900*/  FADD.FTZ R125, R3, R125 ;  /* 0x0000007d037d7221 */ /* 0x000fe20000010000 */
[----:B------:R-:W-:Y:S02]  /*4910*/  MOV R3, R50 ;  /* 0x0000003200037202 */ /* 0x000fe40000000f00 */
[----:B---3--:R-:W-:Y:S01]  /*4920*/  MOV R106, R51 ;  /* 0x00000033006a7202 */ /* 0x008fe20000000f00 */
[----:B------:R-:W-:Y:S06]  /*4930*/  @!P5 BRA `(.L_x_2531) ;  /* 0x00000000004cd947 */ /* 0x000fec0003800000 */
[----:B------:R-:W2:Y:S02]  /*4940*/  LDL R107, [R1+0x70] ;  /* 0x00007000016b7983 */ /* 0x000ea40000100800 */
[----:B--2---:R-:W-:-:S04]  /*4950*/  FFMA.FTZ R3, R107, R80, R82 ;  /* 0x000000506b037223 */ /* 0x004fc80000010052 */
[----:B------:R-:W-:-:S06]  /*4960*/  FMUL.FTZ R106, R3, -1.4426950216293334961 ;  /* 0xbfb8aa3b036a7820 */ /* 0x000fcc0000410000 */
[----:B------:R-:W2:Y:S02]  /*4970*/  MUFU.EX2 R106, R106 ;  /* 0x0000006a006a7308 */ /* 0x000ea40000000800 */
[----:B--2---:R-:W-:-:S06]  /*4980*/  FADD.FTZ R106, R106, 1 ;  /* 0x3f8000006a6a7421 */ /* 0x004fcc0000010000 */
[----:B------:R-:W2:Y:S02]  /*4990*/  MUFU.RCP R106, R106 ;  /* 0x0000006a006a7308 */ /* 0x000ea40000001000 */
[----:B--2---:R-:W-:Y:S01]  /*49a0*/  FADD.FTZ R107, -R106, 1 ;  /* 0x3f8000006a6b7421 */ /* 0x004fe20000010100 */
[----:B------:R-:W-:-:S03]  /*49b0*/  FMUL.FTZ R106, R50, R106 ;  /* 0x0000006a326a7220 */ /* 0x000fc60000410000 */
[----:B------:R-:W-:-:S04]  /*49c0*/  FFMA.FTZ R3, R3, R107, 1 ;  /* 0x3f80000003037423 */ /* 0x000fc8000001006b */
[----:B------:R-:W-:Y:S01]  /*49d0*/  FMUL.FTZ R3, R106, R3 ;  /* 0x000000036a037220 */ /* 0x000fe20000410000 */
[----:B------:R-:W-:-:S04]  /*49e0*/  FFMA.FTZ R106, R124, R81, R83 ;  /* 0x000000517c6a7223 */ /* 0x000fc80000010053 */
[----:B------:R-:W-:-:S06]  /*49f0*/  FMUL.FTZ R107, R106, -1.4426950216293334961 ;  /* 0xbfb8aa3b6a6b7820 */ /* 0x000fcc0000410000 */
[----:B------:R-:W2:Y:S02]  /*4a00*/  MUFU.EX2 R107, R107 ;  /* 0x0000006b006b7308 */ /* 0x000ea40000000800 */
[----:B--2---:R-:W-:-:S06]  /*4a10*/  FADD.FTZ R107, R107, 1 ;  /* 0x3f8000006b6b7421 */ /* 0x004fcc0000010000 */
[----:B------:R-:W0:Y:S02]  /*4a20*/  MUFU.RCP R107, R107 ;  /* 0x0000006b006b7308 */ /* 0x000e240000001000 */
[----:B0-----:R-:W-:Y:S01]  /*4a30*/  FADD.FTZ R124, -R107, 1 ;  /* 0x3f8000006b7c7421 */ /* 0x001fe20000010100 */
[----:B------:R-:W-:-:S03]  /*4a40*/  FMUL.FTZ R107, R51, R107 ;  /* 0x0000006b336b7220 */ /* 0x000fc60000410000 */
[----:B------:R-:W-:-:S04]  /*4a50*/  FFMA.FTZ R106, R106, R124, 1 ;  /* 0x3f8000006a6a7423 */ /* 0x000fc8000001007c */
[----:B------:R-:W-:-:S07]  /*4a60*/  FMUL.FTZ R106, R107, R106 ;  /* 0x0000006a6b6a7220 */ /* 0x000fce0000410000 */
.L_x_2531:
[----:B-----5:R2:W-:Y:S04]  /*4a70*/  STL [R1+0xb8], R7 ;  /* 0x0000b80701007387 */ /* 0x0205e80000100800 */
[----:B--2---:R-:W2:Y:S04]  /*4a80*/  LDL.LU R7, [R1+0x18] ;  /* 0x0000180001077983 */ /* 0x004ea80000300800 */
[----:B------:R3:W-:Y:S04]  /*4a90*/  STL [R1+0xb4], R6 ;  /* 0x0000b40601007387 */ /* 0x0007e80000100800 */
[----:B---3--:R-:W3:Y:S04]  /*4aa0*/  LDL.LU R6, [R1+0x8] ;  /* 0x0000080001067983 */ /* 0x008ee80000300800 */
[----:B------:R4:W-:Y:S04]  /*4ab0*/  STL [R1+0xb0], R5 ;  /* 0x0000b00501007387 */ /* 0x0009e80000100800 */
[----:B----4-:R-:W4:Y:S04]  /*4ac0*/  LDL.LU R5, [R1] ;  /* 0x0000000001057983 */ /* 0x010f280000300800 */
[----:B0-----:R-:W3:Y:S04]  /*4ad0*/  LDL R124, [R1+0x70] ;  /* 0x00007000017c7983 */ /* 0x001ee80000100800 */
[----:B------:R0:W-:Y:S04]  /*4ae0*/  STL [R1+0xac], R4 ;  /* 0x0000ac0401007387 */ /* 0x0001e80000100800 */
[----:B0-----:R-:W4:Y:S04]  /*4af0*/  LDL.LU R4, [R1+0xc] ;  /* 0x00000c0001047983 */ /* 0x001f280000300800 */
[----:B------:R0:W-:Y:S04]  /*4b00*/  STL [R1+0xa8], R2 ;  /* 0x0000a80201007387 */ /* 0x0001e80000100800 */
[----:B0-----:R-:W4:Y:S04]  /*4b10*/  LDL.LU R2, [R1+0x4] ;  /* 0x0000040001027983 */ /* 0x001f280000300800 */
[----:B------:R0:W-:Y:S04]  /*4b20*/  STL [R1+0xa4], R0 ;  /* 0x0000a40001007387 */ /* 0x0001e80000100800 */
[----:B0-----:R-:W4:Y:S01]  /*4b30*/  LDL R0, [R1+0x7c] ;  /* 0x00007c0001007983 */ /* 0x001f220000100800 */
[----:B------:R-:W-:Y:S01]  /*4b40*/  FMUL.FTZ R107, R3, R80 ;  /* 0x00000050036b7220 */ /* 0x000fe20000410000 */
[----:B------:R-:W-:-:S03]  /*4b50*/  FADD.FTZ R108, R108, -UR6 ;  /* 0x800000066c6c7e21 */ /* 0x000fc60008010000 */
[----:B------:R-:W-:Y:S01]  /*4b60*/  FADD.FTZ R125, R125, R107 ;  /* 0x0000006b7d7d7221 */ /* 0x000fe20000010000 */
[----:B------:R-:W-:-:S04]  /*4b70*/  FADD.FTZ R109, R109, -UR6 ;  /* 0x800000066d6d7e21 */ /* 0x000fc80008010000 */
[----:B------:R-:W-:Y:S01]  /*4b80*/  FMUL.FTZ R109, R109, UR26 ;  /* 0x0000001a6d6d7c20 */ /* 0x000fe20008410000 */
[----:B--2---:R-:W-:-:S05]  /*4b90*/  FADD.FTZ R7, R7, R3 ;  /* 0x0000000307077221 */ /* 0x004fca0000010000 */
[----:B------:R0:W-:Y:S04]  /*4ba0*/  STL [R1+0x10], R7 ;  /* 0x0000100701007387 */ /* 0x0001e80000100800 */
[----:B0-----:R0:W5:Y:S01]  /*4bb0*/  LDL.LU R7, [R1+0xb8] ;  /* 0x0000b80001077983 */ /* 0x0011620000300800 */
[C---:B---3--:R-:W-:Y:S01]  /*4bc0*/  FFMA.FTZ R3, R124.reuse, R3, R6 ;  /* 0x000000037c037223 */ /* 0x048fe20000010006 */
[----:B----4-:R-:W-:Y:S01]  /*4bd0*/  FFMA.FTZ R124, R124, R107, R5 ;  /* 0x0000006b7c7c7223 */ /* 0x010fe20000010005 */
[----:B------:R-:W-:Y:S01]  /*4be0*/  FMUL.FTZ R107, R106, R81 ;  /* 0x000000516a6b7220 */ /* 0x000fe20000410000 */
[----:B------:R0:W5:Y:S03]  /*4bf0*/  LDL.LU R6, [R1+0xb4] ;  /* 0x0000b40001067983 */ /* 0x0001660000300800 */
[----:B------:R-:W-:Y:S01]  /*4c00*/  FADD.FTZ R125, R107, R125 ;  /* 0x0000007d6b7d7221 */ /* 0x000fe20000010000 */
[----:B------:R0:W5:Y:S01]  /*4c10*/  LDL.LU R5, [R1+0xb0] ;  /* 0x0000b00001057983 */ /* 0x0001620000300800 */
[----:B------:R-:W-:-:S05]  /*4c20*/  FADD.FTZ R4, R4, R106 ;  /* 0x0000006a04047221 */ /* 0x000fca0000010000 */
[----:B------:R2:W-:Y:S04]  /*4c30*/  STL [R1+0x8], R4 ;  /* 0x0000080401007387 */ /* 0x0005e80000100800 */
[----:B--2---:R0:W5:Y:S01]  /*4c40*/  LDL.LU R4, [R1+0xac] ;  /* 0x0000ac0001047983 */ /* 0x0041620000300800 */
[C---:B------:R-:W-:Y:S01]  /*4c50*/  FFMA.FTZ R106, R0.reuse, R106, R2 ;  /* 0x0000006a006a7223 */ /* 0x040fe20000010002 */
[----:B------:R-:W-:Y:S01]  /*4c60*/  FFMA.FTZ R124, R0, R107, R124 ;  /* 0x0000006b007c7223 */ /* 0x000fe2000001007c */
[----:B------:R-:W-:Y:S01]  /*4c70*/  FMUL.FTZ R107, R108, UR26 ;  /* 0x0000001a6c6b7c20 */ /* 0x000fe20008410000 */
[----:B------:R0:W5:Y:S04]  /*4c80*/  LDL.LU R2, [R1+0xa8] ;  /* 0x0000a80001027983 */ /* 0x0001680000300800 */
[----:B------:R0:W5:Y:S01]  /*4c90*/  LDL.LU R0, [R1+0xa4] ;  /* 0x0000a40001007983 */ /* 0x0001620000300800 */
[----:B------:R-:W-:-:S03]  /*4ca0*/  MOV R108, R52 ;  /* 0x00000034006c7202 */ /* 0x000fc60000000f00 */
[----:B------:R2:W-:Y:S04]  /*4cb0*/  STL [R1+0x4], R106 ;  /* 0x0000046a01007387 */ /* 0x0005e80000100800 */
[----:B------:R0:W-:Y:S04]  /*4cc0*/  STL [R1+0x60], R107 ;  /* 0x0000606b01007387 */ /* 0x0001e80000100800 */
[----:B------:R0:W-:Y:S01]  /*4cd0*/  STL [R1+0x54], R109 ;  /* 0x0000546d01007387 */ /* 0x0001e20000100800 */
[----:B--2---:R-:W-:Y:S01]  /*4ce0*/  MOV R106, R53 ;  /* 0x00000035006a7202 */ /* 0x004fe20000000f00 */
        /* <DEDUP_REMOVED lines=19> */
.L_x_2532:
[----:B-----5:R2:W-:Y:S04]  /*4e20*/  STL [R1+0xac], R4 ;  /* 0x0000ac0401007387 */ /* 0x0205e80000100800 */
[----:B--2---:R-:W2:Y:S04]  /*4e30*/  LDL.LU R4, [R1+0x10] ;  /* 0x0000100001047983 */ /* 0x004ea80000300800 */
[----:B------:R3:W-:Y:S04]  /*4e40*/  STL [R1+0xa8], R2 ;  /* 0x0000a80201007387 */ /* 0x0007e80000100800 */
[----:B---3--:R-:W3:Y:S01]  /*4e50*/  LDL R2, [R1+0x60] ;  /* 0x0000600001027983 */ /* 0x008ee20000100800 */
[----:B0-----:R-:W-:-:S03]  /*4e60*/  FMUL.FTZ R107, R108, R80 ;  /* 0x000000506c6b7220 */ /* 0x001fc60000410000 */
[----:B------:R0:W-:Y:S01]  /*4e70*/  STL [R1+0xa4], R0 ;  /* 0x0000a40001007387 */ /* 0x0001e20000100800 */
[----:B------:R-:W-:-:S03]  /*4e80*/  FADD.FTZ R125, R125, R107 ;  /* 0x0000006b7d7d7221 */ /* 0x000fc60000010000 */
[----:B0-----:R-:W4:Y:S04]  /*4e90*/  LDL.LU R0, [R1+0x4] ;  /* 0x0000040001007983 */ /* 0x001f280000300800 */
[----:B------:R-:W4:Y:S01]  /*4ea0*/  LDL R109, [R1+0x54] ;  /* 0x00005400016d7983 */ /* 0x000f220000100800 */
[----:B--2---:R-:W-:-:S05]  /*4eb0*/  FADD.FTZ R4, R4, R108 ;  /* 0x0000006c04047221 */ /* 0x004fca0000010000 */
[----:B------:R0:W-:Y:S01]  /*4ec0*/  STL [R1], R4 ;  /* 0x0000000401007387 */ /* 0x0001e20000100800 */
[----:B---3--:R-:W-:-:S03]  /*4ed0*/  FFMA.FTZ R3, R2, R108, R3 ;  /* 0x0000006c02037223 */ /* 0x008fc60000010003 */
[----:B0-----:R0:W5:Y:S01]  /*4ee0*/  LDL.LU R4, [R1+0xac] ;  /* 0x0000ac0001047983 */ /* 0x0011620000300800 */
[----:B------:R-:W-:-:S03]  /*4ef0*/  FFMA.FTZ R124, R2, R107, R124 ;  /* 0x0000006b027c7223 */ /* 0x000fc6000001007c */
[----:B------:R0:W5:Y:S04]  /*4f00*/  LDL.LU R2, [R1+0xa8] ;  /* 0x0000a80001027983 */ /* 0x0001680000300800 */
[----:B------:R-:W2:Y:S01]  /*4f10*/  LDL.LU R107, [R1+0x8] ;  /* 0x00000800016b7983 */ /* 0x000ea20000300800 */
[----:B------:R-:W-:Y:S01]  /*4f20*/  FADD.FTZ R110, R110, -UR6 ;  /* 0x800000066e6e7e21 */ /* 0x000fe20008010000 */
[----:B------:R-:W-:Y:S01]  /*4f30*/  FADD.FTZ R111, R111, -UR6 ;  /* 0x800000066f6f7e21 */ /* 0x000fe20008010000 */
[----:B------:R-:W-:Y:S02]  /*4f40*/  FMUL.FTZ R108, R106, R81 ;  /* 0x000000516a6c7220 */ /* 0x000fe40000410000 */
[----:B------:R-:W-:Y:S01]  /*4f50*/  FMUL.FTZ R110, R110, UR26 ;  /* 0x0000001a6e6e7c20 */ /* 0x000fe20008410000 */
[----:B------:R-:W-:Y:S01]  /*4f60*/  FMUL.FTZ R111, R111, UR26 ;  /* 0x0000001a6f6f7c20 */ /* 0x000fe20008410000 */
[----:B------:R-:W-:Y:S01]  /*4f70*/  FADD.FTZ R125, R108, R125 ;  /* 0x0000007d6c7d7221 */ /* 0x000fe20000010000 */
[----:B----4-:R-:W-:Y:S01]  /*4f80*/  FFMA.FTZ R124, R109, R108, R124 ;  /* 0x0000006c6d7c7223 */ /* 0x010fe2000001007c */
[----:B------:R-:W-:Y:S01]  /*4f90*/  MOV R108, R54 ;  /* 0x00000036006c7202 */ /* 0x000fe20000000f00 */
[----:B--2---:R-:W-:Y:S01]  /*4fa0*/  FADD.FTZ R107, R107, R106 ;  /* 0x0000006a6b6b7221 */ /* 0x004fe20000010000 */
[----:B------:R-:W-:-:S02]  /*4fb0*/  FFMA.FTZ R106, R109, R106, R0 ;  /* 0x0000006a6d6a7223 */ /* 0x000fc40000010000 */
[----:B------:R0:W5:Y:S01]  /*4fc0*/  LDL.LU R0, [R1+0xa4] ;  /* 0x0000a40001007983 */ /* 0x0001620000300800 */
[----:B------:R-:W-:-:S03]  /*4fd0*/  MOV R109, R55 ;  /* 0x00000037006d7202 */ /* 0x000fc60000000f00 */
[----:B------:R0:W-:Y:S04]  /*4fe0*/  STL [R1+0x50], R110 ;  /* 0x0000506e01007387 */ /* 0x0001e80000100800 */
[----:B------:R0:W-:Y:S01]  /*4ff0*/  STL [R1+0x44], R111 ;  /* 0x0000446f01007387 */ /* 0x0001e20000100800 */
[----:B------:R-:W-:Y:S05]  /*5000*/  @!P5 BRA `(.L_x_2533) ;  /* 0x000000000048d947 */ /* 0x000fea0003800000 */
        /* <DEDUP_REMOVED lines=18> */
.L_x_2533:
[----:B0-----:R-:W2:Y:S04]  /*5130*/  LDL.LU R111, [R1] ;  /* 0x00000000016f7983 */ /* 0x001ea80000300800 */
[----:B-----5:R0:W-:Y:S04]  /*5140*/  STL [R1+0xa4], R0 ;  /* 0x0000a40001007387 */ /* 0x0201e80000100800 */
[----:B0-----:R-:W3:Y:S01]  /*5150*/  LDL R0, [R1+0x50] ;  /* 0x0000500001007983 */ /* 0x001ee20000100800 */
[----:B------:R-:W-:-:S04]  /*5160*/  FMUL.FTZ R110, R108, R80 ;  /* 0x000000506c6e7220 */ /* 0x000fc80000410000 */
[----:B------:R-:W-:Y:S01]  /*5170*/  FADD.FTZ R125, R125, R110 ;  /* 0x0000006e7d7d7221 */ /* 0x000fe20000010000 */
[----:B------:R-:W-:Y:S01]  /*5180*/  FADD.FTZ R112, R112, -UR6 ;  /* 0x8000000670707e21 */ /* 0x000fe20008010000 */
[----:B------:R-:W-:Y:S01]  /*5190*/  FADD.FTZ R113, R113, -UR6 ;  /* 0x8000000671717e21 */ /* 0x000fe20008010000 */
[----:B------:R-:W-:Y:S01]  /*51a0*/  FADD.FTZ R107, R107, R109 ;  /* 0x0000006d6b6b7221 */ /* 0x000fe20000010000 */
[----:B--2---:R-:W-:Y:S01]  /*51b0*/  FADD.FTZ R111, R111, R108 ;  /* 0x0000006c6f6f7221 */ /* 0x004fe20000010000 */
[C---:B---3--:R-:W-:Y:S01]  /*51c0*/  FFMA.FTZ R3, R0.reuse, R108, R3 ;  /* 0x0000006c00037223 */ /* 0x048fe20000010003 */
[----:B------:R-:W-:Y:S02]  /*51d0*/  FFMA.FTZ R124, R0, R110, R124 ;  /* 0x0000006e007c7223 */ /* 0x000fe4000001007c */
[----:B------:R0:W5:Y:S04]  /*51e0*/  LDL.LU R0, [R1+0xa4] ;  /* 0x0000a40001007983 */ /* 0x0001680000300800 */
[----:B------:R-:W2:Y:S01]  /*51f0*/  LDL R110, [R1+0x44] ;  /* 0x00004400016e7983 */ /* 0x000ea20000100800 */
[----:B------:R-:W-:Y:S01]  /*5200*/  FMUL.FTZ R108, R109, R81 ;  /* 0x000000516d6c7220 */ /* 0x000fe20000410000 */
[----:B------:R-:W-:-:S03]  /*5210*/  FMUL.FTZ R113, R113, UR26 ;  /* 0x0000001a71717c20 */ /* 0x000fc60008410000 */
[----:B------:R-:W-:Y:S01]  /*5220*/  FADD.FTZ R125, R108, R125 ;  /* 0x0000007d6c7d7221 */ /* 0x000fe20000010000 */
[----:B--2---:R-:W-:Y:S01]  /*5230*/  FFMA.FTZ R106, R110, R109, R106 ;  /* 0x0000006d6e6a7223 */ /* 0x004fe2000001006a */
[----:B------:R-:W-:Y:S01]  /*5240*/  FMUL.FTZ R109, R112, UR26 ;  /* 0x0000001a706d7c20 */ /* 0x000fe20008410000 */
[----:B------:R-:W-:Y:S01]  /*5250*/  FFMA.FTZ R124, R110, R108, R124 ;  /* 0x0000006c6e7c7223 */ /* 0x000fe2000001007c */
[----:B------:R-:W-:Y:S02]  /*5260*/  MOV R110, R64 ;  /* 0x00000040006e7202 */ /* 0x000fe40000000f00 */
[----:B------:R-:W-:Y:S01]  /*5270*/  MOV R108, R65 ;  /* 0x00000041006c7202 */ /* 0x000fe20000000f00 */
        /* <DEDUP_REMOVED lines=21> */
.L_x_2534:
[----:B------:R-:W2:Y:S01]  /*53d0*/  LDL R112, [R1+0x40] ;  /* 0x0000400001707983 */ /* 0x000ea20000100800 */
[----:B0-----:R-:W-:Y:S01]  /*53e0*/  FMUL.FTZ R109, R110, R80 ;  /* 0x000000506e6d7220 */ /* 0x001fe20000410000 */
[----:B------:R-:W-:Y:S01]  /*53f0*/  FADD.FTZ R114, R114, -UR6 ;  /* 0x8000000672727e21 */ /* 0x000fe20008010000 */
[----:B------:R-:W-:Y:S01]  /*5400*/  FADD.FTZ R115, R115, -UR6 ;  /* 0x8000000673737e21 */ /* 0x000fe20008010000 */
[----:B------:R-:W-:Y:S01]  /*5410*/  FADD.FTZ R107, R107, R108 ;  /* 0x0000006c6b6b7221 */ /* 0x000fe20000010000 */
[----:B------:R-:W-:Y:S01]  /*5420*/  FADD.FTZ R125, R125, R109 ;  /* 0x0000006d7d7d7221 */ /* 0x000fe20000010000 */
[----:B------:R-:W-:Y:S01]  /*5430*/  FFMA.FTZ R106, R113, R108, R106 ;  /* 0x0000006c716a7223 */ /* 0x000fe2000001006a */
[----:B------:R-:W-:Y:S01]  /*5440*/  FADD.FTZ R111, R111, R110 ;  /* 0x0000006e6f6f7221 */ /* 0x000fe20000010000 */
[----:B--2---:R-:W-:Y:S01]  /*5450*/  FFMA.FTZ R124, R112, R109, R124 ;  /* 0x0000006d707c7223 */ /* 0x004fe2000001007c */
[----:B------:R-:W-:Y:S01]  /*5460*/  FMUL.FTZ R109, R108, R81 ;  /* 0x000000516c6d7220 */ /* 0x000fe20000410000 */
[----:B------:R-:W-:Y:S01]  /*5470*/  FFMA.FTZ R3, R112, R110, R3 ;  /* 0x0000006e70037223 */ /* 0x000fe20000010003 */
[----:B------:R-:W-:-:S02]  /*5480*/  MOV R110, R67 ;  /* 0x00000043006e7202 */ /* 0x000fc40000000f00 */
[----:B------:R-:W-:Y:S01]  /*5490*/  FFMA.FTZ R108, R113, R109, R124 ;  /* 0x0000006d716c7223 */ /* 0x000fe2000001007c */
[----:B------:R-:W-:Y:S01]  /*54a0*/  FADD.FTZ R109, R109, R125 ;  /* 0x0000007d6d6d7221 */ /* 0x000fe20000010000 */
[----:B------:R-:W-:Y:S01]  /*54b0*/  FMUL.FTZ R125, R114, UR26 ;  /* 0x0000001a727d7c20 */ /* 0x000fe20008410000 */
[----:B------:R-:W-:Y:S01]  /*54c0*/  FMUL.FTZ R124, R115, UR26 ;  /* 0x0000001a737c7c20 */ /* 0x000fe20008410000 */
        /* <DEDUP_REMOVED lines=20> */
.L_x_2535:
[----:B------:R-:W-:Y:S01]  /*5610*/  FADD.FTZ R116, R116, -UR6 ;  /* 0x8000000674747e21 */ /* 0x000fe20008010000 */
[----:B------:R-:W-:Y:S01]  /*5620*/  FMUL.FTZ R112, R113, R80 ;  /* 0x0000005071707220 */ /* 0x000fe20000410000 */
[----:B------:R-:W-:Y:S01]  /*5630*/  FADD.FTZ R117, R117, -UR6 ;  /* 0x8000000675757e21 */ /* 0x000fe20008010000 */
[----:B------:R-:W-:Y:S01]  /*5640*/  FADD.FTZ R111, R111, R113 ;  /* 0x000000716f6f7221 */ /* 0x000fe20000010000 */
[----:B------:R-:W-:Y:S01]  /*5650*/  FMUL.FTZ R115, R116, UR26 ;  /* 0x0000001a74737c20 */ /* 0x000fe20008410000 */
[----:B------:R-:W-:Y:S01]  /*5660*/  FFMA.FTZ R108, R125, R112, R108 ;  /* 0x000000707d6c7223 */ /* 0x000fe2000001006c */
[----:B------:R-:W-:Y:S01]  /*5670*/  FADD.FTZ R109, R109, R112 ;  /* 0x000000706d6d7221 */ /* 0x000fe20000010000 */
[----:B------:R-:W-:Y:S01]  /*5680*/  FMUL.FTZ R112, R110, R81 ;  /* 0x000000516e707220 */ /* 0x000fe20000410000 */
[----:B------:R-:W-:Y:S01]  /*5690*/  FFMA.FTZ R3, R125, R113, R3 ;  /* 0x000000717d037223 */ /* 0x000fe20000010003 */
[----:B------:R0:W-:Y:S01]  /*56a0*/  STL [R1], R115 ;  /* 0x0000007301007387 */ /* 0x0001e20000100800 */
[----:B------:R-:W-:Y:S01]  /*56b0*/  FADD.FTZ R107, R107, R110 ;  /* 0x0000006e6b6b7221 */ /* 0x000fe20000010000 */
[C---:B------:R-:W-:Y:S01]  /*56c0*/  FFMA.FTZ R106, R124.reuse, R110, R106 ;  /* 0x0000006e7c6a7223 */ /* 0x040fe2000001006a */
[----:B------:R-:W-:Y:S01]  /*56d0*/  FFMA.FTZ R108, R124, R112, R108 ;  /* 0x000000707c6c7223 */ /* 0x000fe2000001006c */
[----:B------:R-:W-:Y:S01]  /*56e0*/  FADD.FTZ R109, R112, R109 ;  /* 0x0000006d706d7221 */ /* 0x000fe20000010000 */
[----:B------:R-:W-:Y:S01]  /*56f0*/  FMUL.FTZ R117, R117, UR26 ;  /* 0x0000001a75757c20 */ /* 0x000fe20008410000 */
[----:B------:R-:W-:-:S02]  /*5700*/  MOV R113, R68 ;  /* 0x0000004400717202 */ /* 0x000fc40000000f00 */
[----:B------:R-:W-:Y:S01]  /*5710*/  MOV R110, R69 ;  /* 0x00000045006e7202 */ /* 0x000fe20000000f00 */
[----:B------:R-:W-:Y:S06]  /*5720*/  @!P5 BRA `(.L_x_2536) ;  /* 0x000000000048d947 */ /* 0x000fec0003800000 */
[----:B------:R-:W-:-:S04]  /*5730*/  FFMA.FTZ R110, R115, R80, R82 ;  /* 0x00000050736e7223 */ /* 0x000fc80000010052 */
[----:B------:R-:W-:-:S06]  /*5740*/  FMUL.FTZ R112, R110, -1.4426950216293334961 ;  /* 0xbfb8aa3b6e707820 */ /* 0x000fcc0000410000 */
[----:B------:R-:W2:Y:S02]  /*5750*/  MUFU.EX2 R112, R112 ;  /* 0x0000007000707308 */ /* 0x000ea40000000800 */
[----:B--2---:R-:W-:-:S06]  /*5760*/  FADD.FTZ R112, R112, 1 ;  /* 0x3f80000070707421 */ /* 0x004fcc0000010000 */
[----:B------:R-:W2:Y:S02]  /*5770*/  MUFU.RCP R112, R112 ;  /* 0x0000007000707308 */ /* 0x000ea40000001000 */
[----:B--2---:R-:W-:Y:S01]  /*5780*/  FADD.FTZ R113, -R112, 1 ;  /* 0x3f80000070717421 */ /* 0x004fe20000010100 */
[----:B------:R-:W-:-:S03]  /*5790*/  FMUL.FTZ R112, R68, R112 ;  /* 0x0000007044707220 */ /* 0x000fc60000410000 */
        /* <DEDUP_REMOVED lines=11> */
.L_x_2536:
[----:B------:R-:W-:Y:S01]  /*5850*/  FMUL.FTZ R112, R113, R80 ;  /* 0x0000005071707220 */ /* 0x000fe20000410000 */
[----:B------:R-:W-:Y:S01]  /*5860*/  FADD.FTZ R118, R118, -UR6 ;  /* 0x8000000676767e21 */ /* 0x000fe20008010000 */
[----:B------:R-:W-:Y:S01]  /*5870*/  FFMA.FTZ R3, R115, R113, R3 ;  /* 0x0000007173037223 */ /* 0x000fe20000010003 */
[----:B------:R-:W-:Y:S01]  /*5880*/  FADD.FTZ R119, R119, -UR6 ;  /* 0x8000000677777e21 */ /* 0x000fe20008010000 */
[----:B------:R-:W-:Y:S01]  /*5890*/  FFMA.FTZ R108, R115, R112, R108 ;  /* 0x00000070736c7223 */ /* 0x000fe2000001006c */
[----:B0-----:R-:W-:Y:S01]  /*58a0*/  FMUL.FTZ R115, R118, UR26 ;  /* 0x0000001a76737c20 */ /* 0x001fe20008410000 */
[----:B------:R-:W-:Y:S01]  /*58b0*/  FADD.FTZ R109, R109, R112 ;  /* 0x000000706d6d7221 */ /* 0x000fe20000010000 */
[----:B------:R-:W-:Y:S01]  /*58c0*/  FMUL.FTZ R112, R110, R81 ;  /* 0x000000516e707220 */ /* 0x000fe20000410000 */
[----:B------:R-:W-:Y:S01]  /*58d0*/  FADD.FTZ R111, R111, R113 ;  /* 0x000000716f6f7221 */ /* 0x000fe20000010000 */
[----:B------:R-:W-:Y:S01]  /*58e0*/  FADD.FTZ R107, R107, R110 ;  /* 0x0000006e6b6b7221 */ /* 0x000fe20000010000 */
[----:B------:R0:W-:Y:S01]  /*58f0*/  STL [R1+0x4], R115 ;  /* 0x0000047301007387 */ /* 0x0001e20000100800 */
        /* <DEDUP_REMOVED lines=25> */
.L_x_2537:
[----:B------:R-:W-:Y:S01]  /*5a90*/  FMUL.FTZ R112, R113, R80 ;  /* 0x0000005071707220 */ /* 0x000fe20000410000 */
[----:B------:R-:W-:Y:S01]  /*5aa0*/  FADD.FTZ R120, R120, -UR6 ;  /* 0x8000000678787e21 */ /* 0x000fe20008010000 */
[----:B------:R-:W-:Y:S01]  /*5ab0*/  FADD.FTZ R121, R121, -UR6 ;  /* 0x8000000679797e21 */ /* 0x000fe20008010000 */
[C---:B------:R-:W-:Y:S01]  /*5ac0*/  FFMA.FTZ R3, R115.reuse, R113, R3 ;  /* 0x0000007173037223 */ /* 0x040fe20000010003 */
[----:B------:R-:W-:Y:S01]  /*5ad0*/  FFMA.FTZ R108, R115, R112, R108 ;  /* 0x00000070736c7223 */ /* 0x000fe2000001006c */
[----:B------:R-:W-:Y:S01]  /*5ae0*/  FMUL.FTZ R116, R120, UR26 ;  /* 0x0000001a78747c20 */ /* 0x000fe20008410000 */
[----:B0-----:R-:W-:Y:S01]  /*5af0*/  FMUL.FTZ R115, R121, UR26 ;  /* 0x0000001a79737c20 */ /* 0x001fe20008410000 */
[----:B------:R-:W-:Y:S01]  /*5b00*/  FADD.FTZ R109, R109, R112 ;  /* 0x000000706d6d7221 */ /* 0x000fe20000010000 */
[----:B------:R-:W-:Y:S01]  /*5b10*/  FMUL.FTZ R112, R110, R81 ;  /* 0x000000516e707220 */ /* 0x000fe20000410000 */
[----:B------:R-:W-:Y:S01]  /*5b20*/  FADD.FTZ R111, R111, R113 ;  /* 0x000000716f6f7221 */ /* 0x000fe20000010000 */
[----:B------:R0:W-:Y:S01]  /*5b30*/  STL [R1+0xc], R116 ;  /* 0x00000c7401007387 */ /* 0x0001e20000100800 */
[----:B------:R-:W-:Y:S01]  /*5b40*/  FADD.FTZ R107, R107, R110 ;  /* 0x0000006e6b6b7221 */ /* 0x000fe20000010000 */
[C---:B------:R-:W-:Y:S01]  /*5b50*/  FFMA.FTZ R106, R119.reuse, R110, R106 ;  /* 0x0000006e776a7223 */ /* 0x040fe2000001006a */
[----:B------:R-:W-:Y:S01]  /*5b60*/  FFMA.FTZ R108, R119, R112, R108 ;  /* 0x00000070776c7223 */ /* 0x000fe2000001006c */
[----:B------:R0:W-:Y:S01]  /*5b70*/  STL [R1+0x8], R115 ;  /* 0x0000087301007387 */ /* 0x0001e20000100800 */
[----:B------:R-:W-:Y:S01]  /*5b80*/  FADD.FTZ R109, R112, R109 ;  /* 0x0000006d706d7221 */ /* 0x000fe20000010000 */
        /* <DEDUP_REMOVED lines=21> */
.L_x_2538:
[----:B------:R-:W-:Y:S01]  /*5ce0*/  FMUL.FTZ R112, R113, R80 ;  /* 0x0000005071707220 */ /* 0x000fe20000410000 */
[----:B------:R-:W-:Y:S01]  /*5cf0*/  FADD.FTZ R122, R122, -UR6 ;  /* 0x800000067a7a7e21 */ /* 0x000fe20008010000 */
[----:B------:R-:W-:Y:S01]  /*5d00*/  FADD.FTZ R123, R123, -UR6 ;  /* 0x800000067b7b7e21 */ /* 0x000fe20008010000 */
[C---:B------:R-:W-:Y:S01]  /*5d10*/  FFMA.FTZ R3, R116.reuse, R113, R3 ;  /* 0x0000007174037223 */ /* 0x040fe20000010003 */
[----:B------:R-:W-:Y:S01]  /*5d20*/  FFMA.FTZ R108, R116, R112, R108 ;  /* 0x00000070746c7223 */ /* 0x000fe2000001006c */
[----:B------:R-:W-:Y:S01]  /*5d30*/  FADD.FTZ R109, R109, R112 ;  /* 0x000000706d6d7221 */ /* 0x000fe20000010000 */
[----:B------:R-:W-:Y:S01]  /*5d40*/  FMUL.FTZ R112, R110, R81 ;  /* 0x000000516e707220 */ /* 0x000fe20000410000 */
[----:B------:R-:W-:Y:S01]  /*5d50*/  FFMA.FTZ R106, R115, R110, R106 ;  /* 0x0000006e736a7223 */ /* 0x000fe2000001006a */
[----:B0-----:R-:W-:Y:S01]  /*5d60*/  FMUL.FTZ R116, R122, UR26 ;  /* 0x0000001a7a747c20 */ /* 0x001fe20008410000 */
[----:B------:R-:W-:Y:S01]  /*5d70*/  FADD.FTZ R111, R111, R113 ;  /* 0x000000716f6f7221 */ /* 0x000fe20000010000 */
[----:B------:R-:W-:Y:S01]  /*5d80*/  FFMA.FTZ R108, R115, R112, R108 ;  /* 0x00000070736c7223 */ /* 0x000fe2000001006c */
[----:B------:R-:W-:Y:S01]  /*5d90*/  FMUL.FTZ R115, R123, UR26 ;  /* 0x0000001a7b737c20 */ /* 0x000fe20008410000 */
[----:B------:R-:W-:Y:S01]  /*5da0*/  FADD.FTZ R107, R107, R110 ;  /* 0x0000006e6b6b7221 */ /* 0x000fe20000010000 */
[----:B------:R0:W-:Y:S01]  /*5db0*/  STL [R1+0x18], R116 ;  /* 0x0000187401007387 */ /* 0x0001e20000100800 */
[----:B------:R-:W-:Y:S01]  /*5dc0*/  FADD.FTZ R109, R112, R109 ;  /* 0x0000006d706d7221 */ /* 0x000fe20000010000 */
[----:B------:R-:W-:-:S02]  /*5dd0*/  MOV R113, R76 ;  /* 0x0000004c00717202 */ /* 0x000fc40000000f00 */
[----:B------:R0:W-:Y:S01]  /*5de0*/  STL [R1+0x14], R115 ;  /* 0x0000147301007387 */ /* 0x0001e20000100800 */
        /* <DEDUP_REMOVED lines=20> */
.L_x_2539:
[----:B------:R-:W-:Y:S01]  /*5f30*/  FADD.FTZ R102, R102, -UR6 ;  /* 0x8000000666667e21 */ /* 0x000fe20008010000 */
[----:B------:R-:W-:Y:S01]  /*5f40*/  FADD.FTZ R103, R103, -UR6 ;  /* 0x8000000667677e21 */ /* 0x000fe20008010000 */
[----:B------:R-:W-:Y:S01]  /*5f50*/  FMUL.FTZ R112, R113, R80 ;  /* 0x0000005071707220 */ /* 0x000fe20000410000 */
[----:B------:R-:W-:Y:S01]  /*5f60*/  FADD.FTZ R111, R111, R113 ;  /* 0x000000716f6f7221 */ /* 0x000fe20000010000 */
[----:B------:R-:W-:Y:S01]  /*5f70*/  FFMA.FTZ R3, R116, R113, R3 ;  /* 0x0000007174037223 */ /* 0x000fe20000010003 */
[----:B------:R-:W-:Y:S01]  /*5f80*/  FMUL.FTZ R114, R102, UR26 ;  /* 0x0000001a66727c20 */ /* 0x000fe20008410000 */
[----:B------:R-:W-:Y:S01]  /*5f90*/  FMUL.FTZ R113, R103, UR26 ;  /* 0x0000001a67717c20 */ /* 0x000fe20008410000 */
[----:B------:R-:W-:Y:S01]  /*5fa0*/  FFMA.FTZ R108, R116, R112, R108 ;  /* 0x00000070746c7223 */ /* 0x000fe2000001006c */
[----:B------:R-:W-:Y:S01]  /*5fb0*/  FADD.FTZ R109, R109, R112 ;  /* 0x000000706d6d7221 */ /* 0x000fe20000010000 */
[----:B------:R-:W-:Y:S01]  /*5fc0*/  FMUL.FTZ R112, R110, R81 ;  /* 0x000000516e707220 */ /* 0x000fe20000410000 */
        /* <DEDUP_REMOVED lines=11> */
[----:B------:R-:W3:Y:S02]  /*6080*/  MUFU.EX2 R103, R103 ;  /* 0x0000006700677308 */ /* 0x000ee40000000800 */
[----:B---3--:R-:W-:-:S06]  /*6090*/  FADD.FTZ R103, R103, 1 ;  /* 0x3f80000067677421 */ /* 0x008fcc0000010000 */
[----:B------:R-:W3:Y:S02]  /*60a0*/  MUFU.RCP R103, R103 ;  /* 0x0000006700677308 */ /* 0x000ee40000001000 */
[----:B---3--:R-:W-:Y:S01]  /*60b0*/  FADD.FTZ R110, -R103, 1 ;  /* 0x3f800000676e7421 */ /* 0x008fe20000010100 */
[----:B------:R-:W-:-:S03]  /*60c0*/  FMUL.FTZ R103, R10, R103 ;  /* 0x000000670a677220 */ /* 0x000fc60000410000 */
[----:B------:R-:W-:Y:S01]  /*60d0*/  FFMA.FTZ R110, R102, R110, 1 ;  /* 0x3f800000666e7423 */ /* 0x000fe2000001006e */
[----:B------:R-:W-:-:S03]  /*60e0*/  FFMA.FTZ R102, R113, R81, R83 ;  /* 0x0000005171667223 */ /* 0x000fc60000010053 */
[----:B------:R-:W-:Y:S01]  /*60f0*/  FMUL.FTZ R110, R103, R110 ;  /* 0x0000006e676e7220 */ /* 0x000fe20000410000 */
[----:B------:R-:W-:-:S06]  /*6100*/  FMUL.FTZ R103, R102, -1.4426950216293334961 ;  /* 0xbfb8aa3b66677820 */ /* 0x000fcc0000410000 */
[----:B------:R-:W3:Y:S02]  /*6110*/  MUFU.EX2 R103, R103 ;  /* 0x0000006700677308 */ /* 0x000ee40000000800 */
[----:B---3--:R-:W-:-:S06]  /*6120*/  FADD.FTZ R103, R103, 1 ;  /* 0x3f80000067677421 */ /* 0x008fcc0000010000 */
[----:B------:R-:W3:Y:S02]  /*6130*/  MUFU.RCP R103, R103 ;  /* 0x0000006700677308 */ /* 0x000ee40000001000 */
[----:B---3--:R-:W-:Y:S01]  /*6140*/  FADD.FTZ R112, -R103, 1 ;  /* 0x3f80000067707421 */ /* 0x008fe20000010100 */
[----:B------:R-:W-:-:S03]  /*6150*/  FMUL.FTZ R103, R11, R103 ;  /* 0x000000670b677220 */ /* 0x000fc60000410000 */
[----:B------:R-:W-:-:S04]  /*6160*/  FFMA.FTZ R102, R102, R112, 1 ;  /* 0x3f80000066667423 */ /* 0x000fc80000010070 */
[----:B------:R-:W-:-:S07]  /*6170*/  FMUL.FTZ R102, R103, R102 ;  /* 0x0000006667667220 */ /* 0x000fce0000410000 */
.L_x_2540:
        /* <DEDUP_REMOVED lines=21> */
[----:B------:R-:W4:Y:S02]  /*62d0*/  MUFU.EX2 R101, R101 ;  /* 0x0000006500657308 */ /* 0x000f240000000800 */
[----:B----4-:R-:W-:-:S06]  /*62e0*/  FADD.FTZ R101, R101, 1 ;  /* 0x3f80000065657421 */ /* 0x010fcc0000010000 */
[----:B------:R-:W4:Y:S02]  /*62f0*/  MUFU.RCP R101, R101 ;  /* 0x0000006500657308 */ /* 0x000f240000001000 */
[----:B----4-:R-:W-:Y:S01]  /*6300*/  FADD.FTZ R102, -R101, 1 ;  /* 0x3f80000065667421 */ /* 0x010fe20000010100 */
[----:B------:R-:W-:-:S03]  /*6310*/  FMUL.FTZ R101, R12, R101 ;  /* 0x000000650c657220 */ /* 0x000fc60000410000 */
[----:B------:R-:W-:Y:S01]  /*6320*/  FFMA.FTZ R102, R100, R102, 1 ;  /* 0x3f80000064667423 */ /* 0x000fe20000010066 */
[----:B------:R-:W-:-:S03]  /*6330*/  FFMA.FTZ R100, R110, R81, R83 ;  /* 0x000000516e647223 */ /* 0x000fc60000010053 */
[----:B------:R-:W-:Y:S01]  /*6340*/  FMUL.FTZ R102, R101, R102 ;  /* 0x0000006665667220 */ /* 0x000fe20000410000 */
[----:B------:R-:W-:-:S06]  /*6350*/  FMUL.FTZ R101, R100, -1.4426950216293334961 ;  /* 0xbfb8aa3b64657820 */ /* 0x000fcc0000410000 */
[----:B------:R-:W4:Y:S02]  /*6360*/  MUFU.EX2 R101, R101 ;  /* 0x0000006500657308 */ /* 0x000f240000000800 */
[----:B----4-:R-:W-:-:S06]  /*6370*/  FADD.FTZ R101, R101, 1 ;  /* 0x3f80000065657421 */ /* 0x010fcc0000010000 */
[----:B------:R-:W4:Y:S02]  /*6380*/  MUFU.RCP R101, R101 ;  /* 0x0000006500657308 */ /* 0x000f240000001000 */
[----:B----4-:R-:W-:Y:S01]  /*6390*/  FADD.FTZ R103, -R101, 1 ;  /* 0x3f80000065677421 */ /* 0x010fe20000010100 */
[----:B------:R-:W-:-:S03]  /*63a0*/  FMUL.FTZ R101, R13, R101 ;  /* 0x000000650d657220 */ /* 0x000fc60000410000 */
[----:B------:R-:W-:-:S04]  /*63b0*/  FFMA.FTZ R100, R100, R103, 1 ;  /* 0x3f80000064647423 */ /* 0x000fc80000010067 */
[----:B------:R-:W-:-:S07]  /*63c0*/  FMUL.FTZ R100, R101, R100 ;  /* 0x0000006465647220 */ /* 0x000fce0000410000 */
.L_x_2541:
        /* <DEDUP_REMOVED lines=37> */
.L_x_2542:
[----:B------:R-:W-:Y:S01]  /*6620*/  FADD.FTZ R96, R96, -UR6 ;  /* 0x8000000660607e21 */ /* 0x000fe20008010000 */
[----:B------:R-:W-:Y:S01]  /*6630*/  FMUL.FTZ R99, R100, R80 ;  /* 0x0000005064637220 */ /* 0x000fe20000410000 */
[----:B------:R-:W-:Y:S01]  /*6640*/  FADD.FTZ R111, R111, R100 ;  /* 0x000000646f6f7221 */ /* 0x000fe20000010000 */
[C---:B------:R-:W-:Y:S01]  /*6650*/  FFMA.FTZ R3, R103.reuse, R100, R3 ;  /* 0x0000006467037223 */ /* 0x040fe20000010003 */
[----:B------:R-:W-:Y:S01]  /*6660*/  FMUL.FTZ R100, R96, UR26 ;  /* 0x0000001a60647c20 */ /* 0x000fe20008410000 */
[----:B------:R-:W-:Y:S01]  /*6670*/  FFMA.FTZ R108, R103, R99, R108 ;  /* 0x00000063676c7223 */ /* 0x000fe2000001006c */
[----:B------:R-:W-:Y:S01]  /*6680*/  FADD.FTZ R109, R109, R99 ;  /* 0x000000636d6d7221 */ /* 0x000fe20000010000 */
[----:B------:R-:W-:Y:S01]  /*6690*/  FMUL.FTZ R99, R98, R81 ;  /* 0x0000005162637220 */ /* 0x000fe20000410000 */
[----:B------:R-:W-:Y:S01]  /*66a0*/  FADD.FTZ R97, R97, -UR6 ;  /* 0x8000000661617e21 */ /* 0x000fe20008010000 */
[----:B------:R0:W-:Y:S01]  /*66b0*/  STL [R1+0x10], R100 ;  /* 0x0000106401007387 */ /* 0x0001e20000100800 */
        /* <DEDUP_REMOVED lines=26> */
.L_x_2543:
[----:B------:R-:W-:Y:S01]  /*6860*/  FMUL.FTZ R97, R98, R80 ;  /* 0x0000005062617220 */ /* 0x000fe20000410000 */
[----:B------:R-:W-:Y:S01]  /*6870*/  FADD.FTZ R94, R94, -UR6 ;  /* 0x800000065e5e7e21 */ /* 0x000fe20008010000 */
[----:B------:R-:W-:Y:S01]  /*6880*/  FADD.FTZ R95, R95, -UR6 ;  /* 0x800000065f5f7e21 */ /* 0x000fe20008010000 */
[----:B------:R-:W-:Y:S01]  /*6890*/  FADD.FTZ R107, R107, R96 ;  /* 0x000000606b6b7221 */ /* 0x000fe20000010000 */
[----:B------:R-:W-:Y:S01]  /*68a0*/  FFMA.FTZ R108, R100, R97, R108 ;  /* 0x00000061646c7223 */ /* 0x000fe2000001006c */
[----:B------:R-:W-:Y:S01]  /*68b0*/  FADD.FTZ R109, R109, R97 ;  /* 0x000000616d6d7221 */ /* 0x000fe20000010000 */
[----:B------:R-:W-:Y:S01]  /*68c0*/  FMUL.FTZ R97, R96, R81 ;  /* 0x0000005160617220 */ /* 0x000fe20000410000 */
[----:B------:R-:W-:Y:S01]  /*68d0*/  FFMA.FTZ R106, R123, R96, R106 ;  /* 0x000000607b6a7223 */ /* 0x000fe2000001006a */
[----:B------:R-:W-:Y:S01]  /*68e0*/  FMUL.FTZ R118, R94, UR26 ;  /* 0x0000001a5e767c20 */ /* 0x000fe20008410000 */
[----:B------:R-:W-:Y:S01]  /*68f0*/  FADD.FTZ R111, R111, R98 ;  /* 0x000000626f6f7221 */ /* 0x000fe20000010000 */
[----:B------:R-:W-:Y:S01]  /*6900*/  FFMA.FTZ R3, R100, R98, R3 ;  /* 0x0000006264037223 */ /* 0x000fe20000010003 */
[----:B------:R-:W-:Y:S01]  /*6910*/  FFMA.FTZ R108, R123, R97, R108 ;  /* 0x000000617b6c7223 */ /* 0x000fe2000001006c */
[----:B------:R-:W-:Y:S01]  /*6920*/  FADD.FTZ R109, R97, R109 ;  /* 0x0000006d616d7221 */ /* 0x000fe20000010000 */
[----:B0-----:R-:W-:Y:S01]  /*6930*/  FMUL.FTZ R116, R95, UR26 ;  /* 0x0000001a5f747c20 */ /* 0x001fe20008410000 */
        /* <DEDUP_REMOVED lines=21> */
.L_x_2544:
        /* <DEDUP_REMOVED lines=13> */
[----:B--2---:R-:W-:Y:S01]  /*6b60*/  FMUL.FTZ R114, R93, UR26 ;  /* 0x0000001a5d727c20 */ /* 0x004fe20008410000 */
        /* <DEDUP_REMOVED lines=21> */
.L_x_2545:
[----:B------:R-:W-:Y:S01]  /*6cc0*/  FMUL.FTZ R93, R94, R80 ;  /* 0x000000505e5d7220 */ /* 0x000fe20000410000 */
[----:B------:R-:W-:Y:S01]  /*6cd0*/  FADD.FTZ R91, R91, -UR6 ;  /* 0x800000065b5b7e21 */ /* 0x000fe20008010000 */
[----:B------:R-:W-:Y:S01]  /*6ce0*/  FADD.FTZ R90, R90, -UR6 ;  /* 0x800000065a5a7e21 */ /* 0x000fe20008010000 */
[----:B------:R-:W-:Y:S01]  /*6cf0*/  FADD.FTZ R111, R111, R94 ;  /* 0x0000005e6f6f7221 */ /* 0x000fe20000010000 */
[----:B------:R-:W-:Y:S01]  /*6d00*/  FFMA.FTZ R108, R115, R93, R108 ;  /* 0x0000005d736c7223 */ /* 0x000fe2000001006c */
[----:B------:R-:W-:Y:S01]  /*6d10*/  FADD.FTZ R109, R109, R93 ;  /* 0x0000005d6d6d7221 */ /* 0x000fe20000010000 */
[----:B------:R-:W-:Y:S01]  /*6d20*/  FMUL.FTZ R93, R92, R81 ;  /* 0x000000515c5d7220 */ /* 0x000fe20000410000 */
[----:B---3--:R-:W-:Y:S01]  /*6d30*/  FMUL.FTZ R112, R91, UR26 ;  /* 0x0000001a5b707c20 */ /* 0x008fe20008410000 */
[----:B------:R-:W-:Y:S01]  /*6d40*/  FFMA.FTZ R3, R115, R94, R3 ;  /* 0x0000005e73037223 */ /* 0x000fe20000010003 */
[----:B------:R-:W-:Y:S01]  /*6d50*/  FADD.FTZ R107, R107, R92 ;  /* 0x0000005c6b6b7221 */ /* 0x000fe20000010000 */
[C---:B------:R-:W-:Y:S01]  /*6d60*/  FFMA.FTZ R108, R114.reuse, R93, R108 ;  /* 0x0000005d726c7223 */ /* 0x040fe2000001006c */
[----:B------:R-:W-:Y:S01]  /*6d70*/  FADD.FTZ R109, R93, R109 ;  /* 0x0000006d5d6d7221 */ /* 0x000fe20000010000 */
[----:B------:R-:W-:Y:S01]  /*6d80*/  FFMA.FTZ R106, R114, R92, R106 ;  /* 0x0000005c726a7223 */ /* 0x000fe2000001006a */
        /* <DEDUP_REMOVED lines=22> */
.L_x_2546:
[----:B------:R-:W-:Y:S01]  /*6ef0*/  FMUL.FTZ R92, R93, R80 ;  /* 0x000000505d5c7220 */ /* 0x000fe20000410000 */
[----:B------:R-:W-:Y:S01]  /*6f00*/  FADD.FTZ R88, R88, -UR6 ;  /* 0x8000000658587e21 */ /* 0x000fe20008010000 */
[----:B------:R-:W-:Y:S01]  /*6f10*/  FADD.FTZ R89, R89, -UR6 ;  /* 0x8000000659597e21 */ /* 0x000fe20008010000 */
[----:B------:R-:W-:Y:S01]  /*6f20*/  FADD.FTZ R90, R111, R93 ;  /* 0x0000005d6f5a7221 */ /* 0x000fe20000010000 */
[----:B------:R-:W-:Y:S01]  /*6f30*/  FFMA.FTZ R108, R113, R92, R108 ;  /* 0x0000005c716c7223 */ /* 0x000fe2000001006c */
[----:B------:R-:W-:Y:S01]  /*6f40*/  FADD.FTZ R109, R109, R92 ;  /* 0x0000005c6d6d7221 */ /* 0x000fe20000010000 */
[----:B------:R-:W-:Y:S01]  /*6f50*/  FMUL.FTZ R92, R91, R81 ;  /* 0x000000515b5c7220 */ /* 0x000fe20000410000 */
[----:B------:R-:W-:Y:S01]  /*6f60*/  FADD.FTZ R107, R107, R91 ;  /* 0x0000005b6b6b7221 */ /* 0x000fe20000010000 */
[----:B------:R-:W-:Y:S01]  /*6f70*/  FFMA.FTZ R106, R112, R91, R106 ;  /* 0x0000005b706a7223 */ /* 0x000fe2000001006a */
[----:B------:R-:W-:Y:S01]  /*6f80*/  FMUL.FTZ R111, R88, UR26 ;  /* 0x0000001a586f7c20 */ /* 0x000fe20008410000 */
[----:B------:R-:W-:Y:S01]  /*6f90*/  FFMA.FTZ R3, R113, R93, R3 ;  /* 0x0000005d71037223 */ /* 0x000fe20000010003 */
        /* <DEDUP_REMOVED lines=24> */
.L_x_2547:
        /* <DEDUP_REMOVED lines=12> */
[----:B------:R-:W-:Y:S01]  /*71e0*/  FMUL.FTZ R109, R104, UR26 ;  /* 0x0000001a686d7c20 */ /* 0x000fe20008410000 */
        /* <DEDUP_REMOVED lines=22> */
.L_x_2548:
[----:B------:R-:W-:Y:S01]  /*7350*/  FMUL.FTZ R92, R93, R80 ;  /* 0x000000505d5c7220 */ /* 0x000fe20000410000 */
[----:B------:R-:W-:Y:S01]  /*7360*/  FADD.FTZ R90, R90, R93 ;  /* 0x0000005d5a5a7221 */ /* 0x000fe20000010000 */
[----:B------:R-:W-:Y:S01]  /*7370*/  FFMA.FTZ R3, R109, R93, R3 ;  /* 0x0000005d6d037223 */ /* 0x000fe20000010003 */
[----:B------:R-:W-:Y:S01]  /*7380*/  FMUL.FTZ R93, R91, R81 ;  /* 0x000000515b5d7220 */ /* 0x000fe20000410000 */
[----:B------:R-:W-:Y:S01]  /*7390*/  FFMA.FTZ R88, R109, R92, R88 ;  /* 0x0000005c6d587223 */ /* 0x000fe20000010058 */
[----:B------:R-:W-:Y:S01]  /*73a0*/  FADD.FTZ R92, R89, R92 ;  /* 0x0000005c595c7221 */ /* 0x000fe20000010000 */
[----:B------:R-:W-:Y:S01]  /*73b0*/  FADD.FTZ R86, R86, -UR6 ;  /* 0x8000000656567e21 */ /* 0x000fe20008010000 */
[----:B------:R-:W-:Y:S01]  /*73c0*/  FADD.FTZ R87, R87, -UR6 ;  /* 0x8000000657577e21 */ /* 0x000fe20008010000 */
[----:B------:R-:W-:Y:S01]  /*73d0*/  FADD.FTZ R89, R107, R91 ;  /* 0x0000005b6b597221 */ /* 0x000fe20000010000 */
[C---:B------:R-:W-:Y:S01]  /*73e0*/  FFMA.FTZ R91, R108.reuse, R91, R106 ;  /* 0x0000005b6c5b7223 */ /* 0x040fe2000001006a */
        /* <DEDUP_REMOVED lines=25> */
.L_x_2549:
[----:B------:R-:W-:Y:S01]  /*7580*/  FMUL.FTZ R87, R93, R80 ;  /* 0x000000505d577220 */ /* 0x000fe20000410000 */
[----:B------:R-:W-:Y:S01]  /*7590*/  FADD.FTZ R58, R58, -UR6 ;  /* 0x800000063a3a7e21 */ /* 0x000fe20008010000 */
[----:B------:R-:W-:Y:S01]  /*75a0*/  FADD.FTZ R59, R59, -UR6 ;  /* 0x800000063b3b7e21 */ /* 0x000fe20008010000 */
[----:B------:R-:W-:Y:S01]  /*75b0*/  FADD.FTZ R89, R89, R86 ;  /* 0x0000005659597221 */ /* 0x000fe20000010000 */
[C---:B------:R-:W-:Y:S01]  /*75c0*/  FFMA.FTZ R88, R107.reuse, R87, R88 ;  /* 0x000000576b587223 */ /* 0x040fe20000010058 */
        /* <DEDUP_REMOVED lines=30> */
.L_x_2550:
        /* <DEDUP_REMOVED lines=8> */
[----:B----4-:R-:W-:Y:S01]  /*7830*/  FMUL.FTZ R103, R84, UR26 ;  /* 0x0000001a54677c20 */ /* 0x010fe20008410000 */
        /* <DEDUP_REMOVED lines=26> */
.L_x_2551:
        /* <DEDUP_REMOVED lines=35> */
.L_x_2552:
        /* <DEDUP_REMOVED lines=35> */
.L_x_2553:
[----:B------:R-:W-:Y:S01]  /*7e40*/  FMUL.FTZ R58, R56, R80 ;  /* 0x00000050383a7220 */ /* 0x000fe20000410000 */
[----:B------:R-:W-:Y:S01]  /*7e50*/  FADD.FTZ R90, R90, R56 ;  /* 0x000000385a5a7221 */ /* 0x000fe20000010000 */
[C---:B------:R-:W-:Y:S01]  /*7e60*/  FFMA.FTZ R56, R97.reuse, R56, R3 ;  /* 0x0000003861387223 */ /* 0x040fe20000010003 */
[----:B------:R-:W-:Y:S01]  /*7e70*/  FADD.FTZ R60, R60, -UR6 ;  /* 0x800000063c3c7e21 */ /* 0x000fe20008010000 */
[----:B------:R-:W-:Y:S01]  /*7e80*/  FFMA.FTZ R88, R97, R58, R88 ;  /* 0x0000003a61587223 */ /* 0x000fe20000010058 */
[----:B------:R-:W-:Y:S01]  /*7e90*/  FADD.FTZ R92, R92, R58 ;  /* 0x0000003a5c5c7221 */ /* 0x000fe20000010000 */
[----:B------:R-:W-:Y:S01]  /*7ea0*/  FMUL.FTZ R3, R57, R81 ;  /* 0x0000005139037220 */ /* 0x000fe20000410000 */
[----:B------:R-:W-:Y:S01]  /*7eb0*/  FADD.FTZ R61, R61, -UR6 ;  /* 0x800000063d3d7e21 */ /* 0x000fe20008010000 */
[----:B------:R-:W-:Y:S01]  /*7ec0*/  FMUL.FTZ R95, R60, UR26 ;  /* 0x0000001a3c5f7c20 */ /* 0x000fe20008410000 */
        /* <DEDUP_REMOVED lines=26> */
.L_x_2554:
[----:B------:R-:W2:Y:S04]  /*8070*/  LDL.LU R63, [R1+0x48] ;  /* 0x00004800013f7983 */ /* 0x000ea80000300800 */
[----:B------:R-:W3:Y:S01]  /*8080*/  LDL.LU R62, [R1+0x4c] ;  /* 0x00004c00013e7983 */ /* 0x000ee20000300800 */
[----:B------:R-:W-:Y:S01]  /*8090*/  FMUL.FTZ R57, R60, R80 ;  /* 0x000000503c397220 */ /* 0x000fe20000410000 */
[----:B------:R-:W-:Y:S01]  /*80a0*/  FADD.FTZ R3, R90, R60 ;  /* 0x0000003c5a037221 */ /* 0x000fe20000010000 */
[----:B------:R-:W-:Y:S01]  /*80b0*/  FFMA.FTZ R56, R95, R60, R56 ;  /* 0x0000003c5f387223 */ /* 0x000fe20000010038 */
[----:B------:R-:W-:Y:S01]  /*80c0*/  FMUL.FTZ R61, R59, R81 ;  /* 0x000000513b3d7220 */ /* 0x000fe20000410000 */
[----:B------:R-:W-:Y:S01]  /*80d0*/  FFMA.FTZ R88, R95, R57, R88 ;  /* 0x000000395f587223 */ /* 0x000fe20000010058 */
[----:B------:R-:W-:Y:S01]  /*80e0*/  FADD.FTZ R60, R92, R57 ;  /* 0x000000395c3c7221 */ /* 0x000fe20000010000 */
[----:B------:R-:W-:Y:S01]  /*80f0*/  FADD.FTZ R57, R89, R59 ;  /* 0x0000003b59397221 */ /* 0x000fe20000010000 */
[C---:B------:R-:W-:Y:S01]  /*8100*/  FFMA.FTZ R58, R94.reuse, R59, R58 ;  /* 0x0000003b5e3a7223 */ /* 0x040fe2000001003a */
[----:B------:R-:W-:Y:S01]  /*8110*/  FFMA.FTZ R59, R94, R61, R88 ;  /* 0x0000003d5e3b7223 */ /* 0x000fe20000010058 */
[----:B------:R-:W-:Y:S01]  /*8120*/  FADD.FTZ R60, R61, R60 ;  /* 0x0000003c3d3c7221 */ /* 0x000fe20000010000 */
[----:B------:R-:W-:Y:S01]  /*8130*/  MOV R61, R34 ;  /* 0x00000022003d7202 */ /* 0x000fe20000000f00 */
[----:B--2---:R-:W-:Y:S01]  /*8140*/  FADD.FTZ R93, R63, -UR6 ;  /* 0x800000063f5d7e21 */ /* 0x004fe20008010000 */
[----:B---3--:R-:W-:-:S03]  /*8150*/  FADD.FTZ R92, R62, -UR6 ;  /* 0x800000063e5c7e21 */ /* 0x008fc60008010000 */
[----:B------:R-:W-:Y:S01]  /*8160*/  FMUL.FTZ R93, R93, UR26 ;  /* 0x0000001a5d5d7c20 */ /* 0x000fe20008410000 */
[----:B------:R-:W-:Y:S01]  /*8170*/  MOV R62, R35 ;  /* 0x00000023003e7202 */ /* 0x000fe20000000f00 */
        /* <DEDUP_REMOVED lines=20> */
.L_x_2555:
[----:B------:R-:W2:Y:S04]  /*82c0*/  LDL.LU R85, [R1+0x58] ;  /* 0x0000580001557983 */ /* 0x000ea80000300800 */
[----:B------:R-:W3:Y:S01]  /*82d0*/  LDL.LU R84, [R1+0x5c] ;  /* 0x00005c0001547983 */ /* 0x000ee20000300800 */
[----:B------:R-:W-:Y:S01]  /*82e0*/  FMUL.FTZ R63, R61, R80 ;  /* 0x000000503d3f7220 */ /* 0x000fe20000410000 */
[----:B------:R-:W-:Y:S01]  /*82f0*/  FFMA.FTZ R121, R93, R61, R56 ;  /* 0x0000003d5d797223 */ /* 0x000fe20000010038 */
[----:B------:R-:W-:Y:S02]  /*8300*/  FADD.FTZ R122, R3, R61 ;  /* 0x0000003d037a7221 */ /* 0x000fe40000010000 */
[----:B------:R-:W-:Y:S01]  /*8310*/  FADD.FTZ R56, R60, R63 ;  /* 0x0000003f3c387221 */ /* 0x000fe20000010000 */
[----:B------:R-:W-:Y:S01]  /*8320*/  FADD.FTZ R60, R57, R62 ;  /* 0x0000003e393c7221 */ /* 0x000fe20000010000 */
[----:B------:R-:W-:Y:S01]  /*8330*/  FFMA.FTZ R57, R92, R62, R58 ;  /* 0x0000003e5c397223 */ /* 0x000fe2000001003a */
[----:B------:R-:W-:Y:S01]  /*8340*/  FFMA.FTZ R3, R93, R63, R59 ;  /* 0x0000003f5d037223 */ /* 0x000fe2000001003b */
[----:B------:R-:W-:Y:S01]  /*8350*/  FMUL.FTZ R59, R62, R81 ;  /* 0x000000513e3b7220 */ /* 0x000fe20000410000 */
[----:B------:R-:W-:Y:S01]  /*8360*/  MOV R62, R36 ;  /* 0x00000024003e7202 */ /* 0x000fe20000000f00 */
[----:B------:R0:W-:Y:S02]  /*8370*/  STL [R1+0x38], R60 ;  /* 0x0000383c01007387 */ /* 0x0001e40000100800 */
[----:B------:R-:W-:Y:S01]  /*8380*/  FFMA.FTZ R3, R92, R59, R3 ;  /* 0x0000003b5c037223 */ /* 0x000fe20000010003 */
[----:B------:R-:W-:Y:S01]  /*8390*/  FADD.FTZ R56, R59, R56 ;  /* 0x000000383b387221 */ /* 0x000fe20000010000 */
[----:B------:R4:W-:Y:S01]  /*83a0*/  STL [R1+0x34], R57 ;  /* 0x0000343901007387 */ /* 0x0009e20000100800 */
[----:B0-----:R-:W-:Y:S01]  /*83b0*/  MOV R60, R37 ;  /* 0x00000025003c7202 */ /* 0x001fe20000000f00 */
[----:B--2---:R-:W-:Y:S01]  /*83c0*/  FADD.FTZ R89, R85, -UR6 ;  /* 0x8000000655597e21 */ /* 0x004fe20008010000 */
[----:B---3--:R-:W-:-:S03]  /*83d0*/  FADD.FTZ R88, R84, -UR6 ;  /* 0x8000000654587e21 */ /* 0x008fc60008010000 */
[----:B------:R-:W-:Y:S01]  /*83e0*/  FMUL.FTZ R89, R89, UR26 ;  /* 0x0000001a59597c20 */ /* 0x000fe20008410000 */
[----:B------:R-:W-:Y:S01]  /*83f0*/  FMUL.FTZ R88, R88, UR26 ;  /* 0x0000001a58587c20 */ /* 0x000fe20008410000 */
[----:B----4-:R-:W-:Y:S06]  /*8400*/  @!P5 BRA `(.L_x_2556) ;  /* 0x000000000048d947 */ /* 0x010fec0003800000 */
        /* <DEDUP_REMOVED lines=18> */
.L_x_2556:
[----:B------:R-:W2:Y:S04]  /*8530*/  LDL.LU R59, [R1+0x90] ;  /* 0x00009000013b7983 */ /* 0x000ea80000300800 */
[----:B------:R-:W3:Y:S01]  /*8540*/  LDL.LU R58, [R1+0x94] ;  /* 0x00009400013a7983 */ /* 0x000ee20000300800 */
[----:B------:R-:W-:Y:S01]  /*8550*/  FMUL.FTZ R57, R62, R80 ;  /* 0x000000503e397220 */ /* 0x000fe20000410000 */
[----:B------:R-:W-:Y:S02]  /*8560*/  MOV R120, R38 ;  /* 0x0000002600787202 */ /* 0x000fe40000000f00 */
[----:B------:R-:W-:Y:S01]  /*8570*/  MOV R61, R39 ;  /* 0x00000027003d7202 */ /* 0x000fe20000000f00 */
[----:B------:R-:W-:Y:S01]  /*8580*/  FFMA.FTZ R3, R89, R57, R3 ;  /* 0x0000003959037223 */ /* 0x000fe20000010003 */
[----:B------:R-:W-:Y:S01]  /*8590*/  FADD.FTZ R56, R56, R57 ;  /* 0x0000003938387221 */ /* 0x000fe20000010000 */
[----:B------:R-:W-:-:S04]  /*85a0*/  FMUL.FTZ R57, R60, R81 ;  /* 0x000000513c397220 */ /* 0x000fc80000410000 */
[----:B------:R-:W-:Y:S01]  /*85b0*/  FFMA.FTZ R3, R88, R57, R3 ;  /* 0x0000003958037223 */ /* 0x000fe20000010003 */
[----:B------:R-:W-:Y:S01]  /*85c0*/  FADD.FTZ R56, R57, R56 ;  /* 0x0000003839387221 */ /* 0x000fe20000010000 */
[----:B--2---:R-:W-:Y:S01]  /*85d0*/  FADD.FTZ R87, R59, -UR6 ;  /* 0x800000063b577e21 */ /* 0x004fe20008010000 */
[----:B---3--:R-:W-:-:S03]  /*85e0*/  FADD.FTZ R86, R58, -UR6 ;  /* 0x800000063a567e21 */ /* 0x008fc60008010000 */
        /* <DEDUP_REMOVED lines=21> */
.L_x_2557:
[----:B------:R-:W2:Y:S04]  /*8740*/  LDL.LU R59, [R1+0x98] ;  /* 0x00009800013b7983 */ /* 0x000ea80000300800 */
[----:B------:R-:W3:Y:S01]  /*8750*/  LDL.LU R58, [R1+0x9c] ;  /* 0x00009c00013a7983 */ /* 0x000ee20000300800 */
[----:B------:R-:W-:-:S04]  /*8760*/  FMUL.FTZ R57, R120, R80 ;  /* 0x0000005078397220 */ /* 0x000fc80000410000 */
[----:B------:R-:W-:Y:S01]  /*8770*/  FFMA.FTZ R3, R87, R57, R3 ;  /* 0x0000003957037223 */ /* 0x000fe20000010003 */
[----:B------:R-:W-:Y:S01]  /*8780*/  FADD.FTZ R57, R56, R57 ;  /* 0x0000003938397221 */ /* 0x000fe20000010000 */
[----:B------:R-:W-:-:S04]  /*8790*/  FMUL.FTZ R56, R61, R81 ;  /* 0x000000513d387220 */ /* 0x000fc80000410000 */
        /* <DEDUP_REMOVED lines=27> */
.L_x_2558:
[----:B------:R-:W2:Y:S04]  /*8950*/  LDL.LU R91, [R1+0x88] ;  /* 0x00008800015b7983 */ /* 0x000ea80000300800 */
[----:B------:R-:W3:Y:S01]  /*8960*/  LDL.LU R90, [R1+0x8c] ;  /* 0x00008c00015a7983 */ /* 0x000ee20000300800 */
[----:B------:R-:W-:Y:S01]  /*8970*/  FMUL.FTZ R59, R58, R80 ;  /* 0x000000503a3b7220 */ /* 0x000fe20000410000 */
[----:B------:R-:W-:-:S03]  /*8980*/  FMUL.FTZ R63, R56, R81 ;  /* 0x00000051383f7220 */ /* 0x000fc60000410000 */
[----:B------:R-:W-:Y:S01]  /*8990*/  FFMA.FTZ R3, R85, R59, R3 ;  /* 0x0000003b55037223 */ /* 0x000fe20000010003 */
[----:B------:R-:W-:Y:S01]  /*89a0*/  FADD.FTZ R57, R57, R59 ;  /* 0x0000003b39397221 */ /* 0x000fe20000010000 */
[----:B------:R-:W-:Y:S02]  /*89b0*/  MOV R59, R79 ;  /* 0x0000004f003b7202 */ /* 0x000fe40000000f00 */
[----:B------:R-:W-:Y:S01]  /*89c0*/  FFMA.FTZ R3, R84, R63, R3 ;  /* 0x0000003f54037223 */ /* 0x000fe20000010003 */
[----:B------:R-:W-:Y:S01]  /*89d0*/  FADD.FTZ R63, R63, R57 ;  /* 0x000000393f3f7221 */ /* 0x000fe20000010000 */
[----:B------:R-:W-:Y:S01]  /*89e0*/  MOV R57, R78 ;  /* 0x0000004e00397202 */ /* 0x000fe20000000f00 */
        /* <DEDUP_REMOVED lines=23> */
.L_x_2559:
[----:B------:R0:W-:Y:S01]  /*8b60*/  STL [R1+0xa4], R2 ;  /* 0x0000a40201007387 */ /* 0x0001e20000100800 */
[----:B------:R-:W-:Y:S01]  /*8b70*/  FMUL.FTZ R90, R57, R80 ;  /* 0x00000050395a7220 */ /* 0x000fe20000410000 */
[----:B------:R-:W-:-:S03]  /*8b80*/  FMUL.FTZ R91, R59, R81 ;  /* 0x000000513b5b7220 */ /* 0x000fc60000410000 */
[----:B------:R-:W-:Y:S01]  /*8b90*/  FFMA.FTZ R3, R99, R90, R3 ;  /* 0x0000005a63037223 */ /* 0x000fe20000010003 */
[----:B------:R-:W-:-:S03]  /*8ba0*/  FADD.FTZ R63, R63, R90 ;  /* 0x0000005a3f3f7221 */ /* 0x000fc60000010000 */
[----:B------:R-:W-:Y:S01]  /*8bb0*/  FFMA.FTZ R90, R98, R91, R3 ;  /* 0x0000005b625a7223 */ /* 0x000fe20000010003 */
[----:B0-----:R-:W0:Y:S01]  /*8bc0*/  S2R R2, SR_LANEID ;  /* 0x0000000000027919 */ /* 0x001e220000000000 */
[----:B------:R-:W-:-:S03]  /*8bd0*/  FADD.FTZ R91, R91, R63 ;  /* 0x0000003f5b5b7221 */ /* 0x000fc60000010000 */
[----:B------:R-:W2:Y:S04]  /*8be0*/  SHFL.DOWN PT, R3, R90, 0x1, 0x1f ;  /* 0x08201f005a037f89 */ /* 0x000ea800000e0000 */
[----:B------:R-:W3:Y:S01]  /*8bf0*/  SHFL.DOWN PT, R63, R91, 0x1, 0x1f ;  /* 0x08201f005b3f7f89 */ /* 0x000ee200000e0000 */
[----:B0-----:R-:W-:-:S13]  /*8c00*/  ISETP.GT.AND P0, PT, R2, 0x1e, PT ;  /* 0x0000001e0200780c */ /* 0x001fda0003f04270 */
[----:B--2---:R-:W-:Y:S01]  /*8c10*/  @!P0 FADD.FTZ R90, R90, R3 ;  /* 0x000000035a5a8221 */ /* 0x004fe20000010000 */
[----:B---3--:R-:W-:Y:S01]  /*8c20*/  @!P0 FADD.FTZ R91, R91, R63 ;  /* 0x0000003f5b5b8221 */ /* 0x008fe20000010000 */
[----:B------:R-:W-:-:S03]  /*8c30*/  ISETP.GT.AND P0, PT, R2, 0x1d, PT ;  /* 0x0000001d0200780c */ /* 0x000fc60003f04270 */
[----:B------:R-:W0:Y:S04]  /*8c40*/  SHFL.DOWN PT, R3, R90, 0x2, 0x1f ;  /* 0x08401f005a037f89 */ /* 0x000e2800000e0000 */
[----:B------:R-:W2:Y:S06]  /*8c50*/  SHFL.DOWN PT, R63, R91, 0x2, 0x1f ;  /* 0x08401f005b3f7f89 */ /* 0x000eac00000e0000 */
[----:B0-----:R-:W-:Y:S01]  /*8c60*/  @!P0 FADD.FTZ R90, R90, R3 ;  /* 0x000000035a5a8221 */ /* 0x001fe20000010000 */
[----:B--2---:R-:W-:-:S04]  /*8c70*/  @!P0 FADD.FTZ R91, R91, R63 ;  /* 0x0000003f5b5b8221 */ /* 0x004fc80000010000 */
[----:B------:R-:W0:Y:S01]  /*8c80*/  SHFL.DOWN PT, R3, R90, 0x4, 0x1f ;  /* 0x08801f005a037f89 */ /* 0x000e2200000e0000 */
[----:B------:R-:W-:-:S03]  /*8c90*/  ISETP.GT.AND P0, PT, R2, 0x1b, PT ;  /* 0x0000001b0200780c */ /* 0x000fc60003f04270 */
[----:B------:R-:W2:Y:S10]  /*8ca0*/  SHFL.DOWN PT, R63, R91, 0x4, 0x1f ;  /* 0x08801f005b3f7f89 */ /* 0x000eb400000e0000 */
[----:B0-----:R-:W-:Y:S01]  /*8cb0*/  @!P0 FADD.FTZ R90, R90, R3 ;  /* 0x000000035a5a8221 */ /* 0x001fe20000010000 */
[----:B--2---:R-:W-:Y:S01]  /*8cc0*/  @!P0 FADD.FTZ R91, R91, R63 ;  /* 0x0000003f5b5b8221 */ /* 0x004fe20000010000 */
[----:B------:R-:W-:-:S03]  /*8cd0*/  ISETP.GT.AND P0, PT, R2, 0x17, PT ;  /* 0x000000170200780c */ /* 0x000fc60003f04270 */
[----:B------:R-:W0:Y:S01]  /*8ce0*/  SHFL.DOWN PT, R63, R90, 0x8, 0x1f ;  /* 0x09001f005a3f7f89 */ /* 0x000e2200000e0000 */
[----:B------:R-:W-:Y:S01]  /*8cf0*/  FADD.FTZ R122, R122, R62 ;  /* 0x0000003e7a7a7221 */ /* 0x000fe20000010000 */
[----:B------:R-:W-:Y:S02]  /*8d00*/  FFMA.FTZ R121, R89, R62, R121 ;  /* 0x0000003e59797223 */ /* 0x000fe40000010079 */
[----:B------:R-:W2:Y:S06]  /*8d10*/  SHFL.DOWN PT, R3, R91, 0x8, 0x1f ;  /* 0x09001f005b037f89 */ /* 0x000eac00000e0000 */
[----:B0-----:R-:W-:-:S02]  /*8d20*/  @!P0 FADD.FTZ R90, R90, R63 ;  /* 0x0000003f5a5a8221 */ /* 0x001fc40000010000 */
[----:B------:R-:W3:Y:S04]  /*8d30*/  LDL.LU R63, [R1+0x38] ;  /* 0x00003800013f7983 */ /* 0x000ee80000300800 */
[----:B------:R-:W4:Y:S01]  /*8d40*/  LDL.LU R62, [R1+0x34] ;  /* 0x00003400013e7983 */ /* 0x000f220000300800 */
[----:B------:R-:W-:Y:S01]  /*8d50*/  FADD.FTZ R122, R122, R120 ;  /* 0x000000787a7a7221 */ /* 0x000fe20000010000 */
[----:B------:R-:W-:Y:S01]  /*8d60*/  FFMA.FTZ R121, R87, R120, R121 ;  /* 0x0000007857797223 */ /* 0x000fe20000010079 */
[----:B--2---:R-:W-:Y:S01]  /*8d70*/  @!P0 FADD.FTZ R91, R91, R3 ;  /* 0x000000035b5b8221 */ /* 0x004fe20000010000 */
[----:B------:R-:W2:Y:S01]  /*8d80*/  LDL R120, [R1+0xa0] ;  /* 0x0000a00001787983 */ /* 0x000ea20000100800 */
[----:B------:R-:W-:Y:S01]  /*8d90*/  ISETP.GT.AND P0, PT, R2, 0xf, PT ;  /* 0x0000000f0200780c */ /* 0x000fe20003f04270 */
[----:B------:R-:W0:Y:S02]  /*8da0*/  S2UR UR7, SR_CgaCtaId ;  /* 0x00000000000779c3 */ /* 0x000e240000008800 */
[----:B------:R0:W5:Y:S04]  /*8db0*/  LDL.LU R2, [R1+0xa4] ;  /* 0x0000a40001027983 */ /* 0x0001680000300800 */
[----:B------:R-:W1:Y:S01]  /*8dc0*/  SHFL.DOWN PT, R3, R90, 0x10, 0x1f ;  /* 0x0a001f005a037f89 */ /* 0x000e6200000e0000 */
[----:B------:R-:W-:-:S02]  /*8dd0*/  UMOV UR6, 0x400 ;  /* 0x0000040000067882 */ /* 0x000fc40000000000 */
[----:B------:R-:W-:Y:S01]  /*8de0*/  UIADD3 UR5, UR6, 0xa0, URZ ;  /* 0x000000a006057890 */ /* 0x000fe2000fffe03f */
[----:B------:R-:W-:Y:S01]  /*8df0*/  FFMA.FTZ R121, R85, R58, R121 ;  /* 0x0000003a55797223 */ /* 0x000fe20000010079 */
[----:B------:R-:W-:Y:S01]  /*8e00*/  FADD.FTZ R122, R122, R58 ;  /* 0x0000003a7a7a7221 */ /* 0x000fe20000010000 */
[----:B-----5:R-:W-:-:S03]  /*8e10*/  ISETP.NE.AND P2, PT, R0, RZ, PT ;  /* 0x000000ff0000720c */ /* 0x020fc60003f45270 */
[----:B------:R-:W-:Y:S01]  /*8e20*/  FADD.FTZ R58, R122, R57 ;  /* 0x000000397a3a7221 */ /* 0x000fe20000010000 */
[----:B0-----:R-:W-:Y:S01]  /*8e30*/  ULEA UR5, UR7, UR5, 0x18 ;  /* 0x0000000507057291 */ /* 0x001fe2000f8ec03f */
[----:B-1----:R-:W-:-:S05]  /*8e40*/  @!P0 FADD.FTZ R90, R90, R3 ;  /* 0x000000035a5a8221 */ /* 0x002fca0000010000 */
[C---:B------:R-:W-:Y:S01]  /*8e50*/  LEA R3, R0.reuse, UR5, 0x4 ;  /* 0x0000000500037c11 */ /* 0x040fe2000f8e20ff */
[----:B------:R-:W-:Y:S01]  /*8e60*/  BSSY B0, `(.L_x_2560) ;  /* 0x0000038000007945 */ /* 0x000fe20003800000 */
[----:B------:R-:W-:Y:S01]  /*8e70*/  ISETP.GT.U32.AND P3, PT, R0, 0x3b, PT ;  /* 0x0000003b0000780c */ /* 0x000fe20003f64070 */
[----:B---3--:R-:W-:Y:S01]  /*8e80*/  FADD.FTZ R63, R63, R60 ;  /* 0x0000003c3f3f7221 */ /* 0x008fe20000010000 */
[----:B----4-:R-:W-:-:S03]  /*8e90*/  FFMA.FTZ R62, R88, R60, R62 ;  /* 0x0000003c583e7223 */ /* 0x010fc6000001003e */
[----:B------:R-:W-:Y:S01]  /*8ea0*/  FADD.FTZ R63, R63, R61 ;  /* 0x0000003d3f3f7221 */ /* 0x000fe20000010000 */
[----:B------:R-:W0:Y:S01]  /*8eb0*/  SHFL.DOWN PT, R60, R91, 0x10, 0x1f ;  /* 0x0a001f005b3c7f89 */ /* 0x000e2200000e0000 */
[----:B------:R-:W-:Y:S02]  /*8ec0*/  FFMA.FTZ R62, R86, R61, R62 ;  /* 0x0000003d563e7223 */ /* 0x000fe4000001003e */
[----:B------:R-:W1:Y:S01]  /*8ed0*/  S2R R61, SR_LANEID ;  /* 0x00000000003d7919 */ /* 0x000e620000000000 */
[----:B------:R-:W-:Y:S01]  /*8ee0*/  FADD.FTZ R63, R63, R56 ;  /* 0x000000383f3f7221 */ /* 0x000fe20000010000 */
[----:B------:R-:W-:Y:S01]  /*8ef0*/  FFMA.FTZ R62, R84, R56, R62 ;  /* 0x00000038543e7223 */ /* 0x000fe2000001003e */
[----:B------:R-:W-:-:S03]  /*8f00*/  FFMA.FTZ R56, R99, R57, R121 ;  /* 0x0000003963387223 */ /* 0x000fc60000010079 */
[----:B------:R-:W-:Y:S01]  /*8f10*/  FFMA.FTZ R57, R98, R59, R62 ;  /* 0x0000003b62397223 */ /* 0x000fe2000001003e */
[----:B------:R-:W-:Y:S01]  /*8f20*/  FADD.FTZ R59, R63, R59 ;  /* 0x0000003b3f3b7221 */ /* 0x000fe20000010000 */
[----:B0-----:R-:W-:Y:S01]  /*8f30*/  @!P0 FADD.FTZ R91, R91, R60 ;  /* 0x0000003c5b5b8221 */ /* 0x001fe20000010000 */
[----:B-1----:R-:W-:-:S03]  /*8f40*/  ISETP.NE.AND P0, PT, R61, RZ, PT ;  /* 0x000000ff3d00720c */ /* 0x002fc60003f05270 */
[----:B------:R0:W-:Y:S10]  /*8f50*/  STS.128 [R3], R56 ;  /* 0x0000003803007388 */ /* 0x0001f40000000c00 */
[----:B--2---:R0:W-:Y:S01]  /*8f60*/  @!P0 STS.64 [R120+0x10], R90 ;  /* 0x0000105a78008388 */ /* 0x0041e20000000a00 */
[----:B------:R-:W-:Y:S06]  /*8f70*/  BAR.SYNC.DEFER_BLOCKING 0x0 ;  /* 0x0000000000007b1d */ /* 0x000fec0000010000 */
[----:B------:R-:W-:Y:S05]  /*8f80*/  @P2 BRA `(.L_x_2561) ;  /* 0x0000000000942947 */ /* 0x000fea0003800000 */
        /* <DEDUP_REMOVED lines=37> */
.L_x_2561:
[----:B------:R-:W-:Y:S05]  /*91e0*/  BSYNC B0 ;  /* 0x0000000000007941 */ /* 0x000fea0003800000 */
.L_x_2560:
[----:B------:R-:W-:Y:S06]  /*91f0*/  BAR.SYNC.DEFER_BLOCKING 0x0 ;  /* 0x0000000000007b1d */ /* 0x000fec0000010000 */
[----:B------:R-:W-:Y:S04]  /*9200*/  BSSY B0, `(.L_x_2562) ;  /* 0x0000025000007945 */ /* 0x000fe80003800000 */
[----:B------:R-:W-:Y:S05]  /*9210*/  @P3 BRA `(.L_x_2563) ;  /* 0x00000000008c3947 */ /* 0x000fea0003800000 */
[----:B------:R-:W1:Y:S02]  /*9220*/  LDS.128 R60, [R3+0x3c0] ;  /* 0x0003c000033c7984 */ /* 0x000e640000000c00 */
[----:B-1----:R-:W-:Y:S01]  /*9230*/  FADD.FTZ R60, R56, R60 ;  /* 0x0000003c383c7221 */ /* 0x002fe20000010000 */
[----:B------:R-:W-:Y:S01]  /*9240*/  FADD.FTZ R61, R57, R61 ;  /* 0x0000003d393d7221 */ /* 0x000fe20000010000 */
[----:B------:R-:W-:Y:S01]  /*9250*/  FADD.FTZ R62, R58, R62 ;  /* 0x0000003e3a3e7221 */ /* 0x000fe20000010000 */
[----:B------:R-:W-:Y:S02]  /*9260*/  FADD.FTZ R63, R59, R63 ;  /* 0x0000003f3b3f7221 */ /* 0x000fe40000010000 */
[----:B0-----:R-:W0:Y:S02]  /*9270*/  LDS.128 R56, [R3+0x780] ;  /* 0x0007800003387984 */ /* 0x001e240000000c00 */
        /* <DEDUP_REMOVED lines=29> */
.L_x_2563:
[----:B------:R-:W-:Y:S05]  /*9450*/  BSYNC B0 ;  /* 0x0000000000007941 */ /* 0x000fea0003800000 */
.L_x_2562:
[----:B------:R-:W1:Y:S01]  /*9460*/  LDC.64 R60, c[0x0][0x268] ;  /* 0x00009a00ff3c7b82 */ /* 0x000e620000000a00 */
[----:B0-----:R-:W-:Y:S01]  /*9470*/  MOV R3, UR16 ;  /* 0x0000001000037c02 */ /* 0x001fe20008000f00 */
[----:B------:R-:W-:Y:S04]  /*9480*/  BSSY B0, `(.L_x_2564) ;  /* 0x0000011000007945 */ /* 0x000fe80003800000 */
[----:B------:R-:W-:-:S04]  /*9490*/  IMAD R3, R3, 0x3c, R0 ;  /* 0x0000003c03037824 */ /* 0x000fc800078e0200 */
[----:B-1----:R-:W-:Y:S01]  /*94a0*/  IMAD.WIDE R60, R3, 0x4, R60 ;  /* 0x00000004033c7825 */ /* 0x002fe200078e023c */
[----:B------:R-:W-:Y:S06]  /*94b0*/  @P3 BRA `(.L_x_2565) ;  /* 0x0000000000343947 */ /* 0x000fec0003800000 */
[----:B------:R-:W-:Y:S01]  /*94c0*/  MOV R62, UR9 ;  /* 0x00000009003e7c02 */ /* 0x000fe20008000f00 */
[----:B------:R-:W-:Y:S03]  /*94d0*/  REDG.E.ADD.F32.FTZ.RN.STRONG.GPU desc[UR22][R60.64], R56 ;  /* 0x000000383c0079a6 */ /* 0x000fe6000c10f396 */
[----:B------:R-:W-:-:S04]  /*94e0*/  LEA R62, P0, R62, R60, 0x2 ;  /* 0x0000003c3e3e7211 */ /* 0x000fc800078010ff */
[----:B------:R-:W-:-:S05]  /*94f0*/  IADD3.X R63, R61, UR11, RZ, P0, !PT ;  /* 0x0000000b3d3f7c10 */ /* 0x000fca00087fe4ff */
[----:B------:R0:W-:Y:S02]  /*9500*/  REDG.E.ADD.F32.FTZ.RN.STRONG.GPU desc[UR22][R62.64], R57 ;  /* 0x000000393e0079a6 */ /* 0x0001e4000c10f396 */
[----:B0-----:R-:W0:Y:S01]  /*9510*/  LDC.64 R62, c[0x0][0x288] ;  /* 0x0000a200ff3e7b82 */ /* 0x001e220000000a00 */
[----:B------:R-:W-:Y:S02]  /*9520*/  MOV R3, UR10 ;  /* 0x0000000a00037c02 */ /* 0x000fe40008000f00 */
[CC--:B0-----:R-:W-:Y:S02]  /*9530*/  LEA R56, P0, R62.reuse, R60.reuse, 0x2 ;  /* 0x0000003c3e387211 */ /* 0x0c1fe400078010ff */
[----:B------:R-:W-:Y:S02]  /*9540*/  LEA R60, P3, R3, R60, 0x2 ;  /* 0x0000003c033c7211 */ /* 0x000fe400078610ff */
[----:B------:R-:W-:Y:S02]  /*9550*/  LEA.HI.X R57, R62, R61, R63, 0x2, P0 ;  /* 0x0000003d3e397211 */ /* 0x000fe400000f143f */
[----:B------:R-:W-:-:S03]  /*9560*/  IADD3.X R61, R61, UR12, RZ, P3, !PT ;  /* 0x0000000c3d3d7c10 */ /* 0x000fc60009ffe4ff */
[----:B------:R0:W-:Y:S04]  /*9570*/  REDG.E.ADD.F32.FTZ.RN.STRONG.GPU desc[UR22][R56.64], R58 ;  /* 0x0000003a380079a6 */ /* 0x0001e8000c10f396 */
[----:B------:R0:W-:Y:S02]  /*9580*/  REDG.E.ADD.F32.FTZ.RN.STRONG.GPU desc[UR22][R60.64], R59 ;  /* 0x0000003b3c0079a6 */ /* 0x0001e4000c10f396 */
.L_x_2565:
[----:B------:R-:W-:Y:S05]  /*9590*/  BSYNC B0 ;  /* 0x0000000000007941 */ /* 0x000fea0003800000 */
.L_x_2564:
[----:B------:R-:W-:Y:S02]  /*95a0*/  ULDC UR15, c[0x0][0xc] ;  /* 0x00000300000f7ab9 */ /* 0x000fe40000000800 */
[----:B------:R-:W-:-:S06]  /*95b0*/  UISETP.GE.U32.AND UP0, UPT, UR15, 0x2, UPT ;  /* 0x000000020f00788c */ /* 0x000fcc000bf06070 */
[----:B------:R-:W-:-:S13]  /*95c0*/  PLOP3.LUT P0, PT, PT, PT, UP0, 0x80, 0x0 ;  /* 0x000000000000781c */ /* 0x000fda0003f0f008 */
[----:B------:R-:W-:Y:S05]  /*95d0*/  @!P0 BRA `(.L_x_2566) ;  /* 0x0000001800448947 */ /* 0x000fea0003800000 */
        /* <DEDUP_REMOVED lines=21> */
[----:B------:R-:W-:Y:S02]  /*9730*/  UFLO.U32 UR17, UR16 ;  /* 0x00000010001172bd */ /* 0x000fe400080e0000 */
[----:B------:R-:W-:Y:S02]  /*9740*/  UPOPC UR16, UR16 ;  /* 0x00000010001072bf */ /* 0x000fe40008000000 */
[----:B------:R0:W-:Y:S02]  /*9750*/  STG.E.64 desc[UR22][R56.64], R90 ;  /* 0x0000005a38007986 */ /* 0x0001e4000c101b16 */
[----:B------:R-:W-:Y:S01]  /*9760*/  UIMAD UR5, UR5, UR16, URZ ;  /* 0x00000010050572a4 */ /* 0x000fe2000f8e023f */
[----:B-1----:R-:W-:-:S05]  /*9770*/  ISETP.EQ.U32.AND P0, PT, R3, UR17, PT ;  /* 0x0000001103007c0c */ /* 0x002fca000bf02070 */
[----:B------:R-:W-:Y:S02]  /*9780*/  MOV R3, UR5 ;  /* 0x0000000500037c02 */ /* 0x000fe40008000f00 */
[----:B0-----:R-:W-:Y:S02]  /*9790*/  MOV R56, UR18 ;  /* 0x0000001200387c02 */ /* 0x001fe40008000f00 */
[----:B------:R-:W-:-:S04]  /*97a0*/  MOV R57, UR19 ;  /* 0x0000001300397c02 */ /* 0x000fc80008000f00 */
[----:B------:R-:W-:Y:S06]  /*97b0*/  @P0 MEMBAR.ALL.GPU ;  /* 0x0000000000000992 */ /* 0x000fec000000a000 */
[----:B------:R-:W-:-:S00]  /*97c0*/  @P0 ERRBAR ;  /* 0x00000000000009ab */ /* 0x000fc00000000000 */
[----:B------:R-:W-:Y:S06]  /*97d0*/  @P0 CGAERRBAR ;  /* 0x00000000000005ab */ /* 0x000fec0000000000 */
[----:B------:R0:W-:Y:S01]  /*97e0*/  @P0 REDG.E.ADD.S32.STRONG.GPU desc[UR22][R56.64], R3 ;  /* 0x000000033800098e */ /* 0x0001e2000c10e396 */
[----:B------:R-:W-:-:S04]  /*97f0*/  PLOP3.LUT P0, PT, PT, PT, UP0, 0x80, 0x0 ;  /* 0x000000000000781c */ /* 0x000fc80003f0f008 */
[----:B0-----:R-:W-:-:S04]  /*9800*/  SEL R3, RZ, UR15, P0 ;  /* 0x0000000fff037c07 */ /* 0x001fc80008000000 */
[----:B------:R-:W-:-:S13]  /*9810*/  ISETP.NE.AND P0, PT, R3, -0x1, PT ;  /* 0xffffffff0300780c */ /* 0x000fda0003f05270 */
[----:B------:R-:W-:Y:S05]  /*9820*/  @!P0 BRA `(.L_x_2567) ;  /* 0x00000000001c8947 */ /* 0x000fea0003800000 */
.L_x_2568:
[----:B------:R-:W-:Y:S02]  /*9830*/  MOV R56, UR18 ;  /* 0x0000001200387c02 */ /* 0x000fe40008000f00 */
[----:B------:R-:W-:-:S05]  /*9840*/  MOV R57, UR19 ;  /* 0x0000001300397c02 */ /* 0x000fca0008000f00 */
[----:B------:R-:W2:Y:S04]  /*9850*/  LDG.E.STRONG.GPU R56, desc[UR22][R56.64] ;  /* 0x0000001638387981 */ /* 0x000ea8000c1ef900 */
[----:B--2---:R-:W-:Y:S01]  /*9860*/  CCTL.IVALL ;  /* 0x00000000ff00798f */ /* 0x004fe20002000000 */
[----:B------:R-:W-:Y:S05]  /*9870*/  YIELD ;  /* 0x0000000000007946 */ /* 0x000fea0003800000 */
[----:B------:R-:W-:-:S13]  /*9880*/  ISETP.NE.AND P0, PT, R56, R3, PT ;  /* 0x000000033800720c */ /* 0x000fda0003f05270 */
[----:B------:R-:W-:Y:S05]  /*9890*/  @P0 BRA `(.L_x_2568) ;  /* 0xfffffffc00e40947 */ /* 0x000fea000383ffff */
.L_x_2567:
        /* <DEDUP_REMOVED lines=8> */
[----:B------:R-:W-:Y:S05]  /*9920*/  @!P0 BRA `(.L_x_2569) ;  /* 0x0000001000d08947 */ /* 0x000fea0003800000 */
[----:B------:R-:W-:Y:S01]  /*9930*/  ULOP3.LUT UR16, UR15, 0x3, URZ, 0xc0, !UPT ;  /* 0x000000030f107892 */ /* 0x000fe2000f8ec03f */
[----:B------:R-:W-:-:S03]  /*9940*/  UMOV UR5, URZ ;  /* 0x0000003f00057c82 */ /* 0x000fc60008000000 */
[----:B------:R-:W-:-:S06]  /*9950*/  UIADD3 UR16, -UR16, UR15, URZ ;  /* 0x0000000f10107290 */ /* 0x000fcc000fffe13f */
[----:B------:R-:W-:-:S13]  /*9960*/  ISETP.LT.AND P0, PT, RZ, UR16, PT ;  /* 0x00000010ff007c0c */ /* 0x000fda000bf01270 */
[----:B------:R-:W-:Y:S05]  /*9970*/  @!P0 BRA `(.L_x_2570) ;  /* 0x00000010000c8947 */ /* 0x000fea0003800000 */
[----:B------:R-:W-:Y:S01]  /*9980*/  UISETP.GT.AND UP0, UPT, UR16, 0xc, UPT ;  /* 0x0000000c1000788c */ /* 0x000fe2000bf04270 */
[----:B------:R-:W-:-:S05]  /*9990*/  PLOP3.LUT P0, PT, PT, PT, PT, 0x80, 0x0 ;  /* 0x000000000000781c */ /* 0x000fca0003f0f070 */
[----:B------:R-:W-:-:S13]  /*99a0*/  PLOP3.LUT P3, PT, PT, PT, UP0, 0x80, 0x0 ;  /* 0x000000000000781c */ /* 0x000fda0003f6f008 */
[----:B------:R-:W-:Y:S05]  /*99b0*/  @!P3 BRA `(.L_x_2571) ;  /* 0x000000080098b947 */ /* 0x000fea0003800000 */
[----:B------:R-:W-:-:S13]  /*99c0*/  PLOP3.LUT P0, PT, PT, PT, PT, 0x8, 0x0 ;  /* 0x000000000000781c */ /* 0x000fda0003f0e170 */
.L_x_2572:
[----:B------:R-:W1:Y:S02]  /*99d0*/  S2R R3, SR_CTAID.X ;  /* 0x0000000000037919 */ /* 0x000e640000002500 */
[----:B-1----:R-:W-:-:S13]  /*99e0*/  ISETP.EQ.OR P6, PT, R3, UR5, P2 ;  /* 0x0000000503007c0c */ /* 0x002fda00097c2670 */
[----:B------:R-:W-:-:S05]  /*99f0*/  VOTEU.ALL UP0, P6 ;  /* 0x00000000003f7886 */ /* 0x000fca0003000000 */
[----:B------:R-:W-:-:S04]  /*9a00*/  @!UP0 UIMAD UR18, UR14, UR5, UR13 ;  /* 0x000000050e1282a4 */ /* 0x000fc8000f8e020d */
[----:B------:R-:W-:-:S06]  /*9a10*/  @!UP0 UIMAD.WIDE.U32 UR18, UR18, 0x8, UR6 ;  /* 0x00000008121288a5 */ /* 0x000fcc000f8e0006 */
[----:B0-----:R-:W-:Y:S02]  /*9a20*/  MOV R56, UR18 ;  /* 0x0000001200387c02 */ /* 0x001fe40008000f00 */
[----:B------:R-:W-:-:S06]  /*9a30*/  MOV R57, UR19 ;  /* 0x0000001300397c02 */ /* 0x000fcc0008000f00 */
[----:B------:R-:W2:Y:S01]  /*9a40*/  @!P6 LDG.E.64 R56, desc[UR22][R56.64] ;  /* 0x000000163838e981 */ /* 0x000ea2000c1e1b00 */
[----:B------:R-:W-:Y:S02]  /*9a50*/  UIADD3 UR18, UR5, 0x1, URZ ;  /* 0x0000000105127890 */ /* 0x000fe4000fffe03f */
[----:B------:R-:W-:Y:S02]  /*9a60*/  UIADD3 UR20, UR5, 0x2, URZ ;  /* 0x0000000205147890 */ /* 0x000fe4000fffe03f */
[----:B------:R-:W-:Y:S02]  /*9a70*/  UIADD3 UR17, UR5, 0x3, URZ ;  /* 0x0000000305117890 */ /* 0x000fe4000fffe03f */
[C---:B------:R-:W-:Y:S02]  /*9a80*/  ISETP.EQ.OR P3, PT, R3.reuse, UR18, P2 ;  /* 0x0000001203007c0c */ /* 0x040fe40009762670 */
[----:B------:R-:W-:-:S11]  /*9a90*/  ISETP.EQ.OR P4, PT, R3, UR20, P2 ;  /* 0x0000001403007c0c */ /* 0x000fd60009782670 */
[----:B------:R-:W-:Y:S02]  /*9aa0*/  VOTEU.ALL UP0, P3 ;  /* 0x00000000003f7886 */ /* 0x000fe40001800000 */
[----:B------:R-:W-:-:S03]  /*9ab0*/  VOTEU.ALL UP1, P4 ;  /* 0x00000000003f7886 */ /* 0x000fc60002020000 */
[----:B------:R-:W-:Y:S02]  /*9ac0*/  @!UP0 UIMAD UR18, UR14, UR18, UR13 ;  /* 0x000000120e1282a4 */ /* 0x000fe4000f8e020d */
[----:B------:R-:W-:Y:S02]  /*9ad0*/  @!UP1 UIMAD UR20, UR14, UR20, UR13 ;  /* 0x000000140e1492a4 */ /* 0x000fe4000f8e020d */
[----:B------:R-:W-:Y:S02]  /*9ae0*/  @!UP0 UIMAD.WIDE.U32 UR18, UR18, 0x8, UR6 ;  /* 0x00000008121288a5 */ /* 0x000fe4000f8e0006 */
[----:B------:R-:W-:-:S04]  /*9af0*/  @!UP1 UIMAD.WIDE.U32 UR20, UR20, 0x8, UR6 ;  /* 0x00000008141498a5 */ /* 0x000fc8000f8e0006 */
[----:B------:R-:W-:Y:S02]  /*9b00*/  MOV R58, UR18 ;  /* 0x00000012003a7c02 */ /* 0x000fe40008000f00 */
[----:B------:R-:W-:-:S06]  /*9b10*/  MOV R59, UR19 ;  /* 0x00000013003b7c02 */ /* 0x000fcc0008000f00 */
[----:B------:R-:W3:Y:S01]  /*9b20*/  @!P3 LDG.E.64 R58, desc[UR22][R58.64] ;  /* 0x000000163a3ab981 */ /* 0x000ee2000c1e1b00 */
[----:B--2---:R-:W-:Y:S01]  /*9b30*/  @!P6 FADD.FTZ R90, R90, R56 ;  /* 0x000000385a5ae221 */ /* 0x004fe20000010000 */
[----:B------:R-:W-:Y:S01]  /*9b40*/  @!P6 FADD.FTZ R91, R91, R57 ;  /* 0x000000395b5be221 */ /* 0x000fe20000010000 */
[----:B------:R-:W-:Y:S02]  /*9b50*/  ISETP.EQ.OR P6, PT, R3, UR17, P2 ;  /* 0x0000001103007c0c */ /* 0x000fe400097c2670 */
[----:B------:R-:W-:-:S11]  /*9b60*/  MOV R56, UR20 ;  /* 0x0000001400387c02 */ /* 0x000fd60008000f00 */
[----:B------:R-:W-:-:S05]  /*9b70*/  VOTEU.ALL UP0, P6 ;  /* 0x00000000003f7886 */ /* 0x000fca0003000000 */
[----:B------:R-:W-:Y:S01]  /*9b80*/  @!UP0 UIMAD UR18, UR14, UR17, UR13 ;  /* 0x000000110e1282a4 */ /* 0x000fe2000f8e020d */
[----:B------:R-:W-:-:S03]  /*9b90*/  MOV R57, UR21 ;  /* 0x0000001500397c02 */ /* 0x000fc60008000f00 */
[----:B------:R-:W-:-:S03]  /*9ba0*/  @!UP0 UIMAD.WIDE.U32 UR18, UR18, 0x8, UR6 ;  /* 0x00000008121288a5 */ /* 0x000fc6000f8e0006 */
[----:B------:R-:W2:Y:S03]  /*9bb0*/  @!P4 LDG.E.64 R56, desc[UR22][R56.64] ;  /* 0x000000163838c981 */ /* 0x000ea6000c1e1b00 */
[----:B------:R-:W-:Y:S02]  /*9bc0*/  MOV R60, UR18 ;  /* 0x00000012003c7c02 */ /* 0x000fe40008000f00 */
[----:B------:R-:W-:-:S06]  /*9bd0*/  MOV R61, UR19 ;  /* 0x00000013003d7c02 */ /* 0x000fcc0008000f00 */
[----:B------:R-:W4:Y:S01]  /*9be0*/  @!P6 LDG.E.64 R60, desc[UR22][R60.64] ;  /* 0x000000163c3ce981 */ /* 0x000f22000c1e1b00 */
[----:B------:R-:W-:Y:S01]  /*9bf0*/  UIADD3 UR18, UR5, 0x4, URZ ;  /* 0x0000000405127890 */ /* 0x000fe2000fffe03f */
[----:B---3--:R-:W-:Y:S01]  /*9c00*/  @!P3 FADD.FTZ R90, R90, R58 ;  /* 0x0000003a5a5ab221 */ /* 0x008fe20000010000 */
[----:B------:R-:W-:-:S04]  /*9c10*/  @!P3 FADD.FTZ R91, R91, R59 ;  /* 0x0000003b5b5bb221 */ /* 0x000fc80000010000 */
[----:B------:R-:W-:Y:S01]  /*9c20*/  ISETP.EQ.OR P3, PT, R3, UR18, P2 ;  /* 0x0000001203007c0c */ /* 0x000fe20009762670 */
[----:B------:R-:W-:Y:S02]  /*9c30*/  UIADD3 UR20, UR5, 0x5, URZ ;  /* 0x0000000505147890 */ /* 0x000fe4000fffe03f */
[----:B------:R-:W-:-:S10]  /*9c40*/  UIADD3 UR17, UR5, 0x6, URZ ;  /* 0x0000000605117890 */ /* 0x000fd4000fffe03f */
[----:B------:R-:W-:-:S05]  /*9c50*/  VOTEU.ALL UP0, P3 ;  /* 0x00000000003f7886 */ /* 0x000fca0001800000 */
[----:B------:R-:W-:-:S04]  /*9c60*/  @!UP0 UIMAD UR18, UR14, UR18, UR13 ;  /* 0x000000120e1282a4 */ /* 0x000fc8000f8e020d */
[----:B------:R-:W-:-:S06]  /*9c70*/  @!UP0 UIMAD.WIDE.U32 UR18, UR18, 0x8, UR6 ;  /* 0x00000008121288a5 */ /* 0x000fcc000f8e0006 */
[----:B------:R-:W-:Y:S02]  /*9c80*/  MOV R58, UR18 ;  /* 0x00000012003a7c02 */ /* 0x000fe40008000f00 */
[----:B------:R-:W-:-:S06]  /*9c90*/  MOV R59, UR19 ;  /* 0x00000013003b7c02 */ /* 0x000fcc0008000f00 */
[----:B------:R-:W3:Y:S01]  /*9ca0*/  @!P3 LDG.E.64 R58, desc[UR22][R58.64] ;  /* 0x000000163a3ab981 */ /* 0x000ee2000c1e1b00 */
[----:B--2---:R-:W-:Y:S01]  /*9cb0*/  @!P4 FADD.FTZ R90, R90, R56 ;  /* 0x000000385a5ac221 */ /* 0x004fe20000010000 */
[----:B------:R-:W-:Y:S01]  /*9cc0*/  @!P4 FADD.FTZ R91, R91, R57 ;  /* 0x000000395b5bc221 */ /* 0x000fe20000010000 */
[----:B------:R-:W-:Y:S02]  /*9cd0*/  ISETP.EQ.OR P4, PT, R3, UR20, P2 ;  /* 0x0000001403007c0c */ /* 0x000fe40009782670 */
[----:B----4-:R-:W-:Y:S01]  /*9ce0*/  @!P6 FADD.FTZ R90, R90, R60 ;  /* 0x0000003c5a5ae221 */ /* 0x010fe20000010000 */
[----:B------:R-:W-:Y:S01]  /*9cf0*/  @!P6 FADD.FTZ R91, R91, R61 ;  /* 0x0000003d5b5be221 */ /* 0x000fe20000010000 */
[----:B------:R-:W-:-:S09]  /*9d00*/  ISETP.EQ.OR P6, PT, R3, UR17, P2 ;  /* 0x0000001103007c0c */ /* 0x000fd200097c2670 */
[----:B------:R-:W-:-:S05]  /*9d10*/  VOTEU.ALL UP1, P4 ;  /* 0x00000000003f7886 */ /* 0x000fca0002020000 */
[----:B------:R-:W-:Y:S01]  /*9d20*/  @!UP1 UIMAD UR20, UR14, UR20, UR13 ;  /* 0x000000140e1492a4 */ /* 0x000fe2000f8e020d */
[----:B------:R-:W-:-:S03]  /*9d30*/  VOTEU.ALL UP0, P6 ;  /* 0x00000000003f7886 */ /* 0x000fc60003000000 */
[----:B------:R-:W-:Y:S02]  /*9d40*/  @!UP1 UIMAD.WIDE.U32 UR20, UR20, 0x8, UR6 ;  /* 0x00000008141498a5 */ /* 0x000fe4000f8e0006 */
[----:B------:R-:W-:-:S04]  /*9d50*/  @!UP0 UIMAD UR18, UR14, UR17, UR13 ;  /* 0x000000110e1282a4 */ /* 0x000fc8000f8e020d */
[----:B------:R-:W-:Y:S01]  /*9d60*/  MOV R56, UR20 ;  /* 0x0000001400387c02 */ /* 0x000fe20008000f00 */
[----:B------:R-:W-:Y:S01]  /*9d70*/  @!UP0 UIMAD.WIDE.U32 UR18, UR18, 0x8, UR6 ;  /* 0x00000008121288a5 */ /* 0x000fe2000f8e0006 */
[----:B------:R-:W-:-:S05]  /*9d80*/  MOV R57, UR21 ;  /* 0x0000001500397c02 */ /* 0x000fca0008000f00 */
[----:B------:R-:W-:Y:S01]  /*9d90*/  MOV R60, UR18 ;  /* 0x00000012003c7c02 */ /* 0x000fe20008000f00 */
[----:B------:R-:W2:Y:S01]  /*9da0*/  @!P4 LDG.E.64 R56, desc[UR22][R56.64] ;  /* 0x000000163838c981 */ /* 0x000ea2000c1e1b00 */
        /* <DEDUP_REMOVED lines=25> */
[----:B------:R-:W-:Y:S01]  /*9f40*/  @!UP0 UIMAD.WIDE.U32 UR18, UR18, 0x8, UR6 ;  /* 0x00000008121288a5 */ /* 0x000fe2000f8e0006 */
[----:B------:R-:W-:Y:S02]  /*9f50*/  MOV R56, UR20 ;  /* 0x0000001400387c02 */ /* 0x000fe40008000f00 */
[----:B------:R-:W-:-:S03]  /*9f60*/  MOV R57, UR21 ;  /* 0x0000001500397c02 */ /* 0x000fc60008000f00 */
[----:B------:R-:W-:Y:S02]  /*9f70*/  MOV R60, UR18 ;  /* 0x00000012003c7c02 */ /* 0x000fe40008000f00 */
[----:B------:R-:W-:Y:S01]  /*9f80*/  MOV R61, UR19 ;  /* 0x00000013003d7c02 */ /* 0x000fe20008000f00 */
[----:B------:R-:W2:Y:S05]  /*9f90*/  @!P4 LDG.E.64 R56, desc[UR22][R56.64] ;  /* 0x000000163838c981 */ /* 0x000eaa000c1e1b00 */
        /* <DEDUP_REMOVED lines=19> */
[----:B------:R-:W-:-:S04]  /*a0d0*/  VOTEU.ALL UP1, P4 ;  /* 0x00000000003f7886 */ /* 0x000fc80002020000 */
[----:B------:R-:W-:Y:S01]  /*a0e0*/  VOTEU.ALL UP0, P6 ;  /* 0x00000000003f7886 */ /* 0x000fe20003000000 */
[----:B------:R-:W-:-:S04]  /*a0f0*/  @!UP1 UIMAD UR20, UR14, UR20, UR13 ;  /* 0x000000140e1492a4 */ /* 0x000fc8000f8e020d */
        /* <DEDUP_REMOVED lines=39> */
[----:B------:R-:W-:-:S04]  /*a370*/  UIADD3 UR16, UR16, -0x10, URZ ;  /* 0xfffffff010107890 */ /* 0x000fc8000fffe03f */
[----:B------:R-:W-:Y:S01]  /*a380*/  UISETP.GT.AND UP0, UPT, UR16, 0xc, UPT ;  /* 0x0000000c1000788c */ /* 0x000fe2000bf04270 */
[----:B---3--:R-:W-:Y:S01]  /*a390*/  @!P3 FADD.FTZ R90, R90, R58 ;  /* 0x0000003a5a5ab221 */ /* 0x008fe20000010000 */
[----:B------:R-:W-:-:S04]  /*a3a0*/  @!P3 FADD.FTZ R91, R91, R59 ;  /* 0x0000003b5b5bb221 */ /* 0x000fc80000010000 */
[----:B------:R-:W-:Y:S01]  /*a3b0*/  PLOP3.LUT P3, PT, PT, PT, UP0, 0x80, 0x0 ;  /* 0x000000000000781c */ /* 0x000fe20003f6f008 */
[----:B------:R-:W-:Y:S01]  /*a3c0*/  UIADD3 UR5, UR5, 0x10, URZ ;  /* 0x0000001005057890 */ /* 0x000fe2000fffe03f */
[----:B--2---:R-:W-:Y:S01]  /*a3d0*/  @!P4 FADD.FTZ R90, R90, R56 ;  /* 0x000000385a5ac221 */ /* 0x004fe20000010000 */
[----:B------:R-:W-:-:S03]  /*a3e0*/  @!P4 FADD.FTZ R91, R91, R57 ;  /* 0x000000395b5bc221 */ /* 0x000fc60000010000 */
[----:B----4-:R-:W-:Y:S01]  /*a3f0*/  @!P6 FADD.FTZ R90, R90, R60 ;  /* 0x0000003c5a5ae221 */ /* 0x010fe20000010000 */
[----:B------:R-:W-:-:S06]  /*a400*/  @!P6 FADD.FTZ R91, R91, R61 ;  /* 0x0000003d5b5be221 */ /* 0x000fcc0000010000 */
[----:B------:R-:W-:Y:S05]  /*a410*/  @P3 BRA `(.L_x_2572) ;  /* 0xfffffff4006c3947 */ /* 0x000fea000383ffff */
.L_x_2571:
[----:B------:R-:W-:-:S06]  /*a420*/  UISETP.GT.AND UP0, UPT, UR16, 0x4, UPT ;  /* 0x000000041000788c */ /* 0x000fcc000bf04270 */
[----:B------:R-:W-:-:S13]  /*a430*/  PLOP3.LUT P3, PT, PT, PT, UP0, 0x80, 0x0 ;  /* 0x000000000000781c */ /* 0x000fda0003f6f008 */
[----:B------:R-:W-:Y:S05]  /*a440*/  @!P3 BRA `(.L_x_2573) ;  /* 0x000000040050b947 */ /* 0x000fea0003800000 */
[----:B------:R-:W1:Y:S02]  /*a450*/  S2R R3, SR_CTAID.X ;  /* 0x0000000000037919 */ /* 0x000e640000002500 */
[----:B-1----:R-:W-:-:S13]  /*a460*/  ISETP.EQ.OR P0, PT, R3, UR5, P2 ;  /* 0x0000000503007c0c */ /* 0x002fda0009702670 */
[----:B------:R-:W-:-:S05]  /*a470*/  VOTEU.ALL UP0, P0 ;  /* 0x00000000003f7886 */ /* 0x000fca0000000000 */
[----:B------:R-:W-:-:S04]  /*a480*/  @!UP0 UIMAD UR18, UR5, UR14, UR13 ;  /* 0x0000000e051282a4 */ /* 0x000fc8000f8e020d */
[----:B------:R-:W-:-:S06]  /*a490*/  @!UP0 UIMAD.WIDE.U32 UR18, UR18, 0x8, UR6 ;  /* 0x00000008121288a5 */ /* 0x000fcc000f8e0006 */
[----:B0-----:R-:W-:Y:S01]  /*a4a0*/  MOV R56, UR18 ;  /* 0x0000001200387c02 */ /* 0x001fe20008000f00 */
[----:B------:R-:W-:Y:S01]  /*a4b0*/  UIADD3 UR18, UR5, 0x1, URZ ;  /* 0x0000000105127890 */ /* 0x000fe2000fffe03f */
[----:B------:R-:W-:Y:S01]  /*a4c0*/  MOV R57, UR19 ;  /* 0x0000001300397c02 */ /* 0x000fe20008000f00 */
[----:B------:R-:W-:Y:S02]  /*a4d0*/  UIADD3 UR20, UR5, 0x2, URZ ;  /* 0x0000000205147890 */ /* 0x000fe4000fffe03f */
[----:B------:R-:W-:Y:S02]  /*a4e0*/  UIADD3 UR17, UR5, 0x3, URZ ;  /* 0x0000000305117890 */ /* 0x000fe4000fffe03f */
[C---:B------:R-:W-:Y:S01]  /*a4f0*/  ISETP.EQ.OR P3, PT, R3.reuse, UR18, P2 ;  /* 0x0000001203007c0c */ /* 0x040fe20009762670 */
[----:B------:R-:W2:Y:S01]  /*a500*/  @!P0 LDG.E.64 R56, desc[UR22][R56.64] ;  /* 0x0000001638388981 */ /* 0x000ea2000c1e1b00 */
[C---:B------:R-:W-:Y:S02]  /*a510*/  ISETP.EQ.OR P4, PT, R3.reuse, UR20, P2 ;  /* 0x0000001403007c0c */ /* 0x040fe40009782670 */
[----:B------:R-:W-:-:S09]  /*a520*/  ISETP.EQ.OR P6, PT, R3, UR17, P2 ;  /* 0x0000001103007c0c */ /* 0x000fd200097c2670 */
[----:B------:R-:W-:Y:S02]  /*a530*/  VOTEU.ALL UP0, P3 ;  /* 0x00000000003f7886 */ /* 0x000fe40001800000 */
[----:B------:R-:W-:Y:S02]  /*a540*/  VOTEU.ALL UP1, P4 ;  /* 0x00000000003f7886 */ /* 0x000fe40002020000 */
[----:B------:R-:W-:Y:S01]  /*a550*/  VOTEU.ALL UP2, P6 ;  /* 0x00000000003f7886 */ /* 0x000fe20003040000 */
[----:B------:R-:W-:Y:S02]  /*a560*/  @!UP0 UIMAD UR18, UR14, UR18, UR13 ;  /* 0x000000120e1282a4 */ /* 0x000fe4000f8e020d */
[----:B------:R-:W-:Y:S02]  /*a570*/  @!UP1 UIMAD UR20, UR14, UR20, UR13 ;  /* 0x000000140e1492a4 */ /* 0x000fe4000f8e020d */
[----:B------:R-:W-:Y:S02]  /*a580*/  @!UP0 UIMAD.WIDE.U32 UR18, UR18, 0x8, UR6 ;  /* 0x00000008121288a5 */ /* 0x000fe4000f8e0006 */
[----:B------:R-:W-:-:S02]  /*a590*/  @!UP2 UIMAD UR17, UR14, UR17, UR13 ;  /* 0x000000110e11a2a4 */ /* 0x000fc4000f8e020d */
[----:B------:R-:W-:Y:S02]  /*a5a0*/  @!UP1 UIMAD.WIDE.U32 UR20, UR20, 0x8, UR6 ;  /* 0x00000008141498a5 */ /* 0x000fe4000f8e0006 */
[----:B------:R-:W-:Y:S02]  /*a5b0*/  MOV R60, UR18 ;  /* 0x00000012003c7c02 */ /* 0x000fe40008000f00 */
[----:B------:R-:W-:Y:S01]  /*a5c0*/  MOV R61, UR19 ;  /* 0x00000013003d7c02 */ /* 0x000fe20008000f00 */
[----:B------:R-:W-:Y:S01]  /*a5d0*/  @!UP2 UIMAD.WIDE.U32 UR18, UR17, 0x8, UR6 ;  /* 0x000000081112a8a5 */ /* 0x000fe2000f8e0006 */
[----:B------:R-:W-:Y:S02]  /*a5e0*/  MOV R58, UR20 ;  /* 0x00000014003a7c02 */ /* 0x000fe40008000f00 */
[----:B------:R-:W-:Y:S02]  /*a5f0*/  MOV R59, UR21 ;  /* 0x00000015003b7c02 */ /* 0x000fe40008000f00 */
[----:B------:R-:W3:Y:S01]  /*a600*/  @!P3 LDG.E.64 R60, desc[UR22][R60.64] ;  /* 0x000000163c3cb981 */ /* 0x000ee2000c1e1b00 */
[----:B------:R-:W-:-:S02]  /*a610*/  MOV R62, UR18 ;  /* 0x00000012003e7c02 */ /* 0x000fc40008000f00 */
[----:B------:R-:W-:Y:S01]  /*a620*/  MOV R63, UR19 ;  /* 0x00000013003f7c02 */ /* 0x000fe20008000f00 */
[----:B------:R-:W4:Y:S05]  /*a630*/  @!P4 LDG.E.64 R58, desc[UR22][R58.64] ;  /* 0x000000163a3ac981 */ /* 0x000f2a000c1e1b00 */
[----:B------:R-:W5:Y:S01]  /*a640*/  @!P6 LDG.E.64 R62, desc[UR22][R62.64] ;  /* 0x000000163e3ee981 */ /* 0x000f62000c1e1b00 */
[----:B------:R-:W-:-:S04]  /*a650*/  UIADD3 UR17, UR5, 0x4, URZ ;  /* 0x0000000405117890 */ /* 0x000fc8000fffe03f */
[----:B------:R-:W-:Y:S02]  /*a660*/  UIADD3 UR20, UR17, 0x1, URZ ;  /* 0x0000000111147890 */ /* 0x000fe4000fffe03f */
[----:B------:R-:W-:Y:S02]  /*a670*/  UIADD3 UR5, UR17, 0x2, URZ ;  /* 0x0000000211057890 */ /* 0x000fe4000fffe03f */
[----:B------:R-:W-:Y:S01]  /*a680*/  UIADD3 UR27, UR17, 0x3, URZ ;  /* 0x00000003111b7890 */ /* 0x000fe2000fffe03f */
[----:B--2---:R-:W-:Y:S01]  /*a690*/  @!P0 FADD.FTZ R90, R90, R56 ;  /* 0x000000385a5a8221 */ /* 0x004fe20000010000 */
[----:B------:R-:W-:Y:S01]  /*a6a0*/  @!P0 FADD.FTZ R91, R91, R57 ;  /* 0x000000395b5b8221 */ /* 0x000fe20000010000 */
[----:B------:R-:W-:-:S13]  /*a6b0*/  ISETP.EQ.OR P0, PT, R3, UR17, P2 ;  /* 0x0000001103007c0c */ /* 0x000fda0009702670 */
[----:B------:R-:W-:Y:S01]  /*a6c0*/  VOTEU.ALL UP0, P0 ;  /* 0x00000000003f7886 */ /* 0x000fe20000000000 */
[----:B---3--:R-:W-:Y:S01]  /*a6d0*/  @!P3 FADD.FTZ R90, R90, R60 ;  /* 0x0000003c5a5ab221 */ /* 0x008fe20000010000 */
[----:B------:R-:W-:-:S03]  /*a6e0*/  @!P3 FADD.FTZ R91, R91, R61 ;  /* 0x0000003d5b5bb221 */ /* 0x000fc60000010000 */
[----:B----4-:R-:W-:Y:S01]  /*a6f0*/  @!P4 FADD.FTZ R90, R90, R58 ;  /* 0x0000003a5a5ac221 */ /* 0x010fe20000010000 */
[----:B------:R-:W-:Y:S01]  /*a700*/  @!P4 FADD.FTZ R91, R91, R59 ;  /* 0x0000003b5b5bc221 */ /* 0x000fe20000010000 */
[----:B------:R-:W-:Y:S02]  /*a710*/  ISETP.EQ.OR P4, PT, R3, UR20, P2 ;  /* 0x0000001403007c0c */ /* 0x000fe40009782670 */
[----:B-----5:R-:W-:Y:S01]  /*a720*/  @!P6 FADD.FTZ R90, R90, R62 ;  /* 0x0000003e5a5ae221 */ /* 0x020fe20000010000 */
[----:B------:R-:W-:Y:S01]  /*a730*/  @!P6 FADD.FTZ R91, R91, R63 ;  /* 0x0000003f5b5be221 */ /* 0x000fe20000010000 */
[C---:B------:R-:W-:Y:S02]  /*a740*/  ISETP.EQ.OR P6, PT, R3.reuse, UR5, P2 ;  /* 0x0000000503007c0c */ /* 0x040fe400097c2670 */
[----:B------:R-:W-:Y:S01]  /*a750*/  ISETP.EQ.OR P3, PT, R3, UR27, P2 ;  /* 0x0000001b03007c0c */ /* 0x000fe20009762670 */
[----:B------:R-:W-:-:S06]  /*a760*/  @!UP0 UIMAD UR18, UR14, UR17, UR13 ;  /* 0x000000110e1282a4 */ /* 0x000fcc000f8e020d */
[----:B------:R-:W-:Y:S01]  /*a770*/  VOTEU.ALL UP1, P4 ;  /* 0x00000000003f7886 */ /* 0x000fe20002020000 */
[----:B------:R-:W-:-:S03]  /*a780*/  @!UP0 UIMAD.WIDE.U32 UR18, UR18, 0x8, UR6 ;  /* 0x00000008121288a5 */ /* 0x000fc6000f8e0006 */
[----:B------:R-:W-:Y:S01]  /*a790*/  VOTEU.ALL UP2, P6 ;  /* 0x00000000003f7886 */ /* 0x000fe20003040000 */
[----:B------:R-:W-:Y:S02]  /*a7a0*/  @!UP1 UIMAD UR20, UR14, UR20, UR13 ;  /* 0x000000140e1492a4 */ /* 0x000fe4000f8e020d */
[----:B------:R-:W-:Y:S01]  /*a7b0*/  MOV R60, UR18 ;  /* 0x00000012003c7c02 */ /* 0x000fe20008000f00 */
[----:B------:R-:W-:Y:S01]  /*a7c0*/  VOTEU.ALL UP0, P3 ;  /* 0x00000000003f7886 */ /* 0x000fe20001800000 */
[----:B------:R-:W-:Y:S01]  /*a7d0*/  @!UP2 UIMAD UR5, UR14, UR5, UR13 ;  /* 0x000000050e05a2a4 */ /* 0x000fe2000f8e020d */
[----:B------:R-:W-:Y:S01]  /*a7e0*/  MOV R61, UR19 ;  /* 0x00000013003d7c02 */ /* 0x000fe20008000f00 */
[----:B------:R-:W-:Y:S02]  /*a7f0*/  @!UP1 UIMAD.WIDE.U32 UR20, UR20, 0x8, UR6 ;  /* 0x00000008141498a5 */ /* 0x000fe4000f8e0006 */
[----:B------:R-:W-:Y:S02]  /*a800*/  @!UP2 UIMAD.WIDE.U32 UR18, UR5, 0x8, UR6 ;  /* 0x000000080512a8a5 */ /* 0x000fe4000f8e0006 */
[----:B------:R-:W-:Y:S01]  /*a810*/  @!UP0 UIMAD UR5, UR14, UR27, UR13 ;  /* 0x0000001b0e0582a4 */ /* 0x000fe2000f8e020d */
[----:B------:R-:W2:Y:S01]  /*a820*/  @!P0 LDG.E.64 R60, desc[UR22][R60.64] ;  /* 0x000000163c3c8981 */ /* 0x000ea2000c1e1b00 */
[----:B------:R-:W-:-:S02]  /*a830*/  MOV R58, UR20 ;  /* 0x00000014003a7c02 */ /* 0x000fc40008000f00 */
[----:B------:R-:W-:Y:S02]  /*a840*/  MOV R59, UR21 ;  /* 0x00000015003b7c02 */ /* 0x000fe40008000f00 */
[----:B------:R-:W-:Y:S02]  /*a850*/  MOV R56, UR18 ;  /* 0x0000001200387c02 */ /* 0x000fe40008000f00 */
[----:B------:R-:W-:Y:S01]  /*a860*/  MOV R57, UR19 ;  /* 0x0000001300397c02 */ /* 0x000fe20008000f00 */
[----:B------:R-:W-:Y:S01]  /*a870*/  @!UP0 UIMAD.WIDE.U32 UR18, UR5, 0x8, UR6 ;  /* 0x00000008051288a5 */ /* 0x000fe2000f8e0006 */
[----:B------:R-:W3:Y:S04]  /*a880*/  @!P4 LDG.E.64 R58, desc[UR22][R58.64] ;  /* 0x000000163a3ac981 */ /* 0x000ee8000c1e1b00 */
[----:B------:R-:W4:Y:S01]  /*a890*/  @!P6 LDG.E.64 R56, desc[UR22][R56.64] ;  /* 0x000000163838e981 */ /* 0x000f22000c1e1b00 */
[----:B------:R-:W-:-:S02]  /*a8a0*/  MOV R62, UR18 ;  /* 0x00000012003e7c02 */ /* 0x000fc40008000f00 */
[----:B------:R-:W-:-:S06]  /*a8b0*/  MOV R63, UR19 ;  /* 0x00000013003f7c02 */ /* 0x000fcc0008000f00 */
[----:B------:R-:W5:Y:S01]  /*a8c0*/  @!P3 LDG.E.64 R62, desc[UR22][R62.64] ;  /* 0x000000163e3eb981 */ /* 0x000f62000c1e1b00 */
[----:B------:R-:W-:Y:S02]  /*a8d0*/  UIADD3 UR16, UR16, -0x4, URZ ;  /* 0xfffffffc10107890 */ /* 0x000fe4000fffe03f */
[----:B------:R-:W-:Y:S02]  /*a8e0*/  UIADD3 UR5, UR17, 0x4, URZ ;  /* 0x0000000411057890 */ /* 0x000fe4000fffe03f */
[----:B------:R-:W-:Y:S01]  /*a8f0*/  UIADD3 UR16, UR16, -0x4, URZ ;  /* 0xfffffffc10107890 */ /* 0x000fe2000fffe03f */
        /* <DEDUP_REMOVED lines=9> */
.L_x_2573:
[----:B------:R-:W-:-:S13]  /*a990*/  ISETP.NE.OR P0, PT, RZ, UR16, P0 ;  /* 0x00000010ff007c0c */ /* 0x000fda0008705670 */
[----:B------:R-:W-:Y:S05]  /*a9a0*/  @!P0 BRA `(.L_x_2569) ;  /* 0x0000000000b08947 */ /* 0x000fea0003800000 */
.L_x_2570:
[----:B------:R-:W1:Y:S02]  /*a9b0*/  S2R R3, SR_CTAID.X ;  /* 0x0000000000037919 */ /* 0x000e640000002500 */
[----:B-1----:R-:W-:-:S13]  /*a9c0*/  ISETP.EQ.OR P3, PT, R3, UR5, P2 ;  /* 0x0000000503007c0c */ /* 0x002fda0009762670 */
[----:B------:R-:W-:-:S05]  /*a9d0*/  VOTEU.ALL UP0, P3 ;  /* 0x00000000003f7886 */ /* 0x000fca0001800000 */
[----:B------:R-:W-:-:S04]  /*a9e0*/  @!UP0 UIMAD UR18, UR14, UR5, UR13 ;  /* 0x000000050e1282a4 */ /* 0x000fc8000f8e020d */
[----:B------:R-:W-:-:S06]  /*a9f0*/  @!UP0 UIMAD.WIDE.U32 UR18, UR18, 0x8, UR6 ;  /* 0x00000008121288a5 */ /* 0x000fcc000f8e0006 */
[----:B0-----:R-:W-:Y:S01]  /*aa00*/  MOV R58, UR18 ;  /* 0x00000012003a7c02 */ /* 0x001fe20008000f00 */
[----:B------:R-:W-:Y:S01]  /*aa10*/  UIADD3 UR18, UR5, 0x1, URZ ;  /* 0x0000000105127890 */ /* 0x000fe2000fffe03f */
[----:B------:R-:W-:-:S05]  /*aa20*/  MOV R59, UR19 ;  /* 0x00000013003b7c02 */ /* 0x000fca0008000f00 */
[----:B------:R-:W-:Y:S01]  /*aa30*/  ISETP.EQ.OR P4, PT, R3, UR18, P2 ;  /* 0x0000001203007c0c */ /* 0x000fe20009782670 */
[----:B------:R-:W2:Y:S01]  /*aa40*/  @!P3 LDG.E.64 R58, desc[UR22][R58.64] ;  /* 0x000000163a3ab981 */ /* 0x000ea2000c1e1b00 */
[----:B------:R-:W-:Y:S02]  /*aa50*/  UIADD3 UR17, UR5, 0x2, URZ ;  /* 0x0000000205117890 */ /* 0x000fe4000fffe03f */
[----:B------:R-:W-:-:S04]  /*aa60*/  UIADD3 UR20, UR5, 0x3, URZ ;  /* 0x0000000305147890 */ /* 0x000fc8000fffe03f */
[C---:B------:R-:W-:Y:S02]  /*aa70*/  ISETP.EQ.OR P6, PT, R3.reuse, UR17, P2 ;  /* 0x0000001103007c0c */ /* 0x040fe400097c2670 */
[----:B------:R-:W-:-:S03]  /*aa80*/  ISETP.EQ.OR P0, PT, R3, UR20, P2 ;  /* 0x0000001403007c0c */ /* 0x000fc60009702670 */
[----:B------:R-:W-:-:S05]  /*aa90*/  VOTEU.ALL UP0, P4 ;  /* 0x00000000003f7886 */ /* 0x000fca0002000000 */
[----:B------:R-:W-:-:S04]  /*aaa0*/  @!UP0 UIMAD UR18, UR14, UR18, UR13 ;  /* 0x000000120e1282a4 */ /* 0x000fc8000f8e020d */
[----:B------:R-:W-:-:S06]  /*aab0*/  @!UP0 UIMAD.WIDE.U32 UR18, UR18, 0x8, UR6 ;  /* 0x00000008121288a5 */ /* 0x000fcc000f8e0006 */
[----:B------:R-:W-:Y:S02]  /*aac0*/  MOV R56, UR18 ;  /* 0x0000001200387c02 */ /* 0x000fe40008000f00 */
[----:B------:R-:W-:-:S06]  /*aad0*/  MOV R57, UR19 ;  /* 0x0000001300397c02 */ /* 0x000fcc0008000f00 */
[----:B------:R-:W3:Y:S01]  /*aae0*/  @!P4 LDG.E.64 R56, desc[UR22][R56.64] ;  /* 0x000000163838c981 */ /* 0x000ee2000c1e1b00 */
[----:B------:R-:W-:-:S05]  /*aaf0*/  VOTEU.ALL UP0, P6 ;  /* 0x00000000003f7886 */ /* 0x000fca0003000000 */
[----:B------:R-:W-:-:S04]  /*ab00*/  @!UP0 UIMAD UR18, UR14, UR17, UR13 ;  /* 0x000000110e1282a4 */ /* 0x000fc8000f8e020d */
[----:B------:R-:W-:Y:S01]  /*ab10*/  @!UP0 UIMAD.WIDE.U32 UR18, UR18, 0x8, UR6 ;  /* 0x00000008121288a5 */ /* 0x000fe2000f8e0006 */
[----:B------:R-:W-:Y:S01]  /*ab20*/  VOTEU.ALL UP0, P0 ;  /* 0x00000000003f7886 */ /* 0x000fe20000000000 */
[----:B--2---:R-:W-:-:S04]  /*ab30*/  @!P3 FADD.FTZ R90, R90, R58 ;  /* 0x0000003a5a5ab221 */ /* 0x004fc80000010000 */
[----:B------:R-:W-:Y:S01]  /*ab40*/  MOV R58, UR18 ;  /* 0x00000012003a7c02 */ /* 0x000fe20008000f00 */
[----:B------:R-:W-:Y:S01]  /*ab50*/  @!UP0 UIMAD UR18, UR14, UR20, UR13 ;  /* 0x000000140e1282a4 */ /* 0x000fe2000f8e020d */
[----:B------:R-:W-:Y:S01]  /*ab60*/  @!P3 FADD.FTZ R91, R91, R59 ;  /* 0x0000003b5b5bb221 */ /* 0x000fe20000010000 */
[----:B------:R-:W-:Y:S02]  /*ab70*/  MOV R59, UR19 ;  /* 0x00000013003b7c02 */ /* 0x000fe40008000f00 */
[----:B------:R-:W-:-:S04]  /*ab80*/  @!UP0 UIMAD.WIDE.U32 UR18, UR18, 0x8, UR6 ;  /* 0x00000008121288a5 */ /* 0x000fc8000f8e0006 */
[----:B------:R-:W2:Y:S01]  /*ab90*/  @!P6 LDG.E.64 R58, desc[UR22][R58.64] ;  /* 0x000000163a3ae981 */ /* 0x000ea2000c1e1b00 */
[----:B---3--:R-:W-:Y:S01]  /*aba0*/  @!P4 FADD.FTZ R90, R90, R56 ;  /* 0x000000385a5ac221 */ /* 0x008fe20000010000 */
[----:B------:R-:W-:Y:S01]  /*abb0*/  @!P4 FADD.FTZ R91, R91, R57 ;  /* 0x000000395b5bc221 */ /* 0x000fe20000010000 */
[----:B------:R-:W-:Y:S02]  /*abc0*/  MOV R56, UR18 ;  /* 0x0000001200387c02 */ /* 0x000fe40008000f00 */
[----:B------:R-:W-:-:S06]  /*abd0*/  MOV R57, UR19 ;  /* 0x0000001300397c02 */ /* 0x000fcc0008000f00 */
[----:B------:R-:W3:Y:S01]  /*abe0*/  @!P0 LDG.E.64 R56, desc[UR22][R56.64] ;  /* 0x0000001638388981 */ /* 0x000ee2000c1e1b00 */
[----:B------:R-:W-:-:S06]  /*abf0*/  UIADD3 UR16, UR16, -0x4, URZ ;  /* 0xfffffffc10107890 */ /* 0x000fcc000fffe03f */
[----:B------:R-:W-:Y:S01]  /*ac00*/  ISETP.NE.AND P3, PT, RZ, UR16, PT ;  /* 0x00000010ff007c0c */ /* 0x000fe2000bf65270 */
[----:B------:R-:W-:Y:S01]  /*ac10*/  UIADD3 UR5, UR5, 0x4, URZ ;  /* 0x0000000405057890 */ /* 0x000fe2000fffe03f */
[----:B--2---:R-:W-:Y:S01]  /*ac20*/  @!P6 FADD.FTZ R90, R90, R58 ;  /* 0x0000003a5a5ae221 */ /* 0x004fe20000010000 */
[----:B------:R-:W-:-:S03]  /*ac30*/  @!P6 FADD.FTZ R91, R91, R59 ;  /* 0x0000003b5b5be221 */ /* 0x000fc60000010000 */
[----:B---3--:R-:W-:Y:S01]  /*ac40*/  @!P0 FADD.FTZ R90, R90, R56 ;  /* 0x000000385a5a8221 */ /* 0x008fe20000010000 */
[----:B------:R-:W-:-:S06]  /*ac50*/  @!P0 FADD.FTZ R91, R91, R57 ;  /* 0x000000395b5b8221 */ /* 0x000fcc0000010000 */
[----:B------:R-:W-:Y:S05]  /*ac60*/  @P3 BRA `(.L_x_2570) ;  /* 0xfffffffc00503947 */ /* 0x000fea000383ffff */
.L_x_2569:
[----:B------:R-:W-:-:S06]  /*ac70*/  ULOP3.LUT UP0, UR15, UR15, 0x3, URZ, 0xc0, !UPT ;  /* 0x000000030f0f7892 */ /* 0x000fcc000f80c03f */
[----:B------:R-:W-:-:S13]  /*ac80*/  PLOP3.LUT P0, PT, PT, PT, UP0, 0x80, 0x0 ;  /* 0x000000000000781c */ /* 0x000fda0003f0f008 */
[----:B------:R-:W-:Y:S05]  /*ac90*/  @!P0 BRA `(.L_x_2566) ;  /* 0x0000000000948947 */ /* 0x000fea0003800000 */
[----:B------:R-:W1:Y:S01]  /*aca0*/  S2R R3, SR_CTAID.X ;  /* 0x0000000000037919 */ /* 0x000e620000002500 */
[----:B------:R-:W-:Y:S01]  /*acb0*/  BSSY B0, `(.L_x_2574) ;  /* 0x000000a000007945 */ /* 0x000fe20003800000 */
[----:B-1----:R-:W-:-:S13]  /*acc0*/  ISETP.EQ.OR P0, PT, R3, UR5, P2 ;  /* 0x0000000503007c0c */ /* 0x002fda0009702670 */
[----:B------:R-:W-:Y:S05]  /*acd0*/  @P0 BRA `(.L_x_2575) ;  /* 0x00000000001c0947 */ /* 0x000fea0003800000 */
[----:B------:R-:W-:-:S04]  /*ace0*/  UIMAD UR16, UR14, UR5, UR13 ;  /* 0x000000050e1072a4 */ /* 0x000fc8000f8e020d */
[----:B------:R-:W-:-:S06]  /*acf0*/  UIMAD.WIDE.U32 UR16, UR16, 0x8, UR6 ;  /* 0x00000008101078a5 */ /* 0x000fcc000f8e0006 */
[----:B0-----:R-:W-:Y:S02]  /*ad00*/  MOV R56, UR16 ;  /* 0x0000001000387c02 */ /* 0x001fe40008000f00 */
[----:B------:R-:W-:-:S06]  /*ad10*/  MOV R57, UR17 ;  /* 0x0000001100397c02 */ /* 0x000fcc0008000f00 */
[----:B------:R-:W2:Y:S02]  /*ad20*/  LDG.E.64 R56, desc[UR22][R56.64] ;  /* 0x0000001638387981 */ /* 0x000ea4000c1e1b00 */
[----:B--2---:R-:W-:Y:S01]  /*ad30*/  FADD.FTZ R90, R90, R56 ;  /* 0x000000385a5a7221 */ /* 0x004fe20000010000 */
[----:B------:R-:W-:-:S07]  /*ad40*/  FADD.FTZ R91, R91, R57 ;  /* 0x000000395b5b7221 */ /* 0x000fce0000010000 */
.L_x_2575:
[----:B------:R-:W-:Y:S05]  /*ad50*/  BSYNC B0 ;  /* 0x0000000000007941 */ /* 0x000fea0003800000 */
.L_x_2574:
[----:B------:R-:W-:-:S06]  /*ad60*/  UISETP.NE.AND UP0, UPT, UR15, 0x1, UPT ;  /* 0x000000010f00788c */ /* 0x000fcc000bf05270 */
[----:B------:R-:W-:-:S13]  /*ad70*/  PLOP3.LUT P0, PT, PT, PT, UP0, 0x80, 0x0 ;  /* 0x000000000000781c */ /* 0x000fda0003f0f008 */
[----:B------:R-:W-:Y:S05]  /*ad80*/  @!P0 BRA `(.L_x_2566) ;  /* 0x0000000000588947 */ /* 0x000fea0003800000 */
[----:B------:R-:W-:Y:S02]  /*ad90*/  UIADD3 UR16, UR5, 0x1, URZ ;  /* 0x0000000105107890 */ /* 0x000fe4000fffe03f */
[----:B------:R-:W-:-:S04]  /*ada0*/  UIADD3 UR5, UR5, 0x2, URZ ;  /* 0x0000000205057890 */ /* 0x000fc8000fffe03f */
[C---:B------:R-:W-:Y:S02]  /*adb0*/  ISETP.EQ.OR P3, PT, R3.reuse, UR16, P2 ;  /* 0x0000001003007c0c */ /* 0x040fe40009762670 */
[----:B------:R-:W-:-:S11]  /*adc0*/  ISETP.EQ.OR P0, PT, R3, UR5, P2 ;  /* 0x0000000503007c0c */ /* 0x000fd60009702670 */
[----:B------:R-:W-:-:S05]  /*add0*/  VOTEU.ALL UP0, P3 ;  /* 0x00000000003f7886 */ /* 0x000fca0001800000 */
[----:B------:R-:W-:-:S04]  /*ade0*/  @!UP0 UIMAD UR16, UR16, UR14, UR13 ;  /* 0x0000000e101082a4 */ /* 0x000fc8000f8e020d */
[----:B------:R-:W-:-:S06]  /*adf0*/  @!UP0 UIMAD.WIDE.U32 UR16, UR16, 0x8, UR6 ;  /* 0x00000008101088a5 */ /* 0x000fcc000f8e0006 */
[----:B0-----:R-:W-:Y:S02]  /*ae00*/  MOV R56, UR16 ;  /* 0x0000001000387c02 */ /* 0x001fe40008000f00 */
[----:B------:R-:W-:-:S06]  /*ae10*/  MOV R57, UR17 ;  /* 0x0000001100397c02 */ /* 0x000fcc0008000f00 */
[----:B------:R-:W2:Y:S01]  /*ae20*/  @!P3 LDG.E.64 R56, desc[UR22][R56.64] ;  /* 0x000000163838b981 */ /* 0x000ea2000c1e1b00 */
[----:B------:R-:W-:-:S04]  /*ae30*/  MOV R3, UR15 ;  /* 0x0000000f00037c02 */ /* 0x000fc80008000f00 */
[----:B------:R-:W-:-:S13]  /*ae40*/  ISETP.EQ.OR P0, PT, R3, 0x2, P0 ;  /* 0x000000020300780c */ /* 0x000fda0000702670 */
[----:B------:R-:W-:-:S05]  /*ae50*/  VOTEU.ALL UP0, P0 ;  /* 0x00000000003f7886 */ /* 0x000fca0000000000 */
[----:B------:R-:W-:-:S04]  /*ae60*/  @!UP0 UIMAD UR13, UR5, UR14, UR13 ;  /* 0x0000000e050d82a4 */ /* 0x000fc8000f8e020d */
[----:B------:R-:W-:Y:S01]  /*ae70*/  @!UP0 UIMAD.WIDE.U32 UR6, UR13, 0x8, UR6 ;  /* 0x000000080d0688a5 */ /* 0x000fe2000f8e0006 */
[----:B--2---:R-:W-:Y:S01]  /*ae80*/  @!P3 FADD.FTZ R90, R90, R56 ;  /* 0x000000385a5ab221 */ /* 0x004fe20000010000 */
[----:B------:R-:W-:-:S04]  /*ae90*/  @!P3 FADD.FTZ R91, R91, R57 ;  /* 0x000000395b5bb221 */ /* 0x000fc80000010000 */
[----:B------:R-:W-:Y:S02]  /*aea0*/  MOV R56, UR6 ;  /* 0x0000000600387c02 */ /* 0x000fe40008000f00 */
[----:B------:R-:W-:-:S06]  /*aeb0*/  MOV R57, UR7 ;  /* 0x0000000700397c02 */ /* 0x000fcc0008000f00 */
[----:B------:R-:W2:Y:S02]  /*aec0*/  @!P0 LDG.E.64 R56, desc[UR22][R56.64] ;  /* 0x0000001638388981 */ /* 0x000ea4000c1e1b00 */
[----:B--2---:R-:W-:Y:S01]  /*aed0*/  @!P0 FADD.FTZ R90, R90, R56 ;  /* 0x000000385a5a8221 */ /* 0x004fe20000010000 */
[----:B------:R-:W-:-:S07]  /*aee0*/  @!P0 FADD.FTZ R91, R91, R57 ;  /* 0x000000395b5b8221 */ /* 0x000fce0000010000 */
.L_x_2566:
[----:B0-----:R0:W5:Y:S04]  /*aef0*/  LDL R59, [R1+0x64] ;  /* 0x00006400013b7983 */ /* 0x0011680000100800 */
[----:B------:R0:W5:Y:S01]  /*af00*/  LDL R58, [R1+0x68] ;  /* 0x00006800013a7983 */ /* 0x0001620000100800 */
[----:B------:R-:W1:Y:S01]  /*af10*/  S2UR UR6, SR_CgaCtaId ;  /* 0x00000000000679c3 */ /* 0x000e620000008800 */
[----:B------:R-:W-:Y:S02]  /*af20*/  UMOV UR5, 0x400 ;  /* 0x0000040000057882 */ /* 0x000fe40000000000 */
[----:B-1----:R-:W-:-:S03]  /*af30*/  ULEA UR5, UR6, UR5, 0x18 ;  /* 0x0000000506057291 */ /* 0x002fc6000f8ec03f */
[----:B------:R-:W-:-:S06]  /*af40*/  ULDC UR6, c[0x0][0x2bc] ;  /* 0x0000af0000067ab9 */ /* 0x000fcc0000000800 */
[----:B------:R-:W-:Y:S01]  /*af50*/  @!P2 STS.64 [UR5+0x90], R90 ;  /* 0x0000905aff00a988 */ /* 0x000fe20008000a05 */
[----:B------:R-:W-:Y:S06]  /*af60*/  BAR.SYNC.DEFER_BLOCKING 0x0 ;  /* 0x0000000000007b1d */ /* 0x000fec0000010000 */
[----:B------:R-:W1:Y:S02]  /*af70*/  LDS.64 R56, [UR5+0x90] ;  /* 0x00009005ff387984 */ /* 0x000e640008000a00 */
[----:B-1----:R-:W-:Y:S01]  /*af80*/  FMUL.FTZ R56, R56, UR6 ;  /* 0x0000000638387c20 */ /* 0x002fe20008410000 */
[----:B------:R-:W-:-:S04]  /*af90*/  FMUL.FTZ R57, R57, UR6 ;  /* 0x0000000639397c20 */ /* 0x000fc80008410000 */
[----:B------:R-:W-:Y:S02]  /*afa0*/  R2UR UR5, R56 ;  /* 0x00000000380572ca */ /* 0x000fe400000e0000 */
[----:B------:R-:W-:Y:S01]  /*afb0*/  R2UR UR13, R57 ;  /* 0x00000000390d72ca */ /* 0x000fe200000e0000 */
[----:B0-----:R-:W-:-:S14]  /*afc0*/  @!P5 BRA `(.L_x_2576) ;  /* 0x000000000048d947 */ /* 0x001fdc0003800000 */
        /* <DEDUP_REMOVED lines=18> */
.L_x_2576:
[----:B------:R-:W-:Y:S04]  /*b0f0*/  BSSY B0, `(.L_x_2577) ;  /* 0x0000016000007945 */ /* 0x000fe80003800000 */
[----:B------:R-:W-:Y:S05]  /*b100*/  @!P1 BRA `(.L_x_2578) ;  /* 0x0000000000509947 */ /* 0x000fea0003800000 */
[----:B------:R-:W-:Y:S01]  /*b110*/  MOV R3, UR5 ;  /* 0x0000000500037c02 */ /* 0x000fe20008000f00 */
[----:B------:R-:W-:Y:S01]  /*b120*/  ULDC.64 UR6, c[0x0][0x288] ;  /* 0x0000a20000067ab9 */ /* 0x000fe20000000a00 */
[----:B------:R-:W-:-:S03]  /*b130*/  SHF.R.S32.HI R56, RZ, 0x1f, R2 ;  /* 0x0000001fff387819 */ /* 0x000fc60000011402 */
[----:B-----5:R-:W-:Y:S01]  /*b140*/  FFMA.FTZ R3, R59, R3, UR13 ;  /* 0x0000000d3b037e23 */ /* 0x020fe20008010003 */
[----:B------:R-:W-:-:S03]  /*b150*/  MOV R59, R7 ;  /* 0x00000007003b7202 */ /* 0x000fc60000000f00 */
[----:B------:R-:W-:Y:S01]  /*b160*/  FFMA.FTZ R72, R80, R72, -R3 ;  /* 0x0000004850487223 */ /* 0x000fe20000010803 */
[----:B------:R-:W-:-:S05]  /*b170*/  MOV R3, UR5 ;  /* 0x0000000500037c02 */ /* 0x000fca0008000f00 */
[----:B------:R-:W-:Y:S01]  /*b180*/  FFMA.FTZ R3, R58, R3, UR13 ;  /* 0x0000000d3a037e23 */ /* 0x000fe20008010003 */
[----:B------:R-:W-:-:S03]  /*b190*/  MOV R58, R4 ;  /* 0x00000004003a7202 */ /* 0x000fc60000000f00 */
[----:B------:R-:W-:Y:S01]  /*b1a0*/  FFMA.FTZ R73, R81, R73, -R3 ;  /* 0x0000004951497223 */ /* 0x000fe20000010803 */
[----:B------:R-:W-:Y:S02]  /*b1b0*/  IMAD R3, R56, UR6, RZ ;  /* 0x0000000638037c24 */ /* 0x000fe4000f8e02ff */
[----:B------:R-:W-:-:S04]  /*b1c0*/  IMAD.WIDE.U32 R58, R2, UR6, R58 ;  /* 0x00000006023a7c25 */ /* 0x000fc8000f8e003a */
[----:B------:R-:W-:Y:S01]  /*b1d0*/  IMAD R3, R2, UR7, R3 ;  /* 0x0000000702037c24 */ /* 0x000fe2000f8e0203 */
[----:B------:R-:W-:Y:S02]  /*b1e0*/  ULDC.64 UR6, c[0x0][0x210] ;  /* 0x0000840000067ab9 */ /* 0x000fe40000000a00 */
[----:B------:R-:W-:Y:S02]  /*b1f0*/  LEA R56, P0, R58, UR6, 0x2 ;  /* 0x000000063a387c11 */ /* 0x000fe4000f8010ff */
[----:B------:R-:W-:Y:S01]  /*b200*/  IADD3 R3, R59, R3, RZ ;  /* 0x000000033b037210 */ /* 0x000fe20007ffe0ff */
[----:B------:R-:W-:-:S03]  /*b210*/  FMUL.FTZ R59, R73, UR26 ;  /* 0x0000001a493b7c20 */ /* 0x000fc60008410000 */
[----:B------:R-:W-:Y:S01]  /*b220*/  LEA.HI.X R57, R58, UR7, R3, 0x2, P0 ;  /* 0x000000073a397c11 */ /* 0x000fe200080f1403 */
[----:B------:R-:W-:-:S05]  /*b230*/  FMUL.FTZ R58, R72, UR26 ;  /* 0x0000001a483a7c20 */ /* 0x000fca0008410000 */
[----:B------:R0:W-:Y:S02]  /*b240*/  STG.E.64 desc[UR22][R56.64], R58 ;  /* 0x0000003a38007986 */ /* 0x0001e4000c101b16 */
.L_x_2578:
[----:B------:R-:W-:Y:S05]  /*b250*/  BSYNC B0 ;  /* 0x0000000000007941 */ /* 0x000fea0003800000 */
.L_x_2577:
[----:B------:R1:W5:Y:S04]  /*b260*/  LDL R60, [R1+0x74] ;  /* 0x00007400013c7983 */ /* 0x0003680000100800 */
[----:B0----5:R1:W5:Y:S01]  /*b270*/  LDL R58, [R1+0x80] ;  /* 0x00008000013a7983 */ /* 0x0213620000100800 */
[C---:B------:R-:W-:Y:S01]  /*b280*/  IADD3 R57, R2.reuse, 0x8, RZ ;  /* 0x0000000802397810 */ /* 0x040fe20007ffe0ff */
[----:B------:R-:W-:Y:S01]  /*b290*/  ULDC.64 UR6, c[0x0][0x290] ;  /* 0x0000a40000067ab9 */ /* 0x000fe20000000a00 */
[----:B------:R-:W-:Y:S02]  /*b2a0*/  IADD3 R59, R2, 0x8, RZ ;  /* 0x00000008023b7810 */ /* 0x000fe40007ffe0ff */
[----:B------:R-:W-:Y:S02]  /*b2b0*/  SHF.R.S32.HI R57, RZ, 0x1f, R57 ;  /* 0x0000001fff397819 */ /* 0x000fe40000011439 */
[----:B------:R-:W-:-:S04]  /*b2c0*/  ISETP.GE.U32.AND P0, PT, R59, UR6, PT ;  /* 0x000000063b007c0c */ /* 0x000fc8000bf06070 */
[----:B------:R-:W-:-:S04]  /*b2d0*/  ISETP.GE.AND.EX P0, PT, R57, UR7, PT, P0 ;  /* 0x0000000739007c0c */ /* 0x000fc8000bf06300 */
[----:B------:R-:W-:Y:S01]  /*b2e0*/  ISETP.GT.U32.OR P0, PT, R0, 0x1df, P0 ;  /* 0x000001df0000780c */ /* 0x000fe20000704470 */
[----:B-1----:R-:W-:-:S12]  /*b2f0*/  @!P5 BRA `(.L_x_2579) ;  /* 0x000000000048d947 */ /* 0x002fd80003800000 */
        /* <DEDUP_REMOVED lines=18> */
.L_x_2579:
[----:B------:R-:W-:Y:S04]  /*b420*/  BSSY B0, `(.L_x_2580) ;  /* 0x0000015000007945 */ /* 0x000fe80003800000 */
[----:B------:R-:W-:Y:S05]  /*b430*/  @P0 BRA `(.L_x_2581) ;  /* 0x00000000004c0947 */ /* 0x000fea0003800000 */
[----:B------:R-:W-:Y:S01]  /*b440*/  MOV R3, UR5 ;  /* 0x0000000500037c02 */ /* 0x000fe20008000f00 */
[----:B------:R-:W-:Y:S01]  /*b450*/  ULDC.64 UR14, c[0x0][0x288] ;  /* 0x0000a200000e7ab9 */ /* 0x000fe20000000a00 */
[----:B------:R-:W-:-:S03]  /*b460*/  MOV R56, R4 ;  /* 0x0000000400387202 */ /* 0x000fc60000000f00 */
[----:B------:R-:W-:-:S04]  /*b470*/  FFMA.FTZ R3, R60, R3, UR13 ;  /* 0x0000000d3c037e23 */ /* 0x000fc80008010003 */
[----:B------:R-:W-:Y:S01]  /*b480*/  FFMA.FTZ R3, R80, R46, -R3 ;  /* 0x0000002e50037223 */ /* 0x000fe20000010803 */
[----:B------:R-:W-:-:S05]  /*b490*/  MOV R46, UR5 ;  /* 0x00000005002e7c02 */ /* 0x000fca0008000f00 */
[----:B-----5:R-:W-:-:S04]  /*b4a0*/  FFMA.FTZ R46, R58, R46, UR13 ;  /* 0x0000000d3a2e7e23 */ /* 0x020fc8000801002e */
[----:B------:R-:W-:Y:S01]  /*b4b0*/  FFMA.FTZ R58, R81, R47, -R46 ;  /* 0x0000002f513a7223 */ /* 0x000fe2000001082e */
[----:B------:R-:W-:Y:S01]  /*b4c0*/  IMAD R46, R57, UR14, RZ ;  /* 0x0000000e392e7c24 */ /* 0x000fe2000f8e02ff */
[----:B------:R-:W-:-:S03]  /*b4d0*/  MOV R57, R7 ;  /* 0x0000000700397202 */ /* 0x000fc60000000f00 */
[C---:B------:R-:W-:Y:S02]  /*b4e0*/  IMAD R46, R59.reuse, UR15, R46 ;  /* 0x0000000f3b2e7c24 */ /* 0x040fe4000f8e022e */
[----:B------:R-:W-:Y:S01]  /*b4f0*/  IMAD.WIDE.U32 R56, R59, UR14, R56 ;  /* 0x0000000e3b387c25 */ /* 0x000fe2000f8e0038 */
[----:B------:R-:W-:-:S04]  /*b500*/  ULDC.64 UR14, c[0x0][0x210] ;  /* 0x00008400000e7ab9 */ /* 0x000fc80000000a00 */
[----:B------:R-:W-:Y:S01]  /*b510*/  IADD3 R47, R57, R46, RZ ;  /* 0x0000002e392f7210 */ /* 0x000fe20007ffe0ff */
[----:B------:R-:W-:Y:S01]  /*b520*/  FMUL.FTZ R57, R58, UR26 ;  /* 0x0000001a3a397c20 */ /* 0x000fe20008410000 */
[----:B------:R-:W-:-:S04]  /*b530*/  LEA R46, P0, R56, UR14, 0x2 ;  /* 0x0000000e382e7c11 */ /* 0x000fc8000f8010ff */
[----:B------:R-:W-:Y:S01]  /*b540*/  LEA.HI.X R47, R56, UR15, R47, 0x2, P0 ;  /* 0x0000000f382f7c11 */ /* 0x000fe200080f142f */
[----:B------:R-:W-:-:S05]  /*b550*/  FMUL.FTZ R56, R3, UR26 ;  /* 0x0000001a03387c20 */ /* 0x000fca0008410000 */
[----:B------:R0:W-:Y:S03]  /*b560*/  STG.E.64 desc[UR22][R46.64], R56 ;  /* 0x000000382e007986 */ /* 0x0001e6000c101b16 */
.L_x_2581:
[----:B------:R-:W-:Y:S05]  /*b570*/  BSYNC B0 ;  /* 0x0000000000007941 */ /* 0x000fea0003800000 */
.L_x_2580:
[----:B------:R1:W5:Y:S04]  /*b580*/  LDL R62, [R1+0x6c] ;  /* 0x00006c00013e7983 */ /* 0x0003680000100800 */
[----:B0-----:R1:W5:Y:S01]  /*b590*/  LDL R56, [R1+0x78] ;  /* 0x0000780001387983 */ /* 0x0013620000100800 */
[C---:B------:R-:W-:Y:S02]  /*b5a0*/  IADD3 R47, R2.reuse, 0x10, RZ ;  /* 0x00000010022f7810 */ /* 0x040fe40007ffe0ff */
[C---:B------:R-:W-:Y:S02]  /*b5b0*/  IADD3 R57, R2.reuse, 0x18, RZ ;  /* 0x0000001802397810 */ /* 0x040fe40007ffe0ff */
[C---:B------:R-:W-:Y:S02]  /*b5c0*/  IADD3 R59, R2.reuse, 0x18, RZ ;  /* 0x00000018023b7810 */ /* 0x040fe40007ffe0ff */
[----:B------:R-:W-:-:S02]  /*b5d0*/  IADD3 R61, R2, 0x10, RZ ;  /* 0x00000010023d7810 */ /* 0x000fc40007ffe0ff */
[----:B------:R-:W-:Y:S02]  /*b5e0*/  ISETP.GE.U32.AND P0, PT, R47, UR6, PT ;  /* 0x000000062f007c0c */ /* 0x000fe4000bf06070 */
[----:B------:R-:W-:Y:S02]  /*b5f0*/  ISETP.GE.U32.AND P3, PT, R57, UR6, PT ;  /* 0x0000000639007c0c */ /* 0x000fe4000bf66070 */
[----:B------:R-:W-:Y:S02]  /*b600*/  SHF.R.S32.HI R61, RZ, 0x1f, R61 ;  /* 0x0000001fff3d7819 */ /* 0x000fe4000001143d */
[----:B------:R-:W-:Y:S02]  /*b610*/  SHF.R.S32.HI R59, RZ, 0x1f, R59 ;  /* 0x0000001fff3b7819 */ /* 0x000fe4000001143b */
[C---:B------:R-:W-:Y:S02]  /*b620*/  IADD3 R60, R2.reuse, 0x20, RZ ;  /* 0x00000020023c7810 */ /* 0x040fe40007ffe0ff */
[----:B-----5:R-:W-:-:S02]  /*b630*/  IADD3 R58, R2, 0x28, RZ ;  /* 0x00000028023a7810 */ /* 0x020fc40007ffe0ff */
[----:B------:R-:W-:Y:S02]  /*b640*/  ISETP.GE.AND.EX P2, PT, R61, UR7, PT, P0 ;  /* 0x000000073d007c0c */ /* 0x000fe4000bf46300 */
[----:B------:R-:W-:Y:S02]  /*b650*/  ISETP.GE.AND.EX P3, PT, R59, UR7, PT, P3 ;  /* 0x000000073b007c0c */ /* 0x000fe4000bf66330 */
[----:B------:R-:W-:Y:S02]  /*b660*/  ISETP.GE.U32.AND P6, PT, R60, UR6, PT ;  /* 0x000000063c007c0c */ /* 0x000fe4000bfc6070 */
[----:B------:R-:W-:Y:S02]  /*b670*/  ISETP.GE.U32.AND P0, PT, R58, UR6, PT ;  /* 0x000000063a007c0c */ /* 0x000fe4000bf06070 */
[C---:B------:R-:W-:Y:S02]  /*b680*/  ISETP.GT.U32.OR P2, PT, R0.reuse, 0x1df, P2 ;  /* 0x000001df0000780c */ /* 0x040fe40001744470 */
        /* <DEDUP_REMOVED lines=20> */
.L_x_2582:
[----:B------:R-:W-:Y:S04]  /*b7d0*/  BSSY B0, `(.L_x_2583) ;  /* 0x0000015000007945 */ /* 0x000fe80003800000 */
[----:B------:R-:W-:Y:S05]  /*b7e0*/  @P2 BRA `(.L_x_2584) ;  /* 0x00000000004c2947 */ /* 0x000fea0003800000 */
[----:B------:R-:W-:Y:S01]  /*b7f0*/  MOV R3, UR5 ;  /* 0x0000000500037c02 */ /* 0x000fe20008000f00 */
[----:B------:R-:W-:Y:S01]  /*b800*/  ULDC.64 UR14, c[0x0][0x288] ;  /* 0x0000a200000e7ab9 */ /* 0x000fe20000000a00 */
[----:B------:R-:W-:-:S03]  /*b810*/  MOV R46, UR5 ;  /* 0x00000005002e7c02 */ /* 0x000fc60008000f00 */
[----:B------:R-:W-:Y:S02]  /*b820*/  FFMA.FTZ R3, R62, R3, UR13 ;  /* 0x0000000d3e037e23 */ /* 0x000fe40008010003 */
[----:B------:R-:W-:Y:S02]  /*b830*/  FFMA.FTZ R46, R56, R46, UR13 ;  /* 0x0000000d382e7e23 */ /* 0x000fe4000801002e */
[----:B------:R-:W-:Y:S01]  /*b840*/  FFMA.FTZ R3, R80, R48, -R3 ;  /* 0x0000003050037223 */ /* 0x000fe20000010803 */
[----:B------:R-:W-:Y:S01]  /*b850*/  MOV R48, R4 ;  /* 0x0000000400307202 */ /* 0x000fe20000000f00 */
[----:B------:R-:W-:Y:S01]  /*b860*/  FFMA.FTZ R56, R81, R49, -R46 ;  /* 0x0000003151387223 */ /* 0x000fe2000001082e */
[----:B------:R-:W-:Y:S01]  /*b870*/  MOV R49, R7 ;  /* 0x0000000700317202 */ /* 0x000fe20000000f00 */
[----:B------:R-:W-:Y:S02]  /*b880*/  IMAD R46, R61, UR14, RZ ;  /* 0x0000000e3d2e7c24 */ /* 0x000fe4000f8e02ff */
[----:B------:R-:W-:-:S04]  /*b890*/  IMAD.WIDE.U32 R48, R47, UR14, R48 ;  /* 0x0000000e2f307c25 */ /* 0x000fc8000f8e0030 */
[----:B------:R-:W-:Y:S01]  /*b8a0*/  IMAD R46, R47, UR15, R46 ;  /* 0x0000000f2f2e7c24 */ /* 0x000fe2000f8e022e */
[----:B------:R-:W-:-:S04]  /*b8b0*/  ULDC.64 UR14, c[0x0][0x210] ;  /* 0x00008400000e7ab9 */ /* 0x000fc80000000a00 */
[----:B------:R-:W-:Y:S01]  /*b8c0*/  IADD3 R47, R49, R46, RZ ;  /* 0x0000002e312f7210 */ /* 0x000fe20007ffe0ff */
[----:B------:R-:W-:Y:S01]  /*b8d0*/  FMUL.FTZ R49, R56, UR26 ;  /* 0x0000001a38317c20 */ /* 0x000fe20008410000 */
[----:B------:R-:W-:-:S04]  /*b8e0*/  LEA R46, P2, R48, UR14, 0x2 ;  /* 0x0000000e302e7c11 */ /* 0x000fc8000f8410ff */
[----:B------:R-:W-:Y:S01]  /*b8f0*/  LEA.HI.X R47, R48, UR15, R47, 0x2, P2 ;  /* 0x0000000f302f7c11 */ /* 0x000fe200090f142f */
[----:B------:R-:W-:-:S05]  /*b900*/  FMUL.FTZ R48, R3, UR26 ;  /* 0x0000001a03307c20 */ /* 0x000fca0008410000 */
[----:B------:R0:W-:Y:S03]  /*b910*/  STG.E.64 desc[UR22][R46.64], R48 ;  /* 0x000000302e007986 */ /* 0x0001e6000c101b16 */
.L_x_2584:
[----:B------:R-:W-:Y:S05]  /*b920*/  BSYNC B0 ;  /* 0x0000000000007941 */ /* 0x000fea0003800000 */
.L_x_2583:
[----:B------:R-:W-:Y:S05]  /*b930*/  @!P5 BRA `(.L_x_2585) ;  /* 0x000000000050d947 */ /* 0x000fea0003800000 */
[----:B------:R-:W2:Y:S04]  /*b940*/  LDL R3, [R1+0x70] ;  /* 0x0000700001037983 */ /* 0x000ea80000100800 */
[----:B0-----:R-:W3:Y:S01]  /*b950*/  LDL R47, [R1+0x7c] ;  /* 0x00007c00012f7983 */ /* 0x001ee20000100800 */
[----:B--2---:R-:W-:-:S04]  /*b960*/  FFMA.FTZ R3, R3, R80, R82 ;  /* 0x0000005003037223 */ /* 0x004fc80000010052 */
[----:B------:R-:W-:-:S06]  /*b970*/  FMUL.FTZ R46, R3, -1.4426950216293334961 ;  /* 0xbfb8aa3b032e7820 */ /* 0x000fcc0000410000 */
[----:B------:R-:W0:Y:S02]  /*b980*/  MUFU.EX2 R46, R46 ;  /* 0x0000002e002e7308 */ /* 0x000e240000000800 */
[----:B0-----:R-:W-:-:S06]  /*b990*/  FADD.FTZ R46, R46, 1 ;  /* 0x3f8000002e2e7421 */ /* 0x001fcc0000010000 */
[----:B------:R-:W0:Y:S02]  /*b9a0*/  MUFU.RCP R46, R46 ;  /* 0x0000002e002e7308 */ /* 0x000e240000001000 */
[----:B0-----:R-:W-:Y:S01]  /*b9b0*/  FMUL.FTZ R50, R50, R46 ;  /* 0x0000002e32327220 */ /* 0x001fe20000410000 */
[----:B------:R-:W-:-:S04]  /*b9c0*/  FADD.FTZ R46, -R46, 1 ;  /* 0x3f8000002e2e7421 */ /* 0x000fc80000010100 */
[----:B------:R-:W-:Y:S01]  /*b9d0*/  FFMA.FTZ R46, R3, R46, 1 ;  /* 0x3f800000032e7423 */ /* 0x000fe2000001002e */
[----:B---3--:R-:W-:-:S03]  /*b9e0*/  FFMA.FTZ R3, R47, R81, R83 ;  /* 0x000000512f037223 */ /* 0x008fc60000010053 */
        /* <DEDUP_REMOVED lines=9> */
.L_x_2585:
[----:B------:R-:W-:Y:S04]  /*ba80*/  BSSY B0, `(.L_x_2586) ;  /* 0x0000017000007945 */ /* 0x000fe80003800000 */
[----:B------:R-:W-:Y:S05]  /*ba90*/  @P3 BRA `(.L_x_2587) ;  /* 0x0000000000543947 */ /* 0x000fea0003800000 */
[----:B0-----:R-:W2:Y:S01]  /*baa0*/  LDL.LU R47, [R1+0x70] ;  /* 0x00007000012f7983 */ /* 0x001ea20000300800 */
[----:B------:R-:W-:Y:S01]  /*bab0*/  MOV R3, UR5 ;  /* 0x0000000500037c02 */ /* 0x000fe20008000f00 */
[----:B------:R-:W-:Y:S02]  /*bac0*/  ULDC.64 UR14, c[0x0][0x288] ;  /* 0x0000a200000e7ab9 */ /* 0x000fe40000000a00 */
[----:B------:R-:W3:Y:S01]  /*bad0*/  LDL.LU R46, [R1+0x7c] ;  /* 0x00007c00012e7983 */ /* 0x000ee20000300800 */
[----:B------:R-:W-:Y:S02]  /*bae0*/  MOV R48, R4 ;  /* 0x0000000400307202 */ /* 0x000fe40000000f00 */
[----:B------:R-:W-:-:S03]  /*baf0*/  MOV R49, R7 ;  /* 0x0000000700317202 */ /* 0x000fc60000000f00 */
[----:B------:R-:W-:-:S04]  /*bb00*/  IMAD.WIDE.U32 R48, R57, UR14, R48 ;  /* 0x0000000e39307c25 */ /* 0x000fc8000f8e0030 */
[----:B--2---:R-:W-:-:S04]  /*bb10*/  FFMA.FTZ R3, R47, R3, UR13 ;  /* 0x0000000d2f037e23 */ /* 0x004fc80008010003 */
[----:B------:R-:W-:Y:S01]  /*bb20*/  FFMA.FTZ R50, R80, R50, -R3 ;  /* 0x0000003250327223 */ /* 0x000fe20000010803 */
[----:B------:R-:W-:-:S05]  /*bb30*/  MOV R3, UR5 ;  /* 0x0000000500037c02 */ /* 0x000fca0008000f00 */
[----:B---3--:R-:W-:-:S04]  /*bb40*/  FFMA.FTZ R3, R46, R3, UR13 ;  /* 0x0000000d2e037e23 */ /* 0x008fc80008010003 */
[----:B------:R-:W-:Y:S01]  /*bb50*/  FFMA.FTZ R51, R81, R51, -R3 ;  /* 0x0000003351337223 */ /* 0x000fe20000010803 */
[----:B------:R-:W-:-:S04]  /*bb60*/  IMAD R3, R59, UR14, RZ ;  /* 0x0000000e3b037c24 */ /* 0x000fc8000f8e02ff */
        /* <DEDUP_REMOVED lines=8> */
.L_x_2587:
[----:B------:R-:W-:Y:S05]  /*bbf0*/  BSYNC B0 ;  /* 0x0000000000007941 */ /* 0x000fea0003800000 */
.L_x_2586:
[----:B01----:R0:W5:Y:S04]  /*bc00*/  LDL R49, [R1+0x60] ;  /* 0x0000600001317983 */ /* 0x0031680000100800 */
[----:B------:R0:W5:Y:S01]  /*bc10*/  LDL R48, [R1+0x54] ;  /* 0x0000540001307983 */ /* 0x0001620000100800 */
[C---:B------:R-:W-:Y:S02]  /*bc20*/  IADD3 R50, R2.reuse, 0x30, RZ ;  /* 0x0000003002327810 */ /* 0x040fe40007ffe0ff */
[C---:B------:R-:W-:Y:S02]  /*bc30*/  IADD3 R51, R2.reuse, 0x30, RZ ;  /* 0x0000003002337810 */ /* 0x040fe40007ffe0ff */
[C---:B------:R-:W-:Y:S02]  /*bc40*/  IADD3 R56, R2.reuse, 0x28, RZ ;  /* 0x0000002802387810 */ /* 0x040fe40007ffe0ff */
[----:B------:R-:W-:-:S02]  /*bc50*/  IADD3 R47, R2, 0x20, RZ ;  /* 0x00000020022f7810 */ /* 0x000fc40007ffe0ff */
[----:B------:R-:W-:Y:S02]  /*bc60*/  ISETP.GE.U32.AND P2, PT, R50, UR6, PT ;  /* 0x0000000632007c0c */ /* 0x000fe4000bf46070 */
[----:B------:R-:W-:Y:S02]  /*bc70*/  SHF.R.S32.HI R47, RZ, 0x1f, R47 ;  /* 0x0000001fff2f7819 */ /* 0x000fe4000001142f */
[----:B------:R-:W-:Y:S02]  /*bc80*/  SHF.R.S32.HI R56, RZ, 0x1f, R56 ;  /* 0x0000001fff387819 */ /* 0x000fe40000011438 */
[----:B------:R-:W-:Y:S02]  /*bc90*/  SHF.R.S32.HI R51, RZ, 0x1f, R51 ;  /* 0x0000001fff337819 */ /* 0x000fe40000011433 */
[C---:B------:R-:W-:Y:S02]  /*bca0*/  IADD3 R59, R2.reuse, 0x38, RZ ;  /* 0x00000038023b7810 */ /* 0x040fe40007ffe0ff */
[----:B------:R-:W-:-:S02]  /*bcb0*/  IADD3 R57, R2, 0x40, RZ ;  /* 0x0000004002397810 */ /* 0x000fc40007ffe0ff */
[----:B------:R-:W-:Y:S02]  /*bcc0*/  ISETP.GE.AND.EX P6, PT, R47, UR7, PT, P6 ;  /* 0x000000072f007c0c */ /* 0x000fe4000bfc6360 */
[----:B------:R-:W-:Y:S02]  /*bcd0*/  ISETP.GE.AND.EX P0, PT, R56, UR7, PT, P0 ;  /* 0x0000000738007c0c */ /* 0x000fe4000bf06300 */
[----:B------:R-:W-:Y:S02]  /*bce0*/  ISETP.GE.AND.EX P2, PT, R51, UR7, PT, P2 ;  /* 0x0000000733007c0c */ /* 0x000fe4000bf46320 */
[----:B------:R-:W-:Y:S02]  /*bcf0*/  ISETP.GE.U32.AND P3, PT, R59, UR6, PT ;  /* 0x000000063b007c0c */ /* 0x000fe4000bf66070 */
[----:B------:R-:W-:Y:S02]  /*bd00*/  ISETP.GE.U32.AND P4, PT, R57, UR6, PT ;  /* 0x0000000639007c0c */ /* 0x000fe4000bf86070 */
[----:B------:R-:W-:-:S02]  /*bd10*/  ISETP.GT.U32.OR P6, PT, R0, 0x1df, P6 ;  /* 0x000001df0000780c */ /* 0x000fc400037c4470 */
[C---:B------:R-:W-:Y:S02]  /*bd20*/  ISETP.GT.U32.OR P0, PT, R0.reuse, 0x1df, P0 ;  /* 0x000001df0000780c */ /* 0x040fe40000704470 */
[----:B------:R-:W-:Y:S01]  /*bd30*/  ISETP.GT.U32.OR P2, PT, R0, 0x1df, P2 ;  /* 0x000001df0000780c */ /* 0x000fe20001744470 */
[----:B0-----:R-:W-:-:S12]  /*bd40*/  @!P5 BRA `(.L_x_2588) ;  /* 0x000000000048d947 */ /* 0x001fd80003800000 */
        /* <DEDUP_REMOVED lines=18> */
.L_x_2588:
[----:B------:R-:W-:Y:S04]  /*be70*/  BSSY B0, `(.L_x_2589) ;  /* 0x0000015000007945 */ /* 0x000fe80003800000 */
[----:B------:R-:W-:Y:S05]  /*be80*/  @P6 BRA `(.L_x_2590) ;  /* 0x00000000004c6947 */ /* 0x000fea0003800000 */
[----:B------:R-:W-:Y:S01]  /*be90*/  MOV R3, UR5 ;  /* 0x0000000500037c02 */ /* 0x000fe20008000f00 */
[----:B------:R-:W-:-:S04]  /*bea0*/  ULDC.64 UR14, c[0x0][0x288] ;  /* 0x0000a200000e7ab9 */ /* 0x000fc80000000a00 */
        /* <DEDUP_REMOVED lines=17> */
.L_x_2590:
[----:B------:R-:W-:Y:S05]  /*bfc0*/  BSYNC B0 ;  /* 0x0000000000007941 */ /* 0x000fea0003800000 */
.L_x_2589:
        /* <DEDUP_REMOVED lines=21> */
.L_x_2591:
[----:B------:R-:W-:Y:S04]  /*c120*/  BSSY B0, `(.L_x_2592) ;  /* 0x0000017000007945 */ /* 0x000fe80003800000 */
[----:B------:R-:W-:Y:S05]  /*c130*/  @P0 BRA `(.L_x_2593) ;  /* 0x0000000000540947 */ /* 0x000fea0003800000 */
[----:B0-----:R-:W2:Y:S01]  /*c140*/  LDL.LU R47, [R1+0x50] ;  /* 0x00005000012f7983 */ /* 0x001ea20000300800 */
[----:B------:R-:W-:Y:S01]  /*c150*/  MOV R3, UR5 ;  /* 0x0000000500037c02 */ /* 0x000fe20008000f00 */
[----:B------:R-:W-:Y:S02]  /*c160*/  ULDC.64 UR14, c[0x0][0x288] ;  /* 0x0000a200000e7ab9 */ /* 0x000fe40000000a00 */
[----:B------:R-:W3:Y:S01]  /*c170*/  LDL.LU R46, [R1+0x44] ;  /* 0x00004400012e7983 */ /* 0x000ee20000300800 */
[----:B-----5:R-:W-:Y:S02]  /*c180*/  MOV R48, R4 ;  /* 0x0000000400307202 */ /* 0x020fe40000000f00 */
        /* <DEDUP_REMOVED lines=16> */
.L_x_2593:
[----:B------:R-:W-:Y:S05]  /*c290*/  BSYNC B0 ;  /* 0x0000000000007941 */ /* 0x000fea0003800000 */
.L_x_2592:
[----:B------:R-:W-:Y:S05]  /*c2a0*/  @!P5 BRA `(.L_x_2594) ;  /* 0x000000000050d947 */ /* 0x000fea0003800000 */
[----:B------:R-:W2:Y:S04]  /*c2b0*/  LDL R3, [R1+0x40] ;  /* 0x0000400001037983 */ /* 0x000ea80000100800 */
[----:B01----:R-:W3:Y:S01]  /*c2c0*/  LDL R47, [R1+0x3c] ;  /* 0x00003c00012f7983 */ /* 0x003ee20000100800 */
        /* <DEDUP_REMOVED lines=18> */
.L_x_2594:
[----:B------:R-:W-:Y:S04]  /*c3f0*/  BSSY B0, `(.L_x_2595) ;  /* 0x0000017000007945 */ /* 0x000fe80003800000 */
[----:B------:R-:W-:Y:S05]  /*c400*/  @P2 BRA `(.L_x_2596) ;  /* 0x0000000000542947 */ /* 0x000fea0003800000 */
[----:B01----:R-:W2:Y:S01]  /*c410*/  LDL.LU R47, [R1+0x40] ;  /* 0x00004000012f7983 */ /* 0x003ea20000300800 */
        /* <DEDUP_REMOVED lines=20> */
.L_x_2596:
[----:B------:R-:W-:Y:S05]  /*c560*/  BSYNC B0 ;  /* 0x0000000000007941 */ /* 0x000fea0003800000 */
.L_x_2595:
[C---:B------:R-:W-:Y:S02]  /*c570*/  IADD3 R55, R2.reuse, 0x48, RZ ;  /* 0x0000004802377810 */ /* 0x040fe40007ffe0ff */
[C---:B------:R-:W-:Y:S02]  /*c580*/  IADD3 R51, R2.reuse, 0x50, RZ ;  /* 0x0000005002337810 */ /* 0x040fe40007ffe0ff */
[C---:B------:R-:W-:Y:S02]  /*c590*/  IADD3 R53, R2.reuse, 0x58, RZ ;  /* 0x0000005802357810 */ /* 0x040fe40007ffe0ff */
[C---:B012--5:R-:W-:Y:S02]  /*c5a0*/  IADD3 R48, R2.reuse, 0x38, RZ ;  /* 0x0000003802307810 */ /* 0x067fe40007ffe0ff */
[C---:B------:R-:W-:Y:S02]  /*c5b0*/  IADD3 R54, R2.reuse, 0x58, RZ ;  /* 0x0000005802367810 */ /* 0x040fe40007ffe0ff */
[----:B------:R-:W-:-:S02]  /*c5c0*/  IADD3 R52, R2, 0x50, RZ ;  /* 0x0000005002347810 */ /* 0x000fc40007ffe0ff */
[C---:B------:R-:W-:Y:S02]  /*c5d0*/  IADD3 R56, R2.reuse, 0x48, RZ ;  /* 0x0000004802387810 */ /* 0x040fe40007ffe0ff */
[----:B------:R-:W-:Y:S02]  /*c5e0*/  IADD3 R58, R2, 0x40, RZ ;  /* 0x00000040023a7810 */ /* 0x000fe40007ffe0ff */
[----:B------:R-:W-:Y:S02]  /*c5f0*/  SHF.R.S32.HI R48, RZ, 0x1f, R48 ;  /* 0x0000001fff307819 */ /* 0x000fe40000011430 */
[----:B------:R-:W-:Y:S02]  /*c600*/  ISETP.GE.U32.AND P6, PT, R55, UR6, PT ;  /* 0x0000000637007c0c */ /* 0x000fe4000bfc6070 */
[----:B------:R-:W-:Y:S02]  /*c610*/  ISETP.GE.U32.AND P0, PT, R51, UR6, PT ;  /* 0x0000000633007c0c */ /* 0x000fe4000bf06070 */
[----:B------:R-:W-:-:S02]  /*c620*/  ISETP.GE.U32.AND P2, PT, R53, UR6, PT ;  /* 0x0000000635007c0c */ /* 0x000fc4000bf46070 */
[----:B------:R-:W-:Y:S02]  /*c630*/  SHF.R.S32.HI R58, RZ, 0x1f, R58 ;  /* 0x0000001fff3a7819 */ /* 0x000fe4000001143a */
[----:B------:R-:W-:Y:S02]  /*c640*/  SHF.R.S32.HI R56, RZ, 0x1f, R56 ;  /* 0x0000001fff387819 */ /* 0x000fe40000011438 */
[----:B------:R-:W-:Y:S02]  /*c650*/  SHF.R.S32.HI R52, RZ, 0x1f, R52 ;  /* 0x0000001fff347819 */ /* 0x000fe40000011434 */
[----:B------:R-:W-:Y:S02]  /*c660*/  SHF.R.S32.HI R54, RZ, 0x1f, R54 ;  /* 0x0000001fff367819 */ /* 0x000fe40000011436 */
[----:B------:R-:W-:Y:S02]  /*c670*/  ISETP.GE.AND.EX P3, PT, R48, UR7, PT, P3 ;  /* 0x0000000730007c0c */ /* 0x000fe4000bf66330 */
[----:B------:R-:W-:-:S02]  /*c680*/  ISETP.GE.AND.EX P4, PT, R58, UR7, PT, P4 ;  /* 0x000000073a007c0c */ /* 0x000fc4000bf86340 */
[----:B------:R-:W-:Y:S02]  /*c690*/  ISETP.GE.AND.EX P6, PT, R56, UR7, PT, P6 ;  /* 0x0000000738007c0c */ /* 0x000fe4000bfc6360 */
[----:B------:R-:W-:Y:S02]  /*c6a0*/  ISETP.GE.AND.EX P0, PT, R52, UR7, PT, P0 ;  /* 0x0000000734007c0c */ /* 0x000fe4000bf06300 */
[----:B------:R-:W-:Y:S02]  /*c6b0*/  ISETP.GE.AND.EX P2, PT, R54, UR7, PT, P2 ;  /* 0x0000000736007c0c */ /* 0x000fe4000bf46320 */
[C---:B------:R-:W-:Y:S02]  /*c6c0*/  ISETP.GT.U32.OR P3, PT, R0.reuse, 0x1df, P3 ;  /* 0x000001df0000780c */ /* 0x040fe40001f64470 */
[C---:B------:R-:W-:Y:S02]  /*c6d0*/  ISETP.GT.U32.OR P4, PT, R0.reuse, 0x1df, P4 ;  /* 0x000001df0000780c */ /* 0x040fe40002784470 */
[----:B------:R-:W-:-:S02]  /*c6e0*/  ISETP.GT.U32.OR P6, PT, R0, 0x1df, P6 ;  /* 0x000001df0000780c */ /* 0x000fc400037c4470 */
[C---:B------:R-:W-:Y:S02]  /*c6f0*/  ISETP.GT.U32.OR P0, PT, R0.reuse, 0x1df, P0 ;  /* 0x000001df0000780c */ /* 0x040fe40000704470 */
[----:B------:R-:W-:Y:S02]  /*c700*/  ISETP.GT.U32.OR P2, PT, R0, 0x1df, P2 ;  /* 0x000001df0000780c */ /* 0x000fe40001744470 */
[C---:B------:R-:W-:Y:S02]  /*c710*/  IADD3 R3, R2.reuse, 0x60, RZ ;  /* 0x0000006002037810 */ /* 0x040fe40007ffe0ff */
[----:B------:R-:W-:Y:S01]  /*c720*/  IADD3 R50, R2, 0x68, RZ ;  /* 0x0000006802327810 */ /* 0x000fe20007ffe0ff */
[----:B------:R-:W-:Y:S08]  /*c730*/  @!P5 BRA `(.L_x_2597) ;  /* 0x000000000048d947 */ /* 0x000ff00003800000 */
        /* <DEDUP_REMOVED lines=18> */
.L_x_2597:
        /* <DEDUP_REMOVED lines=8> */
[----:B------:R-:W-:-:S04]  /*c8e0*/  FFMA.FTZ R46, R124, R46, UR13 ;  /* 0x0000000d7c2e7e23 */ /* 0x000fc8000801002e */
        /* <DEDUP_REMOVED lines=12> */
.L_x_2599:
[----:B------:R-:W-:Y:S05]  /*c9b0*/  BSYNC B0 ;  /* 0x0000000000007941 */ /* 0x000fea0003800000 */
.L_x_2598:
[----:B------:R-:W-:Y:S05]  /*c9c0*/  @!P5 BRA `(.L_x_2600) ;  /* 0x00000000004cd947 */ /* 0x000fea0003800000 */
[----:B0-----:R-:W2:Y:S02]  /*c9d0*/  LDL R46, [R1] ;  /* 0x00000000012e7983 */ /* 0x001ea40000100800 */
        /* <DEDUP_REMOVED lines=18> */
.L_x_2600:
[----:B------:R-:W-:Y:S04]  /*cb00*/  BSSY B0, `(.L_x_2601) ;  /* 0x0000016000007945 */ /* 0x000fe80003800000 */
[----:B------:R-:W-:Y:S05]  /*cb10*/  @P4 BRA `(.L_x_2602) ;  /* 0x0000000000504947 */ /* 0x000fea0003800000 */
[----:B0-----:R-:W2:Y:S01]  /*cb20*/  LDL.LU R47, [R1] ;  /* 0x00000000012f7983 */ /* 0x001ea20000300800 */
[----:B------:R-:W-:Y:S01]  /*cb30*/  MOV R46, UR5 ;  /* 0x00000005002e7c02 */ /* 0x000fe20008000f00 */
[----:B------:R-:W-:Y:S01]  /*cb40*/  ULDC.64 UR14, c[0x0][0x288] ;  /* 0x0000a200000e7ab9 */ /* 0x000fe20000000a00 */
[----:B------:R-:W-:Y:S02]  /*cb50*/  MOV R48, R4 ;  /* 0x0000000400307202 */ /* 0x000fe40000000f00 */
[----:B------:R-:W-:-:S03]  /*cb60*/  MOV R49, R7 ;  /* 0x0000000700317202 */ /* 0x000fc60000000f00 */
[----:B------:R-:W-:-:S04]  /*cb70*/  IMAD.WIDE.U32 R48, R57, UR14, R48 ;  /* 0x0000000e39307c25 */ /* 0x000fc8000f8e0030 */
[----:B--2---:R-:W-:-:S04]  /*cb80*/  FFMA.FTZ R46, R47, R46, UR13 ;  /* 0x0000000d2f2e7e23 */ /* 0x004fc8000801002e */
[----:B------:R-:W-:Y:S01]  /*cb90*/  FFMA.FTZ R68, R80, R68, -R46 ;  /* 0x0000004450447223 */ /* 0x000fe2000001082e */
[----:B------:R-:W-:-:S05]  /*cba0*/  MOV R46, UR5 ;  /* 0x00000005002e7c02 */ /* 0x000fca0008000f00 */
[----:B------:R-:W-:-:S04]  /*cbb0*/  FFMA.FTZ R46, R117, R46, UR13 ;  /* 0x0000000d752e7e23 */ /* 0x000fc8000801002e */
[----:B------:R-:W-:Y:S01]  /*cbc0*/  FFMA.FTZ R69, R81, R69, -R46 ;  /* 0x0000004551457223 */ /* 0x000fe2000001082e */
[----:B------:R-:W-:-:S04]  /*cbd0*/  IMAD R46, R58, UR14, RZ ;  /* 0x0000000e3a2e7c24 */ /* 0x000fc8000f8e02ff */
        /* <DEDUP_REMOVED lines=8> */
.L_x_2602:
[----:B------:R-:W-:Y:S05]  /*cc60*/  BSYNC B0 ;  /* 0x0000000000007941 */ /* 0x000fea0003800000 */
.L_x_2601:
[----:B------:R-:W-:Y:S05]  /*cc70*/  @!P5 BRA `(.L_x_2603) ;  /* 0x00000000004cd947 */ /* 0x000fea0003800000 */
[----:B01----:R-:W2:Y:S02]  /*cc80*/  LDL R46, [R1+0x4] ;  /* 0x00000400012e7983 */ /* 0x003ea40000100800 */
        /* <DEDUP_REMOVED lines=18> */
.L_x_2603:
[----:B------:R-:W-:Y:S04]  /*cdb0*/  BSSY B0, `(.L_x_2604) ;  /* 0x0000016000007945 */ /* 0x000fe80003800000 */
[----:B------:R-:W-:Y:S05]  /*cdc0*/  @P6 BRA `(.L_x_2605) ;  /* 0x0000000000506947 */ /* 0x000fea0003800000 */
[----:B01----:R-:W2:Y:S01]  /*cdd0*/  LDL.LU R47, [R1+0x4] ;  /* 0x00000400012f7983 */ /* 0x003ea20000300800 */
        /* <DEDUP_REMOVED lines=19> */
.L_x_2605:
[----:B------:R-:W-:Y:S05]  /*cf10*/  BSYNC B0 ;  /* 0x0000000000007941 */ /* 0x000fea0003800000 */
.L_x_2604:
[----:B------:R-:W-:Y:S05]  /*cf20*/  @!P5 BRA `(.L_x_2606) ;  /* 0x000000000050d947 */ /* 0x000fea0003800000 */
[----:B012---:R-:W2:Y:S04]  /*cf30*/  LDL R46, [R1+0xc] ;  /* 0x00000c00012e7983 */ /* 0x007ea80000100800 */
[----:B------:R-:W3:Y:S01]  /*cf40*/  LDL R48, [R1+0x8] ;  /* 0x0000080001307983 */ /* 0x000ee20000100800 */
        /* <DEDUP_REMOVED lines=18> */
.L_x_2606:
[----:B------:R-:W-:Y:S04]  /*d070*/  BSSY B0, `(.L_x_2607) ;  /* 0x0000017000007945 */ /* 0x000fe80003800000 */
[----:B------:R-:W-:Y:S05]  /*d080*/  @P0 BRA `(.L_x_2608) ;  /* 0x0000000000540947 */ /* 0x000fea0003800000 */
[----:B012---:R-:W2:Y:S01]  /*d090*/  LDL.LU R48, [R1+0xc] ;  /* 0x00000c0001307983 */ /* 0x007ea20000300800 */
[----:B------:R-:W-:Y:S01]  /*d0a0*/  MOV R46, UR5 ;  /* 0x00000005002e7c02 */ /* 0x000fe20008000f00 */
[----:B------:R-:W-:Y:S02]  /*d0b0*/  ULDC.64 UR14, c[0x0][0x288] ;  /* 0x0000a200000e7ab9 */ /* 0x000fe40000000a00 */
[----:B------:R-:W3:Y:S01]  /*d0c0*/  LDL.LU R47, [R1+0x8] ;  /* 0x00000800012f7983 */ /* 0x000ee20000300800 */
[----:B------:R-:W-:Y:S01]  /*d0d0*/  MOV R49, R7 ;  /* 0x0000000700317202 */ /* 0x000fe20000000f00 */
[----:B--2---:R-:W-:Y:S01]  /*d0e0*/  FFMA.FTZ R46, R48, R46, UR13 ;  /* 0x0000000d302e7e23 */ /* 0x004fe2000801002e */
[----:B------:R-:W-:-:S03]  /*d0f0*/  MOV R48, R4 ;  /* 0x0000000400307202 */ /* 0x000fc60000000f00 */
[----:B------:R-:W-:Y:S01]  /*d100*/  FFMA.FTZ R74, R80, R74, -R46 ;  /* 0x0000004a504a7223 */ /* 0x000fe2000001082e */
[----:B------:R-:W-:Y:S01]  /*d110*/  MOV R46, UR5 ;  /* 0x00000005002e7c02 */ /* 0x000fe20008000f00 */
[----:B------:R-:W-:-:S04]  /*d120*/  IMAD.WIDE.U32 R48, R51, UR14, R48 ;  /* 0x0000000e33307c25 */ /* 0x000fc8000f8e0030 */
[----:B---3--:R-:W-:-:S04]  /*d130*/  FFMA.FTZ R46, R47, R46, UR13 ;  /* 0x0000000d2f2e7e23 */ /* 0x008fc8000801002e */
        /* <DEDUP_REMOVED lines=10> */
.L_x_2608:
[----:B------:R-:W-:Y:S05]  /*d1e0*/  BSYNC B0 ;  /* 0x0000000000007941 */ /* 0x000fea0003800000 */
.L_x_2607:
[----:B------:R-:W-:Y:S05]  /*d1f0*/  @!P5 BRA `(.L_x_2609) ;  /* 0x000000000050d947 */ /* 0x000fea0003800000 */
[----:B0123--:R-:W2:Y:S04]  /*d200*/  LDL R46, [R1+0x18] ;  /* 0x00001800012e7983 */ /* 0x00fea80000100800 */
        /* <DEDUP_REMOVED lines=19> */
.L_x_2609:
[----:B------:R-:W-:Y:S04]  /*d340*/  BSSY B0, `(.L_x_2610) ;  /* 0x0000017000007945 */ /* 0x000fe80003800000 */
[----:B------:R-:W-:Y:S05]  /*d350*/  @P2 BRA `(.L_x_2611) ;  /* 0x0000000000542947 */ /* 0x000fea0003800000 */
[----:B0123--:R-:W2:Y:S01]  /*d360*/  LDL.LU R48, [R1+0x18] ;  /* 0x0000180001307983 */ /* 0x00fea20000300800 */
[----:B------:R-:W-:Y:S01]  /*d370*/  MOV R47, UR5 ;  /* 0x00000005002f7c02 */ /* 0x000fe20008000f00 */
[----:B------:R-:W-:Y:S02]  /*d380*/  ULDC.64 UR14, c[0x0][0x288] ;  /* 0x0000a200000e7ab9 */ /* 0x000fe40000000a00 */
[----:B------:R-:W3:Y:S01]  /*d390*/  LDL.LU R46, [R1+0x14] ;  /* 0x00001400012e7983 */ /* 0x000ee20000300800 */
[----:B------:R-:W-:-:S04]  /*d3a0*/  IMAD R49, R54, UR14, RZ ;  /* 0x0000000e36317c24 */ /* 0x000fc8000f8e02ff */
[----:B------:R-:W-:Y:S02]  /*d3b0*/  IMAD R49, R53, UR15, R49 ;  /* 0x0000000f35317c24 */ /* 0x000fe4000f8e0231 */
[----:B--2---:R-:W-:Y:S01]  /*d3c0*/  FFMA.FTZ R47, R48, R47, UR13 ;  /* 0x0000000d302f7e23 */ /* 0x004fe2000801002f */
[----:B------:R-:W-:-:S03]  /*d3d0*/  MOV R48, UR5 ;  /* 0x0000000500307c02 */ /* 0x000fc60008000f00 */
[----:B------:R-:W-:Y:S01]  /*d3e0*/  FFMA.FTZ R76, R80, R76, -R47 ;  /* 0x0000004c504c7223 */ /* 0x000fe2000001082f */
[----:B------:R-:W-:Y:S01]  /*d3f0*/  MOV R47, R7 ;  /* 0x00000007002f7202 */ /* 0x000fe20000000f00 */
[----:B---3--:R-:W-:Y:S01]  /*d400*/  FFMA.FTZ R48, R46, R48, UR13 ;  /* 0x0000000d2e307e23 */ /* 0x008fe20008010030 */
[----:B------:R-:W-:-:S03]  /*d410*/  MOV R46, R4 ;  /* 0x00000004002e7202 */ /* 0x000fc60000000f00 */
[----:B------:R-:W-:Y:S02]  /*d420*/  FFMA.FTZ R77, R81, R77, -R48 ;  /* 0x0000004d514d7223 */ /* 0x000fe40000010830 */
        /* <DEDUP_REMOVED lines=8> */
.L_x_2611:
[----:B------:R-:W-:Y:S05]  /*d4b0*/  BSYNC B0 ;  /* 0x0000000000007941 */ /* 0x000fea0003800000 */
.L_x_2610:
[----:B------:R0:W5:Y:S04]  /*d4c0*/  LDL R60, [R1+0x20] ;  /* 0x00002000013c7983 */ /* 0x0001680000100800 */
[----:B------:R0:W5:Y:S01]  /*d4d0*/  LDL R59, [R1+0x1c] ;  /* 0x00001c00013b7983 */ /* 0x0001620000100800 */
[C---:B------:R-:W-:Y:S02]  /*d4e0*/  IADD3 R55, R2.reuse, 0x70, RZ ;  /* 0x0000007002377810 */ /* 0x040fe40007ffe0ff */
[C---:B01234-:R-:W-:Y:S02]  /*d4f0*/  IADD3 R48, R2.reuse, 0x78, RZ ;  /* 0x0000007802307810 */ /* 0x05ffe40007ffe0ff */
[----:B------:R-:W-:Y:S02]  /*d500*/  IADD3 R49, R2, 0x80, RZ ;  /* 0x0000008002317810 */ /* 0x000fe40007ffe0ff */
[----:B------:R-:W-:-:S02]  /*d510*/  ISETP.GE.U32.AND P6, PT, R3, UR6, PT ;  /* 0x0000000603007c0c */ /* 0x000fc4000bfc6070 */
[----:B------:R-:W-:Y:S02]  /*d520*/  ISETP.GE.U32.AND P0, PT, R50, UR6, PT ;  /* 0x0000000632007c0c */ /* 0x000fe4000bf06070 */
[----:B------:R-:W-:Y:S02]  /*d530*/  ISETP.GE.U32.AND P2, PT, R55, UR6, PT ;  /* 0x0000000637007c0c */ /* 0x000fe4000bf46070 */
[----:B------:R-:W-:Y:S02]  /*d540*/  ISETP.GE.U32.AND P3, PT, R48, UR6, PT ;  /* 0x0000000630007c0c */ /* 0x000fe4000bf66070 */
[----:B------:R-:W-:Y:S02]  /*d550*/  ISETP.GE.U32.AND P4, PT, R49, UR6, PT ;  /* 0x0000000631007c0c */ /* 0x000fe4000bf86070 */
[----:B------:R-:W-:Y:S02]  /*d560*/  SHF.R.S32.HI R46, RZ, 0x1f, R3 ;  /* 0x0000001fff2e7819 */ /* 0x000fe40000011403 */
[----:B------:R-:W-:-:S02]  /*d570*/  SHF.R.S32.HI R57, RZ, 0x1f, R50 ;  /* 0x0000001fff397819 */ /* 0x000fc40000011432 */
[----:B------:R-:W-:Y:S02]  /*d580*/  SHF.R.S32.HI R56, RZ, 0x1f, R55 ;  /* 0x0000001fff387819 */ /* 0x000fe40000011437 */
[----:B------:R-:W-:Y:S02]  /*d590*/  SHF.R.S32.HI R54, RZ, 0x1f, R48 ;  /* 0x0000001fff367819 */ /* 0x000fe40000011430 */
[----:B------:R-:W-:Y:S02]  /*d5a0*/  SHF.R.S32.HI R51, RZ, 0x1f, R49 ;  /* 0x0000001fff337819 */ /* 0x000fe40000011431 */
        /* <DEDUP_REMOVED lines=9> */
[----:B------:R-:W-:Y:S02]  /*d640*/  ISETP.GT.U32.OR P4, PT, R0, 0x1df, P4 ;  /* 0x000001df0000780c */ /* 0x000fe40002784470 */
[C---:B------:R-:W-:Y:S02]  /*d650*/  IADD3 R52, R2.reuse, 0x88, RZ ;  /* 0x0000008802347810 */ /* 0x040fe40007ffe0ff */
[----:B------:R-:W-:Y:S01]  /*d660*/  IADD3 R53, R2, 0x90, RZ ;  /* 0x0000009002357810 */ /* 0x000fe20007ffe0ff */
[----:B------:R-:W-:Y:S08]  /*d670*/  @!P5 BRA `(.L_x_2612) ;  /* 0x000000000048d947 */ /* 0x000ff00003800000 */
        /* <DEDUP_REMOVED lines=18> */
.L_x_2612:
[----:B------:R-:W-:Y:S04]  /*d7a0*/  BSSY B0, `(.L_x_2613) ;  /* 0x0000015000007945 */ /* 0x000fe80003800000 */
[----:B------:R-:W-:Y:S05]  /*d7b0*/  @P6 BRA `(.L_x_2614) ;  /* 0x00000000004c6947 */ /* 0x000fea0003800000 */
[----:B------:R-:W-:Y:S01]  /*d7c0*/  MOV R47, UR5 ;  /* 0x00000005002f7c02 */ /* 0x000fe20008000f00 */
[----:B------:R-:W-:-:S04]  /*d7d0*/  ULDC.64 UR14, c[0x0][0x288] ;  /* 0x0000a200000e7ab9 */ /* 0x000fc80000000a00 */
[----:B-----5:R-:W-:Y:S01]  /*d7e0*/  FFMA.FTZ R47, R60, R47, UR13 ;  /* 0x0000000d3c2f7e23 */ /* 0x020fe2000801002f */
[----:B------:R-:W-:-:S03]  /*d7f0*/  IMAD R60, R46, UR14, RZ ;  /* 0x0000000e2e3c7c24 */ /* 0x000fc6000f8e02ff */
[----:B------:R-:W-:Y:S01]  /*d800*/  FFMA.FTZ R58, R80, R10, -R47 ;  /* 0x0000000a503a7223 */ /* 0x000fe2000001082f */
[----:B------:R-:W-:Y:S01]  /*d810*/  MOV R10, UR5 ;  /* 0x00000005000a7c02 */ /* 0x000fe20008000f00 */
[----:B------:R-:W-:-:S04]  /*d820*/  IMAD R60, R3, UR15, R60 ;  /* 0x0000000f033c7c24 */ /* 0x000fc8000f8e023c */
[----:B------:R-:W-:-:S04]  /*d830*/  FFMA.FTZ R10, R59, R10, UR13 ;  /* 0x0000000d3b0a7e23 */ /* 0x000fc8000801000a */
[----:B------:R-:W-:Y:S01]  /*d840*/  FFMA.FTZ R59, R81, R11, -R10 ;  /* 0x0000000b513b7223 */ /* 0x000fe2000001080a */
[----:B------:R-:W-:Y:S02]  /*d850*/  MOV R10, R4 ;  /* 0x00000004000a7202 */ /* 0x000fe40000000f00 */
[----:B------:R-:W-:-:S03]  /*d860*/  MOV R11, R7 ;  /* 0x00000007000b7202 */ /* 0x000fc60000000f00 */
        /* <DEDUP_REMOVED lines=8> */
.L_x_2614:
[----:B------:R-:W-:Y:S05]  /*d8f0*/  BSYNC B0 ;  /* 0x0000000000007941 */ /* 0x000fea0003800000 */
.L_x_2613:
        /* <DEDUP_REMOVED lines=12> */
[----:B---3--:R-:W-:-:S04]  /*d9c0*/  FFMA.FTZ R3, R47, R81, R83 ;  /* 0x000000512f037223 */ /* 0x008fc80000010053 */
        /* <DEDUP_REMOVED lines=8> */
.L_x_2615:
[----:B------:R-:W-:Y:S04]  /*da50*/  BSSY B0, `(.L_x_2616) ;  /* 0x0000017000007945 */ /* 0x000fe80003800000 */
[----:B------:R-:W-:Y:S05]  /*da60*/  @P0 BRA `(.L_x_2617) ;  /* 0x0000000000540947 */ /* 0x000fea0003800000 */
[----:B0-----:R-:W2:Y:S01]  /*da70*/  LDL.LU R11, [R1+0x30] ;  /* 0x00003000010b7983 */ /* 0x001ea20000300800 */
[----:B------:R-:W-:-:S03]  /*da80*/  ULDC.64 UR14, c[0x0][0x288] ;  /* 0x0000a200000e7ab9 */ /* 0x000fc60000000a00 */
[----:B------:R-:W3:Y:S01]  /*da90*/  LDL.LU R10, [R1+0x2c] ;  /* 0x00002c00010a7983 */ /* 0x000ee20000300800 */
[----:B------:R-:W-:Y:S01]  /*daa0*/  MOV R3, UR5 ;  /* 0x0000000500037c02 */ /* 0x000fe20008000f00 */
[----:B------:R-:W-:Y:S01]  /*dab0*/  IMAD R47, R57, UR14, RZ ;  /* 0x0000000e392f7c24 */ /* 0x000fe2000f8e02ff */
[----:B------:R-:W-:-:S03]  /*dac0*/  MOV R46, UR5 ;  /* 0x00000005002e7c02 */ /* 0x000fc60008000f00 */
[----:B------:R-:W-:Y:S02]  /*dad0*/  IMAD R47, R50, UR15, R47 ;  /* 0x0000000f322f7c24 */ /* 0x000fe4000f8e022f */
[----:B--2---:R-:W-:Y:S01]  /*dae0*/  FFMA.FTZ R3, R11, R3, UR13 ;  /* 0x0000000d0b037e23 */ /* 0x004fe20008010003 */
[----:B------:R-:W-:Y:S01]  /*daf0*/  MOV R11, R7 ;  /* 0x00000007000b7202 */ /* 0x000fe20000000f00 */
[----:B---3--:R-:W-:Y:S01]  /*db00*/  FFMA.FTZ R46, R10, R46, UR13 ;  /* 0x0000000d0a2e7e23 */ /* 0x008fe2000801002e */
[----:B------:R-:W-:Y:S01]  /*db10*/  MOV R10, R4 ;  /* 0x00000004000a7202 */ /* 0x000fe20000000f00 */
[----:B------:R-:W-:Y:S02]  /*db20*/  FFMA.FTZ R3, R80, R12, -R3 ;  /* 0x0000000c50037223 */ /* 0x000fe40000010803 */
        /* <DEDUP_REMOVED lines=9> */
.L_x_2617:
[----:B------:R-:W-:Y:S05]  /*dbc0*/  BSYNC B0 ;  /* 0x0000000000007941 */ /* 0x000fea0003800000 */
.L_x_2616:
[----:B------:R-:W-:Y:S05]  /*dbd0*/  @!P5 BRA `(.L_x_2618) ;  /* 0x000000000050d947 */ /* 0x000fea0003800000 */
[----:B------:R-:W2:Y:S04]  /*dbe0*/  LDL R3, [R1+0x28] ;  /* 0x0000280001037983 */ /* 0x000ea80000100800 */
[----:B01----:R-:W3:Y:S01]  /*dbf0*/  LDL R10, [R1+0x24] ;  /* 0x00002400010a7983 */ /* 0x003ee20000100800 */
[----:B--2---:R-:W-:Y:S01]  /*dc00*/  FFMA.FTZ R3, R3, R80, R82 ;  /* 0x0000005003037223 */ /* 0x004fe20000010052 */
[----:B---3--:R-:W-:-:S03]  /*dc10*/  FFMA.FTZ R10, R10, R81, R83 ;  /* 0x000000510a0a7223 */ /* 0x008fc60000010053 */
        /* <DEDUP_REMOVED lines=16> */
.L_x_2618:
[----:B------:R-:W-:Y:S04]  /*dd20*/  BSSY B0, `(.L_x_2619) ;  /* 0x0000017000007945 */ /* 0x000fe80003800000 */
[----:B------:R-:W-:Y:S05]  /*dd30*/  @P2 BRA `(.L_x_2620) ;  /* 0x0000000000542947 */ /* 0x000fea0003800000 */
[----:B01----:R-:W2:Y:S01]  /*dd40*/  LDL.LU R11, [R1+0x28] ;  /* 0x00002800010b7983 */ /* 0x003ea20000300800 */
[----:B------:R-:W-:Y:S01]  /*dd50*/  MOV R3, UR5 ;  /* 0x0000000500037c02 */ /* 0x000fe20008000f00 */
[----:B------:R-:W-:Y:S02]  /*dd60*/  ULDC.64 UR14, c[0x0][0x288] ;  /* 0x0000a200000e7ab9 */ /* 0x000fe40000000a00 */
[----:B------:R-:W3:Y:S01]  /*dd70*/  LDL.LU R10, [R1+0x24] ;  /* 0x00002400010a7983 */ /* 0x000ee20000300800 */
[----:B------:R-:W-:Y:S01]  /*dd80*/  MOV R12, UR5 ;  /* 0x00000005000c7c02 */ /* 0x000fe20008000f00 */
[----:B------:R-:W-:Y:S02]  /*dd90*/  IMAD R56, R56, UR14, RZ ;  /* 0x0000000e38387c24 */ /* 0x000fe4000f8e02ff */
[----:B--2---:R-:W-:Y:S01]  /*dda0*/  FFMA.FTZ R3, R11, R3, UR13 ;  /* 0x0000000d0b037e23 */ /* 0x004fe20008010003 */
[----:B------:R-:W-:Y:S01]  /*ddb0*/  MOV R11, R7 ;  /* 0x00000007000b7202 */ /* 0x000fe20000000f00 */
[----:B---3--:R-:W-:Y:S01]  /*ddc0*/  FFMA.FTZ R12, R10, R12, UR13 ;  /* 0x0000000d0a0c7e23 */ /* 0x008fe2000801000c */
[----:B------:R-:W-:Y:S01]  /*ddd0*/  MOV R10, R4 ;  /* 0x00000004000a7202 */ /* 0x000fe20000000f00 */
[----:B------:R-:W-:-:S02]  /*dde0*/  FFMA.FTZ R14, R80, R14, -R3 ;  /* 0x0000000e500e7223 */ /* 0x000fc40000010803 */
[----:B------:R-:W-:Y:S02]  /*ddf0*/  FFMA.FTZ R15, R81, R15, -R12 ;  /* 0x0000000f510f7223 */ /* 0x000fe4000001080c */
[----:B------:R-:W-:-:S04]  /*de00*/  IMAD.WIDE.U32 R10, R55, UR14, R10 ;  /* 0x0000000e370a7c25 */ /* 0x000fc8000f8e000a */
[----:B------:R-:W-:Y:S01]  /*de10*/  FMUL.FTZ R14, R14, UR26 ;  /* 0x0000001a0e0e7c20 */ /* 0x000fe20008410000 */
[----:B------:R-:W-:Y:S01]  /*de20*/  FMUL.FTZ R15, R15, UR26 ;  /* 0x0000001a0f0f7c20 */ /* 0x000fe20008410000 */
[----:B------:R-:W-:Y:S01]  /*de30*/  IMAD R55, R55, UR15, R56 ;  /* 0x0000000f37377c24 */ /* 0x000fe2000f8e0238 */
[----:B------:R-:W-:Y:S02]  /*de40*/  ULDC.64 UR14, c[0x0][0x210] ;  /* 0x00008400000e7ab9 */ /* 0x000fe40000000a00 */
[----:B------:R-:W-:Y:S02]  /*de50*/  LEA R12, P0, R10, UR14, 0x2 ;  /* 0x0000000e0a0c7c11 */ /* 0x000fe4000f8010ff */
[----:B------:R-:W-:-:S04]  /*de60*/  IADD3 R55, R11, R55, RZ ;  /* 0x000000370b377210 */ /* 0x000fc80007ffe0ff */
[----:B------:R-:W-:-:S05]  /*de70*/  LEA.HI.X R13, R10, UR15, R55, 0x2, P0 ;  /* 0x0000000f0a0d7c11 */ /* 0x000fca00080f1437 */
[----:B------:R2:W-:Y:S02]  /*de80*/  STG.E.64 desc[UR22][R12.64], R14 ;  /* 0x0000000e0c007986 */ /* 0x0005e4000c101b16 */
.L_x_2620:
[----:B------:R-:W-:Y:S05]  /*de90*/  BSYNC B0 ;  /* 0x0000000000007941 */ /* 0x000fea0003800000 */
.L_x_2619:
[----:B------:R-:W-:Y:S05]  /*dea0*/  @!P5 BRA `(.L_x_2621) ;  /* 0x00000000004cd947 */ /* 0x000fea0003800000 */
[----:B------:R-:W3:Y:S01]  /*deb0*/  LDL R3, [R1+0x10] ;  /* 0x0000100001037983 */ /* 0x000ee20000100800 */
[----:B01----:R-:W-:-:S04]  /*dec0*/  FFMA.FTZ R10, R123, R81, R83 ;  /* 0x000000517b0a7223 */ /* 0x003fc80000010053 */
[----:B--2---:R-:W-:-:S06]  /*ded0*/  FMUL.FTZ R14, R10, -1.4426950216293334961 ;  /* 0xbfb8aa3b0a0e7820 */ /* 0x004fcc0000410000 */
        /* <DEDUP_REMOVED lines=16> */
.L_x_2621:
[----:B------:R-:W-:Y:S04]  /*dfe0*/  BSSY B0, `(.L_x_2622) ;  /* 0x0000016000007945 */ /* 0x000fe80003800000 */
[----:B------:R-:W-:Y:S05]  /*dff0*/  @P3 BRA `(.L_x_2623) ;  /* 0x0000000000503947 */ /* 0x000fea0003800000 */
[----:B01----:R-:W3:Y:S01]  /*e000*/  LDL.LU R10, [R1+0x10] ;  /* 0x00001000010a7983 */ /* 0x003ee20000300800 */
[----:B------:R-:W-:Y:S01]  /*e010*/  MOV R3, UR5 ;  /* 0x0000000500037c02 */ /* 0x000fe20008000f00 */
[----:B------:R-:W-:Y:S01]  /*e020*/  ULDC.64 UR14, c[0x0][0x288] ;  /* 0x0000a200000e7ab9 */ /* 0x000fe20000000a00 */
[----:B------:R-:W-:Y:S01]  /*e030*/  MOV R11, R7 ;  /* 0x00000007000b7202 */ /* 0x000fe20000000f00 */
[----:B--2---:R-:W-:Y:S01]  /*e040*/  IMAD R13, R54, UR14, RZ ;  /* 0x0000000e360d7c24 */ /* 0x004fe2000f8e02ff */
[----:B------:R-:W-:-:S03]  /*e050*/  MOV R14, UR5 ;  /* 0x00000005000e7c02 */ /* 0x000fc60008000f00 */
[----:B------:R-:W-:Y:S02]  /*e060*/  IMAD R13, R48, UR15, R13 ;  /* 0x0000000f300d7c24 */ /* 0x000fe4000f8e020d */
[----:B------:R-:W-:-:S04]  /*e070*/  FFMA.FTZ R14, R123, R14, UR13 ;  /* 0x0000000d7b0e7e23 */ /* 0x000fc8000801000e */
[----:B------:R-:W-:-:S04]  /*e080*/  FFMA.FTZ R15, R81, R17, -R14 ;  /* 0x00000011510f7223 */ /* 0x000fc8000001080e */
[----:B------:R-:W-:Y:S01]  /*e090*/  FMUL.FTZ R15, R15, UR26 ;  /* 0x0000001a0f0f7c20 */ /* 0x000fe20008410000 */
[----:B---3--:R-:W-:Y:S01]  /*e0a0*/  FFMA.FTZ R3, R10, R3, UR13 ;  /* 0x0000000d0a037e23 */ /* 0x008fe20008010003 */
[----:B------:R-:W-:-:S03]  /*e0b0*/  MOV R10, R4 ;  /* 0x00000004000a7202 */ /* 0x000fc60000000f00 */
[----:B------:R-:W-:Y:S02]  /*e0c0*/  FFMA.FTZ R3, R80, R16, -R3 ;  /* 0x0000001050037223 */ /* 0x000fe40000010803 */
[----:B------:R-:W-:Y:S01]  /*e0d0*/  IMAD.WIDE.U32 R10, R48, UR14, R10 ;  /* 0x0000000e300a7c25 */ /* 0x000fe2000f8e000a */
[----:B------:R-:W-:-:S03]  /*e0e0*/  ULDC.64 UR14, c[0x0][0x210] ;  /* 0x00008400000e7ab9 */ /* 0x000fc60000000a00 */
[----:B------:R-:W-:Y:S01]  /*e0f0*/  FMUL.FTZ R14, R3, UR26 ;  /* 0x0000001a030e7c20 */ /* 0x000fe20008410000 */
[----:B------:R-:W-:Y:S02]  /*e100*/  LEA R12, P0, R10, UR14, 0x2 ;  /* 0x0000000e0a0c7c11 */ /* 0x000fe4000f8010ff */
[----:B------:R-:W-:-:S04]  /*e110*/  IADD3 R13, R11, R13, RZ ;  /* 0x0000000d0b0d7210 */ /* 0x000fc80007ffe0ff */
[----:B------:R-:W-:-:S05]  /*e120*/  LEA.HI.X R13, R10, UR15, R13, 0x2, P0 ;  /* 0x0000000f0a0d7c11 */ /* 0x000fca00080f140d */
[----:B------:R3:W-:Y:S02]  /*e130*/  STG.E.64 desc[UR22][R12.64], R14 ;  /* 0x0000000e0c007986 */ /* 0x0007e4000c101b16 */
.L_x_2623:
[----:B------:R-:W-:Y:S05]  /*e140*/  BSYNC B0 ;  /* 0x0000000000007941 */ /* 0x000fea0003800000 */
.L_x_2622:
[----:B------:R-:W-:Y:S05]  /*e150*/  @!P5 BRA `(.L_x_2624) ;  /* 0x000000000048d947 */ /* 0x000fea0003800000 */
[----:B------:R-:W-:Y:S01]  /*e160*/  FFMA.FTZ R3, R118, R80, R82 ;  /* 0x0000005076037223 */ /* 0x000fe20000010052 */
[----:B01----:R-:W-:-:S03]  /*e170*/  FFMA.FTZ R10, R116, R81, R83 ;  /* 0x00000051740a7223 */ /* 0x003fc60000010053 */
[----:B------:R-:W-:Y:S01]  /*e180*/  FMUL.FTZ R11, R3, -1.4426950216293334961 ;  /* 0xbfb8aa3b030b7820 */ /* 0x000fe20000410000 */
[----:B--23--:R-:W-:-:S05]  /*e190*/  FMUL.FTZ R14, R10, -1.4426950216293334961 ;  /* 0xbfb8aa3b0a0e7820 */ /* 0x00cfca0000410000 */
        /* <DEDUP_REMOVED lines=14> */
.L_x_2624:
[----:B------:R-:W-:Y:S04]  /*e280*/  BSSY B0, `(.L_x_2625) ;  /* 0x0000015000007945 */ /* 0x000fe80003800000 */
[----:B------:R-:W-:Y:S05]  /*e290*/  @P4 BRA `(.L_x_2626) ;  /* 0x00000000004c4947 */ /* 0x000fea0003800000 */
[----:B------:R-:W-:Y:S01]  /*e2a0*/  ULDC.64 UR14, c[0x0][0x288] ;  /* 0x0000a200000e7ab9 */ /* 0x000fe20000000a00 */
[----:B01----:R-:W-:Y:S01]  /*e2b0*/  MOV R10, R4 ;  /* 0x00000004000a7202 */ /* 0x003fe20000000f00 */
[----:B--23--:R-:W-:Y:S01]  /*e2c0*/  IMAD R12, R51, UR14, RZ ;  /* 0x0000000e330c7c24 */ /* 0x00cfe2000f8e02ff */
[----:B------:R-:W-:Y:S02]  /*e2d0*/  MOV R11, R7 ;  /* 0x00000007000b7202 */ /* 0x000fe40000000f00 */
[----:B------:R-:W-:Y:S02]  /*e2e0*/  MOV R3, UR5 ;  /* 0x0000000500037c02 */ /* 0x000fe40008000f00 */
[----:B------:R-:W-:Y:S01]  /*e2f0*/  MOV R13, UR5 ;  /* 0x00000005000d7c02 */ /* 0x000fe20008000f00 */
[----:B------:R-:W-:-:S04]  /*e300*/  IMAD.WIDE.U32 R10, R49, UR14, R10 ;  /* 0x0000000e310a7c25 */ /* 0x000fc8000f8e000a */
[----:B------:R-:W-:Y:S01]  /*e310*/  FFMA.FTZ R3, R118, R3, UR13 ;  /* 0x0000000d76037e23 */ /* 0x000fe20008010003 */
[----:B------:R-:W-:Y:S02]  /*e320*/  IMAD R49, R49, UR15, R12 ;  /* 0x0000000f31317c24 */ /* 0x000fe4000f8e020c */
[----:B------:R-:W-:Y:S01]  /*e330*/  FFMA.FTZ R116, R116, R13, UR13 ;  /* 0x0000000d74747e23 */ /* 0x000fe2000801000d */
[----:B------:R-:W-:Y:S01]  /*e340*/  ULDC.64 UR14, c[0x0][0x210] ;  /* 0x00008400000e7ab9 */ /* 0x000fe20000000a00 */
[----:B------:R-:W-:Y:S01]  /*e350*/  FFMA.FTZ R3, R80, R18, -R3 ;  /* 0x0000001250037223 */ /* 0x000fe20000010803 */
[C---:B------:R-:W-:Y:S01]  /*e360*/  LEA R12, P0, R10.reuse, UR14, 0x2 ;  /* 0x0000000e0a0c7c11 */ /* 0x040fe2000f8010ff */
[----:B------:R-:W-:Y:S01]  /*e370*/  FFMA.FTZ R15, R81, R19, -R116 ;  /* 0x00000013510f7223 */ /* 0x000fe20000010874 */
[----:B------:R-:W-:Y:S01]  /*e380*/  IADD3 R49, R11, R49, RZ ;  /* 0x000000310b317210 */ /* 0x000fe20007ffe0ff */
[----:B------:R-:W-:Y:S02]  /*e390*/  FMUL.FTZ R14, R3, UR26 ;  /* 0x0000001a030e7c20 */ /* 0x000fe40008410000 */
[----:B------:R-:W-:Y:S01]  /*e3a0*/  FMUL.FTZ R15, R15, UR26 ;  /* 0x0000001a0f0f7c20 */ /* 0x000fe20008410000 */
[----:B------:R-:W-:-:S05]  /*e3b0*/  LEA.HI.X R13, R10, UR15, R49, 0x2, P0 ;  /* 0x0000000f0a0d7c11 */ /* 0x000fca00080f1431 */
[----:B------:R4:W-:Y:S02]  /*e3c0*/  STG.E.64 desc[UR22][R12.64], R14 ;  /* 0x0000000e0c007986 */ /* 0x0009e4000c101b16 */
.L_x_2626:
[----:B------:R-:W-:Y:S05]  /*e3d0*/  BSYNC B0 ;  /* 0x0000000000007941 */ /* 0x000fea0003800000 */
.L_x_2625:
[C---:B0-----:R-:W-:Y:S02]  /*e3e0*/  IADD3 R47, R2.reuse, 0x98, RZ ;  /* 0x00000098022f7810 */ /* 0x041fe40007ffe0ff */
[C---:B------:R-:W-:Y:S02]  /*e3f0*/  IADD3 R19, R2.reuse, 0xa0, RZ ;  /* 0x000000a002137810 */ /* 0x040fe40007ffe0ff */
[----:B------:R-:W-:Y:S02]  /*e400*/  IADD3 R3, R2, 0xa8, RZ ;  /* 0x000000a802037810 */ /* 0x000fe40007ffe0ff */
[----:B------:R-:W-:Y:S02]  /*e410*/  ISETP.GE.U32.AND P6, PT, R52, UR6, PT ;  /* 0x0000000634007c0c */ /* 0x000fe4000bfc6070 */
[----:B------:R-:W-:Y:S02]  /*e420*/  ISETP.GE.U32.AND P0, PT, R53, UR6, PT ;  /* 0x0000000635007c0c */ /* 0x000fe4000bf06070 */
[----:B------:R-:W-:-:S02]  /*e430*/  ISETP.GE.U32.AND P2, PT, R47, UR6, PT ;  /* 0x000000062f007c0c */ /* 0x000fc4000bf46070 */
[----:B------:R-:W-:Y:S02]  /*e440*/  ISETP.GE.U32.AND P3, PT, R19, UR6, PT ;  /* 0x0000000613007c0c */ /* 0x000fe4000bf66070 */
[----:B------:R-:W-:Y:S02]  /*e450*/  ISETP.GE.U32.AND P4, PT, R3, UR6, PT ;  /* 0x0000000603007c0c */ /* 0x000fe4000bf86070 */
[----:B------:R-:W-:Y:S02]  /*e460*/  SHF.R.S32.HI R55, RZ, 0x1f, R52 ;  /* 0x0000001fff377819 */ /* 0x000fe40000011434 */
[----:B------:R-:W-:Y:S02]  /*e470*/  SHF.R.S32.HI R49, RZ, 0x1f, R53 ;  /* 0x0000001fff317819 */ /* 0x000fe40000011435 */
[----:B------:R-:W-:Y:S02]  /*e480*/  SHF.R.S32.HI R48, RZ, 0x1f, R47 ;  /* 0x0000001fff307819 */ /* 0x000fe4000001142f */
[----:B------:R-:W-:-:S02]  /*e490*/  SHF.R.S32.HI R46, RZ, 0x1f, R19 ;  /* 0x0000001fff2e7819 */ /* 0x000fc40000011413 */
[----:B------:R-:W-:Y:S02]  /*e4a0*/  SHF.R.S32.HI R16, RZ, 0x1f, R3 ;  /* 0x0000001fff107819 */ /* 0x000fe40000011403 */
[----:B------:R-:W-:Y:S02]  /*e4b0*/  ISETP.GE.AND.EX P6, PT, R55, UR7, PT, P6 ;  /* 0x0000000737007c0c */ /* 0x000fe4000bfc6360 */
[----:B------:R-:W-:Y:S02]  /*e4c0*/  ISETP.GE.AND.EX P0, PT, R49, UR7, PT, P0 ;  /* 0x0000000731007c0c */ /* 0x000fe4000bf06300 */
[----:B------:R-:W-:Y:S02]  /*e4d0*/  ISETP.GE.AND.EX P2, PT, R48, UR7, PT, P2 ;  /* 0x0000000730007c0c */ /* 0x000fe4000bf46320 */
[----:B------:R-:W-:Y:S02]  /*e4e0*/  ISETP.GE.AND.EX P3, PT, R46, UR7, PT, P3 ;  /* 0x000000072e007c0c */ /* 0x000fe4000bf66330 */
[----:B------:R-:W-:-:S02]  /*e4f0*/  ISETP.GE.AND.EX P4, PT, R16, UR7, PT, P4 ;  /* 0x0000000710007c0c */ /* 0x000fc4000bf86340 */
[C---:B------:R-:W-:Y:S02]  /*e500*/  ISETP.GT.U32.OR P6, PT, R0.reuse, 0x1df, P6 ;  /* 0x000001df0000780c */ /* 0x040fe400037c4470 */
[C---:B------:R-:W-:Y:S02]  /*e510*/  ISETP.GT.U32.OR P0, PT, R0.reuse, 0x1df, P0 ;  /* 0x000001df0000780c */ /* 0x040fe40000704470 */
[C---:B------:R-:W-:Y:S02]  /*e520*/  ISETP.GT.U32.OR P2, PT, R0.reuse, 0x1df, P2 ;  /* 0x000001df0000780c */ /* 0x040fe40001744470 */
[C---:B------:R-:W-:Y:S02]  /*e530*/  ISETP.GT.U32.OR P3, PT, R0.reuse, 0x1df, P3 ;  /* 0x000001df0000780c */ /* 0x040fe40001f64470 */
[----:B------:R-:W-:Y:S02]  /*e540*/  ISETP.GT.U32.OR P4, PT, R0, 0x1df, P4 ;  /* 0x000001df0000780c */ /* 0x000fe40002784470 */
[----:B------:R-:W-:-:S02]  /*e550*/  IADD3 R17, R2, 0xb0, RZ ;  /* 0x000000b002117810 */ /* 0x000fc40007ffe0ff */
[----:B------:R-:W-:Y:S01]  /*e560*/  IADD3 R18, R2, 0xb8, RZ ;  /* 0x000000b802127810 */ /* 0x000fe20007ffe0ff */
[----:B------:R-:W-:Y:S08]  /*e570*/  @!P5 BRA `(.L_x_2627) ;  /* 0x000000000048d947 */ /* 0x000ff00003800000 */
[----:B-1----:R-:W-:Y:S01]  /*e580*/  FFMA.FTZ R10, R115, R80, R82 ;  /* 0x00000050730a7223 */ /* 0x002fe20000010052 */
[----:B------:R-:W-:-:S03]  /*e590*/  FFMA.FTZ R11, R114, R81, R83 ;  /* 0x00000051720b7223 */ /* 0x000fc60000010053 */
[----:B--234-:R-:W-:Y:S01]  /*e5a0*/  FMUL.FTZ R12, R10, -1.4426950216293334961 ;  /* 0xbfb8aa3b0a0c7820 */ /* 0x01cfe20000410000 */
        /* <DEDUP_REMOVED lines=15> */
.L_x_2627:
[----:B------:R-:W-:Y:S04]  /*e6a0*/  BSSY B0, `(.L_x_2628) ;  /* 0x0000015000007945 */ /* 0x000fe80003800000 */
[----:B------:R-:W-:Y:S05]  /*e6b0*/  @P6 BRA `(.L_x_2629) ;  /* 0x00000000004c6947 */ /* 0x000fea0003800000 */
[----:B-1----:R-:W-:Y:S01]  /*e6c0*/  MOV R10, UR5 ;  /* 0x00000005000a7c02 */ /* 0x002fe20008000f00 */
[----:B------:R-:W-:Y:S01]  /*e6d0*/  ULDC.64 UR14, c[0x0][0x288] ;  /* 0x0000a200000e7ab9 */ /* 0x000fe20000000a00 */
[----:B------:R-:W-:Y:S01]  /*e6e0*/  MOV R11, R7 ;  /* 0x00000007000b7202 */ /* 0x000fe20000000f00 */
[----:B--234-:R-:W-:Y:S01]  /*e6f0*/  IMAD R13, R55, UR14, RZ ;  /* 0x0000000e370d7c24 */ /* 0x01cfe2000f8e02ff */
[----:B------:R-:W-:Y:S01]  /*e700*/  MOV R15, UR5 ;  /* 0x00000005000f7c02 */ /* 0x000fe20008000f00 */
[----:B------:R-:W-:Y:S01]  /*e710*/  FFMA.FTZ R115, R115, R10, UR13 ;  /* 0x0000000d73737e23 */ /* 0x000fe2000801000a */
[----:B------:R-:W-:Y:S01]  /*e720*/  MOV R10, R4 ;  /* 0x00000004000a7202 */ /* 0x000fe20000000f00 */
[----:B------:R-:W-:Y:S02]  /*e730*/  IMAD R13, R52, UR15, R13 ;  /* 0x0000000f340d7c24 */ /* 0x000fe4000f8e020d */
[----:B------:R-:W-:Y:S01]  /*e740*/  FFMA.FTZ R114, R114, R15, UR13 ;  /* 0x0000000d72727e23 */ /* 0x000fe2000801000f */
[----:B------:R-:W-:Y:S01]  /*e750*/  FFMA.FTZ R14, R80, R20, -R115 ;  /* 0x00000014500e7223 */ /* 0x000fe20000010873 */
[----:B------:R-:W-:Y:S01]  /*e760*/  IMAD.WIDE.U32 R10, R52, UR14, R10 ;  /* 0x0000000e340a7c25 */ /* 0x000fe2000f8e000a */
[----:B------:R-:W-:-:S03]  /*e770*/  ULDC.64 UR14, c[0x0][0x210] ;  /* 0x00008400000e7ab9 */ /* 0x000fc60000000a00 */
[----:B------:R-:W-:Y:S01]  /*e780*/  FFMA.FTZ R15, R81, R21, -R114 ;  /* 0x00000015510f7223 */ /* 0x000fe20000010872 */
[----:B------:R-:W-:Y:S01]  /*e790*/  FMUL.FTZ R14, R14, UR26 ;  /* 0x0000001a0e0e7c20 */ /* 0x000fe20008410000 */
[----:B------:R-:W-:Y:S02]  /*e7a0*/  LEA R12, P6, R10, UR14, 0x2 ;  /* 0x0000000e0a0c7c11 */ /* 0x000fe4000f8c10ff */
[----:B------:R-:W-:Y:S01]  /*e7b0*/  FMUL.FTZ R15, R15, UR26 ;  /* 0x0000001a0f0f7c20 */ /* 0x000fe20008410000 */
[----:B------:R-:W-:-:S04]  /*e7c0*/  IADD3 R13, R11, R13, RZ ;  /* 0x0000000d0b0d7210 */ /* 0x000fc80007ffe0ff */
[----:B------:R-:W-:-:S05]  /*e7d0*/  LEA.HI.X R13, R10, UR15, R13, 0x2, P6 ;  /* 0x0000000f0a0d7c11 */ /* 0x000fca000b0f140d */
[----:B------:R0:W-:Y:S02]  /*e7e0*/  STG.E.64 desc[UR22][R12.64], R14 ;  /* 0x0000000e0c007986 */ /* 0x0001e4000c101b16 */
.L_x_2629:
[----:B------:R-:W-:Y:S05]  /*e7f0*/  BSYNC B0 ;  /* 0x0000000000007941 */ /* 0x000fea0003800000 */
.L_x_2628:
[----:B------:R-:W-:Y:S05]  /*e800*/  @!P5 BRA `(.L_x_2630) ;  /* 0x000000000048d947 */ /* 0x000fea0003800000 */
[----:B-1----:R-:W-:Y:S01]  /*e810*/  FFMA.FTZ R10, R113, R80, R82 ;  /* 0x00000050710a7223 */ /* 0x002fe20000010052 */
[----:B------:R-:W-:-:S03]  /*e820*/  FFMA.FTZ R11, R112, R81, R83 ;  /* 0x00000051700b7223 */ /* 0x000fc60000010053 */
[----:B0-234-:R-:W-:Y:S01]  /*e830*/  FMUL.FTZ R12, R10, -1.4426950216293334961 ;  /* 0xbfb8aa3b0a0c7820 */ /* 0x01dfe20000410000 */
        /* <DEDUP_REMOVED lines=15> */
.L_x_2630:
[----:B------:R-:W-:Y:S04]  /*e930*/  BSSY B0, `(.L_x_2631) ;  /* 0x0000015000007945 */ /* 0x000fe80003800000 */
[----:B------:R-:W-:Y:S05]  /*e940*/  @P0 BRA `(.L_x_2632) ;  /* 0x00000000004c0947 */ /* 0x000fea0003800000 */
[----:B-1----:R-:W-:Y:S01]  /*e950*/  MOV R10, UR5 ;  /* 0x00000005000a7c02 */ /* 0x002fe20008000f00 */
[----:B------:R-:W-:Y:S01]  /*e960*/  ULDC.64 UR14, c[0x0][0x288] ;  /* 0x0000a200000e7ab9 */ /* 0x000fe20000000a00 */
[----:B------:R-:W-:Y:S01]  /*e970*/  MOV R11, R7 ;  /* 0x00000007000b7202 */ /* 0x000fe20000000f00 */
[----:B0-234-:R-:W-:Y:S01]  /*e980*/  IMAD R12, R49, UR14, RZ ;  /* 0x0000000e310c7c24 */ /* 0x01dfe2000f8e02ff */
[----:B------:R-:W-:Y:S01]  /*e990*/  MOV R13, UR5 ;  /* 0x00000005000d7c02 */ /* 0x000fe20008000f00 */
[----:B------:R-:W-:Y:S01]  /*e9a0*/  FFMA.FTZ R113, R113, R10, UR13 ;  /* 0x0000000d71717e23 */ /* 0x000fe2000801000a */
[----:B------:R-:W-:-:S03]  /*e9b0*/  MOV R10, R4 ;  /* 0x00000004000a7202 */ /* 0x000fc60000000f00 */
[----:B------:R-:W-:Y:S01]  /*e9c0*/  FFMA.FTZ R112, R112, R13, UR13 ;  /* 0x0000000d70707e23 */ /* 0x000fe2000801000d */
[----:B------:R-:W-:Y:S01]  /*e9d0*/  FFMA.FTZ R14, R80, R22, -R113 ;  /* 0x00000016500e7223 */ /* 0x000fe20000010871 */
[----:B------:R-:W-:-:S04]  /*e9e0*/  IMAD.WIDE.U32 R10, R53, UR14, R10 ;  /* 0x0000000e350a7c25 */ /* 0x000fc8000f8e000a */
[----:B------:R-:W-:Y:S01]  /*e9f0*/  FFMA.FTZ R15, R81, R23, -R112 ;  /* 0x00000017510f7223 */ /* 0x000fe20000010870 */
[----:B------:R-:W-:Y:S01]  /*ea00*/  FMUL.FTZ R14, R14, UR26 ;  /* 0x0000001a0e0e7c20 */ /* 0x000fe20008410000 */
[----:B------:R-:W-:Y:S01]  /*ea10*/  IMAD R53, R53, UR15, R12 ;  /* 0x0000000f35357c24 */ /* 0x000fe2000f8e020c */
[----:B------:R-:W-:Y:S01]  /*ea20*/  ULDC.64 UR14, c[0x0][0x210] ;  /* 0x00008400000e7ab9 */ /* 0x000fe20000000a00 */
[----:B------:R-:W-:Y:S01]  /*ea30*/  FMUL.FTZ R15, R15, UR26 ;  /* 0x0000001a0f0f7c20 */ /* 0x000fe20008410000 */
[----:B------:R-:W-:Y:S02]  /*ea40*/  LEA R12, P0, R10, UR14, 0x2 ;  /* 0x0000000e0a0c7c11 */ /* 0x000fe4000f8010ff */
[----:B------:R-:W-:-:S04]  /*ea50*/  IADD3 R53, R11, R53, RZ ;  /* 0x000000350b357210 */ /* 0x000fc80007ffe0ff */
[----:B------:R-:W-:-:S05]  /*ea60*/  LEA.HI.X R13, R10, UR15, R53, 0x2, P0 ;  /* 0x0000000f0a0d7c11 */ /* 0x000fca00080f1435 */
[----:B------:R0:W-:Y:S02]  /*ea70*/  STG.E.64 desc[UR22][R12.64], R14 ;  /* 0x0000000e0c007986 */ /* 0x0001e4000c101b16 */
.L_x_2632:
[----:B------:R-:W-:Y:S05]  /*ea80*/  BSYNC B0 ;  /* 0x0000000000007941 */ /* 0x000fea0003800000 */
.L_x_2631:
        /* <DEDUP_REMOVED lines=19> */
.L_x_2633:
[----:B------:R-:W-:Y:S04]  /*ebc0*/  BSSY B0, `(.L_x_2634) ;  /* 0x0000015000007945 */ /* 0x000fe80003800000 */
[----:B------:R-:W-:Y:S05]  /*ebd0*/  @P2 BRA `(.L_x_2635) ;  /* 0x00000000004c2947 */ /* 0x000fea0003800000 */
[----:B-1----:R-:W-:Y:S01]  /*ebe0*/  MOV R10, UR5 ;  /* 0x00000005000a7c02 */ /* 0x002fe20008000f00 */
[----:B------:R-:W-:Y:S01]  /*ebf0*/  ULDC.64 UR14, c[0x0][0x288] ;  /* 0x0000a200000e7ab9 */ /* 0x000fe20000000a00 */
[----:B------:R-:W-:Y:S01]  /*ec00*/  MOV R11, R7 ;  /* 0x00000007000b7202 */ /* 0x000fe20000000f00 */
[----:B------:R-:W-:Y:S01]  /*ec10*/  IMAD R48, R48, UR14, RZ ;  /* 0x0000000e30307c24 */ /* 0x000fe2000f8e02ff */
[----:B0-234-:R-:W-:Y:S01]  /*ec20*/  MOV R13, UR5 ;  /* 0x00000005000d7c02 */ /* 0x01dfe20008000f00 */
        /* <DEDUP_REMOVED lines=14> */
.L_x_2635:
[----:B------:R-:W-:Y:S05]  /*ed10*/  BSYNC B0 ;  /* 0x0000000000007941 */ /* 0x000fea0003800000 */
.L_x_2634:
        /* <DEDUP_REMOVED lines=19> */
.L_x_2636:
        /* <DEDUP_REMOVED lines=21> */
.L_x_2638:
[----:B------:R-:W-:Y:S05]  /*efa0*/  BSYNC B0 ;  /* 0x0000000000007941 */ /* 0x000fea0003800000 */
.L_x_2637:
[----:B------:R-:W-:Y:S05]  /*efb0*/  @!P5 BRA `(.L_x_2639) ;  /* 0x000000000048d947 */ /* 0x000fea0003800000 */
[----:B0-----:R-:W-:Y:S01]  /*efc0*/  FFMA.FTZ R8, R107, R80, R82 ;  /* 0x000000506b087223 */ /* 0x001fe20000010052 */
[----:B------:R-:W-:-:S03]  /*efd0*/  FFMA.FTZ R9, R106, R81, R83 ;  /* 0x000000516a097223 */ /* 0x000fc60000010053 */
[----:B-1----:R-:W-:Y:S01]  /*efe0*/  FMUL.FTZ R10, R8, -1.4426950216293334961 ;  /* 0xbfb8aa3b080a7820 */ /* 0x002fe20000410000 */
[----:B--234-:R-:W-:-:S05]  /*eff0*/  FMUL.FTZ R12, R9, -1.4426950216293334961 ;  /* 0xbfb8aa3b090c7820 */ /* 0x01cfca0000410000 */
        /* <DEDUP_REMOVED lines=14> */
.L_x_2639:
[----:B------:R-:W-:Y:S04]  /*f0e0*/  BSSY B0, `(.L_x_2640) ;  /* 0x0000015000007945 */ /* 0x000fe80003800000 */
[----:B------:R-:W-:Y:S05]  /*f0f0*/  @P4 BRA `(.L_x_2641) ;  /* 0x00000000004c4947 */ /* 0x000fea0003800000 */
[----:B0-----:R-:W-:Y:S01]  /*f100*/  MOV R8, UR5 ;  /* 0x0000000500087c02 */ /* 0x001fe20008000f00 */
[----:B------:R-:W-:Y:S01]  /*f110*/  ULDC.64 UR14, c[0x0][0x288] ;  /* 0x0000a200000e7ab9 */ /* 0x000fe20000000a00 */
[----:B------:R-:W-:Y:S01]  /*f120*/  MOV R9, R7 ;  /* 0x0000000700097202 */ /* 0x000fe20000000f00 */
[----:B------:R-:W-:Y:S01]  /*f130*/  IMAD R16, R16, UR14, RZ ;  /* 0x0000000e10107c24 */ /* 0x000fe2000f8e02ff */
[----:B-1----:R-:W-:Y:S01]  /*f140*/  MOV R11, UR5 ;  /* 0x00000005000b7c02 */ /* 0x002fe20008000f00 */
[----:B------:R-:W-:Y:S01]  /*f150*/  FFMA.FTZ R107, R107, R8, UR13 ;  /* 0x0000000d6b6b7e23 */ /* 0x000fe20008010008 */
[----:B------:R-:W-:-:S03]  /*f160*/  MOV R8, R4 ;  /* 0x0000000400087202 */ /* 0x000fc60000000f00 */
[----:B------:R-:W-:Y:S01]  /*f170*/  FFMA.FTZ R106, R106, R11, UR13 ;  /* 0x0000000d6a6a7e23 */ /* 0x000fe2000801000b */
[----:B--234-:R-:W-:Y:S01]  /*f180*/  FFMA.FTZ R12, R80, R26, -R107 ;  /* 0x0000001a500c7223 */ /* 0x01cfe2000001086b */
        /* <DEDUP_REMOVED lines=10> */
.L_x_2641:
[----:B------:R-:W-:Y:S05]  /*f230*/  BSYNC B0 ;  /* 0x0000000000007941 */ /* 0x000fea0003800000 */
.L_x_2640:
[C---:B------:R-:W-:Y:S02]  /*f240*/  IADD3 R19, R2.reuse, 0xc0, RZ ;  /* 0x000000c002137810 */ /* 0x040fe40007ffe0ff */
[C---:B------:R-:W-:Y:S02]  /*f250*/  IADD3 R16, R2.reuse, 0xc8, RZ ;  /* 0x000000c802107810 */ /* 0x040fe40007ffe0ff */
[C---:B0-234-:R-:W-:Y:S02]  /*f260*/  IADD3 R15, R2.reuse, 0xd0, RZ ;  /* 0x000000d0020f7810 */ /* 0x05dfe40007ffe0ff */
[C---:B------:R-:W-:Y:S02]  /*f270*/  IADD3 R27, R2.reuse, 0xb0, RZ ;  /* 0x000000b0021b7810 */ /* 0x040fe40007ffe0ff */
[C---:B------:R-:W-:Y:S02]  /*f280*/  IADD3 R23, R2.reuse, 0xd0, RZ ;  /* 0x000000d002177810 */ /* 0x040fe40007ffe0ff */
[----:B------:R-:W-:-:S02]  /*f290*/  IADD3 R24, R2, 0xc8, RZ ;  /* 0x000000c802187810 */ /* 0x000fc40007ffe0ff */
[C---:B------:R-:W-:Y:S02]  /*f2a0*/  IADD3 R25, R2.reuse, 0xc0, RZ ;  /* 0x000000c002197810 */ /* 0x040fe40007ffe0ff */
[----:B------:R-:W-:Y:S02]  /*f2b0*/  IADD3 R26, R2, 0xb8, RZ ;  /* 0x000000b8021a7810 */ /* 0x000fe40007ffe0ff */
[----:B------:R-:W-:Y:S02]  /*f2c0*/  ISETP.GE.U32.AND P6, PT, R17, UR6, PT ;  /* 0x0000000611007c0c */ /* 0x000fe4000bfc6070 */
[----:B------:R-:W-:Y:S02]  /*f2d0*/  ISETP.GE.U32.AND P0, PT, R18, UR6, PT ;  /* 0x0000000612007c0c */ /* 0x000fe4000bf06070 */
[----:B------:R-:W-:Y:S02]  /*f2e0*/  SHF.R.S32.HI R27, RZ, 0x1f, R27 ;  /* 0x0000001fff1b7819 */ /* 0x000fe4000001141b */
[----:B------:R-:W-:-:S02]  /*f2f0*/  ISETP.GE.U32.AND P2, PT, R19, UR6, PT ;  /* 0x0000000613007c0c */ /* 0x000fc4000bf46070 */
[----:B------:R-:W-:Y:S02]  /*f300*/  ISETP.GE.U32.AND P3, PT, R16, UR6, PT ;  /* 0x0000000610007c0c */ /* 0x000fe4000bf66070 */
[----:B------:R-:W-:Y:S02]  /*f310*/  ISETP.GE.U32.AND P4, PT, R15, UR6, PT ;  /* 0x000000060f007c0c */ /* 0x000fe4000bf86070 */
[----:B------:R-:W-:Y:S02]  /*f320*/  SHF.R.S32.HI R26, RZ, 0x1f, R26 ;  /* 0x0000001fff1a7819 */ /* 0x000fe4000001141a */
[----:B------:R-:W-:Y:S02]  /*f330*/  SHF.R.S32.HI R25, RZ, 0x1f, R25 ;  /* 0x0000001fff197819 */ /* 0x000fe40000011419 */
[----:B------:R-:W-:Y:S02]  /*f340*/  SHF.R.S32.HI R24, RZ, 0x1f, R24 ;  /* 0x0000001fff187819 */ /* 0x000fe40000011418 */
[----:B------:R-:W-:-:S02]  /*f350*/  SHF.R.S32.HI R23, RZ, 0x1f, R23 ;  /* 0x0000001fff177819 */ /* 0x000fc40000011417 */
[----:B------:R-:W-:Y:S02]  /*f360*/  ISETP.GE.AND.EX P6, PT, R27, UR7, PT, P6 ;  /* 0x000000071b007c0c */ /* 0x000fe4000bfc6360 */
[----:B------:R-:W-:Y:S02]  /*f370*/  ISETP.GE.AND.EX P0, PT, R26, UR7, PT, P0 ;  /* 0x000000071a007c0c */ /* 0x000fe4000bf06300 */
[----:B------:R-:W-:Y:S02]  /*f380*/  ISETP.GE.AND.EX P2, PT, R25, UR7, PT, P2 ;  /* 0x0000000719007c0c */ /* 0x000fe4000bf46320 */
[----:B------:R-:W-:Y:S02]  /*f390*/  ISETP.GE.AND.EX P3, PT, R24, UR7, PT, P3 ;  /* 0x0000000718007c0c */ /* 0x000fe4000bf66330 */
[----:B------:R-:W-:Y:S02]  /*f3a0*/  ISETP.GE.AND.EX P4, PT, R23, UR7, PT, P4 ;  /* 0x0000000717007c0c */ /* 0x000fe4000bf86340 */
[----:B------:R-:W-:-:S02]  /*f3b0*/  ISETP.GT.U32.OR P6, PT, R0, 0x1df, P6 ;  /* 0x000001df0000780c */ /* 0x000fc400037c4470 */
[C---:B------:R-:W-:Y:S02]  /*f3c0*/  ISETP.GT.U32.OR P0, PT, R0.reuse, 0x1df, P0 ;  /* 0x000001df0000780c */ /* 0x040fe40000704470 */
[C---:B------:R-:W-:Y:S02]  /*f3d0*/  ISETP.GT.U32.OR P2, PT, R0.reuse, 0x1df, P2 ;  /* 0x000001df0000780c */ /* 0x040fe40001744470 */
[C---:B------:R-:W-:Y:S02]  /*f3e0*/  ISETP.GT.U32.OR P3, PT, R0.reuse, 0x1df, P3 ;  /* 0x000001df0000780c */ /* 0x040fe40001f64470 */
[----:B------:R-:W-:Y:S02]  /*f3f0*/  ISETP.GT.U32.OR P4, PT, R0, 0x1df, P4 ;  /* 0x000001df0000780c */ /* 0x000fe40002784470 */
[C---:B------:R-:W-:Y:S02]  /*f400*/  IADD3 R14, R2.reuse, 0xd8, RZ ;  /* 0x000000d8020e7810 */ /* 0x040fe40007ffe0ff */
[----:B------:R-:W-:Y:S01]  /*f410*/  IADD3 R3, R2, 0xe0, RZ ;  /* 0x000000e002037810 */ /* 0x000fe20007ffe0ff */
[----:B------:R-:W-:Y:S08]  /*f420*/  @!P5 BRA `(.L_x_2642) ;  /* 0x000000000048d947 */ /* 0x000ff00003800000 */
[----:B------:R-:W-:Y:S01]  /*f430*/  FFMA.FTZ R8, R105, R80, R82 ;  /* 0x0000005069087223 */ /* 0x000fe20000010052 */
[----:B------:R-:W-:-:S03]  /*f440*/  FFMA.FTZ R9, R104, R81, R83 ;  /* 0x0000005168097223 */ /* 0x000fc60000010053 */
[----:B-1----:R-:W-:Y:S01]  /*f450*/  FMUL.FTZ R10, R8, -1.4426950216293334961 ;  /* 0xbfb8aa3b080a7820 */ /* 0x002fe20000410000 */
        /* <DEDUP_REMOVED lines=15> */
.L_x_2642:
[----:B------:R-:W-:Y:S04]  /*f550*/  BSSY B0, `(.L_x_2643) ;  /* 0x0000015000007945 */ /* 0x000fe80003800000 */
[----:B------:R-:W-:Y:S05]  /*f560*/  @P6 BRA `(.L_x_2644) ;  /* 0x00000000004c6947 */ /* 0x000fea0003800000 */
[----:B------:R-:W-:Y:S01]  /*f570*/  MOV R8, UR5 ;  /* 0x0000000500087c02 */ /* 0x000fe20008000f00 */
[----:B------:R-:W-:Y:S01]  /*f580*/  ULDC.64 UR14, c[0x0][0x288] ;  /* 0x0000a200000e7ab9 */ /* 0x000fe20000000a00 */
[----:B------:R-:W-:Y:S01]  /*f590*/  MOV R9, R7 ;  /* 0x0000000700097202 */ /* 0x000fe20000000f00 */
[----:B-1----:R-:W-:Y:S01]  /*f5a0*/  IMAD R10, R27, UR14, RZ ;  /* 0x0000000e1b0a7c24 */ /* 0x002fe2000f8e02ff */
        /* <DEDUP_REMOVED lines=15> */
.L_x_2644:
[----:B------:R-:W-:Y:S05]  /*f6a0*/  BSYNC B0 ;  /* 0x0000000000007941 */ /* 0x000fea0003800000 */
.L_x_2643:
        /* <DEDUP_REMOVED lines=19> */
.L_x_2645:
[----:B------:R-:W-:Y:S04]  /*f7e0*/  BSSY B0, `(.L_x_2646) ;  /* 0x0000015000007945 */ /* 0x000fe80003800000 */
[----:B------:R-:W-:Y:S05]  /*f7f0*/  @P0 BRA `(.L_x_2647) ;  /* 0x00000000004c0947 */ /* 0x000fea0003800000 */
[----:B------:R-:W-:Y:S01]  /*f800*/  MOV R8, UR5 ;  /* 0x0000000500087c02 */ /* 0x000fe20008000f00 */
[----:B------:R-:W-:Y:S01]  /*f810*/  ULDC.64 UR14, c[0x0][0x288] ;  /* 0x0000a200000e7ab9 */ /* 0x000fe20000000a00 */
[----:B------:R-:W-:Y:S01]  /*f820*/  MOV R9, R7 ;  /* 0x0000000700097202 */ /* 0x000fe20000000f00 */
[----:B01----:R-:W-:Y:S01]  /*f830*/  IMAD R11, R26, UR14, RZ ;  /* 0x0000000e1a0b7c24 */ /* 0x003fe2000f8e02ff */
        /* <DEDUP_REMOVED lines=15> */
.L_x_2647:
[----:B------:R-:W-:Y:S05]  /*f930*/  BSYNC B0 ;  /* 0x0000000000007941 */ /* 0x000fea0003800000 */
.L_x_2646:
        /* <DEDUP_REMOVED lines=19> */
.L_x_2648:
[----:B------:R-:W-:Y:S04]  /*fa70*/  BSSY B0, `(.L_x_2649) ;  /* 0x0000015000007945 */ /* 0x000fe80003800000 */
[----:B------:R-:W-:Y:S05]  /*fa80*/  @P2 BRA `(.L_x_2650) ;  /* 0x00000000004c2947 */ /* 0x000fea0003800000 */
[----:B------:R-:W-:Y:S01]  /*fa90*/  MOV R8, UR5 ;  /* 0x0000000500087c02 */ /* 0x000fe20008000f00 */
[----:B------:R-:W-:Y:S01]  /*faa0*/  ULDC.64 UR14, c[0x0][0x288] ;  /* 0x0000a200000e7ab9 */ /* 0x000fe20000000a00 */
[----:B------:R-:W-:Y:S01]  /*fab0*/  MOV R9, R7 ;  /* 0x0000000700097202 */ /* 0x000fe20000000f00 */
[----:B012---:R-:W-:Y:S01]  /*fac0*/  IMAD R10, R25, UR14, RZ ;  /* 0x0000000e190a7c24 */ /* 0x007fe2000f8e02ff */
        /* <DEDUP_REMOVED lines=15> */
.L_x_2650:
[----:B------:R-:W-:Y:S05]  /*fbc0*/  BSYNC B0 ;  /* 0x0000000000007941 */ /* 0x000fea0003800000 */
.L_x_2649:
        /* <DEDUP_REMOVED lines=19> */
.L_x_2651:
[----:B------:R-:W-:Y:S04]  /*fd00*/  BSSY B0, `(.L_x_2652) ;  /* 0x0000015000007945 */ /* 0x000fe80003800000 */
[----:B------:R-:W-:Y:S05]  /*fd10*/  @P3 BRA `(.L_x_2653) ;  /* 0x00000000004c3947 */ /* 0x000fea0003800000 */
[----:B------:R-:W-:Y:S01]  /*fd20*/  MOV R8, UR5 ;  /* 0x0000000500087c02 */ /* 0x000fe20008000f00 */
[----:B------:R-:W-:Y:S01]  /*fd30*/  ULDC.64 UR14, c[0x0][0x288] ;  /* 0x0000a200000e7ab9 */ /* 0x000fe20000000a00 */
[----:B------:R-:W-:Y:S01]  /*fd40*/  MOV R9, R7 ;  /* 0x0000000700097202 */ /* 0x000fe20000000f00 */
[----:B0123--:R-:W-:Y:S01]  /*fd50*/  IMAD R13, R24, UR14, RZ ;  /* 0x0000000e180d7c24 */ /* 0x00ffe2000f8e02ff */
        /* <DEDUP_REMOVED lines=8> */
[----:B------:R-:W-:Y:S01]  /*fde0*/  FMUL.FTZ R12, R97, UR26 ;  /* 0x0000001a610c7c20 */ /* 0x000fe20008410000 */
[----:B------:R-:W-:Y:S01]  /*fdf0*/  IADD3 R9, R11, R13, RZ ;  /* 0x0000000d0b097210 */ /* 0x000fe20007ffe0ff */
[----:B------:R-:W-:Y:S01]  /*fe00*/  FFMA.FTZ R13, R81, R31, -R96 ;  /* 0x0000001f510d7223 */ /* 0x000fe20000010860 */
[----:B------:R-:W-:-:S03]  /*fe10*/  LEA R8, P0, R10, UR14, 0x2 ;  /* 0x0000000e0a087c11 */ /* 0x000fc6000f8010ff */
[----:B------:R-:W-:Y:S01]  /*fe20*/  FMUL.FTZ R13, R13, UR26 ;  /* 0x0000001a0d0d7c20 */ /* 0x000fe20008410000 */
[----:B------:R-:W-:-:S05]  /*fe30*/  LEA.HI.X R9, R10, UR15, R9, 0x2, P0 ;  /* 0x0000000f0a097c11 */ /* 0x000fca00080f1409 */
[----:B------:R4:W-:Y:S04]  /*fe40*/  STG.E.64 desc[UR22][R8.64], R12 ;  /* 0x0000000c08007986 */ /* 0x0009e8000c101b16 */
.L_x_2653:
[----:B------:R-:W-:Y:S05]  /*fe50*/  BSYNC B0 ;  /* 0x0000000000007941 */ /* 0x000fea0003800000 */
.L_x_2652:
[----:B------:R-:W-:Y:S05]  /*fe60*/  @!P5 BRA `(.L_x_2654) ;  /* 0x000000000048d947 */ /* 0x000fea0003800000 */
[----:B----4-:R-:W-:Y:S01]  /*fe70*/  FFMA.FTZ R8, R95, R80, R82 ;  /* 0x000000505f087223 */ /* 0x010fe20000010052 */
        /* <DEDUP_REMOVED lines=17> */
.L_x_2654:
[----:B------:R-:W-:Y:S04]  /*ff90*/  BSSY B0, `(.L_x_2655) ;  /* 0x0000015000007945 */ /* 0x000fe80003800000 */
[----:B------:R-:W-:Y:S05]  /*ffa0*/  @P4 BRA `(.L_x_2656) ;  /* 0x00000000004c4947 */ /* 0x000fea0003800000 */
[----:B----4-:R-:W-:Y:S01]  /*ffb0*/  MOV R8, UR5 ;  /* 0x0000000500087c02 */ /* 0x010fe20008000f00 */
[----:B------:R-:W-:Y:S01]  /*ffc0*/  ULDC.64 UR14, c[0x0][0x288] ;  /* 0x0000a200000e7ab9 */ /* 0x000fe20000000a00 */
[----:B------:R-:W-:Y:S01]  /*ffd0*/  MOV R9, R7 ;  /* 0x0000000700097202 */ /* 0x000fe20000000f00 */
[----:B0123--:R-:W-:Y:S01]  /*ffe0*/  IMAD R12, R23, UR14, RZ ;  /* 0x0000000e170c7c24 */ /* 0x00ffe2000f8e02ff */
[----:B------:R-:W-:Y:S01]  /*fff0*/  MOV R13, UR5 ;  /* 0x00000005000d7c02 */ /* 0x000fe20008000f00 */
[----:B------:R-:W-:Y:S01]  /*10000*/  FFMA.FTZ R95, R95, R8, UR13 ;  /* 0x0000000d5f5f7e23 */ /* 0x000fe20008010008 */
[----:B------:R-:W-:-:S03]  /*10010*/  MOV R8, R4 ;  /* 0x0000000400087202 */ /* 0x000fc60000000f00 */
[----:B------:R-:W-:Y:S01]  /*10020*/  FFMA.FTZ R94, R94, R13, UR13 ;  /* 0x0000000d5e5e7e23 */ /* 0x000fe2000801000d */
[----:B------:R-:W-:Y:S01]  /*10030*/  FFMA.FTZ R95, R80, R32, -R95 ;  /* 0x00000020505f7223 */ /* 0x000fe2000001085f */
[----:B------:R-:W-:-:S04]  /*10040*/  IMAD.WIDE.U32 R10, R15, UR14, R8 ;  /* 0x0000000e0f0a7c25 */ /* 0x000fc8000f8e0008 */
[----:B------:R-:W-:Y:S01]  /*10050*/  FFMA.FTZ R13, R81, R33, -R94 ;  /* 0x00000021510d7223 */ /* 0x000fe2000001085e */
[----:B------:R-:W-:Y:S01]  /*10060*/  IMAD R15, R15, UR15, R12 ;  /* 0x0000000f0f0f7c24 */ /* 0x000fe2000f8e020c */
[----:B------:R-:W-:Y:S01]  /*10070*/  ULDC.64 UR14, c[0x0][0x210] ;  /* 0x00008400000e7ab9 */ /* 0x000fe20000000a00 */
[----:B------:R-:W-:Y:S01]  /*10080*/  FMUL.FTZ R12, R95, UR26 ;  /* 0x0000001a5f0c7c20 */ /* 0x000fe20008410000 */
[----:B------:R-:W-:Y:S01]  /*10090*/  LEA R8, P0, R10, UR14, 0x2 ;  /* 0x0000000e0a087c11 */ /* 0x000fe2000f8010ff */
[----:B------:R-:W-:Y:S01]  /*100a0*/  FMUL.FTZ R13, R13, UR26 ;  /* 0x0000001a0d0d7c20 */ /* 0x000fe20008410000 */
[----:B------:R-:W-:-:S04]  /*100b0*/  IADD3 R15, R11, R15, RZ ;  /* 0x0000000f0b0f7210 */ /* 0x000fc80007ffe0ff */
[----:B------:R-:W-:-:S05]  /*100c0*/  LEA.HI.X R9, R10, UR15, R15, 0x2, P0 ;  /* 0x0000000f0a097c11 */ /* 0x000fca00080f140f */
[----:B------:R0:W-:Y:S02]  /*100d0*/  STG.E.64 desc[UR22][R8.64], R12 ;  /* 0x0000000c08007986 */ /* 0x0001e4000c101b16 */
.L_x_2656:
[----:B------:R-:W-:Y:S05]  /*100e0*/  BSYNC B0 ;  /* 0x0000000000007941 */ /* 0x000fea0003800000 */
.L_x_2655:
[C---:B0123--:R-:W-:Y:S02]  /*100f0*/  IADD3 R10, R2.reuse, 0xe8, RZ ;  /* 0x000000e8020a7810 */ /* 0x04ffe40007ffe0ff */
[C---:B----4-:R-:W-:Y:S02]  /*10100*/  IADD3 R9, R2.reuse, 0xf0, RZ ;  /* 0x000000f002097810 */ /* 0x050fe40007ffe0ff */
[C---:B------:R-:W-:Y:S02]  /*10110*/  IADD3 R8, R2.reuse, 0xf8, RZ ;  /* 0x000000f802087810 */ /* 0x040fe40007ffe0ff */
        /* <DEDUP_REMOVED lines=44> */
.L_x_2657:
[----:B------:R-:W-:Y:S04]  /*103e0*/  BSSY B0, `(.L_x_2658) ;  /* 0x0000015000007945 */ /* 0x000fe80003800000 */
[----:B------:R-:W-:Y:S05]  /*103f0*/  @P6 BRA `(.L_x_2659) ;  /* 0x00000000004c6947 */ /* 0x000fea0003800000 */
[----:B------:R-:W-:Y:S01]  /*10400*/  MOV R12, UR5 ;  /* 0x00000005000c7c02 */ /* 0x000fe20008000f00 */
[----:B------:R-:W-:Y:S01]  /*10410*/  ULDC.64 UR6, c[0x0][0x288] ;  /* 0x0000a20000067ab9 */ /* 0x000fe20000000a00 */
[----:B------:R-:W-:Y:S01]  /*10420*/  MOV R13, R7 ;  /* 0x00000007000d7202 */ /* 0x000fe20000000f00 */
[----:B------:R-:W-:Y:S01]  /*10430*/  IMAD R11, R25, UR6, RZ ;  /* 0x00000006190b7c24 */ /* 0x000fe2000f8e02ff */
        /* <DEDUP_REMOVED lines=15> */
.L_x_2659:
[----:B------:R-:W-:Y:S05]  /*10530*/  BSYNC B0 ;  /* 0x0000000000007941 */ /* 0x000fea0003800000 */
.L_x_2658:
[----:B------:R-:W-:Y:S05]  /*10540*/  @!P5 BRA `(.L_x_2660) ;  /* 0x000000000048d947 */ /* 0x000fea0003800000 */
        /* <DEDUP_REMOVED lines=18> */
.L_x_2660:
[----:B------:R-:W-:Y:S04]  /*10670*/  BSSY B0, `(.L_x_2661) ;  /* 0x0000015000007945 */ /* 0x000fe80003800000 */
[----:B------:R-:W-:Y:S05]  /*10680*/  @P0 BRA `(.L_x_2662) ;  /* 0x00000000004c0947 */ /* 0x000fea0003800000 */
[----:B0-----:R-:W-:Y:S01]  /*10690*/  MOV R12, UR5 ;  /* 0x00000005000c7c02 */ /* 0x001fe20008000f00 */
[----:B------:R-:W-:Y:S01]  /*106a0*/  ULDC.64 UR6, c[0x0][0x288] ;  /* 0x0000a20000067ab9 */ /* 0x000fe20000000a00 */
[----:B------:R-:W-:Y:S01]  /*106b0*/  MOV R13, R7 ;  /* 0x00000007000d7202 */ /* 0x000fe20000000f00 */
[----:B------:R-:W-:Y:S01]  /*106c0*/  IMAD R16, R24, UR6, RZ ;  /* 0x0000000618107c24 */ /* 0x000fe2000f8e02ff */
        /* <DEDUP_REMOVED lines=15> */
.L_x_2662:
[----:B------:R-:W-:Y:S05]  /*107c0*/  BSYNC B0 ;  /* 0x0000000000007941 */ /* 0x000fea0003800000 */
.L_x_2661:
        /* <DEDUP_REMOVED lines=19> */
.L_x_2663:
[----:B------:R-:W-:Y:S04]  /*10900*/  BSSY B0, `(.L_x_2664) ;  /* 0x0000015000007945 */ /* 0x000fe80003800000 */
[----:B------:R-:W-:Y:S05]  /*10910*/  @P2 BRA `(.L_x_2665) ;  /* 0x00000000004c2947 */ /* 0x000fea0003800000 */
[----:B01----:R-:W-:Y:S01]  /*10920*/  MOV R12, UR5 ;  /* 0x00000005000c7c02 */ /* 0x003fe20008000f00 */
        /* <DEDUP_REMOVED lines=18> */
.L_x_2665:
[----:B------:R-:W-:Y:S05]  /*10a50*/  BSYNC B0 ;  /* 0x0000000000007941 */ /* 0x000fea0003800000 */
.L_x_2664:
[----:B------:R-:W-:Y:S05]  /*10a60*/  @!P5 BRA `(.L_x_2666) ;  /* 0x000000000048d947 */ /* 0x000fea0003800000 */
[----:B------:R-:W-:Y:S01]  /*10a70*/  FFMA.FTZ R3, R85, R80, R82 ;  /* 0x0000005055037223 */ /* 0x000fe20000010052 */
[----:B--2---:R-:W-:-:S03]  /*10a80*/  FFMA.FTZ R10, R84, R81, R83 ;  /* 0x00000051540a7223 */ /* 0x004fc60000010053 */
[----:B------:R-:W-:Y:S01]  /*10a90*/  FMUL.FTZ R11, R3, -1.4426950216293334961 ;  /* 0xbfb8aa3b030b7820 */ /* 0x000fe20000410000 */
[----:B0-----:R-:W-:-:S05]  /*10aa0*/  FMUL.FTZ R14, R10, -1.4426950216293334961 ;  /* 0xbfb8aa3b0a0e7820 */ /* 0x001fca0000410000 */
[----:B------:R-:W1:Y:S08]  /*10ab0*/  MUFU.EX2 R11, R11 ;  /* 0x0000000b000b7308 */ /* 0x000e700000000800 */
[----:B------:R-:W0:Y:S01]  /*10ac0*/  MUFU.EX2 R14, R14 ;  /* 0x0000000e000e7308 */ /* 0x000e220000000800 */
[----:B-1----:R-:W-:-:S07]  /*10ad0*/  FADD.FTZ R12, R11, 1 ;  /* 0x3f8000000b0c7421 */ /* 0x002fce0000010000 */
[----:B------:R-:W1:Y:S01]  /*10ae0*/  MUFU.RCP R13, R12 ;  /* 0x0000000c000d7308 */ /* 0x000e620000001000 */
[----:B0-----:R-:W-:-:S07]  /*10af0*/  FADD.FTZ R15, R14, 1 ;  /* 0x3f8000000e0f7421 */ /* 0x001fce0000010000 */
        /* <DEDUP_REMOVED lines=9> */
.L_x_2666:
[----:B------:R-:W-:Y:S04]  /*10b90*/  BSSY B0, `(.L_x_2667) ;  /* 0x0000015000007945 */ /* 0x000fe80003800000 */
[----:B------:R-:W-:Y:S05]  /*10ba0*/  @P3 BRA `(.L_x_2668) ;  /* 0x00000000004c3947 */ /* 0x000fea0003800000 */
[----:B--2---:R-:W-:Y:S01]  /*10bb0*/  MOV R10, UR5 ;  /* 0x00000005000a7c02 */ /* 0x004fe20008000f00 */
[----:B------:R-:W-:Y:S01]  /*10bc0*/  ULDC.64 UR6, c[0x0][0x288] ;  /* 0x0000a20000067ab9 */ /* 0x000fe20000000a00 */
[----:B------:R-:W-:Y:S01]  /*10bd0*/  MOV R11, R7 ;  /* 0x00000007000b7202 */ /* 0x000fe20000000f00 */
[----:B0-----:R-:W-:Y:S01]  /*10be0*/  IMAD R14, R22, UR6, RZ ;  /* 0x00000006160e7c24 */ /* 0x001fe2000f8e02ff */
[----:B------:R-:W-:Y:S01]  /*10bf0*/  MOV R3, UR5 ;  /* 0x0000000500037c02 */ /* 0x000fe20008000f00 */
[----:B------:R-:W-:Y:S01]  /*10c00*/  FFMA.FTZ R85, R85, R10, UR13 ;  /* 0x0000000d55557e23 */ /* 0x000fe2000801000a */
[----:B------:R-:W-:-:S03]  /*10c10*/  MOV R10, R4 ;  /* 0x00000004000a7202 */ /* 0x000fc60000000f00 */
[----:B------:R-:W-:Y:S01]  /*10c20*/  FFMA.FTZ R84, R84, R3, UR13 ;  /* 0x0000000d54547e23 */ /* 0x000fe20008010003 */
[----:B------:R-:W-:Y:S01]  /*10c30*/  FFMA.FTZ R85, R80, R40, -R85 ;  /* 0x0000002850557223 */ /* 0x000fe20000010855 */
[----:B-1----:R-:W-:-:S04]  /*10c40*/  IMAD.WIDE.U32 R12, R9, UR6, R10 ;  /* 0x00000006090c7c25 */ /* 0x002fc8000f8e000a */
        /* <DEDUP_REMOVED lines=9> */
.L_x_2668:
[----:B------:R-:W-:Y:S05]  /*10ce0*/  BSYNC B0 ;  /* 0x0000000000007941 */ /* 0x000fea0003800000 */
.L_x_2667:
[----:B------:R-:W-:Y:S05]  /*10cf0*/  @!P5 BRA `(.L_x_2669) ;  /* 0x000000000048d947 */ /* 0x000fea0003800000 */
[----:B------:R-:W-:Y:S01]  /*10d00*/  FFMA.FTZ R82, R99, R80, R82 ;  /* 0x0000005063527223 */ /* 0x000fe20000010052 */
[----:B------:R-:W-:-:S03]  /*10d10*/  FFMA.FTZ R83, R98, R81, R83 ;  /* 0x0000005162537223 */ /* 0x000fc60000010053 */
[----:B------:R-:W-:Y:S01]  /*10d20*/  FMUL.FTZ R3, R82, -1.4426950216293334961 ;  /* 0xbfb8aa3b52037820 */ /* 0x000fe20000410000 */
[----:B--23--:R-:W-:-:S05]  /*10d30*/  FMUL.FTZ R10, R83, -1.4426950216293334961 ;  /* 0xbfb8aa3b530a7820 */ /* 0x00cfca0000410000 */
[----:B------:R-:W2:Y:S08]  /*10d40*/  MUFU.EX2 R3, R3 ;  /* 0x0000000300037308 */ /* 0x000eb00000000800 */
[----:B------:R-:W3:Y:S01]  /*10d50*/  MUFU.EX2 R10, R10 ;  /* 0x0000000a000a7308 */ /* 0x000ee20000000800 */
[----:B--2---:R-:W-:-:S07]  /*10d60*/  FADD.FTZ R9, R3, 1 ;  /* 0x3f80000003097421 */ /* 0x004fce0000010000 */
[----:B------:R-:W2:Y:S01]  /*10d70*/  MUFU.RCP R9, R9 ;  /* 0x0000000900097308 */ /* 0x000ea20000001000 */
[----:B---3--:R-:W-:-:S07]  /*10d80*/  FADD.FTZ R11, R10, 1 ;  /* 0x3f8000000a0b7421 */ /* 0x008fce0000010000 */
[----:B01----:R-:W0:Y:S01]  /*10d90*/  MUFU.RCP R12, R11 ;  /* 0x0000000b000c7308 */ /* 0x003e220000001000 */
[----:B--2---:R-:W-:Y:S01]  /*10da0*/  FADD.FTZ R13, -R9, 1 ;  /* 0x3f800000090d7421 */ /* 0x004fe20000010100 */
[----:B------:R-:W-:-:S03]  /*10db0*/  FMUL.FTZ R78, R78, R9 ;  /* 0x000000094e4e7220 */ /* 0x000fc60000410000 */
[----:B------:R-:W-:Y:S01]  /*10dc0*/  FFMA.FTZ R13, R82, R13, 1 ;  /* 0x3f800000520d7423 */ /* 0x000fe2000001000d */
[----:B0-----:R-:W-:Y:S01]  /*10dd0*/  FADD.FTZ R14, -R12, 1 ;  /* 0x3f8000000c0e7421 */ /* 0x001fe20000010100 */
[----:B------:R-:W-:Y:S02]  /*10de0*/  FMUL.FTZ R79, R79, R12 ;  /* 0x0000000c4f4f7220 */ /* 0x000fe40000410000 */
[----:B------:R-:W-:Y:S01]  /*10df0*/  FMUL.FTZ R78, R78, R13 ;  /* 0x0000000d4e4e7220 */ /* 0x000fe20000410000 */
[----:B------:R-:W-:-:S04]  /*10e00*/  FFMA.FTZ R14, R83, R14, 1 ;  /* 0x3f800000530e7423 */ /* 0x000fc8000001000e */
[----:B------:R-:W-:-:S07]  /*10e10*/  FMUL.FTZ R79, R79, R14 ;  /* 0x0000000e4f4f7220 */ /* 0x000fce0000410000 */
.L_x_2669:
        /* <DEDUP_REMOVED lines=8> */
[----:B------:R-:W-:-:S04]  /*10ea0*/  IMAD.WIDE.U32 R6, R8, UR6, R4 ;  /* 0x0000000608067c25 */ /* 0x000fc8000f8e0004 */
[----:B------:R-:W-:Y:S01]  /*10eb0*/  FFMA.FTZ R98, R98, R9, UR13 ;  /* 0x0000000d62627e23 */ /* 0x000fe20008010009 */
[----:B------:R-:W-:Y:S01]  /*10ec0*/  FFMA.FTZ R99, R80, R78, -R99 ;  /* 0x0000004e50637223 */ /* 0x000fe20000010863 */
[----:B------:R-:W-:Y:S01]  /*10ed0*/  IMAD R3, R8, UR7, R3 ;  /* 0x0000000708037c24 */ /* 0x000fe2000f8e0203 */
[----:B------:R-:W-:Y:S01]  /*10ee0*/  ULDC.64 UR6, c[0x0][0x210] ;  /* 0x0000840000067ab9 */ /* 0x000fe20000000a00 */
[----:B------:R-:W-:Y:S01]  /*10ef0*/  FFMA.FTZ R98, R81, R79, -R98 ;  /* 0x0000004f51627223 */ /* 0x000fe20000010862 */
[----:B------:R-:W-:Y:S01]  /*10f00*/  LEA R4, P0, R6, UR6, 0x2 ;  /* 0x0000000606047c11 */ /* 0x000fe2000f8010ff */
[----:B------:R-:W-:Y:S01]  /*10f10*/  FMUL.FTZ R8, R99, UR26 ;  /* 0x0000001a63087c20 */ /* 0x000fe20008410000 */
[----:B------:R-:W-:Y:S01]  /*10f20*/  IADD3 R3, R7, R3, RZ ;  /* 0x0000000307037210 */ /* 0x000fe20007ffe0ff */
[----:B------:R-:W-:-:S03]  /*10f30*/  FMUL.FTZ R9, R98, UR26 ;  /* 0x0000001a62097c20 */ /* 0x000fc60008410000 */
[----:B------:R-:W-:-:S05]  /*10f40*/  LEA.HI.X R5, R6, UR7, R3, 0x2, P0 ;  /* 0x0000000706057c11 */ /* 0x000fca00080f1403 */
[----:B------:R4:W-:Y:S02]  /*10f50*/  STG.E.64 desc[UR22][R4.64], R8 ;  /* 0x0000000804007986 */ /* 0x0009e4000c101b16 */
.L_x_2671:
[----:B------:R-:W-:Y:S05]  /*10f60*/  BSYNC B0 ;  /* 0x0000000000007941 */ /* 0x000fea0003800000 */
.L_x_2670:
        /* <DEDUP_REMOVED lines=9> */
.L_x_2525:
[----:B------:R-:W0:Y:S01]  /*11000*/  LDC R6, c[0x0][0xc] ;  /* 0x00000300ff067b82 */ /* 0x000e220000000800 */
[----:B------:R-:W-:Y:S01]  /*11010*/  ISETP.NE.AND P1, PT, R0, RZ, PT ;  /* 0x000000ff0000720c */ /* 0x000fe20003f25270 */
[----:B------:R-:W-:Y:S06]  /*11020*/  BSSY B0, `(.L_x_2673) ;  /* 0x0000011000007945 */ /* 0x000fec0003800000 */
[----:B------:R-:W4:Y:S08]  /*11030*/  LDC R7, c[0x0][0x10] ;  /* 0x00000400ff077b82 */ /* 0x000f300000000800 */
[----:B------:R-:W1:Y:S01]  /*11040*/  LDC.64 R2, c[0x0][0x258] ;  /* 0x00009600ff027b82 */ /* 0x000e620000000a00 */
[----:B0-----:R-:W-:-:S02]  /*11050*/  ISETP.NE.AND P0, PT, R6, 0x1, PT ;  /* 0x000000010600780c */ /* 0x001fc40003f05270 */
[----:B----4-:R-:W-:-:S04]  /*11060*/  SHF.L.U32 R4, R7, 0x1, RZ ;  /* 0x0000000107047819 */ /* 0x010fc800000006ff */
        /* <DEDUP_REMOVED lines=12> */
.L_x_2674:
[----:B------:R-:W-:Y:S05]  /*11130*/  BSYNC B0 ;  /* 0x0000000000007941 */ /* 0x000fea0003800000 */
.L_x_2673:
        /* <DEDUP_REMOVED lines=11> */
.L_x_2676:
[----:B------:R-:W4:Y:S04]  /*111f0*/  LDG.E.STRONG.GPU R5, desc[UR22][R2.64] ;  /* 0x0000001602057981 */ /* 0x000f28000c1ef900 */
[----:B----4-:R-:W-:Y:S01]  /*11200*/  CCTL.IVALL ;  /* 0x00000000ff00798f */ /* 0x010fe20002000000 */
[----:B------:R-:W-:Y:S05]  /*11210*/  YIELD ;  /* 0x0000000000007946 */ /* 0x000fea0003800000 */
[----:B------:R-:W-:-:S13]  /*11220*/  ISETP.NE.AND P0, PT, R5, R4, PT ;  /* 0x000000040500720c */ /* 0x000fda0003f05270 */
[----:B------:R-:W-:Y:S05]  /*11230*/  @P0 BRA `(.L_x_2676) ;  /* 0xfffffffc00ec0947 */ /* 0x000fea000383ffff */
.L_x_2675:
        /* <DEDUP_REMOVED lines=13> */
[----:B--23--:R-:W0:Y:S01]  /*11310*/  LDC.64 R14, c[0x0][0x218] ;  /* 0x00008600ff0e7b82 */ /* 0x00ce220000000a00 */
        /* <DEDUP_REMOVED lines=11> */
.L_x_2677:
        /* <DEDUP_REMOVED lines=23> */
.L_x_2678:
        /* <DEDUP_REMOVED lines=12> */
.L_x_5620:


//--------------------- .text._Z35group_norm_nhwc_bwd_one_pass_kernelI11Fp32IOFp32WLi512ELi120ELi480EEv26Group_norm_nhwc_bwd_params --------------------------
	.section	.text._Z35group_norm_nhwc_bwd_one_pass_kernelI11Fp32IOFp32WLi512ELi120ELi480EEv26Group_norm_nhwc_bwd_params,"ax",@progbits
	.align	128
        .global         _Z35group_norm_nhwc_bwd_one_pass_kernelI11Fp32IOFp32WLi512ELi120ELi480EEv26Group_norm_nhwc_bwd_params
        .type           _Z35group_norm_nhwc_bwd_one_pass_kernelI11Fp32IOFp32WLi512ELi120ELi480EEv26Group_norm_nhwc_bwd_params,@function
        .size           _Z35group_norm_nhwc_bwd_one_pass_kernelI11Fp32IOFp32WLi512ELi120ELi480EEv26Group_norm_nhwc_bwd_params,(.L_x_5621 - _Z35group_norm_nhwc_bwd_one_pass_kernelI11Fp32IOFp32WLi512ELi120ELi480EEv26Group_norm_nhwc_bwd_params)
        .other          _Z35group_norm_nhwc_bwd_one_pass_kernelI11Fp32IOFp32WLi512ELi120ELi480EEv26Group_norm_nhwc_bwd_params,@"STO_CUDA_ENTRY STV_DEFAULT"
_Z35group_norm_nhwc_bwd_one_pass_kernelI11Fp32IOFp32WLi512ELi120ELi480EEv26Group_norm_nhwc_bwd_params:
.text._Z35group_norm_nhwc_bwd_one_pass_kernelI11Fp32IOFp32WLi512ELi120ELi480EEv26Group_norm_nhwc_bwd_params:
        /* <DEDUP_REMOVED lines=32> */
.L_x_2769:
        /* <DEDUP_REMOVED lines=13> */
[----:B------:R-:W-:-:S02]  /*02d0*/  SHF.R.S32.HI R3, RZ, 0x1f, R60 ;  /* 0x0000001fff037819 */ /* 0x000fc4000001143c */
[C---:B------:R-:W-:Y:S02]  /*02e0*/  ISETP.GE.U32.AND P1, PT, R60.reuse, UR18, PT ;  /* 0x000000123c007c0c */ /* 0x040fe4000bf26070 */
[C---:B------:R-:W-:Y:S02]  /*02f0*/  IADD3 R11, R60.reuse, 0x8, RZ ;  /* 0x000000083c0b7810 */ /* 0x040fe40007ffe0ff */
[----:B0-----:R-:W-:Y:S02]  /*0300*/  IADD3 R24, R60, 0x10, RZ ;  /* 0x000000103c187810 */ /* 0x001fe40007ffe0ff */
[----:B------:R-:W-:Y:S02]  /*0310*/  LOP3.LUT R18, R18, 0xfdffffff, RZ, 0xc0, !PT ;  /* 0xfdffffff12127812 */ /* 0x000fe400078ec0ff */
[C---:B------:R-:W-:Y:S01]  /*0320*/  IADD3 R22, R60.reuse, 0x18, RZ ;  /* 0x000000183c167810 */ /* 0x040fe20007ffe0ff */
[----:B------:R-:W0:Y:S01]  /*0330*/  I2F.RP R0, UR16 ;  /* 0x0000001000007d06 */ /* 0x000e220008209400 */
[----:B------:R-:W-:-:S02]  /*0340*/  IADD3 R31, R60, 0x38, RZ ;  /* 0x000000383c1f7810 */ /* 0x000fc40007ffe0ff */
[----:B------:R-:W-:Y:S02]  /*0350*/  SHF.R.S32.HI R25, RZ, 0x1f, R22 ;  /* 0x0000001fff197819 */ /* 0x000fe40000011416 */
[C---:B------:R-:W-:Y:S02]  /*0360*/  IADD3 R37, R60.reuse, 0x40, RZ ;  /* 0x000000403c257810 */ /* 0x040fe40007ffe0ff */
[C---:B------:R-:W-:Y:S02]  /*0370*/  IADD3 R41, R60.reuse, 0x48, RZ ;  /* 0x000000483c297810 */ /* 0x040fe40007ffe0ff */
[----:B------:R-:W-:Y:S02]  /*0380*/  SHF.R.S32.HI R35, RZ, 0x1f, R37 ;  /* 0x0000001fff237819 */ /* 0x000fe40000011425 */
[----:B------:R-:W-:Y:S02]  /*0390*/  IADD3 R55, R60, 0x50, RZ ;  /* 0x000000503c377810 */ /* 0x000fe40007ffe0ff */
[----:B------:R-:W-:Y:S01]  /*03a0*/  LOP3.LUT R19, R19, 0x7fffffff, RZ, 0xc0, !PT ;  /* 0x7fffffff13137812 */ /* 0x000fe200078ec0ff */
[----:B0-----:R-:W0:Y:S01]  /*03b0*/  MUFU.RCP R0, R0 ;  /* 0x0000000000007308 */ /* 0x001e220000001000 */
[----:B------:R-:W-:-:S02]  /*03c0*/  SHF.R.S32.HI R43, RZ, 0x1f, R55 ;  /* 0x0000001fff2b7819 */ /* 0x000fc40000011437 */
[----:B0-----:R-:W-:-:S06]  /*03d0*/  IADD3 R2, R0, 0xffffffe, RZ ;  /* 0x0ffffffe00027810 */ /* 0x001fcc0007ffe0ff */
[----:B------:R-:W0:Y:S02]  /*03e0*/  F2I.FTZ.U32.TRUNC.NTZ R2, R2 ;  /* 0x0000000200027305 */ /* 0x000e24000021f000 */
        /* <DEDUP_REMOVED lines=19> */
[----:B------:R-:W-:Y:S01]  /*0520*/  USEL UR9, UR8, UR6, !UP0 ;  /* 0x0000000608097287 */ /* 0x000fe2000c000000 */
[----:B------:R-:W-:Y:S01]  /*0530*/  MOV R15, UR16 ;  /* 0x00000010000f7c02 */ /* 0x000fe20008000f00 */
[----:B------:R-:W-:Y:S02]  /*0540*/  @UP1 UIADD3 UR7, UR7, 0x1, URZ ;  /* 0x0000000107071890 */ /* 0x000fe4000fffe03f */
[----:B------:R-:W-:Y:S02]  /*0550*/  UIMAD UR12, UR9, 0x78, URZ ;  /* 0x00000078090c78a4 */ /* 0x000fe4000f8e023f */
[----:B------:R-:W-:-:S04]  /*0560*/  @!UP5 UIADD3 UR7, -UR7, URZ, URZ ;  /* 0x0000003f0707d290 */ /* 0x000fc8000fffe13f */
[----:B------:R-:W-:Y:S01]  /*0570*/  MOV R13, UR12 ;  /* 0x0000000c000d7c02 */ /* 0x000fe20008000f00 */
[----:B------:R-:W-:-:S04]  /*0580*/  USEL UR7, UR8, UR7, !UP0 ;  /* 0x0000000708077287 */ /* 0x000fc8000c000000 */
[----:B------:R-:W-:-:S04]  /*0590*/  USHF.R.S32.HI UR6, URZ, 0x1f, UR7 ;  /* 0x0000001f3f067899 */ /* 0x000fc80008011407 */
[----:B------:R-:W-:-:S04]  /*05a0*/  UIMAD UR6, UR6, UR16, URZ ;  /* 0x00000010060672a4 */ /* 0x000fc8000f8e023f */
[----:B------:R-:W-:Y:S01]  /*05b0*/  UIMAD UR6, UR7, UR17, UR6 ;  /* 0x00000011070672a4 */ /* 0x000fe2000f8e0206 */
[----:B--2---:R-:W-:Y:S02]  /*05c0*/  ISETP.GT.U32.AND P0, PT, R5, 0x1df, PT ;  /* 0x000001df0500780c */ /* 0x004fe40003f04070 */
[----:B------:R-:W-:Y:S02]  /*05d0*/  SHF.R.S32.HI R5, RZ, 0x1f, R11 ;  /* 0x0000001fff057819 */ /* 0x000fe4000001140b */
[----:B------:R-:W-:Y:S02]  /*05e0*/  ISETP.GE.OR.EX P3, PT, R3, UR19, P0, P1 ;  /* 0x0000001303007c0c */ /* 0x000fe40008766710 */
[----:B------:R-:W-:Y:S02]  /*05f0*/  ISETP.GE.U32.AND P1, PT, R11, UR18, PT ;  /* 0x000000120b007c0c */ /* 0x000fe4000bf26070 */
[----:B---3--:R-:W-:Y:S02]  /*0600*/  SHF.R.S32.HI R0, RZ, 0x1f, R4 ;  /* 0x0000001fff007819 */ /* 0x008fe40000011404 */
[----:B------:R-:W-:-:S02]  /*0610*/  ISETP.GE.OR.EX P6, PT, R5, UR19, P0, P1 ;  /* 0x0000001305007c0c */ /* 0x000fc400087c6710 */
[----:B------:R-:W-:-:S04]  /*0620*/  IADD3 R48, P1, R4, UR12, RZ ;  /* 0x0000000c04307c10 */ /* 0x000fc8000ff3e0ff */
[----:B------:R-:W-:Y:S01]  /*0630*/  LEA.HI.X.SX32 R49, R13, R0, 0x1, P1 ;  /* 0x000000000d317211 */ /* 0x000fe200008f0eff */
[----:B------:R-:W0:Y:S01]  /*0640*/  @!P3 LDC.64 R8, c[0x0][0x288] ;  /* 0x0000a200ff08bb82 */ /* 0x000e220000000a00 */
[----:B------:R-:W-:Y:S02]  /*0650*/  ISETP.GE.U32.AND P1, PT, R24, UR18, PT ;  /* 0x0000001218007c0c */ /* 0x000fe4000bf26070 */
[----:B------:R-:W-:Y:S01]  /*0660*/  SHF.R.S32.HI R13, RZ, 0x1f, R24 ;  /* 0x0000001fff0d7819 */ /* 0x000fe20000011418 */
[----:B------:R-:W-:Y:S01]  /*0670*/  IMAD.WIDE.U32 R48, R15, UR7, R48 ;  /* 0x000000070f307c25 */ /* 0x000fe2000f8e0030 */
[----:B------:R-:W-:Y:S02]  /*0680*/  @P3 LOP3.LUT R18, R18, 0x2000000, RZ, 0xfc, !PT ;  /* 0x0200000012123812 */ /* 0x000fe400078efcff */
[----:B------:R-:W-:Y:S01]  /*0690*/  ISETP.GE.OR.EX P5, PT, R13, UR19, P0, P1 ;  /* 0x000000130d007c0c */ /* 0x000fe200087a6710 */
[----:B------:R-:W1:Y:S01]  /*06a0*/  @!P3 LDC.64 R14, c[0x0][0x230] ;  /* 0x00008c00ff0ebb82 */ /* 0x000e620000000a00 */
[----:B------:R-:W-:Y:S01]  /*06b0*/  LOP3.LUT R18, R18, 0xfeffffff, RZ, 0xc0, !PT ;  /* 0xfeffffff12127812 */ /* 0x000fe200078ec0ff */
[----:B------:R-:W-:Y:S01]  /*06c0*/  STL [R1+0x814], R49 ;  /* 0x0008143101007387 */ /* 0x000fe20000100800 */
[----:B------:R-:W-:-:S02]  /*06d0*/  ISETP.GE.U32.AND P1, PT, R22, UR18, PT ;  /* 0x0000001216007c0c */ /* 0x000fc4000bf26070 */
[----:B------:R-:W-:Y:S01]  /*06e0*/  @P6 LOP3.LUT R18, R18, 0x1000000, RZ, 0xfc, !PT ;  /* 0x0100000012126812 */ /* 0x000fe200078efcff */
[----:B------:R-:W-:Y:S01]  /*06f0*/  STL [R1+0x818], R48 ;  /* 0x0008183001007387 */ /* 0x000fe20000100800 */
        /* <DEDUP_REMOVED lines=10> */
[----:B------:R-:W-:Y:S01]  /*07a0*/  @!P3 IMAD R23, R60, R9, R3 ;  /* 0x000000093c17b224 */ /* 0x000fe200078e0203 */
[----:B------:R-:W-:Y:S01]  /*07b0*/  LOP3.LUT R18, R18, 0xffbfffff, RZ, 0xc0, !PT ;  /* 0xffbfffff12127812 */ /* 0x000fe200078ec0ff */
[----:B------:R-:W-:Y:S01]  /*07c0*/  @!P3 IMAD.WIDE.U32 R8, R60, R8, R46 ;  /* 0x000000083c08b225 */ /* 0x000fe200078e002e */
[----:B------:R-:W-:Y:S02]  /*07d0*/  ISETP.GE.U32.AND P2, PT, R0, UR18, PT ;  /* 0x0000001200007c0c */ /* 0x000fe4000bf46070 */
[----:B------:R-:W3:Y:S01]  /*07e0*/  @!P6 LDC.64 R2, c[0x0][0x230] ;  /* 0x00008c00ff02eb82 */ /* 0x000ee20000000a00 */
[----:B------:R-:W-:Y:S02]  /*07f0*/  @P4 LOP3.LUT R18, R18, 0x400000, RZ, 0xfc, !PT ;  /* 0x0040000012124812 */ /* 0x000fe400078efcff */
[----:B------:R-:W-:Y:S02]  /*0800*/  @!P3 IADD3 R9, R9, R23, RZ ;  /* 0x000000170909b210 */ /* 0x000fe40007ffe0ff */
[----:B------:R-:W-:-:S02]  /*0810*/  @!P3 SHF.L.U32 R27, R8, 0x2, RZ ;  /* 0x00000002081bb819 */ /* 0x000fc400000006ff */
[----:B------:R-:W-:Y:S01]  /*0820*/  SHF.R.S32.HI R23, RZ, 0x1f, R0 ;  /* 0x0000001fff177819 */ /* 0x000fe20000011400 */
[----:B------:R-:W4:Y:S01]  /*0830*/  @!P5 LDC.64 R20, c[0x0][0x288] ;  /* 0x0000a200ff14db82 */ /* 0x000f220000000a00 */
[----:B------:R-:W-:Y:S01]  /*0840*/  @!P3 SHF.L.U64.HI R12, R8, 0x2, R9 ;  /* 0x00000002080cb819 */ /* 0x000fe20000010209 */
[----:B--2---:R-:W-:Y:S01]  /*0850*/  @!P6 IMAD R10, R5, R6, RZ ;  /* 0x00000006050ae224 */ /* 0x004fe200078e02ff */
[----:B-1----:R-:W-:Y:S02]  /*0860*/  @!P3 IADD3 R14, P1, R27, R14, RZ ;  /* 0x0000000e1b0eb210 */ /* 0x002fe40007f3e0ff */
[----:B------:R-:W-:Y:S01]  /*0870*/  ISETP.GE.OR.EX P3, PT, R23, UR19, P0, P2 ;  /* 0x0000001317007c0c */ /* 0x000fe20008766720 */
[----:B------:R-:W-:Y:S01]  /*0880*/  @!P6 IMAD R7, R11, R7, R10 ;  /* 0x000000070b07e224 */ /* 0x000fe200078e020a */
[----:B------:R-:W-:Y:S01]  /*0890*/  LOP3.LUT P2, RZ, R18, 0x2000000, RZ, 0xc0, !PT ;  /* 0x0200000012ff7812 */ /* 0x000fe2000784c0ff */
[----:B------:R-:W1:Y:S01]  /*08a0*/  @!P6 LDC.64 R4, c[0x0][0x228] ;  /* 0x00008a00ff04eb82 */ /* 0x000e620000000a00 */
[----:B------:R-:W-:-:S02]  /*08b0*/  @!P6 MOV R8, R48 ;  /* 0x000000300008e202 */ /* 0x000fc40000000f00 */
[----:B------:R-:W-:Y:S02]  /*08c0*/  @!P6 MOV R9, R47 ;  /* 0x0000002f0009e202 */ /* 0x000fe40000000f00 */
[----:B------:R-:W-:Y:S01]  /*08d0*/  LOP3.LUT R18, R18, 0xffdfffff, RZ, 0xc0, !PT ;  /* 0xffdfffff12127812 */ /* 0x000fe200078ec0ff */
[----:B------:R-:W-:Y:S02]  /*08e0*/  @!P6 IMAD.WIDE.U32 R8, R11, R6, R8 ;  /* 0x000000060b08e225 */ /* 0x000fe400078e0008 */
[----:B------:R-:W2:Y:S02]  /*08f0*/  @!P4 LDC.64 R44, c[0x0][0x228] ;  /* 0x00008a00ff2ccb82 */ /* 0x000ea40000000a00 */
[----:B------:R-:W-:Y:S02]  /*0900*/  @P3 LOP3.LUT R18, R18, 0x200000, RZ, 0xfc, !PT ;  /* 0x0020000012123812 */ /* 0x000fe400078efcff */
[----:B------:R-:W-:Y:S02]  /*0910*/  @!P2 IADD3.X R15, R12, R15, RZ, P1, !PT ;  /* 0x0000000f0c0fa210 */ /* 0x000fe40000ffe4ff */
[----:B0-----:R-:W-:-:S02]  /*0920*/  @!P2 IADD3 R16, P1, R27, R16, RZ ;  /* 0x000000101b10a210 */ /* 0x001fc40007f3e0ff */
[----:B------:R-:W-:Y:S01]  /*0930*/  @!P6 IADD3 R9, R9, R7, RZ ;  /* 0x000000070909e210 */ /* 0x000fe20007ffe0ff */
[----:B------:R-:W0:Y:S01]  /*0940*/  @!P4 LDC.64 R10, c[0x0][0x288] ;  /* 0x0000a200ff0acb82 */ /* 0x000e220000000a00 */
[----:B------:R-:W-:Y:S01]  /*0950*/  @!P6 SHF.L.U32 R27, R8, 0x2, RZ ;  /* 0x00000002081be819 */ /* 0x000fe200000006ff */
[----:B----4-:R-:W-:Y:S01]  /*0960*/  @!P5 IMAD R26, R13, R20, RZ ;  /* 0x000000140d1ad224 */ /* 0x010fe200078e02ff */
[----:B------:R-:W-:Y:S01]  /*0970*/  @!P2 IADD3.X R17, R12, R17, RZ, P1, !PT ;  /* 0x000000110c11a210 */ /* 0x000fe20000ffe4ff */
[----:B------:R-:W-:Y:S01]  /*0980*/  STL.64 [R1+0x8f8], R14 ;  /* 0x0008f80e01007387 */ /* 0x000fe20000100a00 */
[----:B------:R-:W-:Y:S01]  /*0990*/  @!P6 SHF.L.U64.HI R28, R8, 0x2, R9 ;  /* 0x00000002081ce819 */ /* 0x000fe20000010209 */
[----:B------:R-:W-:Y:S01]  /*09a0*/  @!P5 IMAD R29, R24, R21, R26 ;  /* 0x00000015181dd224 */ /* 0x000fe200078e021a */
[----:B---3--:R-:W-:Y:S01]  /*09b0*/  @!P6 IADD3 R2, P1, R27, R2, RZ ;  /* 0x000000021b02e210 */ /* 0x008fe20007f3e0ff */
[----:B------:R-:W3:Y:S01]  /*09c0*/  @!P5 LDC.64 R6, c[0x0][0x230] ;  /* 0x00008c00ff06db82 */ /* 0x000ee20000000a00 */
[----:B------:R-:W-:Y:S01]  /*09d0*/  @!P5 MOV R26, R48 ;  /* 0x00000030001ad202 */ /* 0x000fe20000000f00 */
[----:B------:R-:W-:Y:S01]  /*09e0*/  STL.64 [R1+0x8f0], R16 ;  /* 0x0008f01001007387 */ /* 0x000fe20000100a00 */
[----:B------:R-:W-:-:S02]  /*09f0*/  @!P6 IADD3.X R3, R28, R3, RZ, P1, !PT ;  /* 0x000000031c03e210 */ /* 0x000fc40000ffe4ff */
[----:B-1----:R-:W-:Y:S02]  /*0a00*/  @!P6 IADD3 R4, P1, R27, R4, RZ ;  /* 0x000000041b04e210 */ /* 0x002fe40007f3e0ff */
[----:B------:R-:W-:Y:S01]  /*0a10*/  @!P5 MOV R27, R47 ;  /* 0x0000002f001bd202 */ /* 0x000fe20000000f00 */
[----:B------:R-:W1:Y:S01]  /*0a20*/  @!P3 LDC.64 R12, c[0x0][0x288] ;  /* 0x0000a200ff0cbb82 */ /* 0x000e620000000a00 */
[----:B------:R-:W-:Y:S01]  /*0a30*/  @!P6 IADD3.X R5, R28, R5, RZ, P1, !PT ;  /* 0x000000051c05e210 */ /* 0x000fe20000ffe4ff */
[----:B------:R4:W-:Y:S01]  /*0a40*/  STL.64 [R1+0x8e8], R2 ;  /* 0x0008e80201007387 */ /* 0x0009e20000100a00 */
[----:B------:R-:W-:Y:S01]  /*0a50*/  LOP3.LUT R18, R18, 0xffefffff, RZ, 0xc0, !PT ;  /* 0xffefffff12127812 */ /* 0x000fe200078ec0ff */
[----:B------:R-:W-:Y:S01]  /*0a60*/  @!P5 IMAD.WIDE.U32 R26, R24, R20, R26 ;  /* 0x00000014181ad225 */ /* 0x000fe200078e001a */
[----:B------:R-:W-:-:S03]  /*0a70*/  @!P4 MOV R24, R48 ;  /* 0x000000300018c202 */ /* 0x000fc60000000f00 */
[----:B------:R-:W2:Y:S01]  /*0a80*/  @!P5 LDC.64 R8, c[0x0][0x228] ;  /* 0x00008a00ff08db82 */ /* 0x000ea20000000a00 */
[----:B------:R-:W-:Y:S01]  /*0a90*/  @!P5 IADD3 R29, R27, R29, RZ ;  /* 0x0000001d1b1dd210 */ /* 0x000fe20007ffe0ff */
[----:B0-----:R-:W-:Y:S01]  /*0aa0*/  @!P4 IMAD R25, R25, R10, RZ ;  /* 0x0000000a1919c224 */ /* 0x001fe200078e02ff */
[C---:B------:R-:W-:Y:S02]  /*0ab0*/  @!P5 SHF.L.U32 R27, R26.reuse, 0x2, RZ ;  /* 0x000000021a1bd819 */ /* 0x040fe400000006ff */
[----:B------:R-:W-:Y:S01]  /*0ac0*/  @!P5 SHF.L.U64.HI R26, R26, 0x2, R29 ;  /* 0x000000021a1ad819 */ /* 0x000fe2000001021d */
[C---:B------:R-:W-:Y:S01]  /*0ad0*/  @!P4 IMAD R29, R22.reuse, R11, R25 ;  /* 0x0000000b161dc224 */ /* 0x040fe200078e0219 */
[----:B------:R-:W-:Y:S01]  /*0ae0*/  @!P4 MOV R25, R47 ;  /* 0x0000002f0019c202 */ /* 0x000fe20000000f00 */
[----:B------:R-:W0:Y:S01]  /*0af0*/  @!P4 LDC.64 R20, c[0x0][0x230] ;  /* 0x00008c00ff14cb82 */ /* 0x000e220000000a00 */
[----:B---3--:R-:W-:Y:S01]  /*0b00*/  @!P5 IADD3 R6, P1, R27, R6, RZ ;  /* 0x000000061b06d210 */ /* 0x008fe20007f3e0ff */
[----:B------:R-:W-:-:S03]  /*0b10*/  @!P4 IMAD.WIDE.U32 R10, R22, R10, R24 ;  /* 0x0000000a160ac225 */ /* 0x000fc600078e0018 */
[----:B------:R-:W-:Y:S02]  /*0b20*/  @!P5 IADD3.X R7, R26, R7, RZ, P1, !PT ;  /* 0x000000071a07d210 */ /* 0x000fe40000ffe4ff */
[----:B------:R-:W-:Y:S01]  /*0b30*/  @!P3 MOV R22, R48 ;  /* 0x000000300016b202 */ /* 0x000fe20000000f00 */
[----:B------:R-:W3:Y:S01]  /*0b40*/  @!P3 LDC.64 R50, c[0x0][0x230] ;  /* 0x00008c00ff32bb82 */ /* 0x000ee20000000a00 */
[----:B-1----:R-:W-:Y:S01]  /*0b50*/  @!P3 IMAD R23, R23, R12, RZ ;  /* 0x0000000c1717b224 */ /* 0x002fe200078e02ff */
[----:B------:R-:W-:Y:S02]  /*0b60*/  @!P4 IADD3 R11, R11, R29, RZ ;  /* 0x0000001d0b0bc210 */ /* 0x000fe40007ffe0ff */
[C---:B------:R-:W-:Y:S02]  /*0b70*/  @!P4 SHF.L.U32 R25, R10.reuse, 0x2, RZ ;  /* 0x000000020a19c819 */ /* 0x040fe400000006ff */
[----:B------:R-:W-:Y:S02]  /*0b80*/  @!P4 SHF.L.U64.HI R24, R10, 0x2, R11 ;  /* 0x000000020a18c819 */ /* 0x000fe4000001020b */
[----:B------:R-:W1:Y:S01]  /*0b90*/  @!P3 LDC.64 R52, c[0x0][0x228] ;  /* 0x00008a00ff34bb82 */ /* 0x000e620000000a00 */
[----:B--2---:R-:W-:Y:S01]  /*0ba0*/  @!P5 IADD3 R8, P1, R27, R8, RZ ;  /* 0x000000081b08d210 */ /* 0x004fe20007f3e0ff */
[----:B------:R-:W-:Y:S01]  /*0bb0*/  @!P3 IMAD R27, R0, R13, R23 ;  /* 0x0000000d001bb224 */ /* 0x000fe200078e0217 */
[----:B------:R-:W-:-:S02]  /*0bc0*/  @!P3 MOV R23, R47 ;  /* 0x0000002f0017b202 */ /* 0x000fc40000000f00 */
[----:B------:R-:W-:Y:S02]  /*0bd0*/  @!P5 IADD3.X R9, R26, R9, RZ, P1, !PT ;  /* 0x000000091a09d210 */ /* 0x000fe40000ffe4ff */
[C---:B0-----:R-:W-:Y:S01]  /*0be0*/  @!P4 IADD3 R10, P1, R25.reuse, R20, RZ ;  /* 0x00000014190ac210 */ /* 0x041fe20007f3e0ff */
[----:B------:R-:W-:Y:S01]  /*0bf0*/  @!P3 IMAD.WIDE.U32 R12, R0, R12, R22 ;  /* 0x0000000c000cb225 */ /* 0x000fe200078e0016 */
[----:B------:R-:W-:Y:S02]  /*0c00*/  IADD3 R23, R60, 0x28, RZ ;  /* 0x000000283c177810 */ /* 0x000fe40007ffe0ff */
[----:B------:R-:W-:Y:S02]  /*0c10*/  @!P4 IADD3.X R11, R24, R21, RZ, P1, !PT ;  /* 0x00000015180bc210 */ /* 0x000fe40000ffe4ff */
[----:B------:R-:W-:Y:S02]  /*0c20*/  @!P4 IADD3 R44, P1, R25, R44, RZ ;  /* 0x0000002c192cc210 */ /* 0x000fe40007f3e0ff */
[----:B------:R-:W-:-:S02]  /*0c30*/  @!P3 IADD3 R21, R13, R27, RZ ;  /* 0x0000001b0d15b210 */ /* 0x000fc40007ffe0ff */
[----:B------:R-:W-:Y:S02]  /*0c40*/  @!P3 SHF.L.U32 R13, R12, 0x2, RZ ;  /* 0x000000020c0db819 */ /* 0x000fe400000006ff */
[----:B------:R-:W-:Y:S02]  /*0c50*/  @!P4 IADD3.X R45, R24, R45, RZ, P1, !PT ;  /* 0x0000002d182dc210 */ /* 0x000fe40000ffe4ff */
[----:B------:R-:W-:Y:S02]  /*0c60*/  @!P3 SHF.L.U64.HI R12, R12, 0x2, R21 ;  /* 0x000000020c0cb819 */ /* 0x000fe40000010215 */
[----:B---3--:R-:W-:Y:S02]  /*0c70*/  @!P3 IADD3 R50, P1, R13, R50, RZ ;  /* 0x000000320d32b210 */ /* 0x008fe40007f3e0ff */
[----:B------:R-:W-:Y:S02]  /*0c80*/  IADD3 R27, R60, 0x30, RZ ;  /* 0x000000303c1b7810 */ /* 0x000fe40007ffe0ff */
[----:B------:R-:W-:-:S02]  /*0c90*/  @!P3 IADD3.X R51, R12, R51, RZ, P1, !PT ;  /* 0x000000330c33b210 */ /* 0x000fc40000ffe4ff */
[----:B-1----:R-:W-:Y:S02]  /*0ca0*/  @!P3 IADD3 R52, P1, R13, R52, RZ ;  /* 0x000000340d34b210 */ /* 0x002fe40007f3e0ff */
[----:B------:R-:W-:Y:S01]  /*0cb0*/  SHF.R.S32.HI R13, RZ, 0x1f, R23 ;  /* 0x0000001fff0d7819 */ /* 0x000fe20000011417 */
[----:B------:R-:W-:Y:S01]  /*0cc0*/  STL.64 [R1+0x8d8], R50 ;  /* 0x0008d83201007387 */ /* 0x000fe20000100a00 */
[----:B------:R-:W-:Y:S02]  /*0cd0*/  @!P3 IADD3.X R53, R12, R53, RZ, P1, !PT ;  /* 0x000000350c35b210 */ /* 0x000fe40000ffe4ff */
[----:B------:R-:W-:-:S03]  /*0ce0*/  ISETP.GE.U32.AND P1, PT, R23, UR18, PT ;  /* 0x0000001217007c0c */ /* 0x000fc6000bf26070 */
[----:B------:R-:W-:Y:S01]  /*0cf0*/  STL.64 [R1+0x8e0], R52 ;  /* 0x0008e03401007387 */ /* 0x000fe20000100a00 */
        /* <DEDUP_REMOVED lines=15> */
[----:B------:R-:W-:Y:S02]  /*0df0*/  SHF.R.S32.HI R13, RZ, 0x1f, R27 ;  /* 0x0000001fff0d7819 */ /* 0x000fe4000001141b */
[----:B------:R-:W-:-:S05]  /*0e00*/  @!P2 IADD3.X R21, R12, R21, RZ, P1, !PT ;  /* 0x000000150c15a210 */ /* 0x000fca0000ffe4ff */
[----:B------:R-:W-:Y:S01]  /*0e10*/  STL.64 [R1+0x8c8], R20 ;  /* 0x0008c81401007387 */ /* 0x000fe20000100a00 */
[----:B0-----:R-:W-:-:S04]  /*0e20*/  @!P2 IADD3 R22, P1, R23, R24, RZ ;  /* 0x000000181716a210 */ /* 0x001fc80007f3e0ff */
        /* <DEDUP_REMOVED lines=104> */
[----:B------:R-:W-:Y:S01]  /*14b0*/  @!P2 IADD3.X R41, R0, R41, RZ, P1, !PT ;  /* 0x000000290029a210 */ /* 0x000fe20000ffe4ff */
[----:B------:R-:W-:Y:S04]  /*14c0*/  STL.64 [R1+0x808], R46 ;  /* 0x0008082e01007387 */ /* 0x000fe80000100a00 */
[----:B------:R-:W-:Y:S01]  /*14d0*/  STL [R1+0x870], R41 ;  /* 0x0008702901007387 */ /* 0x000fe20000100800 */
[----:B0-----:R-:W-:-:S04]  /*14e0*/  @!P2 IADD3 R42, P1, R13, R42, RZ ;  /* 0x0000002a0d2aa210 */ /* 0x001fc80007f3e0ff */
[----:B------:R-:W-:Y:S02]  /*14f0*/  @!P2 IADD3.X R43, R0, R43, RZ, P1, !PT ;  /* 0x0000002b002ba210 */ /* 0x000fe40000ffe4ff */
[----:B------:R-:W-:-:S03]  /*1500*/  IADD3 R0, R60, 0x58, RZ ;  /* 0x000000583c007810 */ /* 0x000fc60007ffe0ff */
[----:B------:R-:W-:Y:S01]  /*1510*/  STL.64 [R1+0x878], R42 ;  /* 0x0008782a01007387 */ /* 0x000fe20000100a00 */
        /* <DEDUP_REMOVED lines=8> */
[----:B0-----:R-:W-:-:S04]  /*15a0*/  @!P2 IMAD R57, R57, R54, RZ ;  /* 0x000000363939a224 */ /* 0x001fc800078e02ff */
[----:B------:R-:W-:Y:S01]  /*15b0*/  @!P2 IMAD R55, R0, R55, R57 ;  /* 0x000000370037a224 */ /* 0x000fe200078e0239 */
[----:B------:R-:W-:-:S03]  /*15c0*/  @!P2 MOV R57, R47 ;  /* 0x0000002f0039a202 */ /* 0x000fc60000000f00 */
[----:B------:R-:W-:-:S05]  /*15d0*/  @!P2 IMAD.WIDE.U32 R56, R0, R54, R56 ;  /* 0x000000360038a225 */ /* 0x000fca00078e0038 */
[----:B------:R-:W-:Y:S02]  /*15e0*/  @!P2 IADD3 R55, R57, R55, RZ ;  /* 0x000000373937a210 */ /* 0x000fe40007ffe0ff */
[C---:B------:R-:W-:Y:S02]  /*15f0*/  @!P2 SHF.L.U32 R54, R56.reuse, 0x2, RZ ;  /* 0x000000023836a819 */ /* 0x040fe400000006ff */
[----:B------:R-:W-:Y:S02]  /*1600*/  @!P2 SHF.L.U64.HI R0, R56, 0x2, R55 ;  /* 0x000000023800a819 */ /* 0x000fe40000010237 */
[----:B-1----:R-:W-:-:S04]  /*1610*/  @!P2 IADD3 R58, P1, R54, R12, RZ ;  /* 0x0000000c363aa210 */ /* 0x002fc80007f3e0ff */
[----:B------:R-:W-:Y:S02]  /*1620*/  @!P2 IADD3.X R59, R0, R13, RZ, P1, !PT ;  /* 0x0000000d003ba210 */ /* 0x000fe40000ffe4ff */
[----:B------:R-:W4:Y:S03]  /*1630*/  @!P2 LDC.64 R12, c[0x0][0x228] ;  /* 0x00008a00ff0cab82 */ /* 0x000f260000000a00 */
[----:B------:R-:W-:Y:S01]  /*1640*/  @!P2 STL.64 [R1+0x410], R58 ;  /* 0x0004103a0100a387 */ /* 0x000fe20000100a00 */
[----:B----4-:R-:W-:-:S04]  /*1650*/  @!P2 IADD3 R2, P1, R54, R12, RZ ;  /* 0x0000000c3602a210 */ /* 0x010fc80007f3e0ff */
        /* <DEDUP_REMOVED lines=8> */
[----:B------:R-:W-:-:S04]  /*16e0*/  @P2 LOP3.LUT R18, R18, 0x2000, RZ, 0xfc, !PT ;  /* 0x0000200012122812 */ /* 0x000fc800078efcff */
[----:B------:R-:W-:Y:S01]  /*16f0*/  LOP3.LUT R18, R18, 0xffffefff, RZ, 0xc0, !PT ;  /* 0xffffefff12127812 */ /* 0x000fe200078ec0ff */
[----:B------:R-:W0:Y:S01]  /*1700*/  @!P2 LDC.64 R54, c[0x0][0x230] ;  /* 0x00008c00ff36ab82 */ /* 0x000e220000000a00 */
[----:B-1----:R-:W-:-:S04]  /*1710*/  @!P2 IMAD R56, R56, R12, RZ ;  /* 0x0000000c3838a224 */ /* 0x002fc800078e02ff */
[----:B------:R-:W-:Y:S01]  /*1720*/  @!P2 IMAD R13, R0, R13, R56 ;  /* 0x0000000d000da224 */ /* 0x000fe200078e0238 */
[----:B------:R-:W-:-:S05]  /*1730*/  @!P2 MOV R56, R48 ;  /* 0x000000300038a202 */ /* 0x000fca0000000f00 */
[----:B------:R-:W-:-:S05]  /*1740*/  @!P2 IMAD.WIDE.U32 R56, R0, R12, R56 ;  /* 0x0000000c0038a225 */ /* 0x000fca00078e0038 */
[----:B------:R-:W-:Y:S02]  /*1750*/  @!P2 IADD3 R13, R57, R13, RZ ;  /* 0x0000000d390da210 */ /* 0x000fe40007ffe0ff */
[C---:B------:R-:W-:Y:S02]  /*1760*/  @!P2 SHF.L.U32 R0, R56.reuse, 0x2, RZ ;  /* 0x000000023800a819 */ /* 0x040fe400000006ff */
[----:B------:R-:W-:Y:S02]  /*1770*/  @!P2 SHF.L.U64.HI R56, R56, 0x2, R13 ;  /* 0x000000023838a819 */ /* 0x000fe4000001020d */
[----:B------:R-:W1:Y:S01]  /*1780*/  @!P2 LDC.64 R12, c[0x0][0x228] ;  /* 0x00008a00ff0cab82 */ /* 0x000e620000000a00 */
[----:B0-----:R-:W-:-:S04]  /*1790*/  @!P2 IADD3 R2, P1, R0, R54, RZ ;  /* 0x000000360002a210 */ /* 0x001fc80007f3e0ff */
[----:B------:R-:W-:-:S05]  /*17a0*/  @!P2 IADD3.X R3, R56, R55, RZ, P1, !PT ;  /* 0x000000373803a210 */ /* 0x000fca0000ffe4ff */
[----:B------:R1:W-:Y:S02]  /*17b0*/  @!P2 STL.64 [R1+0x7d0], R2 ;  /* 0x0007d0020100a387 */ /* 0x0003e40000100a00 */
[----:B-1----:R-:W-:Y:S02]  /*17c0*/  @!P2 IADD3 R2, P1, R0, R12, RZ ;  /* 0x0000000c0002a210 */ /* 0x002fe40007f3e0ff */
        /* <DEDUP_REMOVED lines=274> */
[----:B------:R0:W-:Y:S01]  /*28f0*/  @!P2 STL.64 [R1+0x748], R2 ;  /* 0x000748020100a387 */ /* 0x0001e20000100a00 */
[----:B-1----:R-:W-:Y:S02]  /*2900*/  @!P2 IADD3 R42, P1, R0, R12, RZ ;  /* 0x0000000c002aa210 */ /* 0x002fe40007f3e0ff */
[----:B------:R-:W-:Y:S02]  /*2910*/  IADD3 R0, R60, 0xc8, RZ ;  /* 0x000000c83c007810 */ /* 0x000fe40007ffe0ff */
[----:B------:R-:W-:Y:S02]  /*2920*/  @!P2 IADD3.X R43, R56, R13, RZ, P1, !PT ;  /* 0x0000000d382ba210 */ /* 0x000fe40000ffe4ff */
[----:B------:R-:W-:Y:S02]  /*2930*/  SHF.R.S32.HI R56, RZ, 0x1f, R0 ;  /* 0x0000001fff387819 */ /* 0x000fe40000011400 */
[----:B------:R-:W-:Y:S01]  /*2940*/  ISETP.GE.U32.AND P1, PT, R0, UR18, PT ;  /* 0x0000001200007c0c */ /* 0x000fe2000bf26070 */
[----:B------:R-:W-:Y:S03]  /*2950*/  STL.64 [R1+0x890], R42 ;  /* 0x0008902a01007387 */ /* 0x000fe60000100a00 */
[----:B------:R-:W-:-:S13]  /*2960*/  ISETP.GE.OR.EX P2, PT, R56, UR19, P0, P1 ;  /* 0x0000001338007c0c */ /* 0x000fda0008746710 */
[----:B------:R-:W1:Y:S01]  /*2970*/  @!P2 LDC.64 R12, c[0x0][0x288] ;  /* 0x0000a200ff0cab82 */ /* 0x000e620000000a00 */
[----:B------:R-:W-:Y:S02]  /*2980*/  @!P2 MOV R57, R47 ;  /* 0x0000002f0039a202 */ /* 0x000fe40000000f00 */
[----:B------:R-:W-:-:S04]  /*2990*/  @P2 LOP3.LUT R18, R18, 0x1, RZ, 0xfc, !PT ;  /* 0x0000000112122812 */ /* 0x000fc800078efcff */
[----:B------:R-:W-:Y:S01]  /*29a0*/  LOP3.LUT R18, R18, 0xf7ffffff, RZ, 0xc0, !PT ;  /* 0xf7ffffff12127812 */ /* 0x000fe200078ec0ff */
[----:B------:R-:W2:Y:S01]  /*29b0*/  @!P2 LDC.64 R54, c[0x0][0x230] ;  /* 0x00008c00ff36ab82 */ /* 0x000ea20000000a00 */
[----:B-1----:R-:W-:-:S04]  /*29c0*/  @!P2 IMAD R56, R56, R12, RZ ;  /* 0x0000000c3838a224 */ /* 0x002fc800078e02ff */
[----:B------:R-:W-:Y:S01]  /*29d0*/  @!P2 IMAD R13, R0, R13, R56 ;  /* 0x0000000d000da224 */ /* 0x000fe200078e0238 */
[----:B------:R-:W-:-:S05]  /*29e0*/  @!P2 MOV R56, R48 ;  /* 0x000000300038a202 */ /* 0x000fca0000000f00 */
[----:B------:R-:W-:-:S05]  /*29f0*/  @!P2 IMAD.WIDE.U32 R56, R0, R12, R56 ;  /* 0x0000000c0038a225 */ /* 0x000fca00078e0038 */
[----:B------:R-:W-:Y:S02]  /*2a00*/  @!P2 IADD3 R13, R57, R13, RZ ;  /* 0x0000000d390da210 */ /* 0x000fe40007ffe0ff */
[C---:B------:R-:W-:Y:S02]  /*2a10*/  @!P2 SHF.L.U32 R0, R56.reuse, 0x2, RZ ;  /* 0x000000023800a819 */ /* 0x040fe400000006ff */
[----:B------:R-:W-:Y:S02]  /*2a20*/  @!P2 SHF.L.U64.HI R56, R56, 0x2, R13 ;  /* 0x000000023838a819 */ /* 0x000fe4000001020d */
[----:B------:R-:W0:Y:S01]  /*2a30*/  @!P2 LDC.64 R12, c[0x0][0x228] ;  /* 0x00008a00ff0cab82 */ /* 0x000e220000000a00 */
[----:B--2---:R-:W-:-:S04]  /*2a40*/  @!P2 IADD3 R20, P1, R0, R54, RZ ;  /* 0x000000360014a210 */ /* 0x004fc80007f3e0ff */
        /* <DEDUP_REMOVED lines=21> */
[----:B--2---:R-:W-:-:S04]  /*2ba0*/  @!P2 IADD3 R50, P1, R0, R54, RZ ;  /* 0x000000360032a210 */ /* 0x004fc80007f3e0ff */
[----:B------:R-:W-:Y:S02]  /*2bb0*/  @!P2 IADD3.X R51, R56, R55, RZ, P1, !PT ;  /* 0x000000373833a210 */ /* 0x000fe40000ffe4ff */
[----:B-1----:R-:W-:Y:S02]  /*2bc0*/  @!P2 IADD3 R24, P1, R0, R12, RZ ;  /* 0x0000000c0018a210 */ /* 0x002fe40007f3e0ff */
[----:B------:R-:W-:Y:S02]  /*2bd0*/  IADD3 R0, R60, 0xd8, RZ ;  /* 0x000000d83c007810 */ /* 0x000fe40007ffe0ff */
[----:B------:R-:W-:Y:S02]  /*2be0*/  @!P2 IADD3.X R25, R56, R13, RZ, P1, !PT ;  /* 0x0000000d3819a210 */ /* 0x000fe40000ffe4ff */
        /* <DEDUP_REMOVED lines=633> */
[----:B0-----:R-:W-:-:S04]  /*5380*/  @!P2 IADD3 R2, P1, R54, R12, RZ ;  /* 0x0000000c3602a210 */ /* 0x001fc80007f3e0ff */
[----:B------:R-:W-:Y:S02]  /*5390*/  @!P2 IADD3.X R3, R0, R13, RZ, P1, !PT ;  /* 0x0000000d0003a210 */ /* 0x000fe40000ffe4ff */
[----:B------:R-:W0:Y:S03]  /*53a0*/  @!P2 LDC.64 R12, c[0x0][0x228] ;  /* 0x00008a00ff0cab82 */ /* 0x000e260000000a00 */
[----:B------:R0:W-:Y:S02]  /*53b0*/  @!P2 STL.64 [R1+0x560], R2 ;  /* 0x000560020100a387 */ /* 0x0001e40000100a00 */
        /* <DEDUP_REMOVED lines=22> */
[----:B------:R1:W-:Y:S01]  /*5520*/  @!P2 STL.64 [R1+0x550], R2 ;  /* 0x000550020100a387 */ /* 0x0003e20000100a00 */
        /* <DEDUP_REMOVED lines=18> */
[----:B-1----:R-:W-:-:S04]  /*5650*/  @!P2 IADD3 R2, P1, R54, R12, RZ ;  /* 0x0000000c3602a210 */ /* 0x002fc80007f3e0ff */
        /* <DEDUP_REMOVED lines=11> */
[----:B------:R-:W-:-:S05]  /*5710*/  @P2 LOP3.LUT R19, R19, 0x1, RZ, 0xfc, !PT ;  /* 0x0000000113132812 */ /* 0x000fca00078efcff */
[----:B------:R-:W1:Y:S01]  /*5720*/  @!P2 LDC.64 R12, c[0x0][0x230] ;  /* 0x00008c00ff0cab82 */ /* 0x000e620000000a00 */
[----:B------:R-:W-:Y:S01]  /*5730*/  HFMA2.MMA R41, -RZ, RZ, 0, 0 ;  /* 0x00000000ff297435 */ /* 0x000fe200000001ff */
[----:B------:R-:W-:Y:S01]  /*5740*/  STL [R1+0x858], R19 ;  /* 0x0008581301007387 */ /* 0x000fe20000100800 */
        /* <DEDUP_REMOVED lines=13> */
[----:B------:R-:W-:Y:S02]  /*5820*/  IADD3 R0, R60, 0x1d0, RZ ;  /* 0x000001d03c007810 */ /* 0x000fe40007ffe0ff */
[----:B------:R-:W-:Y:S02]  /*5830*/  MOV R49, R15 ;  /* 0x0000000f00317202 */ /* 0x000fe40000000f00 */
[----:B------:R-:W-:Y:S02]  /*5840*/  SHF.R.S32.HI R56, RZ, 0x1f, R0 ;  /* 0x0000001fff387819 */ /* 0x000fe40000011400 */
[----:B------:R-:W-:-:S04]  /*5850*/  ISETP.GE.U32.AND P1, PT, R0, UR18, PT ;  /* 0x0000001200007c0c */ /* 0x000fc8000bf26070 */
[----:B------:R-:W-:-:S13]  /*5860*/  ISETP.GE.OR.EX P1, PT, R56, UR19, P0, P1 ;  /* 0x0000001338007c0c */ /* 0x000fda0008726710 */
[----:B------:R-:W0:Y:S01]  /*5870*/  @!P1 LDC.64 R54, c[0x0][0x288] ;  /* 0x0000a200ff369b82 */ /* 0x000e220000000a00 */
[----:B------:R-:W-:Y:S02]  /*5880*/  @!P1 MOV R57, R47 ;  /* 0x0000002f00399202 */ /* 0x000fe40000000f00 */
[----:B------:R-:W-:-:S05]  /*5890*/  @P1 LOP3.LUT R18, R18, 0x8000000, RZ, 0xfc, !PT ;  /* 0x0800000012121812 */ /* 0x000fca00078efcff */
        /* <DEDUP_REMOVED lines=11> */
[----:B------:R1:W-:Y:S01]  /*5950*/  @!P1 STL.64 [R1+0x508], R16 ;  /* 0x0005081001009387 */ /* 0x0003e20000100a00 */
[----:B0-----:R-:W-:-:S04]  /*5960*/  @!P1 IADD3 R26, P2, R54, R12, RZ ;  /* 0x0000000c361a9210 */ /* 0x001fc80007f5e0ff */
[----:B------:R-:W-:Y:S02]  /*5970*/  @!P1 IADD3.X R27, R0, R13, RZ, P2, !PT ;  /* 0x0000000d001b9210 */ /* 0x000fe400017fe4ff */
[----:B------:R-:W-:Y:S02]  /*5980*/  IADD3 R0, R60, 0x1d8, RZ ;  /* 0x000001d83c007810 */ /* 0x000fe40007ffe0ff */
[----:B------:R-:W-:Y:S02]  /*5990*/  LOP3.LUT P1, RZ, R18, 0x2000000, RZ, 0xc0, !PT ;  /* 0x0200000012ff7812 */ /* 0x000fe4000782c0ff */
[----:B------:R-:W-:Y:S02]  /*59a0*/  SHF.R.S32.HI R56, RZ, 0x1f, R0 ;  /* 0x0000001fff387819 */ /* 0x000fe40000011400 */
[----:B------:R-:W-:Y:S02]  /*59b0*/  ISETP.GE.U32.AND P2, PT, R0, UR18, PT ;  /* 0x0000001200007c0c */ /* 0x000fe4000bf46070 */
[----:B------:R-:W-:-:S02]  /*59c0*/  LOP3.LUT R18, R18, 0xefffffff, RZ, 0xc0, !PT ;  /* 0xefffffff12127812 */ /* 0x000fc400078ec0ff */
[----:B------:R-:W-:-:S13]  /*59d0*/  ISETP.GE.OR.EX P2, PT, R56, UR19, P0, P2 ;  /* 0x0000001338007c0c */ /* 0x000fda0008746720 */
[----:B------:R-:W0:Y:S01]  /*59e0*/  @!P2 LDC.64 R54, c[0x0][0x288] ;  /* 0x0000a200ff36ab82 */ /* 0x000e220000000a00 */
[----:B------:R-:W-:Y:S02]  /*59f0*/  @!P2 MOV R57, R47 ;  /* 0x0000002f0039a202 */ /* 0x000fe40000000f00 */
[----:B------:R-:W-:-:S04]  /*5a00*/  @P2 LOP3.LUT R18, R18, 0x10000000, RZ, 0xfc, !PT ;  /* 0x1000000012122812 */ /* 0x000fc800078efcff */
[----:B------:R-:W-:Y:S01]  /*5a10*/  LOP3.LUT R18, R18, 0xdfffffff, RZ, 0xc0, !PT ;  /* 0xdfffffff12127812 */ /* 0x000fe200078ec0ff */
[----:B------:R-:W2:Y:S01]  /*5a20*/  @!P2 LDC.64 R12, c[0x0][0x230] ;  /* 0x00008c00ff0cab82 */ /* 0x000ea20000000a00 */
[----:B0-----:R-:W-:-:S04]  /*5a30*/  @!P2 IMAD R56, R56, R54, RZ ;  /* 0x000000363838a224 */ /* 0x001fc800078e02ff */
[----:B------:R-:W-:Y:S01]  /*5a40*/  @!P2 IMAD R55, R0, R55, R56 ;  /* 0x000000370037a224 */ /* 0x000fe200078e0238 */
[----:B------:R-:W-:-:S05]  /*5a50*/  @!P2 MOV R56, R48 ;  /* 0x000000300038a202 */ /* 0x000fca0000000f00 */
[----:B------:R-:W-:-:S05]  /*5a60*/  @!P2 IMAD.WIDE.U32 R56, R0, R54, R56 ;  /* 0x000000360038a225 */ /* 0x000fca00078e0038 */
[----:B------:R-:W-:Y:S02]  /*5a70*/  @!P2 IADD3 R0, R57, R55, RZ ;  /* 0x000000373900a210 */ /* 0x000fe40007ffe0ff */
[C---:B------:R-:W-:Y:S02]  /*5a80*/  @!P2 SHF.L.U32 R54, R56.reuse, 0x2, RZ ;  /* 0x000000023836a819 */ /* 0x040fe400000006ff */
[----:B------:R-:W-:Y:S02]  /*5a90*/  @!P2 SHF.L.U64.HI R0, R56, 0x2, R0 ;  /* 0x000000023800a819 */ /* 0x000fe40000010200 */
[----:B--2---:R-:W-:-:S04]  /*5aa0*/  @!P2 IADD3 R52, P3, R54, R12, RZ ;  /* 0x0000000c3634a210 */ /* 0x004fc80007f7e0ff */
[----:B------:R-:W-:Y:S02]  /*5ab0*/  @!P2 IADD3.X R53, R0, R13, RZ, P3, !PT ;  /* 0x0000000d0035a210 */ /* 0x000fe40001ffe4ff */
[----:B------:R-:W0:Y:S02]  /*5ac0*/  @!P2 LDC.64 R12, c[0x0][0x228] ;  /* 0x00008a00ff0cab82 */ /* 0x000e240000000a00 */
        /* <DEDUP_REMOVED lines=19> */
[----:B------:R-:W0:Y:S02]  /*5c00*/  @!P3 LDC.64 R12, c[0x0][0x228] ;  /* 0x00008a00ff0cbb82 */ /* 0x000e240000000a00 */
[----:B0-----:R-:W-:-:S04]  /*5c10*/  @!P3 IADD3 R30, P4, R54, R12, RZ ;  /* 0x0000000c361eb210 */ /* 0x001fc80007f9e0ff */
[----:B------:R-:W-:Y:S02]  /*5c20*/  @!P3 IADD3.X R31, R0, R13, RZ, P4, !PT ;  /* 0x0000000d001fb210 */ /* 0x000fe400027fe4ff */
[----:B------:R-:W-:Y:S02]  /*5c30*/  IADD3 R0, R60, 0x1e8, RZ ;  /* 0x000001e83c007810 */ /* 0x000fe40007ffe0ff */
[----:B------:R-:W-:Y:S02]  /*5c40*/  LOP3.LUT P3, RZ, R18, 0x1000000, RZ, 0xc0, !PT ;  /* 0x0100000012ff7812 */ /* 0x000fe4000786c0ff */
[----:B------:R-:W-:Y:S02]  /*5c50*/  SHF.R.S32.HI R56, RZ, 0x1f, R0 ;  /* 0x0000001fff387819 */ /* 0x000fe40000011400 */
[----:B------:R-:W-:-:S04]  /*5c60*/  ISETP.GE.U32.AND P4, PT, R0, UR18, PT ;  /* 0x0000001200007c0c */ /* 0x000fc8000bf86070 */
[----:B------:R-:W-:-:S13]  /*5c70*/  ISETP.GE.OR.EX P4, PT, R56, UR19, P0, P4 ;  /* 0x0000001338007c0c */ /* 0x000fda0008786740 */
        /* <DEDUP_REMOVED lines=29> */
[----:B-1----:R-:W-:Y:S02]  /*5e50*/  @!P5 IADD3 R32, P6, R54, R12, RZ ;  /* 0x0000000c3620d210 */ /* 0x002fe40007fde0ff */
[----:B------:R-:W-:Y:S02]  /*5e60*/  MOV R56, R16 ;  /* 0x0000001000387202 */ /* 0x000fe40000000f00 */
[----:B------:R-:W-:-:S02]  /*5e70*/  @!P5 IADD3.X R33, R0, R13, RZ, P6, !PT ;  /* 0x0000000d0021d210 */ /* 0x000fc400037fe4ff */
[----:B------:R-:W0:Y:S01]  /*5e80*/  @!P5 LDC.64 R12, c[0x0][0x228] ;  /* 0x00008a00ff0cdb82 */ /* 0x000e220000000a00 */
[----:B------:R-:W-:-:S04]  /*5e90*/  MOV R57, R17 ;  /* 0x0000001100397202 */ /* 0x000fc80000000f00 */
[----:B------:R-:W-:Y:S02]  /*5ea0*/  MOV R61, R57 ;  /* 0x00000039003d7202 */ /* 0x000fe40000000f00 */
        /* <DEDUP_REMOVED lines=8> */
[----:B------:R-:W-:-:S07]  /*5f30*/  @!P6 MOV R57, R47 ;  /* 0x0000002f0039e202 */ /* 0x000fce0000000f00 */
[----:B------:R-:W1:Y:S01]  /*5f40*/  @!P6 LDC.64 R12, c[0x0][0x230] ;  /* 0x00008c00ff0ceb82 */ /* 0x000e620000000a00 */
[----:B0-----:R-:W-:-:S04]  /*5f50*/  @!P6 IMAD R56, R56, R54, RZ ;  /* 0x000000363838e224 */ /* 0x001fc800078e02ff */
[C---:B------:R-:W-:Y:S01]  /*5f60*/  @!P6 IMAD R55, R0.reuse, R55, R56 ;  /* 0x000000370037e224 */ /* 0x040fe200078e0238 */
[----:B------:R-:W-:Y:S02]  /*5f70*/  @!P6 MOV R56, R48 ;  /* 0x000000300038e202 */ /* 0x000fe40000000f00 */
[----:B------:R-:W-:Y:S02]  /*5f80*/  MOV R48, R14 ;  /* 0x0000000e00307202 */ /* 0x000fe40000000f00 */
[----:B------:R-:W2:Y:S01]  /*5f90*/  LDL.LU.64 R14, [R1+0x8f8] ;  /* 0x0008f800010e7983 */ /* 0x000ea20000300a00 */
[----:B------:R-:W-:-:S05]  /*5fa0*/  @!P6 IMAD.WIDE.U32 R56, R0, R54, R56 ;  /* 0x000000360038e225 */ /* 0x000fca00078e0038 */
[----:B------:R-:W-:Y:S02]  /*5fb0*/  @!P6 IADD3 R0, R57, R55, RZ ;  /* 0x000000373900e210 */ /* 0x000fe40007ffe0ff */
[C---:B------:R-:W-:Y:S02]  /*5fc0*/  @!P6 SHF.L.U32 R54, R56.reuse, 0x2, RZ ;  /* 0x000000023836e819 */ /* 0x040fe400000006ff */
[----:B------:R-:W-:Y:S02]  /*5fd0*/  @!P6 SHF.L.U64.HI R0, R56, 0x2, R0 ;  /* 0x000000023800e819 */ /* 0x000fe40000010200 */
[----:B------:R-:W-:Y:S02]  /*5fe0*/  MOV R56, R50 ;  /* 0x0000003200387202 */ /* 0x000fe40000000f00 */
[----:B-1----:R-:W-:Y:S02]  /*5ff0*/  @!P6 IADD3 R50, P2, R54, R12, RZ ;  /* 0x0000000c3632e210 */ /* 0x002fe40007f5e0ff */
[----:B------:R-:W-:-:S02]  /*6000*/  MOV R57, R51 ;  /* 0x0000003300397202 */ /* 0x000fc40000000f00 */
[----:B------:R-:W-:Y:S02]  /*6010*/  @!P6 IADD3.X R51, R0, R13, RZ, P2, !PT ;  /* 0x0000000d0033e210 */ /* 0x000fe400017fe4ff */
[----:B------:R-:W0:Y:S01]  /*6020*/  @!P6 LDC.64 R12, c[0x0][0x228] ;  /* 0x00008a00ff0ceb82 */ /* 0x000e220000000a00 */
[----:B------:R-:W-:Y:S02]  /*6030*/  MOV R55, R17 ;  /* 0x0000001100377202 */ /* 0x000fe40000000f00 */
[----:B0-----:R-:W-:Y:S02]  /*6040*/  @!P6 IADD3 R46, P2, R54, R12, RZ ;  /* 0x0000000c362ee210 */ /* 0x001fe40007f5e0ff */
[----:B------:R-:W-:Y:S02]  /*6050*/  MOV R54, R16 ;  /* 0x0000001000367202 */ /* 0x000fe40000000f00 */
[----:B------:R-:W3:Y:S01]  /*6060*/  LDL.LU.64 R16, [R1+0x8f0] ;  /* 0x0008f00001107983 */ /* 0x000ee20000300a00 */
[----:B------:R-:W-:-:S02]  /*6070*/  @!P6 IADD3.X R47, R0, R13, RZ, P2, !PT ;  /* 0x0000000d002fe210 */ /* 0x000fc400017fe4ff */
[----:B------:R-:W-:-:S03]  /*6080*/  CS2R R12, SRZ ;  /* 0x00000000000c7805 */ /* 0x000fc6000001ff00 */
[----:B------:R0:W-:Y:S02]  /*6090*/  STL.64 [R1+0x820], R46 ;  /* 0x0008202e01007387 */ /* 0x0001e40000100a00 */
[----:B0-----:R-:W-:Y:S02]  /*60a0*/  MOV R46, R2 ;  /* 0x00000002002e7202 */ /* 0x001fe40000000f00 */
[----:B------:R-:W-:Y:S02]  /*60b0*/  MOV R47, R3 ;  /* 0x00000003002f7202 */ /* 0x000fe40000000f00 */
[----:B------:R-:W4:Y:S01]  /*60c0*/  LDL.LU.64 R2, [R1+0x8e8] ;  /* 0x0008e80001027983 */ /* 0x000f220000300a00 */
[----:B------:R-:W-:-:S03]  /*60d0*/  LOP3.LUT P2, RZ, R18, 0x800000, RZ, 0xc0, !PT ;  /* 0x0080000012ff7812 */ /* 0x000fc6000784c0ff */
[----:B--2---:R0:W2:Y:S02]  /*60e0*/  @!P1 LDG.E.64 R12, desc[UR10][R14.64] ;  /* 0x0000000a0e0c9981 */ /* 0x0040a4000c1e1b00 */
[----:B0-----:R-:W-:-:S06]  /*60f0*/  CS2R R14, SRZ ;  /* 0x00000000000e7805 */ /* 0x001fcc000001ff00 */
[----:B---3--:R0:W3:Y:S01]  /*6100*/  @!P1 LDG.E.64 R14, desc[UR10][R16.64] ;  /* 0x0000000a100e9981 */ /* 0x0080e2000c1e1b00 */
[----:B------:R-:W-:Y:S01]  /*6110*/  HFMA2.MMA R0, -RZ, RZ, 0, 0 ;  /* 0x00000000ff007435 */ /* 0x000fe200000001ff */
[----:B0-----:R-:W-:Y:S02]  /*6120*/  MOV R16, R58 ;  /* 0x0000003a00107202 */ /* 0x001fe40000000f00 */
[----:B------:R-:W-:Y:S02]  /*6130*/  MOV R17, R59 ;  /* 0x0000003b00117202 */ /* 0x000fe40000000f00 */
[----:B------:R-:W-:Y:S02]  /*6140*/  CS2R R58, SRZ ;  /* 0x00000000003a7805 */ /* 0x000fe4000001ff00 */
[----:B--2---:R-:W-:-:S05]  /*6150*/  @!P1 MOV R0, R12 ;  /* 0x0000000c00009202 */ /* 0x004fca0000000f00 */
[----:B------:R0:W-:Y:S02]  /*6160*/  STL [R1+0x54c], R0 ;  /* 0x00054c0001007387 */ /* 0x0001e40000100800 */
[----:B0-----:R-:W-:-:S06]  /*6170*/  HFMA2.MMA R0, -RZ, RZ, 0, 0 ;  /* 0x00000000ff007435 */ /* 0x001fcc00000001ff */
[----:B------:R-:W-:Y:S01]  /*6180*/  @!P1 MOV R0, R13 ;  /* 0x0000000d00009202 */ /* 0x000fe20000000f00 */
[----:B------:R-:W-:Y:S04]  /*6190*/  STL.64 [R1+0x10], R12 ;  /* 0x0000100c01007387 */ /* 0x000fe80000100a00 */
[----:B------:R-:W-:Y:S01]  /*61a0*/  STL [R1+0x648], R0 ;  /* 0x0006480001007387 */ /* 0x000fe20000100800 */
[----:B---3--:R-:W-:Y:S02]  /*61b0*/  @!P1 MOV R59, R14 ;  /* 0x0000000e003b9202 */ /* 0x008fe40000000f00 */
[----:B------:R-:W-:Y:S02]  /*61c0*/  @!P1 MOV R58, R15 ;  /* 0x0000000f003a9202 */ /* 0x000fe40000000f00 */
[----:B------:R-:W-:-:S03]  /*61d0*/  LOP3.LUT P1, RZ, R18, 0x400000, RZ, 0xc0, !PT ;  /* 0x0040000012ff7812 */ /* 0x000fc6000782c0ff */
[----:B------:R0:W-:Y:S02]  /*61e0*/  STL.64 [R1+0x828], R58 ;  /* 0x0008283a01007387 */ /* 0x0001e40000100a00 */
[----:B0-----:R-:W-:Y:S02]  /*61f0*/  MOV R58, R16 ;  /* 0x00000010003a7202 */ /* 0x001fe40000000f00 */
[----:B------:R-:W-:Y:S02]  /*6200*/  MOV R59, R17 ;  /* 0x00000011003b7202 */ /* 0x000fe40000000f00 */
[----:B------:R-:W-:-:S06]  /*6210*/  CS2R R16, SRZ ;  /* 0x0000000000107805 */ /* 0x000fcc000001ff00 */
[----:B----4-:R0:W2:Y:S02]  /*6220*/  @!P3 LDG.E.64 R16, desc[UR10][R2.64] ;  /* 0x0000000a0210b981 */ /* 0x0100a4000c1e1b00 */
[----:B0-----:R-:W-:-:S06]  /*6230*/  CS2R R2, SRZ ;  /* 0x0000000000027805 */ /* 0x001fcc000001ff00 */
[----:B------:R0:W3:Y:S01]  /*6240*/  @!P3 LDG.E.64 R2, desc[UR10][R4.64] ;  /* 0x0000000a0402b981 */ /* 0x0000e2000c1e1b00 */
[----:B------:R-:W-:Y:S01]  /*6250*/  MOV R12, R50 ;  /* 0x00000032000c7202 */ /* 0x000fe20000000f00 */
[----:B------:R-:W-:Y:S01]  /*6260*/  HFMA2.MMA R0, -RZ, RZ, 0, 0 ;  /* 0x00000000ff007435 */ /* 0x000fe200000001ff */
[----:B0-----:R-:W-:Y:S02]  /*6270*/  CS2R R4, SRZ ;  /* 0x0000000000047805 */ /* 0x001fe4000001ff00 */
[----:B--2---:R-:W-:Y:S02]  /*6280*/  @!P3 MOV R5, R17 ;  /* 0x000000110005b202 */ /* 0x004fe40000000f00 */
[----:B------:R-:W-:Y:S02]  /*6290*/  MOV R13, R51 ;  /* 0x00000033000d7202 */ /* 0x000fe40000000f00 */
[----:B------:R-:W2:Y:S01]  /*62a0*/  LDL.LU.64 R50, [R1+0x8d8] ;  /* 0x0008d80001327983 */ /* 0x000ea20000300a00 */
[----:B------:R-:W-:-:S03]  /*62b0*/  @!P3 MOV R0, R16 ;  /* 0x000000100000b202 */ /* 0x000fc60000000f00 */
[----:B------:R-:W-:Y:S04]  /*62c0*/  STL [R1+0x680], R5 ;  /* 0x0006800501007387 */ /* 0x000fe80000100800 */
[----:B------:R0:W-:Y:S01]  /*62d0*/  STL [R1+0x64c], R0 ;  /* 0x00064c0001007387 */ /* 0x0001e20000100800 */
[----:B---3--:R-:W-:-:S05]  /*62e0*/  @!P3 MOV R4, R2 ;  /* 0x000000020004b202 */ /* 0x008fca0000000f00 */
[----:B------:R1:W-:Y:S01]  /*62f0*/  STL [R1+0x474], R4 ;  /* 0x0004740401007387 */ /* 0x0003e20000100800 */
[----:B0-----:R-:W-:-:S06]  /*6300*/  HFMA2.MMA R0, -RZ, RZ, 0, 0 ;  /* 0x00000000ff007435 */ /* 0x001fcc00000001ff */
[----:B------:R-:W-:Y:S02]  /*6310*/  @!P3 MOV R0, R3 ;  /* 0x000000030000b202 */ /* 0x000fe40000000f00 */
[----:B------:R-:W-:Y:S02]  /*6320*/  LOP3.LUT P3, RZ, R18, 0x200000, RZ, 0xc0, !PT ;  /* 0x0020000012ff7812 */ /* 0x000fe4000786c0ff */
[----:B-1----:R-:W-:Y:S01]  /*6330*/  CS2R R4, SRZ ;  /* 0x0000000000047805 */ /* 0x002fe2000001ff00 */
[----:B------:R-:W-:Y:S04]  /*6340*/  STL.64 [R1+0x210], R14 ;  /* 0x0002100e01007387 */ /* 0x000fe80000100a00 */
[----:B------:R-:W-:Y:S04]  /*6350*/  STL.64 [R1+0x18], R16 ;  /* 0x0000181001007387 */ /* 0x000fe80000100a00 */
[----:B------:R0:W3:Y:S04]  /*6360*/  @!P2 LDG.E.64 R4, desc[UR10][R6.64] ;  /* 0x0000000a0604a981 */ /* 0x0000e8000c1e1b00 */
[----:B------:R-:W-:Y:S01]  /*6370*/  STL [R1+0x470], R0 ;  /* 0x0004700001007387 */ /* 0x000fe20000100800 */
[----:B0-----:R-:W-:-:S06]  /*6380*/  CS2R R6, SRZ ;  /* 0x0000000000067805 */ /* 0x001fcc000001ff00 */
[----:B------:R0:W4:Y:S02]  /*6390*/  @!P2 LDG.E.64 R6, desc[UR10][R8.64] ;  /* 0x0000000a0806a981 */ /* 0x000124000c1e1b00 */
[----:B0-----:R-:W-:Y:S02]  /*63a0*/  CS2R R8, SRZ ;  /* 0x0000000000087805 */ /* 0x001fe4000001ff00 */
[----:B---3--:R-:W-:-:S05]  /*63b0*/  @!P2 MOV R9, R5 ;  /* 0x000000050009a202 */ /* 0x008fca0000000f00 */
[----:B------:R-:W-:Y:S01]  /*63c0*/  STL [R1+0x6c8], R9 ;  /* 0x0006c80901007387 */ /* 0x000fe20000100800 */
[----:B----4-:R-:W-:-:S05]  /*63d0*/  @!P2 MOV R8, R6 ;  /* 0x000000060008a202 */ /* 0x010fca0000000f00 */
[----:B------:R0:W-:Y:S02]  /*63e0*/  STL [R1+0x47c], R8 ;  /* 0x00047c0801007387 */ /* 0x0001e40000100800 */
[----:B0-----:R-:W-:-:S06]  /*63f0*/  CS2R R8, SRZ ;  /* 0x0000000000087805 */ /* 0x001fcc000001ff00 */
[----:B------:R0:W3:Y:S02]  /*6400*/  @!P1 LDG.E.64 R8, desc[UR10][R10.64] ;  /* 0x0000000a0a089981 */ /* 0x0000e4000c1e1b00 */
[----:B0-----:R-:W-:-:S06]  /*6410*/  CS2R R10, SRZ ;  /* 0x00000000000a7805 */ /* 0x001fcc000001ff00 */
[----:B------:R0:W4:Y:S02]  /*6420*/  @!P1 LDG.E.64 R10, desc[UR10][R44.64] ;  /* 0x0000000a2c0a9981 */ /* 0x000124000c1e1b00 */
[----:B0-----:R-:W-:Y:S02]  /*6430*/  MOV R44, R52 ;  /* 0x00000034002c7202 */ /* 0x001fe40000000f00 */
[----:B------:R-:W-:Y:S02]  /*6440*/  MOV R45, R53 ;  /* 0x00000035002d7202 */ /* 0x000fe40000000f00 */
[----:B------:R-:W3:Y:S01]  /*6450*/  LDL.LU.64 R52, [R1+0x8e0] ;  /* 0x0008e00001347983 */ /* 0x000ee20000300a00 */
[----:B------:R-:W-:Y:S02]  /*6460*/  MOV R14, R12 ;  /* 0x0000000c000e7202 */ /* 0x000fe40000000f00 */
[----:B------:R-:W-:Y:S02]  /*6470*/  MOV R15, R13 ;  /* 0x0000000d000f7202 */ /* 0x000fe40000000f00 */
[----:B------:R-:W-:-:S02]  /*6480*/  CS2R R12, SRZ ;  /* 0x00000000000c7805 */ /* 0x000fc4000001ff00 */
[----:B------:R-:W-:Y:S02]  /*6490*/  MOV R16, R20 ;  /* 0x0000001400107202 */ /* 0x000fe40000000f00 */
[----:B------:R-:W-:Y:S02]  /*64a0*/  MOV R17, R21 ;  /* 0x0000001500117202 */ /* 0x000fe40000000f00 */
[----:B------:R-:W4:Y:S04]  /*64b0*/  LDL.LU.64 R20, [R1+0x8c8] ;  /* 0x0008c80001147983 */ /* 0x000f280000300a00 */
[----:B--2---:R0:W2:Y:S02]  /*64c0*/  @!P3 LDG.E.64 R12, desc[UR10][R50.64] ;  /* 0x0000000a320cb981 */ /* 0x0040a4000c1e1b00 */
[----:B0-----:R-:W-:-:S02]  /*64d0*/  MOV R50, R14 ;  /* 0x0000000e00327202 */ /* 0x001fc40000000f00 */
[----:B------:R-:W-:Y:S02]  /*64e0*/  MOV R51, R15 ;  /* 0x0000000f00337202 */ /* 0x000fe40000000f00 */
[----:B------:R-:W-:Y:S01]  /*64f0*/  CS2R R14, SRZ ;  /* 0x00000000000e7805 */ /* 0x000fe2000001ff00 */
[----:B------:R-:W-:-:S05]  /*6500*/  HFMA2.MMA R0, -RZ, RZ, 0, 0 ;  /* 0x00000000ff007435 */ /* 0x000fca00000001ff */
[----:B---3--:R0:W3:Y:S02]  /*6510*/  @!P3 LDG.E.64 R14, desc[UR10][R52.64] ;  /* 0x0000000a340eb981 */ /* 0x0080e4000c1e1b00 */
[----:B0-----:R-:W-:Y:S02]  /*6520*/  MOV R52, R22 ;  /* 0x0000001600347202 */ /* 0x001fe40000000f00 */
[----:B------:R-:W-:Y:S02]  /*6530*/  MOV R53, R23 ;  /* 0x0000001700357202 */ /* 0x000fe40000000f00 */
[----:B------:R-:W2:Y:S01]  /*6540*/  LDL.LU.64 R22, [R1+0x8d0] ;  /* 0x0008d00001167983 */ /* 0x000ea20000300a00 */
[----:B------:R-:W-:-:S05]  /*6550*/  @!P2 MOV R0, R4 ;  /* 0x000000040000a202 */ /* 0x000fca0000000f00 */
[----:B------:R0:W-:Y:S02]  /*6560*/  STL [R1+0x684], R0 ;  /* 0x0006840001007387 */ /* 0x0001e40000100800 */
[----:B0-----:R-:W-:-:S06]  /*6570*/  HFMA2.MMA R0, -RZ, RZ, 0, 0 ;  /* 0x00000000ff007435 */ /* 0x001fcc00000001ff */
[----:B------:R-:W-:Y:S02]  /*6580*/  @!P2 MOV R0, R7 ;  /* 0x000000070000a202 */ /* 0x000fe40000000f00 */
[----:B------:R-:W-:Y:S01]  /*6590*/  LOP3.LUT P2, RZ, R18, 0x100000, RZ, 0xc0, !PT ;  /* 0x0010000012ff7812 */ /* 0x000fe2000784c0ff */
[----:B------:R0:W-:Y:S04]  /*65a0*/  STL.64 [R1+0x218], R2 ;  /* 0x0002180201007387 */ /* 0x0001e80000100a00 */
[----:B------:R1:W-:Y:S01]  /*65b0*/  STL.64 [R1+0x20], R4 ;  /* 0x0000200401007387 */ /* 0x0003e20000100a00 */
[----:B0-----:R-:W-:Y:S02]  /*65c0*/  CS2R R2, SRZ ;  /* 0x0000000000027805 */ /* 0x001fe4000001ff00 */
[----:B-1----:R-:W-:-:S05]  /*65d0*/  MOV R4, R24 ;  /* 0x0000001800047202 */ /* 0x002fca0000000f00 */
[----:B----4-:R0:W4:Y:S01]  /*65e0*/  @!P2 LDG.E.64 R2, desc[UR10][R20.64] ;  /* 0x0000000a1402a981 */ /* 0x010122000c1e1b00 */
[----:B------:R-:W-:-:S03]  /*65f0*/  MOV R5, R25 ;  /* 0x0000001900057202 */ /* 0x000fc60000000f00 */
[----:B------:R-:W3:Y:S01]  /*6600*/  LDL.LU.64 R24, [R1+0x8b8] ;  /* 0x0008b80001187983 */ /* 0x000ee20000300a00 */
[----:B0-----:R-:W-:Y:S02]  /*6610*/  MOV R20, R16 ;  /* 0x0000001000147202 */ /* 0x001fe40000000f00 */
[----:B------:R-:W-:Y:S02]  /*6620*/  MOV R21, R17 ;  /* 0x0000001100157202 */ /* 0x000fe40000000f00 */
[----:B------:R-:W-:-:S06]  /*6630*/  CS2R R16, SRZ ;  /* 0x0000000000107805 */ /* 0x000fcc000001ff00 */
[----:B--2---:R0:W2:Y:S02]  /*6640*/  @!P2 LDG.E.64 R16, desc[UR10][R22.64] ;  /* 0x0000000a1610a981 */ /* 0x0040a4000c1e1b00 */
[----:B0-----:R-:W-:Y:S02]  /*6650*/  MOV R22, R26 ;  /* 0x0000001a00167202 */ /* 0x001fe40000000f00 */
[----:B------:R-:W-:Y:S02]  /*6660*/  MOV R23, R27 ;  /* 0x0000001b00177202 */ /* 0x000fe40000000f00 */
[----:B------:R-:W4:Y:S04]  /*6670*/  LDL.LU.64 R26, [R1+0x8c0] ;  /* 0x0008c000011a7983 */ /* 0x000f280000300a00 */
[----:B------:R0:W-:Y:S02]  /*6680*/  STL [R1+0x478], R0 ;  /* 0x0004780001007387 */ /* 0x0001e40000100800 */
[----:B0-----:R-:W-:-:S06]  /*6690*/  HFMA2.MMA R0, -RZ, RZ, 0, 0 ;  /* 0x00000000ff007435 */ /* 0x001fcc00000001ff */
[----:B------:R-:W-:-:S05]  /*66a0*/  @!P1 MOV R0, R8 ;  /* 0x0000000800009202 */ /* 0x000fca0000000f00 */
[----:B------:R0:W-:Y:S01]  /*66b0*/  STL [R1+0x6cc], R0 ;  /* 0x0006cc0001007387 */ /* 0x0001e20000100800 */
[----:B------:R-:W-:Y:S02]  /*66c0*/  MOV R19, RZ ;  /* 0x000000ff00137202 */ /* 0x000fe40000000f00 */
[----:B------:R-:W-:Y:S01]  /*66d0*/  @!P1 MOV R41, R9 ;  /* 0x0000000900299202 */ /* 0x000fe20000000f00 */
[----:B0-----:R-:W-:Y:S01]  /*66e0*/  HFMA2.MMA R0, -RZ, RZ, 0, 0 ;  /* 0x00000000ff007435 */ /* 0x001fe200000001ff */
[----:B------:R-:W-:-:S05]  /*66f0*/  @!P1 MOV R19, R10 ;  /* 0x0000000a00139202 */ /* 0x000fca0000000f00 */
[----:B------:R-:W-:Y:S02]  /*6700*/  @!P1 MOV R0, R11 ;  /* 0x0000000b00009202 */ /* 0x000fe40000000f00 */
[----:B------:R-:W-:Y:S01]  /*6710*/  LOP3.LUT P1, RZ, R18, 0x80000, RZ, 0xc0, !PT ;  /* 0x0008000012ff7812 */ /* 0x000fe2000782c0ff */
[----:B------:R0:W-:Y:S04]  /*6720*/  STL.64 [R1+0x220], R6 ;  /* 0x0002200601007387 */ /* 0x0001e80000100a00 */
[----:B------:R1:W-:Y:S01]  /*6730*/  STL.64 [R1+0x28], R8 ;  /* 0x0000280801007387 */ /* 0x0003e20000100a00 */
[----:B0-----:R-:W-:Y:S02]  /*6740*/  MOV R6, R4 ;  /* 0x0000000400067202 */ /* 0x001fe40000000f00 */
[----:B------:R-:W-:-:S02]  /*6750*/  MOV R7, R5 ;  /* 0x0000000500077202 */ /* 0x000fc40000000f00 */
[----:B------:R-:W-:Y:S02]  /*6760*/  CS2R R4, SRZ ;  /* 0x0000000000047805 */ /* 0x000fe4000001ff00 */
[----:B-1----:R-:W-:Y:S02]  /*6770*/  MOV R8, R28 ;  /* 0x0000001c00087202 */ /* 0x002fe40000000f00 */
[----:B------:R-:W-:Y:S02]  /*6780*/  MOV R9, R29 ;  /* 0x0000001d00097202 */ /* 0x000fe40000000f00 */
[----:B------:R-:W2:Y:S04]  /*6790*/  LDL.LU.64 R28, [R1+0x8a8] ;  /* 0x0008a800011c7983 */ /* 0x000ea80000300a00 */
[----:B---3--:R0:W3:Y:S02]  /*67a0*/  @!P1 LDG.E.64 R4, desc[UR10][R24.64] ;  /* 0x0000000a18049981 */ /* 0x0080e4000c1e1b00 */
[----:B0-----:R-:W-:-:S02]  /*67b0*/  MOV R24, R6 ;  /* 0x0000000600187202 */ /* 0x001fc40000000f00 */
[----:B------:R-:W-:Y:S02]  /*67c0*/  MOV R25, R7 ;  /* 0x0000000700197202 */ /* 0x000fe40000000f00 */
[----:B------:R-:W-:Y:S01]  /*67d0*/  CS2R R6, SRZ ;  /* 0x0000000000067805 */ /* 0x000fe2000001ff00 */
[----:B------:R0:W-:Y:S04]  /*67e0*/  STL [R1+0x710], R41 ;  /* 0x0007102901007387 */ /* 0x0001e80000100800 */
[----:B------:R1:W-:Y:S01]  /*67f0*/  STL [R1+0x484], R0 ;  /* 0x0004840001007387 */ /* 0x0003e20000100800 */
[----:B0-----:R-:W-:Y:S02]  /*6800*/  HFMA2.MMA R41, -RZ, RZ, 0, 0 ;  /* 0x00000000ff297435 */ /* 0x001fe400000001ff */
[----:B-1----:R-:W-:Y:S01]  /*6810*/  HFMA2.MMA R0, -RZ, RZ, 0, 0 ;  /* 0x00000000ff007435 */ /* 0x002fe200000001ff */
[----:B------:R0:W-:Y:S03]  /*6820*/  STL.64 [R1+0x30], R12 ;  /* 0x0000300c01007387 */ /* 0x0001e60000100a00 */
[----:B------:R-:W-:-:S02]  /*6830*/  @!P3 MOV R41, R13 ;  /* 0x0000000d0029b202 */ /* 0x000fc40000000f00 */
[----:B------:R-:W-:Y:S02]  /*6840*/  @!P3 MOV R0, R12 ;  /* 0x0000000c0000b202 */ /* 0x000fe40000000f00 */
[----:B0-----:R-:W-:Y:S02]  /*6850*/  MOV R12, R32 ;  /* 0x00000020000c7202 */ /* 0x001fe40000000f00 */
[----:B------:R-:W-:Y:S02]  /*6860*/  MOV R13, R33 ;  /* 0x00000021000d7202 */ /* 0x000fe40000000f00 */
[----:B------:R-:W3:Y:S04]  /*6870*/  LDL.LU.64 R32, [R1+0x898] ;  /* 0x0008980001207983 */ /* 0x000ee80000300a00 */
[----:B----4-:R0:W4:Y:S02]  /*6880*/  @!P1 LDG.E.64 R6, desc[UR10][R26.64] ;  /* 0x0000000a1a069981 */ /* 0x010124000c1e1b00 */
[----:B0-----:R-:W-:-:S02]  /*6890*/  MOV R26, R30 ;  /* 0x0000001e001a7202 */ /* 0x001fc40000000f00 */
[----:B------:R-:W-:Y:S02]  /*68a0*/  MOV R27, R31 ;  /* 0x0000001f001b7202 */ /* 0x000fe40000000f00 */
[----:B------:R-:W4:Y:S04]  /*68b0*/  LDL.LU.64 R30, [R1+0x8b0] ;  /* 0x0008b000011e7983 */ /* 0x000f280000300a00 */
[----:B------:R0:W-:Y:S04]  /*68c0*/  STL [R1+0x714], R0 ;  /* 0x0007140001007387 */ /* 0x0001e80000100800 */
[----:B------:R1:W-:Y:S01]  /*68d0*/  STL [R1+0x488], R19 ;  /* 0x0004881301007387 */ /* 0x0003e20000100800 */
[----:B0-----:R-:W-:Y:S01]  /*68e0*/  HFMA2.MMA R0, -RZ, RZ, 0, 0 ;  /* 0x00000000ff007435 */ /* 0x001fe200000001ff */
[----:B-1----:R-:W-:-:S02]  /*68f0*/  MOV R19, RZ ;  /* 0x000000ff00137202 */ /* 0x002fc40000000f00 */
[----:B------:R-:W-:-:S03]  /*6900*/  @!P3 MOV R19, R14 ;  /* 0x0000000e0013b202 */ /* 0x000fc60000000f00 */
[----:B------:R-:W-:Y:S02]  /*6910*/  @!P3 MOV R0, R15 ;  /* 0x0000000f0000b202 */ /* 0x000fe40000000f00 */
[----:B------:R-:W-:Y:S01]  /*6920*/  LOP3.LUT P3, RZ, R18, 0x40000, RZ, 0xc0, !PT ;  /* 0x0004000012ff7812 */ /* 0x000fe2000786c0ff */
[----:B------:R0:W-:Y:S04]  /*6930*/  STL.64 [R1+0x228], R10 ;  /* 0x0002280a01007387 */ /* 0x0001e80000100a00 */
[----:B------:R1:W-:Y:S01]  /*6940*/  STL [R1+0x46c], R0 ;  /* 0x00046c0001007387 */ /* 0x0003e20000100800 */
[----:B0-----:R-:W-:Y:S01]  /*6950*/  MOV R10, R8 ;  /* 0x00000008000a7202 */ /* 0x001fe20000000f00 */
[----:B-1----:R-:W-:Y:S01]  /*6960*/  HFMA2.MMA R0, -RZ, RZ, 0, 0 ;  /* 0x00000000ff007435 */ /* 0x002fe200000001ff */
[----:B------:R-:W-:-:S02]  /*6970*/  MOV R11, R9 ;  /* 0x00000009000b7202 */ /* 0x000fc40000000f00 */
[----:B------:R-:W-:-:S03]  /*6980*/  CS2R R8, SRZ ;  /* 0x0000000000087805 */ /* 0x000fc6000001ff00 */
[----:B------:R-:W-:Y:S01]  /*6990*/  @!P2 MOV R0, R2 ;  /* 0x000000020000a202 */ /* 0x000fe20000000f00 */
[----:B------:R0:W-:Y:S04]  /*69a0*/  STL [R1+0x738], R41 ;  /* 0x0007382901007387 */ /* 0x0001e80000100800 */
[----:B--2---:R1:W2:Y:S04]  /*69b0*/  @!P3 LDG.E.64 R8, desc[UR10][R28.64] ;  /* 0x0000000a1c08b981 */ /* 0x0042a8000c1e1b00 */
[----:B------:R1:W-:Y:S01]  /*69c0*/  STL [R1+0x73c], R0 ;  /* 0x00073c0001007387 */ /* 0x0003e20000100800 */
[----:B0-----:R-:W-:Y:S01]  /*69d0*/  HFMA2.MMA R41, -RZ, RZ, 0, 0 ;  /* 0x00000000ff297435 */ /* 0x001fe200000001ff */
[----:B-1----:R-:W-:-:S02]  /*69e0*/  MOV R28, R10 ;  /* 0x0000000a001c7202 */ /* 0x002fc40000000f00 */
[----:B------:R-:W-:Y:S01]  /*69f0*/  MOV R29, R11 ;  /* 0x0000000b001d7202 */ /* 0x000fe20000000f00 */
[----:B------:R-:W-:Y:S01]  /*6a00*/  HFMA2.MMA R0, -RZ, RZ, 0, 0 ;  /* 0x00000000ff007435 */ /* 0x000fe200000001ff */
[----:B------:R-:W-:Y:S01]  /*6a10*/  CS2R R10, SRZ ;  /* 0x00000000000a7805 */ /* 0x000fe2000001ff00 */
[----:B------:R0:W-:Y:S01]  /*6a20*/  STL [R1+0x480], R19 ;  /* 0x0004801301007387 */ /* 0x0001e20000100800 */
[----:B------:R-:W-:-:S03]  /*6a30*/  @!P2 MOV R41, R3 ;  /* 0x000000030029a202 */ /* 0x000fc60000000f00 */
[----:B------:R-:W-:Y:S02]  /*6a40*/  @!P2 MOV R0, R17 ;  /* 0x000000110000a202 */ /* 0x000fe40000000f00 */
[----:B0-----:R-:W-:Y:S02]  /*6a50*/  MOV R19, RZ ;  /* 0x000000ff00137202 */ /* 0x001fe40000000f00 */
[----:B------:R-:W-:Y:S02]  /*6a60*/  @!P2 MOV R19, R16 ;  /* 0x000000100013a202 */ /* 0x000fe40000000f00 */
[----:B------:R-:W-:Y:S01]  /*6a70*/  LOP3.LUT P2, RZ, R18, 0x20000, RZ, 0xc0, !PT ;  /* 0x0002000012ff7812 */ /* 0x000fe2000784c0ff */
[----:B------:R0:W-:Y:S02]  /*6a80*/  STL.64 [R1+0x230], R14 ;  /* 0x0002300e01007387 */ /* 0x0001e40000100a00 */
[----:B0-----:R-:W-:Y:S02]  /*6a90*/  MOV R14, R12 ;  /* 0x0000000c000e7202 */ /* 0x001fe40000000f00 */
[----:B------:R-:W-:-:S02]  /*6aa0*/  MOV R15, R13 ;  /* 0x0000000d000f7202 */ /* 0x000fc40000000f00 */
[----:B------:R-:W-:-:S06]  /*6ab0*/  CS2R R12, SRZ ;  /* 0x00000000000c7805 */ /* 0x000fcc000001ff00 */
[----:B---3--:R-:W3:Y:S04]  /*6ac0*/  @!P2 LDG.E.64 R12, desc[UR10][R32.64] ;  /* 0x0000000a200ca981 */ /* 0x008ee8000c1e1b00 */
[----:B----4-:R-:W4:Y:S04]  /*6ad0*/  @!P3 LDG.E.64 R10, desc[UR10][R30.64] ;  /* 0x0000000a1e0ab981 */ /* 0x010f28000c1e1b00 */
[----:B------:R0:W-:Y:S02]  /*6ae0*/  STL [R1+0x48c], R0 ;  /* 0x00048c0001007387 */ /* 0x0001e40000100800 */
[----:B0-----:R-:W-:-:S06]  /*6af0*/  HFMA2.MMA R0, -RZ, RZ, 0, 0 ;  /* 0x00000000ff007435 */ /* 0x001fcc00000001ff */
[----:B------:R-:W-:-:S05]  /*6b00*/  @!P1 MOV R0, R4 ;  /* 0x0000000400009202 */ /* 0x000fca0000000f00 */
[----:B------:R0:W-:Y:S02]  /*6b10*/  STL [R1+0x774], R0 ;  /* 0x0007740001007387 */ /* 0x0001e40000100800 */
[----:B0-----:R-:W-:Y:S02]  /*6b20*/  HFMA2.MMA R0, -RZ, RZ, 0, 0 ;  /* 0x00000000ff007435 */ /* 0x001fe400000001ff */
[----:B------:R0:W-:Y:S04]  /*6b30*/  STL [R1+0x770], R41 ;  /* 0x0007702901007387 */ /* 0x0001e80000100800 */
[----:B------:R-:W-:-:S05]  /*6b40*/  @!P1 MOV R0, R7 ;  /* 0x0000000700009202 */ /* 0x000fca0000000f00 */
[----:B------:R1:W-:Y:S01]  /*6b50*/  STL [R1+0x4b4], R0 ;  /* 0x0004b40001007387 */ /* 0x0003e20000100800 */
[----:B0-----:R-:W-:Y:S02]  /*6b60*/  HFMA2.MMA R41, -RZ, RZ, 0, 0 ;  /* 0x00000000ff297435 */ /* 0x001fe400000001ff */
[----:B-1----:R-:W-:-:S04]  /*6b70*/  HFMA2.MMA R0, -RZ, RZ, 0, 0 ;  /* 0x00000000ff007435 */ /* 0x002fc800000001ff */
[----:B------:R-:W-:Y:S02]  /*6b80*/  @!P1 MOV R41, R5 ;  /* 0x0000000500299202 */ /* 0x000fe40000000f00 */
[----:B--2---:R-:W-:-:S03]  /*6b90*/  @!P3 MOV R0, R8 ;  /* 0x000000080000b202 */ /* 0x004fc60000000f00 */
[----:B------:R0:W-:Y:S04]  /*6ba0*/  STL [R1+0x798], R41 ;  /* 0x0007982901007387 */ /* 0x0001e80000100800 */
[----:B------:R1:W-:Y:S01]  /*6bb0*/  STL [R1+0x79c], R0 ;  /* 0x00079c0001007387 */ /* 0x0003e20000100800 */
[----:B0-----:R-:W-:Y:S02]  /*6bc0*/  HFMA2.MMA R41, -RZ, RZ, 0, 0 ;  /* 0x00000000ff297435 */ /* 0x001fe400000001ff */
[----:B-1----:R-:W-:-:S04]  /*6bd0*/  HFMA2.MMA R0, -RZ, RZ, 0, 0 ;  /* 0x00000000ff007435 */ /* 0x002fc800000001ff */
[----:B------:R-:W-:-:S05]  /*6be0*/  @!P3 MOV R41, R9 ;  /* 0x000000090029b202 */ /* 0x000fca0000000f00 */
[----:B------:R0:W-:Y:S02]  /*6bf0*/  STL [R1+0x7c8], R41 ;  /* 0x0007c82901007387 */ /* 0x0001e40000100800 */
[----:B0-----:R-:W-:-:S06]  /*6c00*/  HFMA2.MMA R41, -RZ, RZ, 0, 0 ;  /* 0x00000000ff297435 */ /* 0x001fcc00000001ff */
[----:B---3--:R-:W-:Y:S01]  /*6c10*/  @!P2 MOV R41, R13 ;  /* 0x0000000d0029a202 */ /* 0x008fe20000000f00 */
[----:B------:R0:W-:Y:S02]  /*6c20*/  STL.64 [R1+0x868], R12 ;  /* 0x0008680c01007387 */ /* 0x0001e40000100a00 */
[----:B0-----:R-:W-:Y:S02]  /*6c30*/  MOV R13, R37 ;  /* 0x00000025000d7202 */ /* 0x001fe40000000f00 */
[----:B----4-:R-:W-:-:S05]  /*6c40*/  @!P3 MOV R0, R11 ;  /* 0x0000000b0000b202 */ /* 0x010fca0000000f00 */
[----:B------:R0:W-:Y:S02]  /*6c50*/  STL [R1+0x4cc], R0 ;  /* 0x0004cc0001007387 */ /* 0x0001e40000100800 */
[----:B0-----:R-:W-:-:S06]  /*6c60*/  HFMA2.MMA R0, -RZ, RZ, 0, 0 ;  /* 0x00000000ff007435 */ /* 0x001fcc00000001ff */
[----:B------:R-:W-:Y:S02]  /*6c70*/  @!P2 MOV R0, R12 ;  /* 0x0000000c0000a202 */ /* 0x000fe40000000f00 */
[----:B------:R-:W-:Y:S02]  /*6c80*/  MOV R12, R36 ;  /* 0x00000024000c7202 */ /* 0x000fe40000000f00 */
[----:B------:R-:W2:Y:S04]  /*6c90*/  LDL.LU.64 R36, [R1+0x880] ;  /* 0x0008800001247983 */ /* 0x000ea80000300a00 */
[----:B------:R0:W-:Y:S04]  /*6ca0*/  STL [R1+0x4b0], R19 ;  /* 0x0004b01301007387 */ /* 0x0001e80000100800 */
[----:B------:R1:W-:Y:S01]  /*6cb0*/  STL.64 [R1+0x38], R2 ;  /* 0x0000380201007387 */ /* 0x0003e20000100a00 */
[----:B0-----:R-:W-:-:S02]  /*6cc0*/  MOV R19, RZ ;  /* 0x000000ff00137202 */ /* 0x001fc40000000f00 */
[----:B------:R-:W-:Y:S02]  /*6cd0*/  @!P1 MOV R19, R6 ;  /* 0x0000000600139202 */ /* 0x000fe40000000f00 */
[----:B------:R-:W-:Y:S02]  /*6ce0*/  LOP3.LUT P1, RZ, R18, 0x10000, RZ, 0xc0, !PT ;  /* 0x0001000012ff7812 */ /* 0x000fe4000782c0ff */
[----:B-1----:R-:W-:Y:S02]  /*6cf0*/  MOV R2, R38 ;  /* 0x0000002600027202 */ /* 0x002fe40000000f00 */
[----:B------:R-:W-:Y:S01]  /*6d00*/  MOV R3, R39 ;  /* 0x0000002700037202 */ /* 0x000fe20000000f00 */
[----:B------:R0:W-:Y:S01]  /*6d10*/  STL.64 [R1+0x238], R16 ;  /* 0x0002381001007387 */ /* 0x0001e20000100a00 */
[----:B------:R-:W-:Y:S02]  /*6d20*/  MOV R30, R34 ;  /* 0x00000022001e7202 */ /* 0x000fe40000000f00 */
[----:B------:R-:W-:Y:S01]  /*6d30*/  MOV R31, R35 ;  /* 0x00000023001f7202 */ /* 0x000fe20000000f00 */
[----:B------:R1:W-:Y:S04]  /*6d40*/  STL [R1+0x7d8], R41 ;  /* 0x0007d82901007387 */ /* 0x0003e80000100800 */
[----:B------:R-:W3:Y:S01]  /*6d50*/  LDL.LU.64 R34, [R1+0x8a0] ;  /* 0x0008a00001227983 */ /* 0x000ee20000300a00 */
[----:B0-----:R-:W-:-:S03]  /*6d60*/  MOV R16, R2 ;  /* 0x0000000200107202 */ /* 0x001fc60000000f00 */
[----:B------:R-:W4:Y:S01]  /*6d70*/  LDL.LU.64 R38, [R1+0x888] ;  /* 0x0008880001267983 */ /* 0x000f220000300a00 */
[----:B------:R-:W-:Y:S02]  /*6d80*/  MOV R17, R3 ;  /* 0x0000000300117202 */ /* 0x000fe40000000f00 */
[----:B------:R-:W-:-:S06]  /*6d90*/  CS2R R2, SRZ ;  /* 0x0000000000027805 */ /* 0x000fcc000001ff00 */
[----:B--2---:R-:W2:Y:S01]  /*6da0*/  @!P1 LDG.E.64 R2, desc[UR10][R36.64] ;  /* 0x0000000a24029981 */ /* 0x004ea2000c1e1b00 */
[----:B------:R-:W-:Y:S02]  /*6db0*/  MOV R32, R14 ;  /* 0x0000000e00207202 */ /* 0x000fe40000000f00 */
[----:B------:R-:W-:Y:S02]  /*6dc0*/  MOV R33, R15 ;  /* 0x0000000f00217202 */ /* 0x000fe40000000f00 */
[----:B------:R-:W-:Y:S01]  /*6dd0*/  CS2R R14, SRZ ;  /* 0x00000000000e7805 */ /* 0x000fe2000001ff00 */
[----:B-1----:R-:W-:-:S05]  /*6de0*/  HFMA2.MMA R41, -RZ, RZ, 0, 0 ;  /* 0x00000000ff297435 */ /* 0x002fca00000001ff */
[----:B---3--:R0:W3:Y:S02]  /*6df0*/  @!P2 LDG.E.64 R14, desc[UR10][R34.64] ;  /* 0x0000000a220ea981 */ /* 0x0080e4000c1e1b00 */
[----:B0-----:R-:W-:Y:S02]  /*6e00*/  MOV R34, R42 ;  /* 0x0000002a00227202 */ /* 0x001fe40000000f00 */
[----:B------:R-:W-:Y:S02]  /*6e10*/  MOV R35, R43 ;  /* 0x0000002b00237202 */ /* 0x000fe40000000f00 */
[----:B------:R-:W3:Y:S01]  /*6e20*/  LDL.LU.64 R42, [R1+0x890] ;  /* 0x00089000012a7983 */ /* 0x000ee20000300a00 */
[----:B--2---:R-:W-:-:S05]  /*6e30*/  @!P1 MOV R41, R3 ;  /* 0x0000000300299202 */ /* 0x004fca0000000f00 */
[----:B------:R0:W-:Y:S04]  /*6e40*/  STL [R1+0x7e0], R41 ;  /* 0x0007e02901007387 */ /* 0x0001e80000100800 */
[----:B0-----:R-:W2:Y:S01]  /*6e50*/  LDL.LU R41, [R1+0x870] ;  /* 0x0008700001297983 */ /* 0x001ea20000300800 */
[----:B------:R-:W-:Y:S02]  /*6e60*/  MOV R36, R16 ;  /* 0x0000001000247202 */ /* 0x000fe40000000f00 */
[----:B------:R-:W-:Y:S01]  /*6e70*/  MOV R37, R17 ;  /* 0x0000001100257202 */ /* 0x000fe20000000f00 */
[----:B------:R0:W-:Y:S01]  /*6e80*/  STL [R1+0x4c8], R19 ;  /* 0x0004c81301007387 */ /* 0x0001e20000100800 */
[----:B------:R-:W-:-:S03]  /*6e90*/  CS2R R16, SRZ ;  /* 0x0000000000107805 */ /* 0x000fc6000001ff00 */
[----:B------:R1:W-:Y:S04]  /*6ea0*/  STL.64 [R1+0x240], R6 ;  /* 0x0002400601007387 */ /* 0x0003e80000100a00 */
[----:B----4-:R-:W4:Y:S01]  /*6eb0*/  @!P1 LDG.E.64 R16, desc[UR10][R38.64] ;  /* 0x0000000a26109981 */ /* 0x010f22000c1e1b00 */
[----:B0-----:R-:W-:Y:S02]  /*6ec0*/  MOV R19, RZ ;  /* 0x000000ff00137202 */ /* 0x001fe40000000f00 */
[----:B------:R-:W-:Y:S02]  /*6ed0*/  @!P3 MOV R19, R10 ;  /* 0x0000000a0013b202 */ /* 0x000fe40000000f00 */
[----:B------:R-:W-:Y:S01]  /*6ee0*/  LOP3.LUT P3, RZ, R18, 0x8000, RZ, 0xc0, !PT ;  /* 0x0000800012ff7812 */ /* 0x000fe2000786c0ff */
[----:B------:R3:W-:Y:S01]  /*6ef0*/  STL.64 [R1+0x40], R4 ;  /* 0x0000400401007387 */ /* 0x0007e20000100a00 */
[----:B-1----:R-:W-:-:S02]  /*6f00*/  MOV R6, R22 ;  /* 0x0000001600067202 */ /* 0x002fc40000000f00 */
[----:B------:R-:W-:Y:S01]  /*6f10*/  MOV R7, R23 ;  /* 0x0000001700077202 */ /* 0x000fe20000000f00 */
[----:B------:R-:W4:Y:S01]  /*6f20*/  LDL.LU.64 R38, [R1+0x720] ;  /* 0x0007200001267983 */ /* 0x000f220000300a00 */
[----:B------:R-:W-:Y:S02]  /*6f30*/  CS2R R22, SRZ ;  /* 0x0000000000167805 */ /* 0x000fe4000001ff00 */
[----:B---3--:R-:W-:Y:S02]  /*6f40*/  MOV R4, R42 ;  /* 0x0000002a00047202 */ /* 0x008fe40000000f00 */
[----:B------:R-:W-:Y:S02]  /*6f50*/  MOV R5, R43 ;  /* 0x0000002b00057202 */ /* 0x000fe40000000f00 */
[----:B------:R-:W3:Y:S04]  /*6f60*/  LDL.LU.64 R42, [R1+0x878] ;  /* 0x00087800012a7983 */ /* 0x000ee80000300a00 */
[----:B--2---:R0:W2:Y:S04]  /*6f70*/  @!P3 LDG.E.64 R22, desc[UR10][R40.64] ;  /* 0x0000000a2816b981 */ /* 0x0040a8000c1e1b00 */
[----:B------:R1:W-:Y:S01]  /*6f80*/  STL.64 [R1+0x48], R8 ;  /* 0x0000480801007387 */ /* 0x0003e20000100a00 */
[----:B0-----:R-:W-:-:S02]  /*6f90*/  MOV R40, R20 ;  /* 0x0000001400287202 */ /* 0x001fc40000000f00 */
[----:B------:R-:W-:Y:S02]  /*6fa0*/  MOV R41, R21 ;  /* 0x0000001500297202 */ /* 0x000fe40000000f00 */
[----:B------:R-:W-:Y:S02]  /*6fb0*/  CS2R R20, SRZ ;  /* 0x0000000000147805 */ /* 0x000fe4000001ff00 */
[----:B-1----:R-:W-:Y:S02]  /*6fc0*/  MOV R8, R40 ;  /* 0x0000002800087202 */ /* 0x002fe40000000f00 */
[----:B------:R-:W-:Y:S02]  /*6fd0*/  MOV R40, R6 ;  /* 0x0000000600287202 */ /* 0x000fe40000000f00 */
[----:B----4-:R-:W-:Y:S02]  /*6fe0*/  MOV R6, R38 ;  /* 0x0000002600067202 */ /* 0x010fe40000000f00 */
[----:B------:R-:W-:Y:S01]  /*6ff0*/  MOV R38, R12 ;  /* 0x0000000c00267202 */ /* 0x000fe20000000f00 */
[----:B------:R-:W-:Y:S01]  /*7000*/  HFMA2.MMA R12, -RZ, RZ, 0, 0 ;  /* 0x00000000ff0c7435 */ /* 0x000fe200000001ff */
[----:B------:R-:W-:Y:S01]  /*7010*/  MOV R9, R41 ;  /* 0x0000002900097202 */ /* 0x000fe20000000f00 */
[----:B---3--:R-:W3:Y:S01]  /*7020*/  @!P3 LDG.E.64 R20, desc[UR10][R42.64] ;  /* 0x0000000a2a14b981 */ /* 0x008ee2000c1e1b00 */
[----:B------:R-:W-:-:S02]  /*7030*/  MOV R41, R7 ;  /* 0x0000000700297202 */ /* 0x000fc40000000f00 */
[----:B------:R-:W-:Y:S01]  /*7040*/  MOV R7, R39 ;  /* 0x0000002700077202 */ /* 0x000fe20000000f00 */
[----:B------:R-:W4:Y:S01]  /*7050*/  LDL.LU.64 R42, [R1+0x410] ;  /* 0x00041000012a7983 */ /* 0x000f220000300a00 */
[----:B------:R-:W-:Y:S02]  /*7060*/  MOV R39, R13 ;  /* 0x0000000d00277202 */ /* 0x000fe40000000f00 */
[----:B--2---:R-:W-:-:S05]  /*7070*/  @!P3 MOV R12, R23 ;  /* 0x00000017000cb202 */ /* 0x004fca0000000f00 */
[----:B------:R0:W-:Y:S04]  /*7080*/  STL [R1+0x7f0], R12 ;  /* 0x0007f00c01007387 */ /* 0x0001e80000100800 */
[----:B0-----:R-:W2:Y:S04]  /*7090*/  LDL.LU.64 R12, [R1+0x530] ;  /* 0x00053000010c7983 */ /* 0x001ea80000300a00 */
[----:B------:R0:W-:Y:S04]  /*70a0*/  STL [R1+0x7cc], R0 ;  /* 0x0007cc0001007387 */ /* 0x0001e80000100800 */
[----:B------:R1:W-:Y:S01]  /*70b0*/  STL [R1+0x4e0], R19 ;  /* 0x0004e01301007387 */ /* 0x0003e20000100800 */
[----:B0-----:R-:W-:Y:S01]  /*70c0*/  HFMA2.MMA R0, -RZ, RZ, 0, 0 ;  /* 0x00000000ff007435 */ /* 0x001fe200000001ff */
[----:B-1----:R-:W-:-:S02]  /*70d0*/  MOV R19, RZ ;  /* 0x000000ff00137202 */ /* 0x002fc40000000f00 */
[----:B------:R-:W-:-:S03]  /*70e0*/  @!P2 MOV R19, R14 ;  /* 0x0000000e0013a202 */ /* 0x000fc60000000f00 */
[----:B------:R-:W-:Y:S02]  /*70f0*/  @!P2 MOV R0, R15 ;  /* 0x0000000f0000a202 */ /* 0x000fe40000000f00 */
[----:B------:R-:W-:Y:S01]  /*7100*/  LOP3.LUT P2, RZ, R18, 0x4000, RZ, 0xc0, !PT ;  /* 0x0000400012ff7812 */ /* 0x000fe2000784c0ff */
[----:B------:R0:W-:Y:S02]  /*7110*/  STL.64 [R1+0x248], R10 ;  /* 0x0002480a01007387 */ /* 0x0001e40000100a00 */
[----:B0-----:R-:W-:Y:S02]  /*7120*/  MOV R10, R24 ;  /* 0x00000018000a7202 */ /* 0x001fe40000000f00 */
[----:B------:R-:W-:Y:S02]  /*7130*/  MOV R11, R25 ;  /* 0x00000019000b7202 */ /* 0x000fe40000000f00 */
[----:B------:R-:W-:-:S06]  /*7140*/  CS2R R24, SRZ ;  /* 0x0000000000187805 */ /* 0x000fcc000001ff00 */
[----:B----4-:R0:W4:Y:S02]  /*7150*/  @!P2 LDG.E.64 R24, desc[UR10][R42.64] ;  /* 0x0000000a2a18a981 */ /* 0x010124000c1e1b00 */
[----:B0-----:R-:W-:Y:S02]  /*7160*/  MOV R42, R6 ;  /* 0x00000006002a7202 */ /* 0x001fe40000000f00 */
[----:B------:R-:W-:Y:S02]  /*7170*/  MOV R43, R7 ;  /* 0x00000007002b7202 */ /* 0x000fe40000000f00 */
[----:B------:R-:W-:Y:S02]  /*7180*/  MOV R6, R4 ;  /* 0x0000000400067202 */ /* 0x000fe40000000f00 */
[----:B------:R-:W-:Y:S02]  /*7190*/  MOV R7, R5 ;  /* 0x0000000500077202 */ /* 0x000fe40000000f00 */
[----:B------:R-:W-:-:S06]  /*71a0*/  CS2R R4, SRZ ;  /* 0x0000000000047805 */ /* 0x000fcc000001ff00 */
[----:B--2---:R0:W2:Y:S04]  /*71b0*/  @!P2 LDG.E.64 R4, desc[UR10][R12.64] ;  /* 0x0000000a0c04a981 */ /* 0x0040a8000c1e1b00 */
[----:B------:R-:W2:Y:S04]  /*71c0*/  LDL.LU.64 R12, [R1+0x868] ;  /* 0x00086800010c7983 */ /* 0x000ea80000300a00 */
[----:B------:R1:W-:Y:S02]  /*71d0*/  STL [R1+0x4e4], R0 ;  /* 0x0004e40001007387 */ /* 0x0003e40000100800 */
[----:B-1----:R-:W-:-:S06]  /*71e0*/  HFMA2.MMA R0, -RZ, RZ, 0, 0 ;  /* 0x00000000ff007435 */ /* 0x002fcc00000001ff */
[----:B------:R-:W-:-:S05]  /*71f0*/  @!P1 MOV R0, R2 ;  /* 0x0000000200009202 */ /* 0x000fca0000000f00 */
[----:B------:R1:W-:Y:S02]  /*7200*/  STL [R1+0x7dc], R0 ;  /* 0x0007dc0001007387 */ /* 0x0003e40000100800 */
[----:B-1----:R-:W-:-:S06]  /*7210*/  HFMA2.MMA R0, -RZ, RZ, 0, 0 ;  /* 0x00000000ff007435 */ /* 0x002fcc00000001ff */
[----:B------:R-:W-:-:S05]  /*7220*/  @!P1 MOV R0, R17 ;  /* 0x0000001100009202 */ /* 0x000fca0000000f00 */
[----:B------:R1:W-:Y:S02]  /*7230*/  STL [R1+0x4f4], R0 ;  /* 0x0004f40001007387 */ /* 0x0003e40000100800 */
[----:B-1----:R-:W-:-:S06]  /*7240*/  HFMA2.MMA R0, -RZ, RZ, 0, 0 ;  /* 0x00000000ff007435 */ /* 0x002fcc00000001ff */
[----:B------:R-:W-:-:S05]  /*7250*/  @!P3 MOV R0, R22 ;  /* 0x000000160000b202 */ /* 0x000fca0000000f00 */
[----:B------:R1:W-:Y:S04]  /*7260*/  STL [R1+0x7e4], R0 ;  /* 0x0007e40001007387 */ /* 0x0003e80000100800 */
[----:B------:R0:W-:Y:S01]  /*7270*/  STL.64 [R1+0x250], R14 ;  /* 0x0002500e01007387 */ /* 0x0001e20000100a00 */
[----:B-1----:R-:W-:-:S06]  /*7280*/  HFMA2.MMA R0, -RZ, RZ, 0, 0 ;  /* 0x00000000ff007435 */ /* 0x002fcc00000001ff */
[----:B---3--:R-:W-:Y:S01]  /*7290*/  @!P3 MOV R0, R21 ;  /* 0x000000150000b202 */ /* 0x008fe20000000f00 */
[----:B0-----:R-:W3:Y:S04]  /*72a0*/  LDL.LU.64 R14, [R1+0x7d0] ;  /* 0x0007d000010e7983 */ /* 0x001ee80000300a00 */
[----:B------:R0:W-:Y:S04]  /*72b0*/  STL [R1+0x504], R0 ;  /* 0x0005040001007387 */ /* 0x0001e80000100800 */
[----:B----4-:R-:W-:Y:S01]  /*72c0*/  STL.64 [R1+0x860], R24 ;  /* 0x0008601801007387 */ /* 0x010fe20000100a00 */
[----:B0-----:R-:W-:-:S06]  /*72d0*/  HFMA2.MMA R0, -RZ, RZ, 0, 0 ;  /* 0x00000000ff007435 */ /* 0x001fcc00000001ff */
[----:B------:R-:W-:Y:S01]  /*72e0*/  @!P2 MOV R0, R24 ;  /* 0x000000180000a202 */ /* 0x000fe20000000f00 */
[----:B--2---:R0:W-:Y:S02]  /*72f0*/  STL.64 [R1+0x50], R12 ;  /* 0x0000500c01007387 */ /* 0x0041e40000100a00 */
[----:B0-----:R-:W-:Y:S02]  /*7300*/  MOV R12, R10 ;  /* 0x0000000a000c7202 */ /* 0x001fe40000000f00 */
[----:B------:R-:W-:Y:S02]  /*7310*/  MOV R13, R11 ;  /* 0x0000000b000d7202 */ /* 0x000fe40000000f00 */
[----:B------:R-:W-:Y:S02]  /*7320*/  CS2R R10, SRZ ;  /* 0x00000000000a7805 */ /* 0x000fe4000001ff00 */
[----:B------:R-:W-:Y:S02]  /*7330*/  MOV R24, R12 ;  /* 0x0000000c00187202 */ /* 0x000fe40000000f00 */
[----:B------:R-:W-:-:S02]  /*7340*/  @!P2 MOV R11, R25 ;  /* 0x00000019000ba202 */ /* 0x000fc40000000f00 */
[----:B------:R-:W-:Y:S02]  /*7350*/  MOV R25, R13 ;  /* 0x0000000d00197202 */ /* 0x000fe40000000f00 */
[----:B------:R-:W2:Y:S01]  /*7360*/  LDL.LU.64 R12, [R1+0x7c0] ;  /* 0x0007c000010c7983 */ /* 0x000ea20000300a00 */
[----:B------:R-:W-:-:S03]  /*7370*/  @!P2 MOV R10, R4 ;  /* 0x00000004000aa202 */ /* 0x000fc60000000f00 */
[----:B------:R0:W-:Y:S02]  /*7380*/  STL [R1+0x4f0], R19 ;  /* 0x0004f01301007387 */ /* 0x0001e40000100800 */
[----:B0-----:R-:W-:Y:S02]  /*7390*/  MOV R19, RZ ;  /* 0x000000ff00137202 */ /* 0x001fe40000000f00 */
[----:B------:R-:W-:Y:S02]  /*73a0*/  @!P1 MOV R19, R16 ;  /* 0x0000001000139202 */ /* 0x000fe40000000f00 */
[----:B------:R-:W-:Y:S01]  /*73b0*/  LOP3.LUT P1, RZ, R18, 0x2000, RZ, 0xc0, !PT ;  /* 0x0000200012ff7812 */ /* 0x000fe2000782c0ff */
[----:B------:R0:W-:Y:S04]  /*73c0*/  STL [R1+0x7f8], R11 ;  /* 0x0007f80b01007387 */ /* 0x0001e80000100800 */
[----:B------:R1:W-:Y:S01]  /*73d0*/  STL [R1+0x530], R10 ;  /* 0x0005300a01007387 */ /* 0x0003e20000100800 */
[----:B0-----:R-:W-:-:S02]  /*73e0*/  MOV R11, R9 ;  /* 0x00000009000b7202 */ /* 0x001fc40000000f00 */
[----:B-1----:R-:W-:Y:S02]  /*73f0*/  MOV R10, R8 ;  /* 0x00000008000a7202 */ /* 0x002fe40000000f00 */
[----:B------:R-:W-:Y:S01]  /*7400*/  CS2R R8, SRZ ;  /* 0x0000000000087805 */ /* 0x000fe2000001ff00 */
[----:B------:R0:W-:Y:S04]  /*7410*/  STL.64 [R1+0x258], R16 ;  /* 0x0002581001007387 */ /* 0x0001e80000100a00 */
[----:B0-----:R-:W4:Y:S04]  /*7420*/  LDL.LU.64 R16, [R1+0x460] ;  /* 0x0004600001107983 */ /* 0x001f280000300a00 */
[----:B---3--:R0:W3:Y:S02]  /*7430*/  @!P1 LDG.E.64 R8, desc[UR10][R14.64] ;  /* 0x0000000a0e089981 */ /* 0x0080e4000c1e1b00 */
[----:B0-----:R-:W-:-:S02]  /*7440*/  MOV R14, R24 ;  /* 0x00000018000e7202 */ /* 0x001fc40000000f00 */
[----:B------:R-:W-:Y:S02]  /*7450*/  MOV R15, R25 ;  /* 0x00000019000f7202 */ /* 0x000fe40000000f00 */
[----:B------:R-:W-:Y:S02]  /*7460*/  MOV R24, R6 ;  /* 0x0000000600187202 */ /* 0x000fe40000000f00 */
[----:B------:R-:W-:Y:S02]  /*7470*/  MOV R25, R7 ;  /* 0x0000000700197202 */ /* 0x000fe40000000f00 */
[----:B------:R-:W-:-:S06]  /*7480*/  CS2R R6, SRZ ;  /* 0x0000000000067805 */ /* 0x000fcc000001ff00 */
[----:B--2---:R0:W2:Y:S02]  /*7490*/  @!P1 LDG.E.64 R6, desc[UR10][R12.64] ;  /* 0x0000000a0c069981 */ /* 0x0040a4000c1e1b00 */
[----:B0-----:R-:W-:Y:S02]  /*74a0*/  MOV R12, R10 ;  /* 0x0000000a000c7202 */ /* 0x001fe40000000f00 */
[----:B------:R-:W-:Y:S02]  /*74b0*/  MOV R13, R11 ;  /* 0x0000000b000d7202 */ /* 0x000fe40000000f00 */
[----:B------:R-:W4:Y:S04]  /*74c0*/  LDL.LU.64 R10, [R1+0x7b8] ;  /* 0x0007b800010a7983 */ /* 0x000f280000300a00 */
[----:B------:R0:W-:Y:S04]  /*74d0*/  STL.64 [R1+0x58], R2 ;  /* 0x0000580201007387 */ /* 0x0001e80000100a00 */
[----:B------:R1:W-:Y:S01]  /*74e0*/  STL [R1+0x500], R19 ;  /* 0x0005001301007387 */ /* 0x0003e20000100800 */
[----:B0-----:R-:W-:Y:S01]  /*74f0*/  HFMA2.MMA R2, -RZ, RZ, 0, 0 ;  /* 0x00000000ff027435 */ /* 0x001fe200000001ff */
[----:B-1----:R-:W-:-:S02]  /*7500*/  MOV R19, RZ ;  /* 0x000000ff00137202 */ /* 0x002fc40000000f00 */
[----:B------:R-:W-:Y:S02]  /*7510*/  @!P3 MOV R19, R20 ;  /* 0x000000140013b202 */ /* 0x000fe40000000f00 */
[----:B------:R-:W-:Y:S02]  /*7520*/  LOP3.LUT P3, RZ, R18, 0x1000, RZ, 0xc0, !PT ;  /* 0x0000100012ff7812 */ /* 0x000fe4000786c0ff */
[----:B------:R-:W-:Y:S02]  /*7530*/  MOV R3, R15 ;  /* 0x0000000f00037202 */ /* 0x000fe40000000f00 */
[----:B------:R-:W-:Y:S02]  /*7540*/  MOV R15, R25 ;  /* 0x00000019000f7202 */ /* 0x000fe40000000f00 */
[----:B------:R-:W-:Y:S01]  /*7550*/  MOV R25, R13 ;  /* 0x0000000d00197202 */ /* 0x000fe20000000f00 */
[----:B------:R0:W-:Y:S04]  /*7560*/  STL.64 [R1+0x260], R20 ;  /* 0x0002601401007387 */ /* 0x0001e80000100a00 */
[----:B0-----:R-:W2:Y:S01]  /*7570*/  LDL.LU.64 R20, [R1+0x7b0] ;  /* 0x0007b00001147983 */ /* 0x001ea20000300a00 */
[----:B---3--:R-:W-:-:S05]  /*7580*/  @!P1 MOV R2, R9 ;  /* 0x0000000900029202 */ /* 0x008fca0000000f00 */
[----:B------:R0:W-:Y:S02]  /*7590*/  STL [R1+0x7c4], R2 ;  /* 0x0007c40201007387 */ /* 0x0001e40000100800 */
[----:B0-----:R-:W-:Y:S02]  /*75a0*/  MOV R2, R14 ;  /* 0x0000000e00027202 */ /* 0x001fe40000000f00 */
[----:B------:R-:W-:Y:S02]  /*75b0*/  MOV R14, R24 ;  /* 0x00000018000e7202 */ /* 0x000fe40000000f00 */
[----:B------:R-:W-:Y:S02]  /*75c0*/  MOV R24, R12 ;  /* 0x0000000c00187202 */ /* 0x000fe40000000f00 */
[----:B------:R-:W-:-:S06]  /*75d0*/  CS2R R12, SRZ ;  /* 0x00000000000c7805 */ /* 0x000fcc000001ff00 */
[----:B----4-:R0:W3:Y:S02]  /*75e0*/  @!P3 LDG.E.64 R12, desc[UR10][R10.64] ;  /* 0x0000000a0a0cb981 */ /* 0x0100e4000c1e1b00 */
[----:B0-----:R-:W-:-:S06]  /*75f0*/  CS2R R10, SRZ ;  /* 0x00000000000a7805 */ /* 0x001fcc000001ff00 */
[----:B------:R0:W4:Y:S02]  /*7600*/  @!P3 LDG.E.64 R10, desc[UR10][R16.64] ;  /* 0x0000000a100ab981 */ /* 0x000124000c1e1b00 */
[----:B0-----:R-:W-:Y:S02]  /*7610*/  MOV R16, R14 ;  /* 0x0000000e00107202 */ /* 0x001fe40000000f00 */
[----:B------:R-:W-:Y:S02]  /*7620*/  MOV R17, R15 ;  /* 0x0000000f00117202 */ /* 0x000fe40000000f00 */
[----:B------:R-:W-:Y:S02]  /*7630*/  MOV R14, R24 ;  /* 0x00000018000e7202 */ /* 0x000fe40000000f00 */
[----:B------:R-:W-:Y:S02]  /*7640*/  MOV R15, R25 ;  /* 0x00000019000f7202 */ /* 0x000fe40000000f00 */
[----:B------:R-:W3:Y:S04]  /*7650*/  LDL.LU.64 R24, [R1+0x458] ;  /* 0x0004580001187983 */ /* 0x000ee80000300a00 */
[----:B------:R0:W-:Y:S02]  /*7660*/  STL [R1+0x7f4], R0 ;  /* 0x0007f40001007387 */ /* 0x0001e40000100800 */
[----:B0-----:R-:W-:-:S06]  /*7670*/  HFMA2.MMA R0, -RZ, RZ, 0, 0 ;  /* 0x00000000ff007435 */ /* 0x001fcc00000001ff */
[----:B------:R-:W-:Y:S02]  /*7680*/  @!P2 MOV R0, R5 ;  /* 0x000000050000a202 */ /* 0x000fe40000000f00 */
[----:B------:R-:W-:Y:S01]  /*7690*/  LOP3.LUT P2, RZ, R18, 0x800, RZ, 0xc0, !PT ;  /* 0x0000080012ff7812 */ /* 0x000fe2000784c0ff */
[----:B------:R0:W-:Y:S02]  /*76a0*/  STL.64 [R1+0x60], R22 ;  /* 0x0000601601007387 */ /* 0x0001e40000100a00 */
[----:B0-----:R-:W-:Y:S02]  /*76b0*/  MOV R22, R16 ;  /* 0x0000001000167202 */ /* 0x001fe40000000f00 */
[----:B------:R-:W-:Y:S02]  /*76c0*/  MOV R23, R17 ;  /* 0x0000001100177202 */ /* 0x000fe40000000f00 */
[----:B------:R-:W-:-:S06]  /*76d0*/  CS2R R16, SRZ ;  /* 0x0000000000107805 */ /* 0x000fcc000001ff00 */
[----:B--2---:R0:W2:Y:S02]  /*76e0*/  @!P2 LDG.E.64 R16, desc[UR10][R20.64] ;  /* 0x0000000a1410a981 */ /* 0x0040a4000c1e1b00 */
[----:B0-----:R-:W-:Y:S02]  /*76f0*/  MOV R20, R14 ;  /* 0x0000000e00147202 */ /* 0x001fe40000000f00 */
[----:B------:R-:W-:Y:S02]  /*7700*/  MOV R21, R15 ;  /* 0x0000000f00157202 */ /* 0x000fe40000000f00 */
[----:B------:R-:W-:-:S06]  /*7710*/  CS2R R14, SRZ ;  /* 0x00000000000e7805 */ /* 0x000fcc000001ff00 */
[----:B---3--:R-:W3:Y:S04]  /*7720*/  @!P2 LDG.E.64 R14, desc[UR10][R24.64] ;  /* 0x0000000a180ea981 */ /* 0x008ee8000c1e1b00 */
[----:B------:R-:W3:Y:S04]  /*7730*/  LDL.LU.64 R24, [R1+0x860] ;  /* 0x0008600001187983 */ /* 0x000ee80000300a00 */
[----:B------:R0:W-:Y:S02]  /*7740*/  STL [R1+0x51c], R0 ;  /* 0x00051c0001007387 */ /* 0x0001e40000100800 */
[----:B0-----:R-:W-:-:S06]  /*7750*/  HFMA2.MMA R0, -RZ, RZ, 0, 0 ;  /* 0x00000000ff007435 */ /* 0x001fcc00000001ff */
[----:B------:R-:W-:Y:S01]  /*7760*/  @!P1 MOV R0, R8 ;  /* 0x0000000800009202 */ /* 0x000fe20000000f00 */
[----:B------:R0:W-:Y:S04]  /*7770*/  STL [R1+0x85c], R4 ;  /* 0x00085c0401007387 */ /* 0x0001e80000100800 */
[----:B------:R1:W-:Y:S01]  /*7780*/  STL [R1+0x7c0], R0 ;  /* 0x0007c00001007387 */ /* 0x0003e20000100800 */
[----:B0-----:R-:W-:Y:S02]  /*7790*/  MOV R4, RZ ;  /* 0x000000ff00047202 */ /* 0x001fe40000000f00 */
[----:B------:R-:W-:Y:S01]  /*77a0*/  @!P1 MOV R4, R6 ;  /* 0x0000000600049202 */ /* 0x000fe20000000f00 */
[----:B-1----:R-:W-:-:S04]  /*77b0*/  HFMA2.MMA R0, -RZ, RZ, 0, 0 ;  /* 0x00000000ff007435 */ /* 0x002fc800000001ff */
[----:B------:R0:W-:Y:S02]  /*77c0*/  STL [R1+0x548], R4 ;  /* 0x0005480401007387 */ /* 0x0001e40000100800 */
[----:B------:R-:W-:Y:S02]  /*77d0*/  @!P1 MOV R0, R7 ;  /* 0x0000000700009202 */ /* 0x000fe40000000f00 */
[----:B0-----:R-:W-:Y:S02]  /*77e0*/  MOV R4, RZ ;  /* 0x000000ff00047202 */ /* 0x001fe40000000f00 */
[----:B----4-:R-:W-:Y:S01]  /*77f0*/  @!P3 MOV R4, R10 ;  /* 0x0000000a0004b202 */ /* 0x010fe20000000f00 */
[----:B------:R0:W-:Y:S04]  /*7800*/  STL [R1+0x534], R0 ;  /* 0x0005340001007387 */ /* 0x0001e80000100800 */
[----:B------:R1:W-:Y:S01]  /*7810*/  STL [R1+0x468], R4 ;  /* 0x0004680401007387 */ /* 0x0003e20000100800 */
[----:B0-----:R-:W-:-:S02]  /*7820*/  HFMA2.MMA R0, -RZ, RZ, 0, 0 ;  /* 0x00000000ff007435 */ /* 0x001fc400000001ff */
[----:B-1----:R-:W-:-:S04]  /*7830*/  HFMA2.MMA R4, -RZ, RZ, 0, 0 ;  /* 0x00000000ff047435 */ /* 0x002fc800000001ff */
[----:B------:R-:W-:Y:S02]  /*7840*/  @!P3 MOV R0, R12 ;  /* 0x0000000c0000b202 */ /* 0x000fe40000000f00 */
[----:B--2---:R-:W-:-:S03]  /*7850*/  @!P2 MOV R4, R17 ;  /* 0x000000110004a202 */ /* 0x004fc60000000f00 */
[----:B------:R0:W-:Y:S04]  /*7860*/  STL [R1+0x7b8], R0 ;  /* 0x0007b80001007387 */ /* 0x0001e80000100800 */
[----:B------:R1:W-:Y:S01]  /*7870*/  STL [R1+0x7b4], R4 ;  /* 0x0007b40401007387 */ /* 0x0003e20000100800 */
[----:B0-----:R-:W-:-:S03]  /*7880*/  HFMA2.MMA R0, -RZ, RZ, 0, 0 ;  /* 0x00000000ff007435 */ /* 0x001fc600000001ff */
[----:B-1----:R-:W2:Y:S03]  /*7890*/  LDL.LU R4, [R1+0x85c] ;  /* 0x00085c0001047983 */ /* 0x002ea60000300800 */
[----:B------:R-:W-:-:S05]  /*78a0*/  @!P3 MOV R0, R11 ;  /* 0x0000000b0000b202 */ /* 0x000fca0000000f00 */
[----:B------:R0:W-:Y:S04]  /*78b0*/  STL [R1+0x464], R0 ;  /* 0x0004640001007387 */ /* 0x0001e80000100800 */
[----:B------:R1:W-:Y:S01]  /*78c0*/  STL.64 [R1+0x850], R16 ;  /* 0x0008501001007387 */ /* 0x0003e20000100a00 */
[----:B0-----:R-:W-:-:S06]  /*78d0*/  HFMA2.MMA R0, -RZ, RZ, 0, 0 ;  /* 0x00000000ff007435 */ /* 0x001fcc00000001ff */
[----:B------:R-:W-:Y:S02]  /*78e0*/  @!P2 MOV R0, R16 ;  /* 0x000000100000a202 */ /* 0x000fe40000000f00 */
[----:B-1----:R-:W4:Y:S04]  /*78f0*/  LDL.LU.64 R16, [R1+0x450] ;  /* 0x0004500001107983 */ /* 0x002f280000300a00 */
[----:B---3--:R0:W-:Y:S04]  /*7900*/  STL.64 [R1+0x68], R24 ;  /* 0x0000681801007387 */ /* 0x0081e80000100a00 */
[----:B0-----:R-:W3:Y:S01]  /*7910*/  LDL.LU.64 R24, [R1+0x7a8] ;  /* 0x0007a80001187983 */ /* 0x001ee20000300a00 */
[----:B------:R-:W-:-:S03]  /*7920*/  LOP3.LUT P1, RZ, R18, 0x400, RZ, 0xc0, !PT ;  /* 0x0000040012ff7812 */ /* 0x000fc6000782c0ff */
[----:B------:R0:W-:Y:S04]  /*7930*/  STL.64 [R1+0x270], R6 ;  /* 0x0002700601007387 */ /* 0x0001e80000100a00 */
[----:B0-----:R-:W4:Y:S04]  /*7940*/  LDL.LU.64 R6, [R1+0x7a0] ;  /* 0x0007a00001067983 */ /* 0x001f280000300a00 */
[----:B--2---:R0:W-:Y:S02]  /*7950*/  STL.64 [R1+0x268], R4 ;  /* 0x0002680401007387 */ /* 0x0041e40000100a00 */
[----:B0-----:R-:W-:-:S06]  /*7960*/  CS2R R4, SRZ ;  /* 0x0000000000047805 */ /* 0x001fcc000001ff00 */
[----:B---3--:R0:W2:Y:S02]  /*7970*/  @!P1 LDG.E.64 R4, desc[UR10][R24.64] ;  /* 0x0000000a18049981 */ /* 0x0080a4000c1e1b00 */
[----:B0-----:R-:W-:Y:S02]  /*7980*/  MOV R24, R22 ;  /* 0x0000001600187202 */ /* 0x001fe40000000f00 */
[----:B------:R-:W-:Y:S02]  /*7990*/  MOV R25, R23 ;  /* 0x0000001700197202 */ /* 0x000fe40000000f00 */
[----:B------:R-:W-:Y:S02]  /*79a0*/  MOV R22, R2 ;  /* 0x0000000200167202 */ /* 0x000fe40000000f00 */
[----:B------:R-:W-:Y:S02]  /*79b0*/  MOV R23, R3 ;  /* 0x0000000300177202 */ /* 0x000fe40000000f00 */
[----:B------:R-:W-:-:S06]  /*79c0*/  CS2R R2, SRZ ;  /* 0x0000000000027805 */ /* 0x000fcc000001ff00 */
[----:B----4-:R-:W3:Y:S04]  /*79d0*/  @!P1 LDG.E.64 R2, desc[UR10][R16.64] ;  /* 0x0000000a10029981 */ /* 0x010ee8000c1e1b00 */
[----:B------:R-:W4:Y:S04]  /*79e0*/  LDL.LU.64 R16, [R1+0x448] ;  /* 0x0004480001107983 */ /* 0x000f280000300a00 */
[----:B------:R0:W-:Y:S04]  /*79f0*/  STL [R1+0x518], R19 ;  /* 0x0005181301007387 */ /* 0x0001e80000100800 */
[----:B------:R1:W-:Y:S01]  /*7a00*/  STL.64 [R1+0x70], R8 ;  /* 0x0000700801007387 */ /* 0x0003e20000100a00 */
[----:B0-----:R-:W-:-:S06]  /*7a10*/  HFMA2.MMA R19, -RZ, RZ, 0, 0 ;  /* 0x00000000ff137435 */ /* 0x001fcc00000001ff */
[----:B------:R-:W-:Y:S02]  /*7a20*/  @!P3 MOV R19, R13 ;  /* 0x0000000d0013b202 */ /* 0x000fe40000000f00 */
[----:B-1----:R-:W-:Y:S02]  /*7a30*/  CS2R R8, SRZ ;  /* 0x0000000000087805 */ /* 0x002fe4000001ff00 */
[----:B------:R-:W-:Y:S01]  /*7a40*/  LOP3.LUT P3, RZ, R18, 0x200, RZ, 0xc0, !PT ;  /* 0x0000020012ff7812 */ /* 0x000fe2000786c0ff */
[----:B------:R0:W-:Y:S04]  /*7a50*/  STL.64 [R1+0x278], R10 ;  /* 0x0002780a01007387 */ /* 0x0001e80000100a00 */
[----:B0-----:R-:W4:Y:S01]  /*7a60*/  LDL.LU.64 R10, [R1+0x790] ;  /* 0x00079000010a7983 */ /* 0x001f220000300a00 */
[----:B--2---:R-:W-:-:S05]  /*7a70*/  @!P1 MOV R9, R5 ;  /* 0x0000000500099202 */ /* 0x004fca0000000f00 */
[----:B------:R-:W-:Y:S01]  /*7a80*/  STL [R1+0x7ac], R9 ;  /* 0x0007ac0901007387 */ /* 0x000fe20000100800 */
[----:B---3--:R-:W-:-:S05]  /*7a90*/  @!P1 MOV R8, R2 ;  /* 0x0000000200089202 */ /* 0x008fca0000000f00 */
[----:B------:R0:W-:Y:S02]  /*7aa0*/  STL [R1+0x460], R8 ;  /* 0x0004600801007387 */ /* 0x0001e40000100800 */
[----:B0-----:R-:W-:-:S06]  /*7ab0*/  CS2R R8, SRZ ;  /* 0x0000000000087805 */ /* 0x001fcc000001ff00 */
[----:B------:R0:W2:Y:S02]  /*7ac0*/  @!P3 LDG.E.64 R8, desc[UR10][R6.64] ;  /* 0x0000000a0608b981 */ /* 0x0000a4000c1e1b00 */
[----:B0-----:R-:W-:-:S06]  /*7ad0*/  CS2R R6, SRZ ;  /* 0x0000000000067805 */ /* 0x001fcc000001ff00 */
[----:B----4-:R-:W3:Y:S04]  /*7ae0*/  @!P3 LDG.E.64 R6, desc[UR10][R16.64] ;  /* 0x0000000a1006b981 */ /* 0x010ee8000c1e1b00 */
[----:B------:R-:W4:Y:S04]  /*7af0*/  LDL.LU.64 R16, [R1+0x440] ;  /* 0x0004400001107983 */ /* 0x000f280000300a00 */
[----:B------:R0:W-:Y:S04]  /*7b00*/  STL [R1+0x7b0], R0 ;  /* 0x0007b00001007387 */ /* 0x0001e80000100800 */
[----:B------:R1:W-:Y:S01]  /*7b10*/  STL [R1+0x7bc], R19 ;  /* 0x0007bc1301007387 */ /* 0x0003e20000100800 */
[----:B0-----:R-:W-:-:S03]  /*7b20*/  HFMA2.MMA R0, -RZ, RZ, 0, 0 ;  /* 0x00000000ff007435 */ /* 0x001fc600000001ff */
[----:B------:R0:W-:Y:S01]  /*7b30*/  STL.64 [R1+0x78], R12 ;  /* 0x0000780c01007387 */ /* 0x0001e20000100a00 */
[----:B-1----:R-:W-:Y:S02]  /*7b40*/  MOV R19, RZ ;  /* 0x000000ff00137202 */ /* 0x002fe40000000f00 */
[----:B------:R-:W-:Y:S02]  /*7b50*/  @!P2 MOV R19, R14 ;  /* 0x0000000e0013a202 */ /* 0x000fe40000000f00 */
[----:B------:R-:W-:Y:S02]  /*7b60*/  @!P2 MOV R0, R15 ;  /* 0x0000000f0000a202 */ /* 0x000fe40000000f00 */
[----:B------:R-:W-:Y:S02]  /*7b70*/  LOP3.LUT P2, RZ, R18, 0x100, RZ, 0xc0, !PT ;  /* 0x0000010012ff7812 */ /* 0x000fe4000784c0ff */
[----:B0-----:R-:W-:Y:S02]  /*7b80*/  CS2R R12, SRZ ;  /* 0x00000000000c7805 */ /* 0x001fe4000001ff00 */
[----:B--2---:R-:W-:-:S05]  /*7b90*/  @!P3 MOV R13, R9 ;  /* 0x00000009000db202 */ /* 0x004fca0000000f00 */
[----:B------:R-:W-:Y:S01]  /*7ba0*/  STL [R1+0x7a4], R13 ;  /* 0x0007a40d01007387 */ /* 0x000fe20000100800 */
[----:B---3--:R-:W-:-:S05]  /*7bb0*/  @!P3 MOV R12, R6 ;  /* 0x00000006000cb202 */ /* 0x008fca0000000f00 */
[----:B------:R0:W-:Y:S02]  /*7bc0*/  STL [R1+0x44c], R12 ;  /* 0x00044c0c01007387 */ /* 0x0001e40000100800 */
[----:B0-----:R-:W-:-:S06]  /*7bd0*/  CS2R R12, SRZ ;  /* 0x00000000000c7805 */ /* 0x001fcc000001ff00 */
[----:B------:R0:W2:Y:S02]  /*7be0*/  @!P2 LDG.E.64 R12, desc[UR10][R10.64] ;  /* 0x0000000a0a0ca981 */ /* 0x0000a4000c1e1b00 */
[----:B0-----:R-:W-:-:S06]  /*7bf0*/  CS2R R10, SRZ ;  /* 0x00000000000a7805 */ /* 0x001fcc000001ff00 */
[----:B----4-:R0:W3:Y:S04]  /*7c00*/  @!P2 LDG.E.64 R10, desc[UR10][R16.64] ;  /* 0x0000000a100aa981 */ /* 0x0100e8000c1e1b00 */
[----:B------:R-:W4:Y:S04]  /*7c10*/  LDL.LU.64 R16, [R1+0x850] ;  /* 0x0008500001107983 */ /* 0x000f280000300a00 */
        /* <DEDUP_REMOVED lines=9> */
[----:B------:R1:W-:Y:S02]  /*7cb0*/  STL [R1+0x7a0], R0 ;  /* 0x0007a00001007387 */ /* 0x0003e40000100800 */
[----:B-1----:R-:W-:Y:S02]  /*7cc0*/  HFMA2.MMA R0, -RZ, RZ, 0, 0 ;  /* 0x00000000ff007435 */ /* 0x002fe400000001ff */
[----:B------:R1:W-:Y:S04]  /*7cd0*/  STL.64 [R1+0x280], R14 ;  /* 0x0002800e01007387 */ /* 0x0003e80000100a00 */
[----:B------:R-:W-:-:S05]  /*7ce0*/  @!P3 MOV R0, R7 ;  /* 0x000000070000b202 */ /* 0x000fca0000000f00 */
[----:B------:R0:W-:Y:S04]  /*7cf0*/  STL [R1+0x448], R0 ;  /* 0x0004480001007387 */ /* 0x0001e80000100800 */
[----:B-1----:R-:W3:Y:S01]  /*7d00*/  LDL.LU.64 R14, [R1+0x788] ;  /* 0x00078800010e7983 */ /* 0x002ee20000300a00 */
[----:B0-----:R-:W-:-:S06]  /*7d10*/  HFMA2.MMA R0, -RZ, RZ, 0, 0 ;  /* 0x00000000ff007435 */ /* 0x001fcc00000001ff */
[----:B--2---:R-:W-:Y:S01]  /*7d20*/  @!P2 MOV R0, R12 ;  /* 0x0000000c0000a202 */ /* 0x004fe20000000f00 */
[----:B------:R-:W-:Y:S04]  /*7d30*/  STL.64 [R1+0x848], R12 ;  /* 0x0008480c01007387 */ /* 0x000fe80000100a00 */
[----:B----4-:R0:W-:Y:S02]  /*7d40*/  STL.64 [R1+0x80], R16 ;  /* 0x0000801001007387 */ /* 0x0101e40000100a00 */
[----:B0-----:R-:W-:Y:S02]  /*7d50*/  CS2R R16, SRZ ;  /* 0x0000000000107805 */ /* 0x001fe4000001ff00 */
[----:B------:R-:W-:Y:S02]  /*7d60*/  @!P2 MOV R17, R13 ;  /* 0x0000000d0011a202 */ /* 0x000fe40000000f00 */
[----:B------:R-:W2:Y:S01]  /*7d70*/  LDL.LU.64 R12, [R1+0x438] ;  /* 0x00043800010c7983 */ /* 0x000ea20000300a00 */
[----:B------:R-:W-:-:S02]  /*7d80*/  LOP3.LUT P1, RZ, R18, 0x80, RZ, 0xc0, !PT ;  /* 0x0000008012ff7812 */ /* 0x000fc4000782c0ff */
[----:B---3--:R-:W-:Y:S01]  /*7d90*/  @!P2 MOV R16, R10 ;  /* 0x0000000a0010a202 */ /* 0x008fe20000000f00 */
[----:B------:R-:W-:Y:S04]  /*7da0*/  STL [R1+0x794], R17 ;  /* 0x0007941101007387 */ /* 0x000fe80000100800 */
[----:B------:R0:W-:Y:S02]  /*7db0*/  STL [R1+0x450], R16 ;  /* 0x0004501001007387 */ /* 0x0001e40000100800 */
[----:B0-----:R-:W-:Y:S02]  /*7dc0*/  CS2R R16, SRZ ;  /* 0x0000000000107805 */ /* 0x001fe4000001ff00 */
[----:B------:R0:W-:Y:S04]  /*7dd0*/  STL.64 [R1+0x288], R2 ;  /* 0x0002880201007387 */ /* 0x0001e80000100a00 */
[----:B0-----:R-:W3:Y:S04]  /*7de0*/  LDL.LU.64 R2, [R1+0x780] ;  /* 0x0007800001027983 */ /* 0x001ee80000300a00 */
[----:B------:R0:W4:Y:S02]  /*7df0*/  @!P1 LDG.E.64 R16, desc[UR10][R14.64] ;  /* 0x0000000a0e109981 */ /* 0x000124000c1e1b00 */
[----:B0-----:R-:W-:-:S06]  /*7e00*/  CS2R R14, SRZ ;  /* 0x00000000000e7805 */ /* 0x001fcc000001ff00 */
[----:B--2---:R-:W2:Y:S04]  /*7e10*/  @!P1 LDG.E.64 R14, desc[UR10][R12.64] ;  /* 0x0000000a0c0e9981 */ /* 0x004ea8000c1e1b00 */
[----:B------:R-:W3:Y:S01]  /*7e20*/  LDL.LU.64 R12, [R1+0x430] ;  /* 0x00043000010c7983 */ /* 0x000ee20000300a00 */
[----:B------:R-:W-:-:S03]  /*7e30*/  LOP3.LUT P3, RZ, R18, 0x40, RZ, 0xc0, !PT ;  /* 0x0000004012ff7812 */ /* 0x000fc6000786c0ff */
[----:B------:R0:W-:Y:S02]  /*7e40*/  STL.64 [R1+0x88], R4 ;  /* 0x0000880401007387 */ /* 0x0001e40000100a00 */
[----:B0-----:R-:W-:Y:S02]  /*7e50*/  CS2R R4, SRZ ;  /* 0x0000000000047805 */ /* 0x001fe4000001ff00 */
[----:B------:R0:W-:Y:S04]  /*7e60*/  STL.64 [R1+0x290], R6 ;  /* 0x0002900601007387 */ /* 0x0001e80000100a00 */
[----:B0-----:R-:W3:Y:S01]  /*7e70*/  LDL.LU.64 R6, [R1+0x778] ;  /* 0x0007780001067983 */ /* 0x001ee20000300a00 */
[----:B----4-:R-:W-:-:S05]  /*7e80*/  @!P1 MOV R5, R17 ;  /* 0x0000001100059202 */ /* 0x010fca0000000f00 */
[----:B------:R-:W-:Y:S01]  /*7e90*/  STL [R1+0x78c], R5 ;  /* 0x00078c0501007387 */ /* 0x000fe20000100800 */
[----:B--2---:R-:W-:-:S05]  /*7ea0*/  @!P1 MOV R4, R14 ;  /* 0x0000000e00049202 */ /* 0x004fca0000000f00 */
[----:B------:R0:W-:Y:S02]  /*7eb0*/  STL [R1+0x43c], R4 ;  /* 0x00043c0401007387 */ /* 0x0001e40000100800 */
[----:B0-----:R-:W-:-:S06]  /*7ec0*/  CS2R R4, SRZ ;  /* 0x0000000000047805 */ /* 0x001fcc000001ff00 */
[----:B---3--:R0:W2:Y:S02]  /*7ed0*/  @!P3 LDG.E.64 R4, desc[UR10][R2.64] ;  /* 0x0000000a0204b981 */ /* 0x0080a4000c1e1b00 */
[----:B0-----:R-:W-:-:S06]  /*7ee0*/  CS2R R2, SRZ ;  /* 0x0000000000027805 */ /* 0x001fcc000001ff00 */
[----:B------:R-:W3:Y:S04]  /*7ef0*/  @!P3 LDG.E.64 R2, desc[UR10][R12.64] ;  /* 0x0000000a0c02b981 */ /* 0x000ee8000c1e1b00 */
        /* <DEDUP_REMOVED lines=29> */
[----:B------:R-:W-:Y:S02]  /*80d0*/  @!P3 MOV R0, R3 ;  /* 0x000000030000b202 */ /* 0x000fe40000000f00 */
[----:B------:R-:W-:-:S03]  /*80e0*/  LOP3.LUT P1, RZ, R18, 0x10, RZ, 0xc0, !PT ;  /* 0x0000001012ff7812 */ /* 0x000fc6000782c0ff */
[----:B------:R1:W-:Y:S02]  /*80f0*/  STL [R1+0x434], R0 ;  /* 0x0004340001007387 */ /* 0x0003e40000100800 */
[----:B-1----:R-:W-:-:S06]  /*8100*/  HFMA2.MMA R0, -RZ, RZ, 0, 0 ;  /* 0x00000000ff007435 */ /* 0x002fcc00000001ff */
[----:B--2---:R-:W-:Y:S01]  /*8110*/  @!P2 MOV R0, R8 ;  /* 0x000000080000a202 */ /* 0x004fe20000000f00 */
[----:B------:R-:W-:Y:S04]  /*8120*/  STL.64 [R1+0x840], R8 ;  /* 0x0008400801007387 */ /* 0x000fe80000100a00 */
[----:B----4-:R0:W-:Y:S02]  /*8130*/  STL.64 [R1+0x98], R12 ;  /* 0x0000980c01007387 */ /* 0x0101e40000100a00 */
[----:B0-----:R-:W-:Y:S02]  /*8140*/  CS2R R12, SRZ ;  /* 0x00000000000c7805 */ /* 0x001fe4000001ff00 */
[----:B------:R-:W-:Y:S02]  /*8150*/  @!P2 MOV R13, R9 ;  /* 0x00000009000da202 */ /* 0x000fe40000000f00 */
[----:B---3--:R-:W-:Y:S01]  /*8160*/  @!P2 MOV R12, R6 ;  /* 0x00000006000ca202 */ /* 0x008fe20000000f00 */
[----:B------:R-:W2:Y:S04]  /*8170*/  LDL.LU.64 R8, [R1+0x420] ;  /* 0x0004200001087983 */ /* 0x000ea80000300a00 */
[----:B------:R-:W-:Y:S04]  /*8180*/  STL [R1+0x77c], R13 ;  /* 0x00077c0d01007387 */ /* 0x000fe80000100800 */
[----:B------:R0:W-:Y:S02]  /*8190*/  STL [R1+0x42c], R12 ;  /* 0x00042c0c01007387 */ /* 0x0001e40000100800 */
[----:B0-----:R-:W-:-:S06]  /*81a0*/  CS2R R12, SRZ ;  /* 0x00000000000c7805 */ /* 0x001fcc000001ff00 */
[----:B------:R0:W3:Y:S04]  /*81b0*/  @!P1 LDG.E.64 R12, desc[UR10][R10.64] ;  /* 0x0000000a0a0c9981 */ /* 0x0000e8000c1e1b00 */
[----:B------:R1:W-:Y:S02]  /*81c0*/  STL [R1+0x778], R0 ;  /* 0x0007780001007387 */ /* 0x0003e40000100800 */
[----:B-1----:R-:W-:Y:S01]  /*81d0*/  HFMA2.MMA R0, -RZ, RZ, 0, 0 ;  /* 0x00000000ff007435 */ /* 0x002fe200000001ff */
[----:B0-----:R-:W-:-:S05]  /*81e0*/  CS2R R10, SRZ ;  /* 0x00000000000a7805 */ /* 0x001fca000001ff00 */
[----:B------:R-:W-:-:S05]  /*81f0*/  @!P2 MOV R0, R7 ;  /* 0x000000070000a202 */ /* 0x000fca0000000f00 */
[----:B------:R0:W-:Y:S02]  /*8200*/  STL [R1+0x428], R0 ;  /* 0x0004280001007387 */ /* 0x0001e40000100800 */
[----:B0-----:R-:W-:Y:S02]  /*8210*/  HFMA2.MMA R0, -RZ, RZ, 0, 0 ;  /* 0x00000000ff007435 */ /* 0x001fe400000001ff */
[----:B------:R0:W-:Y:S04]  /*8220*/  STL [R1+0x45c], R19 ;  /* 0x00045c1301007387 */ /* 0x0001e80000100800 */
[----:B------:R-:W-:Y:S04]  /*8230*/  STL.64 [R1+0x2a0], R14 ;  /* 0x0002a00e01007387 */ /* 0x000fe80000100a00 */
[----:B0-----:R-:W4:Y:S04]  /*8240*/  LDL.LU R19, [R1+0x858] ;  /* 0x0008580001137983 */ /* 0x001f280000300800 */
[----:B--2---:R0:W2:Y:S02]  /*8250*/  @!P1 LDG.E.64 R10, desc[UR10][R8.64] ;  /* 0x0000000a080a9981 */ /* 0x0040a4000c1e1b00 */
[----:B0-----:R-:W-:Y:S01]  /*8260*/  HFMA2.MMA R8, -RZ, RZ, 0, 0 ;  /* 0x00000000ff087435 */ /* 0x001fe200000001ff */
[----:B---3--:R-:W-:-:S05]  /*8270*/  @!P1 MOV R0, R12 ;  /* 0x0000000c00009202 */ /* 0x008fca0000000f00 */
[----:B------:R-:W-:Y:S01]  /*8280*/  @!P1 MOV R8, R13 ;  /* 0x0000000d00089202 */ /* 0x000fe20000000f00 */
[----:B------:R-:W-:Y:S04]  /*8290*/  STL [R1+0x768], R0 ;  /* 0x0007680001007387 */ /* 0x000fe80000100800 */
[----:B------:R0:W-:Y:S04]  /*82a0*/  STL [R1+0x76c], R8 ;  /* 0x00076c0801007387 */ /* 0x0001e80000100800 */
[----:B0-----:R-:W3:Y:S04]  /*82b0*/  LDL.LU.64 R8, [R1+0x418] ;  /* 0x0004180001087983 */ /* 0x001ee80000300a00 */
[----:B------:R-:W4:Y:S01]  /*82c0*/  LDL.LU.64 R14, [R1+0x760] ;  /* 0x00076000010e7983 */ /* 0x000f220000300a00 */
[----:B------:R-:W-:-:S03]  /*82d0*/  LOP3.LUT P3, RZ, R18, 0x8, RZ, 0xc0, !PT ;  /* 0x0000000812ff7812 */ /* 0x000fc6000786c0ff */
[----:B------:R0:W-:Y:S02]  /*82e0*/  STL.64 [R1+0xa0], R16 ;  /* 0x0000a01001007387 */ /* 0x0001e40000100a00 */
[----:B0-----:R-:W-:Y:S02]  /*82f0*/  MOV R16, RZ ;  /* 0x000000ff00107202 */ /* 0x001fe40000000f00 */
[----:B------:R0:W-:Y:S04]  /*8300*/  STL.64 [R1+0x2a8], R2 ;  /* 0x0002a80201007387 */ /* 0x0001e80000100a00 */
[----:B0-----:R-:W3:Y:S01]  /*8310*/  LDL.LU.64 R2, [R1+0x758] ;  /* 0x0007580001027983 */ /* 0x001ee20000300a00 */
[----:B--2---:R-:W-:-:S05]  /*8320*/  @!P1 MOV R16, R10 ;  /* 0x0000000a00109202 */ /* 0x004fca0000000f00 */
[----:B------:R0:W-:Y:S02]  /*8330*/  STL [R1+0x430], R16 ;  /* 0x0004301001007387 */ /* 0x0001e40000100800 */
[----:B0-----:R-:W-:-:S06]  /*8340*/  CS2R R16, SRZ ;  /* 0x0000000000107805 */ /* 0x001fcc000001ff00 */
[----:B----4-:R0:W2:Y:S02]  /*8350*/  @!P3 LDG.E.64 R16, desc[UR10][R14.64] ;  /* 0x0000000a0e10b981 */ /* 0x0100a4000c1e1b00 */
[----:B0-----:R-:W-:-:S06]  /*8360*/  CS2R R14, SRZ ;  /* 0x00000000000e7805 */ /* 0x001fcc000001ff00 */
[----:B---3--:R-:W3:Y:S04]  /*8370*/  @!P3 LDG.E.64 R14, desc[UR10][R8.64] ;  /* 0x0000000a080eb981 */ /* 0x008ee8000c1e1b00 */
[----:B------:R-:W4:Y:S01]  /*8380*/  LDL.LU.64 R8, [R1+0x750] ;  /* 0x0007500001087983 */ /* 0x000f220000300a00 */
[----:B------:R-:W-:-:S03]  /*8390*/  LOP3.LUT P2, RZ, R18, 0x4, RZ, 0xc0, !PT ;  /* 0x0000000412ff7812 */ /* 0x000fc6000784c0ff */
[----:B------:R0:W-:Y:S02]  /*83a0*/  STL.64 [R1+0xa8], R4 ;  /* 0x0000a80401007387 */ /* 0x0001e40000100a00 */
[----:B0-----:R-:W-:Y:S02]  /*83b0*/  CS2R R4, SRZ ;  /* 0x0000000000047805 */ /* 0x001fe4000001ff00 */
        /* <DEDUP_REMOVED lines=10> */
[----:B------:R-:W4:Y:S01]  /*8460*/  LDL.LU.64 R8, [R1+0x840] ;  /* 0x0008400001087983 */ /* 0x000f220000300a00 */
[----:B------:R-:W-:-:S06]  /*8470*/  HFMA2.MMA R0, -RZ, RZ, 0, 0 ;  /* 0x00000000ff007435 */ /* 0x000fcc00000001ff */
[----:B------:R-:W-:Y:S02]  /*8480*/  @!P1 MOV R0, R11 ;  /* 0x0000000b00009202 */ /* 0x000fe40000000f00 */
[----:B------:R-:W-:Y:S01]  /*8490*/  LOP3.LUT P1, RZ, R18, 0x2, RZ, 0xc0, !PT ;  /* 0x0000000212ff7812 */ /* 0x000fe2000782c0ff */
[----:B----4-:R0:W-:Y:S02]  /*84a0*/  STL.64 [R1+0xb0], R8 ;  /* 0x0000b00801007387 */ /* 0x0101e40000100a00 */
[----:B0-----:R-:W-:Y:S01]  /*84b0*/  HFMA2.MMA R9, -RZ, RZ, 0, 0 ;  /* 0x00000000ff097435 */ /* 0x001fe200000001ff */
[----:B------:R-:W-:Y:S02]  /*84c0*/  MOV R8, RZ ;  /* 0x000000ff00087202 */ /* 0x000fe40000000f00 */
[----:B---3--:R-:W-:-:S03]  /*84d0*/  @!P2 MOV R8, R2 ;  /* 0x000000020008a202 */ /* 0x008fc60000000f00 */
[----:B--2---:R-:W-:Y:S02]  /*84e0*/  @!P2 MOV R9, R5 ;  /* 0x000000050009a202 */ /* 0x004fe40000000f00 */
[----:B------:R-:W-:Y:S04]  /*84f0*/  STL [R1+0x420], R8 ;  /* 0x0004200801007387 */ /* 0x000fe80000100800 */
[----:B------:R0:W-:Y:S02]  /*8500*/  STL [R1+0x754], R9 ;  /* 0x0007540901007387 */ /* 0x0001e40000100800 */
[----:B0-----:R-:W-:-:S06]  /*8510*/  CS2R R8, SRZ ;  /* 0x0000000000087805 */ /* 0x001fcc000001ff00 */
[----:B------:R0:W2:Y:S02]  /*8520*/  @!P1 LDG.E.64 R8, desc[UR10][R6.64] ;  /* 0x0000000a06089981 */ /* 0x0000a4000c1e1b00 */
[----:B0-----:R-:W-:-:S06]  /*8530*/  CS2R R6, SRZ ;  /* 0x0000000000067805 */ /* 0x001fcc000001ff00 */
[----:B------:R-:W3:Y:S04]  /*8540*/  @!P1 LDG.E.64 R6, desc[UR10][R24.64] ;  /* 0x0000000a18069981 */ /* 0x000ee8000c1e1b00 */
[----:B------:R0:W-:Y:S04]  /*8550*/  STL [R1+0x424], R0 ;  /* 0x0004240001007387 */ /* 0x0001e80000100800 */
[----:B------:R1:W-:Y:S04]  /*8560*/  STL.64 [R1+0xb8], R12 ;  /* 0x0000b80c01007387 */ /* 0x0003e80000100a00 */
[----:B------:R-:W4:Y:S01]  /*8570*/  LDL.LU.64 R24, [R1+0x730] ;  /* 0x0007300001187983 */ /* 0x000f220000300a00 */
[----:B0-----:R-:W-:-:S06]  /*8580*/  HFMA2.MMA R0, -RZ, RZ, 0, 0 ;  /* 0x00000000ff007435 */ /* 0x001fcc00000001ff */
[----:B------:R-:W-:-:S05]  /*8590*/  @!P3 MOV R0, R16 ;  /* 0x000000100000b202 */ /* 0x000fca0000000f00 */
[----:B------:R0:W-:Y:S01]  /*85a0*/  STL [R1+0x760], R0 ;  /* 0x0007600001007387 */ /* 0x0001e20000100800 */
[----:B-1----:R-:W-:Y:S02]  /*85b0*/  MOV R12, R20 ;  /* 0x00000014000c7202 */ /* 0x002fe40000000f00 */
[----:B------:R-:W-:Y:S02]  /*85c0*/  MOV R13, R21 ;  /* 0x00000015000d7202 */ /* 0x000fe40000000f00 */
[----:B------:R-:W-:Y:S01]  /*85d0*/  MOV R20, R56 ;  /* 0x0000003800147202 */ /* 0x000fe20000000f00 */
[----:B0-----:R-:W-:Y:S01]  /*85e0*/  HFMA2.MMA R0, -RZ, RZ, 0, 0 ;  /* 0x00000000ff007435 */ /* 0x001fe200000001ff */
[----:B------:R-:W-:Y:S02]  /*85f0*/  MOV R21, R57 ;  /* 0x0000003900157202 */ /* 0x000fe40000000f00 */
[----:B------:R-:W-:-:S03]  /*8600*/  CS2R R56, SRZ ;  /* 0x0000000000387805 */ /* 0x000fc6000001ff00 */
[----:B------:R-:W-:Y:S02]  /*8610*/  @!P3 MOV R0, R15 ;  /* 0x0000000f0000b202 */ /* 0x000fe40000000f00 */
[----:B------:R-:W-:Y:S02]  /*8620*/  LOP3.LUT P3, RZ, R18, 0x1, RZ, 0xc0, !PT ;  /* 0x0000000112ff7812 */ /* 0x000fe4000786c0ff */
[----:B---3--:R-:W-:Y:S02]  /*8630*/  @!P1 MOV R57, R6 ;  /* 0x0000000600399202 */ /* 0x008fe40000000f00 */
[----:B------:R-:W-:-:S05]  /*8640*/  @!P1 MOV R56, R7 ;  /* 0x0000000700389202 */ /* 0x000fca0000000f00 */
[----:B------:R0:W-:Y:S02]  /*8650*/  STL.64 [R1+0x830], R56 ;  /* 0x0008303801007387 */ /* 0x0001e40000100a00 */
[----:B0-----:R-:W-:Y:S02]  /*8660*/  MOV R56, R12 ;  /* 0x0000000c00387202 */ /* 0x001fe40000000f00 */
[----:B------:R-:W-:Y:S02]  /*8670*/  MOV R57, R13 ;  /* 0x0000000d00397202 */ /* 0x000fe40000000f00 */
[----:B------:R-:W-:-:S06]  /*8680*/  CS2R R12, SRZ ;  /* 0x00000000000c7805 */ /* 0x000fcc000001ff00 */
[----:B------:R-:W3:Y:S04]  /*8690*/  @!P3 LDG.E.64 R12, desc[UR10][R56.64] ;  /* 0x0000000a380cb981 */ /* 0x000ee8000c1e1b00 */
[----:B------:R0:W-:Y:S04]  /*86a0*/  STL [R1+0x418], R0 ;  /* 0x0004180001007387 */ /* 0x0001e80000100800 */
[----:B------:R1:W-:Y:S04]  /*86b0*/  STL.64 [R1+0xc0], R16 ;  /* 0x0000c01001007387 */ /* 0x0003e80000100a00 */
[----:B------:R2:W-:Y:S01]  /*86c0*/  STL.64 [R1+0x2b8], R10 ;  /* 0x0002b80a01007387 */ /* 0x0005e20000100a00 */
[----:B0-----:R-:W-:-:S03]  /*86d0*/  HFMA2.MMA R0, -RZ, RZ, 0, 0 ;  /* 0x00000000ff007435 */ /* 0x001fc600000001ff */
[----:B------:R-:W-:Y:S03]  /*86e0*/  STL.64 [R1+0x2c0], R14 ;  /* 0x0002c00e01007387 */ /* 0x000fe60000100a00 */
[----:B------:R-:W-:Y:S01]  /*86f0*/  @!P2 MOV R0, R4 ;  /* 0x000000040000a202 */ /* 0x000fe20000000f00 */
[----:B-1----:R-:W-:Y:S01]  /*8700*/  HFMA2.MMA R16, -RZ, RZ, 0, 0 ;  /* 0x00000000ff107435 */ /* 0x002fe200000001ff */
[----:B------:R-:W-:Y:S04]  /*8710*/  STL.64 [R1+0xc8], R4 ;  /* 0x0000c80401007387 */ /* 0x000fe80000100a00 */
[----:B------:R0:W-:Y:S01]  /*8720*/  STL [R1+0x750], R0 ;  /* 0x0007500001007387 */ /* 0x0001e20000100800 */
[----:B--2---:R-:W-:-:S03]  /*8730*/  CS2R R10, SRZ ;  /* 0x00000000000a7805 */ /* 0x004fc6000001ff00 */
[----:B------:R-:W-:Y:S04]  /*8740*/  STL.64 [R1+0x2c8], R2 ;  /* 0x0002c80201007387 */ /* 0x000fe80000100a00 */
[----:B----4-:R1:W2:Y:S01]  /*8750*/  @!P3 LDG.E.64 R10, desc[UR10][R24.64] ;  /* 0x0000000a180ab981 */ /* 0x0102a2000c1e1b00 */
[----:B0-----:R-:W-:-:S03]  /*8760*/  HFMA2.MMA R0, -RZ, RZ, 0, 0 ;  /* 0x00000000ff007435 */ /* 0x001fc600000001ff */
[----:B------:R-:W-:Y:S03]  /*8770*/  STL.64 [R1+0xd0], R8 ;  /* 0x0000d00801007387 */ /* 0x000fe60000100a00 */
[----:B------:R-:W-:Y:S01]  /*8780*/  @!P2 MOV R0, R3 ;  /* 0x000000030000a202 */ /* 0x000fe20000000f00 */
[----:B------:R-:W-:Y:S01]  /*8790*/  STL.64 [R1+0x2d0], R6 ;  /* 0x0002d00601007387 */ /* 0x000fe20000100a00 */
[----:B------:R-:W-:Y:S02]  /*87a0*/  LOP3.LUT P2, RZ, R19, 0x80000000, RZ, 0xc0, !PT ;  /* 0x8000000013ff7812 */ /* 0x000fe4000784c0ff */
[----:B-1----:R-:W-:Y:S01]  /*87b0*/  MOV R24, R20 ;  /* 0x0000001400187202 */ /* 0x002fe20000000f00 */
[----:B------:R-:W4:Y:S01]  /*87c0*/  LDL.LU.64 R56, [R1+0x6f0] ;  /* 0x0006f00001387983 */ /* 0x000f220000300a00 */
[----:B------:R-:W-:Y:S02]  /*87d0*/  MOV R25, R21 ;  /* 0x0000001500197202 */ /* 0x000fe40000000f00 */
[----:B------:R-:W-:-:S02]  /*87e0*/  MOV R20, R22 ;  /* 0x0000001600147202 */ /* 0x000fc40000000f00 */
[----:B------:R-:W-:Y:S02]  /*87f0*/  MOV R21, R23 ;  /* 0x0000001700157202 */ /* 0x000fe40000000f00 */
[----:B------:R-:W-:Y:S02]  /*8800*/  MOV R22, R42 ;  /* 0x0000002a00167202 */ /* 0x000fe40000000f00 */
[----:B------:R-:W-:Y:S02]  /*8810*/  MOV R23, R43 ;  /* 0x0000002b00177202 */ /* 0x000fe40000000f00 */
[----:B------:R-:W-:Y:S02]  /*8820*/  MOV R42, R40 ;  /* 0x00000028002a7202 */ /* 0x000fe40000000f00 */
[----:B------:R-:W-:Y:S02]  /*8830*/  MOV R43, R41 ;  /* 0x00000029002b7202 */ /* 0x000fe40000000f00 */
[----:B------:R-:W-:-:S02]  /*8840*/  MOV R40, R38 ;  /* 0x0000002600287202 */ /* 0x000fc40000000f00 */
[----:B------:R-:W-:Y:S02]  /*8850*/  MOV R41, R39 ;  /* 0x0000002700297202 */ /* 0x000fe40000000f00 */
[----:B------:R-:W-:Y:S02]  /*8860*/  MOV R38, R34 ;  /* 0x0000002200267202 */ /* 0x000fe40000000f00 */
[----:B------:R-:W-:Y:S02]  /*8870*/  MOV R39, R35 ;  /* 0x0000002300277202 */ /* 0x000fe40000000f00 */
[----:B---3--:R-:W-:-:S05]  /*8880*/  @!P3 MOV R16, R13 ;  /* 0x0000000d0010b202 */ /* 0x008fca0000000f00 */
[----:B------:R0:W-:Y:S02]  /*8890*/  STL [R1+0x734], R16 ;  /* 0x0007341001007387 */ /* 0x0001e40000100800 */
[----:B0-----:R-:W-:-:S06]  /*88a0*/  CS2R R16, SRZ ;  /* 0x0000000000107805 */ /* 0x001fcc000001ff00 */
[----:B------:R0:W3:Y:S02]  /*88b0*/  @!P2 LDG.E.64 R16, desc[UR10][R24.64] ;  /* 0x0000000a1810a981 */ /* 0x0000e4000c1e1b00 */
[----:B0-----:R-:W-:Y:S02]  /*88c0*/  MOV R24, R22 ;  /* 0x0000001600187202 */ /* 0x001fe40000000f00 */
[----:B------:R-:W-:Y:S02]  /*88d0*/  MOV R25, R23 ;  /* 0x0000001700197202 */ /* 0x000fe40000000f00 */
[----:B------:R-:W-:Y:S02]  /*88e0*/  MOV R22, R38 ;  /* 0x0000002600167202 */ /* 0x000fe40000000f00 */
[----:B------:R-:W-:Y:S02]  /*88f0*/  MOV R23, R39 ;  /* 0x0000002700177202 */ /* 0x000fe40000000f00 */
[----:B------:R-:W2:Y:S04]  /*8900*/  LDL.LU.64 R38, [R1+0x718] ;  /* 0x0007180001267983 */ /* 0x000ea80000300a00 */
[----:B------:R0:W-:Y:S02]  /*8910*/  STL [R1+0x414], R0 ;  /* 0x0004140001007387 */ /* 0x0001e40000100800 */
[----:B0-----:R-:W-:-:S06]  /*8920*/  HFMA2.MMA R0, -RZ, RZ, 0, 0 ;  /* 0x00000000ff007435 */ /* 0x001fcc00000001ff */
[----:B------:R-:W-:-:S05]  /*8930*/  @!P1 MOV R0, R8 ;  /* 0x0000000800009202 */ /* 0x000fca0000000f00 */
[----:B------:R0:W-:Y:S02]  /*8940*/  STL [R1+0x740], R0 ;  /* 0x0007400001007387 */ /* 0x0001e40000100800 */
[----:B0-----:R-:W-:Y:S01]  /*8950*/  HFMA2.MMA R0, -RZ, RZ, 0, 0 ;  /* 0x00000000ff007435 */ /* 0x001fe200000001ff */
[----:B------:R-:W-:-:S05]  /*8960*/  CS2R R14, SRZ ;  /* 0x00000000000e7805 */ /* 0x000fca000001ff00 */
[----:B------:R-:W-:Y:S02]  /*8970*/  @!P1 MOV R0, R9 ;  /* 0x0000000900009202 */ /* 0x000fe40000000f00 */
[----:B------:R-:W-:Y:S02]  /*8980*/  CS2R R4, SRZ ;  /* 0x0000000000047805 */ /* 0x000fe4000001ff00 */
[----:B------:R-:W-:Y:S01]  /*8990*/  LOP3.LUT P1, RZ, R19, 0x40000000, RZ, 0xc0, !PT ;  /* 0x4000000013ff7812 */ /* 0x000fe2000782c0ff */
[----:B------:R0:W4:Y:S01]  /*89a0*/  @!P2 LDG.E.64 R14, desc[UR10][R20.64] ;  /* 0x0000000a140ea981 */ /* 0x000122000c1e1b00 */
[----:B------:R-:W-:Y:S02]  /*89b0*/  MOV R34, R52 ;  /* 0x0000003400227202 */ /* 0x000fe40000000f00 */
[----:B------:R-:W-:Y:S02]  /*89c0*/  MOV R35, R53 ;  /* 0x0000003500237202 */ /* 0x000fe40000000f00 */
[----:B0-----:R-:W-:-:S02]  /*89d0*/  MOV R20, R40 ;  /* 0x0000002800147202 */ /* 0x001fc40000000f00 */
[----:B------:R-:W-:-:S05]  /*89e0*/  MOV R21, R41 ;  /* 0x0000002900157202 */ /* 0x000fca0000000f00 */
[----:B------:R0:W4:Y:S01]  /*89f0*/  @!P1 LDG.E.64 R4, desc[UR10][R24.64] ;  /* 0x0000000a18049981 */ /* 0x000122000c1e1b00 */
[----:B------:R-:W-:Y:S02]  /*8a00*/  MOV R40, R34 ;  /* 0x0000002200287202 */ /* 0x000fe40000000f00 */
[----:B------:R-:W-:Y:S02]  /*8a10*/  MOV R41, R35 ;  /* 0x0000002300297202 */ /* 0x000fe40000000f00 */
[----:B------:R-:W-:Y:S02]  /*8a20*/  CS2R R2, SRZ ;  /* 0x0000000000027805 */ /* 0x000fe4000001ff00 */
[----:B0-----:R-:W-:Y:S02]  /*8a30*/  MOV R24, R20 ;  /* 0x0000001400187202 */ /* 0x001fe40000000f00 */
[----:B------:R-:W-:Y:S02]  /*8a40*/  MOV R25, R21 ;  /* 0x0000001500197202 */ /* 0x000fe40000000f00 */
[----:B------:R-:W-:-:S02]  /*8a50*/  MOV R20, R22 ;  /* 0x0000001600147202 */ /* 0x000fc40000000f00 */
[----:B------:R-:W-:Y:S02]  /*8a60*/  MOV R21, R23 ;  /* 0x0000001700157202 */ /* 0x000fe40000000f00 */
[----:B------:R-:W-:Y:S02]  /*8a70*/  MOV R22, R40 ;  /* 0x0000002800167202 */ /* 0x000fe40000000f00 */
[----:B------:R-:W-:Y:S02]  /*8a80*/  MOV R23, R41 ;  /* 0x0000002900177202 */ /* 0x000fe40000000f00 */
[----:B------:R-:W4:Y:S04]  /*8a90*/  LDL.LU.64 R40, [R1+0x708] ;  /* 0x0007080001287983 */ /* 0x000f280000300a00 */
[----:B--2---:R0:W2:Y:S04]  /*8aa0*/  @!P1 LDG.E.64 R2, desc[UR10][R38.64] ;  /* 0x0000000a26029981 */ /* 0x0040a8000c1e1b00 */
[----:B------:R1:W-:Y:S02]  /*8ab0*/  STL [R1+0x744], R0 ;  /* 0x0007440001007387 */ /* 0x0003e40000100800 */
[----:B-1----:R-:W-:-:S06]  /*8ac0*/  HFMA2.MMA R0, -RZ, RZ, 0, 0 ;  /* 0x00000000ff007435 */ /* 0x002fcc00000001ff */
[----:B------:R-:W-:-:S05]  /*8ad0*/  @!P3 MOV R0, R12 ;  /* 0x0000000c0000b202 */ /* 0x000fca0000000f00 */
[----:B------:R1:W-:Y:S02]  /*8ae0*/  STL [R1+0x730], R0 ;  /* 0x0007300001007387 */ /* 0x0003e40000100800 */
[----:B-1----:R-:W-:Y:S02]  /*8af0*/  MOV R0, RZ ;  /* 0x000000ff00007202 */ /* 0x002fe40000000f00 */
[----:B------:R-:W-:-:S05]  /*8b00*/  @!P3 MOV R0, R10 ;  /* 0x0000000a0000b202 */ /* 0x000fca0000000f00 */
[----:B------:R1:W-:Y:S01]  /*8b10*/  STL [R1+0x410], R0 ;  /* 0x0004100001007387 */ /* 0x0003e20000100800 */
[----:B------:R-:W-:Y:S02]  /*8b20*/  MOV R52, R54 ;  /* 0x0000003600347202 */ /* 0x000fe40000000f00 */
[----:B------:R-:W-:Y:S02]  /*8b30*/  MOV R53, R55 ;  /* 0x0000003700357202 */ /* 0x000fe40000000f00 */
[----:B------:R-:W-:Y:S01]  /*8b40*/  CS2R R54, SRZ ;  /* 0x0000000000367805 */ /* 0x000fe2000001ff00 */
[----:B-1----:R-:W-:Y:S01]  /*8b50*/  HFMA2.MMA R0, -RZ, RZ, 0, 0 ;  /* 0x00000000ff007435 */ /* 0x002fe200000001ff */
[----:B------:R-:W-:Y:S02]  /*8b60*/  @!P3 MOV R55, R11 ;  /* 0x0000000b0037b202 */ /* 0x000fe40000000f00 */
[----:B------:R-:W-:-:S03]  /*8b70*/  LOP3.LUT P3, RZ, R19, 0x20000000, RZ, 0xc0, !PT ;  /* 0x2000000013ff7812 */ /* 0x000fc6000786c0ff */
[----:B---3--:R-:W-:Y:S02]  /*8b80*/  @!P2 MOV R0, R16 ;  /* 0x000000100000a202 */ /* 0x008fe40000000f00 */
[----:B------:R-:W-:-:S03]  /*8b90*/  CS2R R8, SRZ ;  /* 0x0000000000087805 */ /* 0x000fc6000001ff00 */
[----:B------:R1:W-:Y:S05]  /*8ba0*/  STL [R1+0x728], R0 ;  /* 0x0007280001007387 */ /* 0x0003ea0000100800 */
[----:B------:R3:W2:Y:S01]  /*8bb0*/  @!P3 LDG.E.64 R8, desc[UR10][R24.64] ;  /* 0x0000000a1808b981 */ /* 0x0006a2000c1e1b00 */
[----:B-1----:R-:W-:-:S06]  /*8bc0*/  HFMA2.MMA R0, -RZ, RZ, 0, 0 ;  /* 0x00000000ff007435 */ /* 0x002fcc00000001ff */
[----:B------:R-:W-:Y:S02]  /*8bd0*/  @!P2 MOV R0, R17 ;  /* 0x000000110000a202 */ /* 0x000fe40000000f00 */
[----:B------:R-:W-:-:S03]  /*8be0*/  CS2R R6, SRZ ;  /* 0x0000000000067805 */ /* 0x000fc6000001ff00 */
[----:B------:R1:W-:Y:S01]  /*8bf0*/  STL [R1+0x72c], R0 ;  /* 0x00072c0001007387 */ /* 0x0003e20000100800 */
[----:B------:R-:W-:Y:S02]  /*8c00*/  MOV R34, R52 ;  /* 0x0000003400227202 */ /* 0x000fe40000000f00 */
[----:B------:R-:W-:Y:S01]  /*8c10*/  MOV R35, R53 ;  /* 0x0000003500237202 */ /* 0x000fe20000000f00 */
[----:B----4-:R-:W4:Y:S01]  /*8c20*/  @!P3 LDG.E.64 R6, desc[UR10][R40.64] ;  /* 0x0000000a2806b981 */ /* 0x010f22000c1e1b00 */
[----:B-1----:R-:W-:Y:S01]  /*8c30*/  HFMA2.MMA R0, -RZ, RZ, 0, 0 ;  /* 0x00000000ff007435 */ /* 0x002fe200000001ff */
[----:B------:R-:W-:Y:S02]  /*8c40*/  CS2R R52, SRZ ;  /* 0x0000000000347805 */ /* 0x000fe4000001ff00 */
[----:B------:R-:W-:Y:S02]  /*8c50*/  @!P2 MOV R54, R14 ;  /* 0x0000000e0036a202 */ /* 0x000fe40000000f00 */
[----:B0-----:R-:W-:Y:S01]  /*8c60*/  MOV R38, R36 ;  /* 0x0000002400267202 */ /* 0x001fe20000000f00 */
[----:B------:R-:W-:Y:S01]  /*8c70*/  STL.64 [R1+0xd8], R12 ;  /* 0x0000d80c01007387 */ /* 0x000fe20000100a00 */
[----:B------:R-:W-:-:S02]  /*8c80*/  @!P1 MOV R0, R4 ;  /* 0x0000000400009202 */ /* 0x000fc40000000f00 */
[----:B------:R-:W-:Y:S01]  /*8c90*/  @!P2 MOV R53, R15 ;  /* 0x0000000f0035a202 */ /* 0x000fe20000000f00 */
[----:B------:R-:W4:Y:S01]  /*8ca0*/  LDL.LU.64 R40, [R1+0x700] ;  /* 0x0007000001287983 */ /* 0x000f220000300a00 */
[----:B------:R-:W-:-:S03]  /*8cb0*/  LOP3.LUT P2, RZ, R19, 0x10000000, RZ, 0xc0, !PT ;  /* 0x1000000013ff7812 */ /* 0x000fc6000784c0ff */
[----:B------:R0:W-:Y:S01]  /*8cc0*/  STL [R1+0x718], R0 ;  /* 0x0007180001007387 */ /* 0x0001e20000100800 */
[----:B------:R-:W-:Y:S02]  /*8cd0*/  MOV R39, R37 ;  /* 0x0000002500277202 */ /* 0x000fe40000000f00 */
[----:B------:R-:W-:Y:S02]  /*8ce0*/  MOV R36, R44 ;  /* 0x0000002c00247202 */ /* 0x000fe40000000f00 */
[----:B------:R-:W-:Y:S02]  /*8cf0*/  MOV R37, R45 ;  /* 0x0000002d00257202 */ /* 0x000fe40000000f00 */
[----:B------:R-:W-:Y:S01]  /*8d00*/  CS2R R44, SRZ ;  /* 0x00000000002c7805 */ /* 0x000fe2000001ff00 */
[----:B0-----:R-:W-:Y:S01]  /*8d10*/  HFMA2.MMA R0, -RZ, RZ, 0, 0 ;  /* 0x00000000ff007435 */ /* 0x001fe200000001ff */
[----:B------:R-:W-:Y:S02]  /*8d20*/  CS2R R12, SRZ ;  /* 0x00000000000c7805 */ /* 0x000fe4000001ff00 */
[----:B---3--:R-:W-:-:S03]  /*8d30*/  MOV R24, R20 ;  /* 0x0000001400187202 */ /* 0x008fc60000000f00 */
[----:B------:R-:W-:Y:S02]  /*8d40*/  @!P1 MOV R0, R5 ;  /* 0x0000000500009202 */ /* 0x000fe40000000f00 */
[----:B------:R-:W-:Y:S02]  /*8d50*/  MOV R25, R21 ;  /* 0x0000001500197202 */ /* 0x000fe40000000f00 */
[----:B------:R-:W-:Y:S02]  /*8d60*/  MOV R20, R22 ;  /* 0x0000001600147202 */ /* 0x000fe40000000f00 */
[----:B------:R-:W-:Y:S01]  /*8d70*/  MOV R21, R23 ;  /* 0x0000001700157202 */ /* 0x000fe20000000f00 */
[----:B------:R0:W-:Y:S01]  /*8d80*/  STL.64 [R1+0x2e0], R14 ;  /* 0x0002e00e01007387 */ /* 0x0001e20000100a00 */
[----:B------:R-:W-:Y:S02]  /*8d90*/  MOV R22, R42 ;  /* 0x0000002a00167202 */ /* 0x000fe40000000f00 */
[----:B------:R-:W-:Y:S01]  /*8da0*/  MOV R23, R43 ;  /* 0x0000002b00177202 */ /* 0x000fe20000000f00 */
[----:B------:R1:W3:Y:S01]  /*8db0*/  @!P2 LDG.E.64 R12, desc[UR10][R24.64] ;  /* 0x0000000a180ca981 */ /* 0x0002e2000c1e1b00 */
[----:B0-----:R-:W-:-:S02]  /*8dc0*/  CS2R R14, SRZ ;  /* 0x00000000000e7805 */ /* 0x001fc4000001ff00 */
[----:B-1----:R-:W-:Y:S02]  /*8dd0*/  MOV R24, R20 ;  /* 0x0000001400187202 */ /* 0x002fe40000000f00 */
[----:B------:R-:W-:Y:S02]  /*8de0*/  MOV R25, R21 ;  /* 0x0000001500197202 */ /* 0x000fe40000000f00 */
[----:B------:R-:W-:Y:S02]  /*8df0*/  MOV R20, R22 ;  /* 0x0000001600147202 */ /* 0x000fe40000000f00 */
[----:B------:R-:W-:Y:S02]  /*8e00*/  MOV R21, R23 ;  /* 0x0000001700157202 */ /* 0x000fe40000000f00 */
[----:B--2---:R-:W-:Y:S02]  /*8e10*/  @!P1 MOV R52, R2 ;  /* 0x0000000200349202 */ /* 0x004fe40000000f00 */
[----:B------:R-:W-:Y:S01]  /*8e20*/  @!P1 MOV R45, R3 ;  /* 0x00000003002d9202 */ /* 0x000fe20000000f00 */
[----:B------:R0:W-:Y:S01]  /*8e30*/  STL [R1+0x71c], R0 ;  /* 0x00071c0001007387 */ /* 0x0001e20000100800 */
[----:B------:R-:W-:-:S02]  /*8e40*/  LOP3.LUT P1, RZ, R19, 0x8000000, RZ, 0xc0, !PT ;  /* 0x0800000013ff7812 */ /* 0x000fc4000782c0ff */
[----:B------:R-:W-:Y:S01]  /*8e50*/  CS2R R42, SRZ ;  /* 0x00000000002a7805 */ /* 0x000fe2000001ff00 */
[----:B------:R1:W-:Y:S04]  /*8e60*/  STL.64 [R1+0x2d8], R10 ;  /* 0x0002d80a01007387 */ /* 0x0003e80000100a00 */
[----:B------:R2:W-:Y:S04]  /*8e70*/  STL.64 [R1+0x2e8], R2 ;  /* 0x0002e80201007387 */ /* 0x0005e80000100a00 */
[----:B------:R2:W-:Y:S04]  /*8e80*/  STL.64 [R1+0xe8], R4 ;  /* 0x0000e80401007387 */ /* 0x0005e80000100a00 */
[----:B------:R0:W3:Y:S04]  /*8e90*/  @!P1 LDG.E.64 R14, desc[UR10][R24.64] ;  /* 0x0000000a180e9981 */ /* 0x0000e8000c1e1b00 */
[----:B------:R-:W3:Y:S01]  /*8ea0*/  LDL.LU.64 R22, [R1+0x6f8] ;  /* 0x0006f80001167983 */ /* 0x000ee20000300a00 */
[----:B0-----:R-:W-:-:S02]  /*8eb0*/  MOV R24, R20 ;  /* 0x0000001400187202 */ /* 0x001fc40000000f00 */
[----:B------:R-:W-:Y:S02]  /*8ec0*/  MOV R25, R21 ;  /* 0x0000001500197202 */ /* 0x000fe40000000f00 */
[----:B------:R-:W3:Y:S01]  /*8ed0*/  LDL.LU.64 R20, [R1+0x6e8] ;  /* 0x0006e80001147983 */ /* 0x000ee20000300a00 */
[----:B------:R-:W-:Y:S01]  /*8ee0*/  HFMA2.MMA R0, -RZ, RZ, 0, 0 ;  /* 0x00000000ff007435 */ /* 0x000fe200000001ff */
[----:B-1----:R-:W-:Y:S02]  /*8ef0*/  CS2R R10, SRZ ;  /* 0x00000000000a7805 */ /* 0x002fe4000001ff00 */
[----:B--2---:R-:W-:Y:S02]  /*8f00*/  CS2R R2, SRZ ;  /* 0x0000000000027805 */ /* 0x004fe4000001ff00 */
[----:B------:R-:W-:Y:S02]  /*8f10*/  CS2R R4, SRZ ;  /* 0x0000000000047805 */ /* 0x000fe4000001ff00 */
[----:B------:R-:W-:-:S05]  /*8f20*/  @!P3 MOV R0, R8 ;  /* 0x000000080000b202 */ /* 0x000fca0000000f00 */
[----:B------:R0:W-:Y:S02]  /*8f30*/  STL [R1+0x708], R0 ;  /* 0x0007080001007387 */ /* 0x0001e40000100800 */
[----:B0-----:R-:W-:Y:S01]  /*8f40*/  HFMA2.MMA R0, -RZ, RZ, 0, 0 ;  /* 0x00000000ff007435 */ /* 0x001fe200000001ff */
[----:B----4-:R-:W-:-:S05]  /*8f50*/  @!P3 MOV R44, R6 ;  /* 0x00000006002cb202 */ /* 0x010fca0000000f00 */
[----:B------:R-:W-:Y:S02]  /*8f60*/  @!P3 MOV R0, R9 ;  /* 0x000000090000b202 */ /* 0x000fe40000000f00 */
[----:B------:R-:W-:Y:S02]  /*8f70*/  @!P3 MOV R43, R7 ;  /* 0x00000007002bb202 */ /* 0x000fe40000000f00 */
[----:B------:R-:W-:Y:S01]  /*8f80*/  LOP3.LUT P3, RZ, R19, 0x4000000, RZ, 0xc0, !PT ;  /* 0x0400000013ff7812 */ /* 0x000fe2000786c0ff */
[----:B------:R0:W2:-:S12]  /*8f90*/  @!P2 LDG.E.64 R10, desc[UR10][R40.64] ;  /* 0x0000000a280aa981 */ /* 0x000098000c1e1b00 */
[----:B------:R-:W4:Y:S04]  /*8fa0*/  @!P3 LDG.E.64 R2, desc[UR10][R56.64] ;  /* 0x0000000a3802b981 */ /* 0x000f28000c1e1b00 */
[----:B------:R-:W4:Y:S04]  /*8fb0*/  LDL.LU.64 R56, [R1+0x6e0] ;  /* 0x0006e00001387983 */ /* 0x000f280000300a00 */
[----:B---3--:R-:W3:Y:S04]  /*8fc0*/  @!P3 LDG.E.64 R4, desc[UR10][R20.64] ;  /* 0x0000000a1404b981 */ /* 0x008ee8000c1e1b00 */
[----:B------:R-:W3:Y:S04]  /*8fd0*/  LDL.LU.64 R20, [R1+0x6d8] ;  /* 0x0006d80001147983 */ /* 0x000ee80000300a00 */
[----:B------:R1:W-:Y:S02]  /*8fe0*/  STL [R1+0x70c], R0 ;  /* 0x00070c0001007387 */ /* 0x0003e40000100800 */
[----:B-1----:R-:W-:-:S06]  /*8ff0*/  HFMA2.MMA R0, -RZ, RZ, 0, 0 ;  /* 0x00000000ff007435 */ /* 0x002fcc00000001ff */
[----:B------:R-:W-:Y:S01]  /*9000*/  @!P2 MOV R0, R12 ;  /* 0x0000000c0000a202 */ /* 0x000fe20000000f00 */
[----:B------:R1:W-:Y:S04]  /*9010*/  STL.64 [R1+0xf0], R8 ;  /* 0x0000f00801007387 */ /* 0x0003e80000100a00 */
[----:B------:R1:W-:Y:S01]  /*9020*/  STL [R1+0x700], R0 ;  /* 0x0007000001007387 */ /* 0x0003e20000100800 */
[----:B0-----:R-:W-:Y:S01]  /*9030*/  CS2R R40, SRZ ;  /* 0x0000000000287805 */ /* 0x001fe2000001ff00 */
[----:B-1----:R-:W-:Y:S02]  /*9040*/  HFMA2.MMA R8, -RZ, RZ, 0, 0 ;  /* 0x00000000ff087435 */ /* 0x002fe400000001ff */
[----:B------:R-:W-:Y:S01]  /*9050*/  HFMA2.MMA R0, -RZ, RZ, 0, 0 ;  /* 0x00000000ff007435 */ /* 0x000fe200000001ff */
[----:B------:R0:W-:Y:S05]  /*9060*/  STL.64 [R1+0xe0], R16 ;  /* 0x0000e01001007387 */ /* 0x0001ea0000100a00 */
[----:B------:R-:W-:Y:S01]  /*9070*/  @!P2 MOV R0, R13 ;  /* 0x0000000d0000a202 */ /* 0x000fe20000000f00 */
[----:B------:R1:W-:Y:S01]  /*9080*/  STL.64 [R1+0x2f0], R6 ;  /* 0x0002f00601007387 */ /* 0x0003e20000100a00 */
[----:B0-----:R-:W-:-:S02]  /*9090*/  CS2R R16, SRZ ;  /* 0x0000000000107805 */ /* 0x001fc4000001ff00 */
[----:B--2---:R-:W-:Y:S02]  /*90a0*/  @!P2 MOV R42, R10 ;  /* 0x0000000a002aa202 */ /* 0x004fe40000000f00 */
[----:B------:R-:W-:Y:S02]  /*90b0*/  @!P2 MOV R41, R11 ;  /* 0x0000000b0029a202 */ /* 0x000fe40000000f00 */
[----:B----4-:R-:W-:Y:S02]  /*90c0*/  @!P3 MOV R8, R3 ;  /* 0x000000030008b202 */ /* 0x010fe40000000f00 */
[----:B-1----:R-:W-:Y:S02]  /*90d0*/  CS2R R6, SRZ ;  /* 0x0000000000067805 */ /* 0x002fe4000001ff00 */
[----:B------:R-:W-:Y:S01]  /*90e0*/  LOP3.LUT P2, RZ, R19, 0x2000000, RZ, 0xc0, !PT ;  /* 0x0200000013ff7812 */ /* 0x000fe2000784c0ff */
[----:B------:R0:W2:Y:S04]  /*90f0*/  @!P1 LDG.E.64 R16, desc[UR10][R22.64] ;  /* 0x0000000a16109981 */ /* 0x0000a8000c1e1b00 */
[----:B------:R1:W-:Y:S08]  /*9100*/  STL [R1+0x6ec], R8 ;  /* 0x0006ec0801007387 */ /* 0x0003f00000100800 */
[----:B------:R-:W4:Y:S01]  /*9110*/  @!P2 LDG.E.64 R6, desc[UR10][R56.64] ;  /* 0x0000000a3806a981 */ /* 0x000f22000c1e1b00 */
[----:B-1----:R-:W-:-:S03]  /*9120*/  CS2R R8, SRZ ;  /* 0x0000000000087805 */ /* 0x002fc6000001ff00 */
[----:B------:R1:W-:Y:S04]  /*9130*/  STL.64 [R1+0x838], R54 ;  /* 0x0008383601007387 */ /* 0x0003e80000100a00 */
[----:B------:R-:W4:Y:S04]  /*9140*/  LDL.LU.64 R56, [R1+0x6d0] ;  /* 0x0006d00001387983 */ /* 0x000f280000300a00 */
[----:B-1----:R-:W4:Y:S04]  /*9150*/  LDL.LU.64 R54, [R1+0x6c0] ;  /* 0x0006c00001367983 */ /* 0x002f280000300a00 */
[----:B---3--:R-:W3:Y:S04]  /*9160*/  @!P2 LDG.E.64 R8, desc[UR10][R20.64] ;  /* 0x0000000a1408a981 */ /* 0x008ee8000c1e1b00 */
[----:B------:R1:W-:Y:S02]  /*9170*/  STL [R1+0x704], R0 ;  /* 0x0007040001007387 */ /* 0x0003e40000100800 */
[----:B-1----:R-:W-:-:S06]  /*9180*/  HFMA2.MMA R0, -RZ, RZ, 0, 0 ;  /* 0x00000000ff007435 */ /* 0x002fcc00000001ff */
[----:B------:R-:W-:-:S05]  /*9190*/  @!P1 MOV R0, R14 ;  /* 0x0000000e00009202 */ /* 0x000fca0000000f00 */
[----:B------:R1:W-:Y:S01]  /*91a0*/  STL [R1+0x6f8], R0 ;  /* 0x0006f80001007387 */ /* 0x0003e20000100800 */
[----:B0-----:R-:W-:Y:S02]  /*91b0*/  MOV R22, R38 ;  /* 0x0000002600167202 */ /* 0x001fe40000000f00 */
[----:B------:R-:W-:Y:S02]  /*91c0*/  MOV R23, R39 ;  /* 0x0000002700177202 */ /* 0x000fe40000000f00 */
[----:B------:R-:W-:Y:S01]  /*91d0*/  CS2R R38, SRZ ;  /* 0x0000000000267805 */ /* 0x000fe2000001ff00 */
[----:B------:R0:W-:Y:S01]  /*91e0*/  STL.64 [R1+0xf8], R12 ;  /* 0x0000f80c01007387 */ /* 0x0001e20000100a00 */
[----:B-1----:R-:W-:-:S06]  /*91f0*/  HFMA2.MMA R0, -RZ, RZ, 0, 0 ;  /* 0x00000000ff007435 */ /* 0x002fcc00000001ff */
[----:B------:R-:W-:Y:S02]  /*9200*/  @!P1 MOV R0, R15 ;  /* 0x0000000f00009202 */ /* 0x000fe40000000f00 */
[----:B0-----:R-:W-:Y:S02]  /*9210*/  CS2R R12, SRZ ;  /* 0x00000000000c7805 */ /* 0x001fe4000001ff00 */
[----:B--2---:R-:W-:Y:S02]  /*9220*/  @!P1 MOV R40, R16 ;  /* 0x0000001000289202 */ /* 0x004fe40000000f00 */
[----:B------:R-:W-:Y:S02]  /*9230*/  @!P1 MOV R39, R17 ;  /* 0x0000001100279202 */ /* 0x000fe40000000f00 */
[----:B------:R-:W-:Y:S02]  /*9240*/  LOP3.LUT P1, RZ, R19, 0x1000000, RZ, 0xc0, !PT ;  /* 0x0100000013ff7812 */ /* 0x000fe4000782c0ff */
[----:B----4-:R-:W-:-:S05]  /*9250*/  @!P2 MOV R13, R7 ;  /* 0x00000007000da202 */ /* 0x010fca0000000f00 */
[----:B------:R-:W-:Y:S04]  /*9260*/  STL [R1+0x6e0], R13 ;  /* 0x0006e00d01007387 */ /* 0x000fe80000100800 */
[----:B------:R0:W-:Y:S02]  /*9270*/  STL.64 [R1+0x2f8], R10 ;  /* 0x0002f80a01007387 */ /* 0x0001e40000100a00 */
[----:B0-----:R-:W-:-:S06]  /*9280*/  CS2R R10, SRZ ;  /* 0x00000000000a7805 */ /* 0x001fcc000001ff00 */
[----:B------:R-:W2:Y:S04]  /*9290*/  @!P1 LDG.E.64 R10, desc[UR10][R56.64] ;  /* 0x0000000a380a9981 */ /* 0x000ea8000c1e1b00 */
[----:B------:R-:W4:Y:S01]  /*92a0*/  LDL.LU.64 R56, [R1+0x6b8] ;  /* 0x0006b80001387983 */ /* 0x000f220000300a00 */
[----:B---3--:R-:W-:-:S05]  /*92b0*/  @!P2 MOV R12, R9 ;  /* 0x00000009000ca202 */ /* 0x008fca0000000f00 */
[----:B------:R0:W-:Y:S02]  /*92c0*/  STL [R1+0x6d8], R12 ;  /* 0x0006d80c01007387 */ /* 0x0001e40000100800 */
[----:B0-----:R-:W-:-:S06]  /*92d0*/  CS2R R12, SRZ ;  /* 0x00000000000c7805 */ /* 0x001fcc000001ff00 */
[----:B------:R-:W3:Y:S04]  /*92e0*/  @!P1 LDG.E.64 R12, desc[UR10][R54.64] ;  /* 0x0000000a360c9981 */ /* 0x000ee8000c1e1b00 */
[----:B------:R-:W2:Y:S04]  /*92f0*/  LDL.LU.64 R54, [R1+0x6b0] ;  /* 0x0006b00001367983 */ /* 0x000ea80000300a00 */
[----:B------:R0:W-:Y:S02]  /*9300*/  STL [R1+0x6fc], R0 ;  /* 0x0006fc0001007387 */ /* 0x0001e40000100800 */
[----:B0-----:R-:W-:-:S06]  /*9310*/  HFMA2.MMA R0, -RZ, RZ, 0, 0 ;  /* 0x00000000ff007435 */ /* 0x001fcc00000001ff */
[----:B------:R-:W-:Y:S02]  /*9320*/  @!P3 MOV R0, R2 ;  /* 0x000000020000b202 */ /* 0x000fe40000000f00 */
[----:B------:R-:W-:-:S03]  /*9330*/  @!P3 MOV R38, R4 ;  /* 0x000000040026b202 */ /* 0x000fc60000000f00 */
[----:B------:R0:W-:Y:S02]  /*9340*/  STL [R1+0x6e8], R0 ;  /* 0x0006e80001007387 */ /* 0x0001e40000100800 */
[----:B0-----:R-:W-:Y:S02]  /*9350*/  MOV R0, RZ ;  /* 0x000000ff00007202 */ /* 0x001fe40000000f00 */
[----:B------:R-:W-:Y:S02]  /*9360*/  @!P3 MOV R0, R5 ;  /* 0x000000050000b202 */ /* 0x000fe40000000f00 */
[----:B------:R-:W-:Y:S01]  /*9370*/  LOP3.LUT P3, RZ, R19, 0x800000, RZ, 0xc0, !PT ;  /* 0x0080000013ff7812 */ /* 0x000fe2000786c0ff */
[----:B------:R0:W-:Y:S02]  /*9380*/  STL.64 [R1+0x300], R16 ;  /* 0x0003001001007387 */ /* 0x0001e40000100a00 */
[----:B0-----:R-:W-:Y:S02]  /*9390*/  CS2R R16, SRZ ;  /* 0x0000000000107805 */ /* 0x001fe4000001ff00 */
[----:B------:R0:W-:Y:S02]  /*93a0*/  STL.64 [R1+0x100], R14 ;  /* 0x0001000e01007387 */ /* 0x0001e40000100a00 */
[----:B0-----:R-:W-:-:S02]  /*93b0*/  CS2R R14, SRZ ;  /* 0x00000000000e7805 */ /* 0x001fc4000001ff00 */
[----:B---3--:R-:W-:Y:S02]  /*93c0*/  @!P1 MOV R15, R12 ;  /* 0x0000000c000f9202 */ /* 0x008fe40000000f00 */
[----:B------:R-:W-:Y:S02]  /*93d0*/  @!P1 MOV R14, R13 ;  /* 0x0000000d000e9202 */ /* 0x000fe40000000f00 */
[----:B--2---:R-:W2:Y:S04]  /*93e0*/  @!P3 LDG.E.64 R16, desc[UR10][R54.64] ;  /* 0x0000000a3610b981 */ /* 0x004ea8000c1e1b00 */
[----:B------:R-:W3:Y:S04]  /*93f0*/  LDL.LU.64 R54, [R1+0x6a0] ;  /* 0x0006a00001367983 */ /* 0x000ee80000300a00 */
[----:B------:R-:W-:Y:S04]  /*9400*/  STL [R1+0x6c0], R15 ;  /* 0x0006c00f01007387 */ /* 0x000fe80000100800 */
[----:B------:R0:W-:Y:S02]  /*9410*/  STL [R1+0x6c4], R14 ;  /* 0x0006c40e01007387 */ /* 0x0001e40000100800 */
[----:B0-----:R-:W-:-:S06]  /*9420*/  CS2R R14, SRZ ;  /* 0x00000000000e7805 */ /* 0x001fcc000001ff00 */
[----:B----4-:R-:W4:Y:S04]  /*9430*/  @!P3 LDG.E.64 R14, desc[UR10][R56.64] ;  /* 0x0000000a380eb981 */ /* 0x010f28000c1e1b00 */
[----:B------:R-:W4:Y:S01]  /*9440*/  LDL.LU.64 R56, [R1+0x6a8] ;  /* 0x0006a80001387983 */ /* 0x000f220000300a00 */
[----:B------:R-:W-:-:S06]  /*9450*/  HFMA2.MMA R20, -RZ, RZ, 0, 0 ;  /* 0x00000000ff147435 */ /* 0x000fcc00000001ff */
[----:B------:R-:W-:Y:S02]  /*9460*/  @!P2 MOV R20, R6 ;  /* 0x000000060014a202 */ /* 0x000fe40000000f00 */
[----:B------:R-:W-:-:S03]  /*9470*/  MOV R21, R37 ;  /* 0x0000002500157202 */ /* 0x000fc60000000f00 */
[----:B------:R0:W-:Y:S01]  /*9480*/  STL [R1+0x6dc], R20 ;  /* 0x0006dc1401007387 */ /* 0x0001e20000100800 */
[----:B------:R-:W-:Y:S02]  /*9490*/  MOV R37, R61 ;  /* 0x0000003d00257202 */ /* 0x000fe40000000f00 */
[----:B0-----:R-:W-:Y:S02]  /*94a0*/  MOV R20, R36 ;  /* 0x0000002400147202 */ /* 0x001fe40000000f00 */
[----:B------:R-:W-:Y:S02]  /*94b0*/  MOV R36, R60 ;  /* 0x0000003c00247202 */ /* 0x000fe40000000f00 */
[----:B------:R-:W-:Y:S02]  /*94c0*/  CS2R R60, SRZ ;  /* 0x00000000003c7805 */ /* 0x000fe4000001ff00 */
[----:B------:R-:W-:Y:S02]  /*94d0*/  @!P2 MOV R61, R8 ;  /* 0x00000008003da202 */ /* 0x000fe40000000f00 */
[----:B------:R-:W-:Y:S01]  /*94e0*/  LOP3.LUT P2, RZ, R19, 0x400000, RZ, 0xc0, !PT ;  /* 0x0040000013ff7812 */ /* 0x000fe2000784c0ff */
[----:B------:R0:W-:Y:S02]  /*94f0*/  STL.64 [R1+0x308], R4 ;  /* 0x0003080401007387 */ /* 0x0001e40000100a00 */
[----:B0-----:R-:W-:-:S02]  /*9500*/  CS2R R4, SRZ ;  /* 0x0000000000047805 */ /* 0x001fc4000001ff00 */
[----:B------:R0:W-:Y:S02]  /*9510*/  STL.64 [R1+0x108], R2 ;  /* 0x0001080201007387 */ /* 0x0001e40000100a00 */
[----:B0-----:R-:W-:Y:S02]  /*9520*/  CS2R R2, SRZ ;  /* 0x0000000000027805 */ /* 0x001fe4000001ff00 */
[----:B--2---:R-:W-:Y:S02]  /*9530*/  @!P3 MOV R3, R16 ;  /* 0x000000100003b202 */ /* 0x004fe40000000f00 */
[----:B------:R-:W-:Y:S02]  /*9540*/  @!P3 MOV R2, R17 ;  /* 0x000000110002b202 */ /* 0x000fe40000000f00 */
[----:B---3--:R-:W2:Y:S04]  /*9550*/  @!P2 LDG.E.64 R4, desc[UR10][R54.64] ;  /* 0x0000000a3604a981 */ /* 0x008ea8000c1e1b00 */
[----:B------:R-:W3:Y:S04]  /*9560*/  LDL.LU.64 R54, [R1+0x690] ;  /* 0x0006900001367983 */ /* 0x000ee80000300a00 */
[----:B------:R-:W-:Y:S04]  /*9570*/  STL [R1+0x6b0], R3 ;  /* 0x0006b00301007387 */ /* 0x000fe80000100800 */
[----:B------:R0:W-:Y:S02]  /*9580*/  STL [R1+0x6b4], R2 ;  /* 0x0006b40201007387 */ /* 0x0001e40000100800 */
[----:B0-----:R-:W-:-:S06]  /*9590*/  CS2R R2, SRZ ;  /* 0x0000000000027805 */ /* 0x001fcc000001ff00 */
[----:B----4-:R-:W4:Y:S04]  /*95a0*/  @!P2 LDG.E.64 R2, desc[UR10][R56.64] ;  /* 0x0000000a3802a981 */ /* 0x010f28000c1e1b00 */
[----:B------:R-:W4:Y:S01]  /*95b0*/  LDL.LU.64 R56, [R1+0x698] ;  /* 0x0006980001387983 */ /* 0x000f220000300a00 */
[----:B------:R-:W-:-:S05]  /*95c0*/  @!P1 MOV R60, R10 ;  /* 0x0000000a003c9202 */ /* 0x000fca0000000f00 */
[----:B------:R0:W-:Y:S02]  /*95d0*/  STL [R1+0x6d0], R60 ;  /* 0x0006d03c01007387 */ /* 0x0001e40000100800 */
[----:B0-----:R-:W-:-:S06]  /*95e0*/  HFMA2.MMA R60, -RZ, RZ, 0, 0 ;  /* 0x00000000ff3c7435 */ /* 0x001fcc00000001ff */
[----:B------:R-:W-:Y:S02]  /*95f0*/  @!P1 MOV R60, R11 ;  /* 0x0000000b003c9202 */ /* 0x000fe40000000f00 */
[----:B------:R-:W-:Y:S01]  /*9600*/  LOP3.LUT P1, RZ, R19, 0x200000, RZ, 0xc0, !PT ;  /* 0x0020000013ff7812 */ /* 0x000fe2000782c0ff */
[----:B------:R0:W-:Y:S02]  /*9610*/  STL.64 [R1+0x310], R8 ;  /* 0x0003100801007387 */ /* 0x0001e40000100a00 */
[----:B0-----:R-:W-:Y:S02]  /*9620*/  CS2R R8, SRZ ;  /* 0x0000000000087805 */ /* 0x001fe4000001ff00 */
[----:B------:R0:W-:Y:S02]  /*9630*/  STL.64 [R1+0x110], R6 ;  /* 0x0001100601007387 */ /* 0x0001e40000100a00 */
[----:B0-----:R-:W-:Y:S02]  /*9640*/  CS2R R6, SRZ ;  /* 0x0000000000067805 */ /* 0x001fe4000001ff00 */
[----:B--2---:R-:W-:-:S02]  /*9650*/  @!P2 MOV R7, R4 ;  /* 0x000000040007a202 */ /* 0x004fc40000000f00 */
[----:B------:R-:W-:Y:S02]  /*9660*/  @!P2 MOV R6, R5 ;  /* 0x000000050006a202 */ /* 0x000fe40000000f00 */
[----:B---3--:R-:W2:Y:S04]  /*9670*/  @!P1 LDG.E.64 R8, desc[UR10][R54.64] ;  /* 0x0000000a36089981 */ /* 0x008ea8000c1e1b00 */
[----:B------:R-:W3:Y:S04]  /*9680*/  LDL.LU.64 R54, [R1+0x678] ;  /* 0x0006780001367983 */ /* 0x000ee80000300a00 */
[----:B------:R-:W-:Y:S04]  /*9690*/  STL [R1+0x6a0], R7 ;  /* 0x0006a00701007387 */ /* 0x000fe80000100800 */
[----:B------:R0:W-:Y:S02]  /*96a0*/  STL [R1+0x6a4], R6 ;  /* 0x0006a40601007387 */ /* 0x0001e40000100800 */
[----:B0-----:R-:W-:-:S06]  /*96b0*/  CS2R R6, SRZ ;  /* 0x0000000000067805 */ /* 0x001fcc000001ff00 */
[----:B----4-:R-:W4:Y:S04]  /*96c0*/  @!P1 LDG.E.64 R6, desc[UR10][R56.64] ;  /* 0x0000000a38069981 */ /* 0x010f28000c1e1b00 */
[----:B------:R-:W4:Y:S04]  /*96d0*/  LDL.LU.64 R56, [R1+0x688] ;  /* 0x0006880001387983 */ /* 0x000f280000300a00 */
[----:B------:R0:W-:Y:S02]  /*96e0*/  STL [R1+0x6d4], R60 ;  /* 0x0006d43c01007387 */ /* 0x0001e40000100800 */
[----:B0-----:R-:W-:-:S06]  /*96f0*/  HFMA2.MMA R60, -RZ, RZ, 0, 0 ;  /* 0x00000000ff3c7435 */ /* 0x001fcc00000001ff */
        /* <DEDUP_REMOVED lines=327> */
[----:B------:R0:W-:Y:S04]  /*ab70*/  STL.64 [R1+0x198], R10 ;  /* 0x0001980a01007387 */ /* 0x0001e80000100a00 */
[----:B------:R1:W-:Y:S01]  /*ab80*/  STL.64 [R1+0x3a0], R16 ;  /* 0x0003a01001007387 */ /* 0x0003e20000100a00 */
[----:B0-----:R-:W-:-:S03]  /*ab90*/  CS2R R10, SRZ ;  /* 0x00000000000a7805 */ /* 0x001fc6000001ff00 */
[----:B-1----:R-:W4:Y:S01]  /*aba0*/  LDL.LU.64 R16, [R1+0x560] ;  /* 0x0005600001107983 */ /* 0x002f220000300a00 */
[----:B--2---:R-:W-:Y:S02]  /*abb0*/  @!P3 MOV R11, R8 ;  /* 0x00000008000bb202 */ /* 0x004fe40000000f00 */
[----:B------:R-:W-:Y:S01]  /*abc0*/  @!P3 MOV R10, R9 ;  /* 0x00000009000ab202 */ /* 0x000fe20000000f00 */
[----:B---3--:R-:W2:Y:S04]  /*abd0*/  @!P2 LDG.E.64 R12, desc[UR10][R54.64] ;  /* 0x0000000a360ca981 */ /* 0x008ea8000c1e1b00 */
[----:B------:R-:W-:Y:S04]  /*abe0*/  STL [R1+0x580], R11 ;  /* 0x0005800b01007387 */ /* 0x000fe80000100800 */
[----:B------:R0:W-:Y:S04]  /*abf0*/  STL [R1+0x584], R10 ;  /* 0x0005840a01007387 */ /* 0x0001e80000100800 */
[----:B------:R1:W-:Y:S04]  /*ac00*/  STL [R1+0x5ac], R60 ;  /* 0x0005ac3c01007387 */ /* 0x0003e80000100800 */
[----:B------:R3:W-:Y:S01]  /*ac10*/  STL.64 [R1+0x1a0], R14 ;  /* 0x0001a00e01007387 */ /* 0x0007e20000100a00 */
[----:B0-----:R-:W-:-:S03]  /*ac20*/  CS2R R10, SRZ ;  /* 0x00000000000a7805 */ /* 0x001fc6000001ff00 */
[----:B------:R0:W-:Y:S01]  /*ac30*/  STL.64 [R1+0x3a8], R4 ;  /* 0x0003a80401007387 */ /* 0x0001e20000100a00 */
[----:B-1----:R-:W-:-:S03]  /*ac40*/  HFMA2.MMA R60, -RZ, RZ, 0, 0 ;  /* 0x00000000ff3c7435 */ /* 0x002fc600000001ff */
[----:B------:R-:W-:Y:S04]  /*ac50*/  STL.64 [R1+0x1a8], R2 ;  /* 0x0001a80201007387 */ /* 0x000fe80000100a00 */
[----:B------:R1:W-:Y:S04]  /*ac60*/  STL.64 [R1+0x3b0], R8 ;  /* 0x0003b00801007387 */ /* 0x0003e80000100a00 */
[----:B----4-:R-:W-:Y:S04]  /*ac70*/  STL.64 [R1+0x1b0], R6 ;  /* 0x0001b00601007387 */ /* 0x010fe80000100a00 */
[----:B------:R-:W4:Y:S01]  /*ac80*/  @!P2 LDG.E.64 R10, desc[UR10][R56.64] ;  /* 0x0000000a380aa981 */ /* 0x000f22000c1e1b00 */
[----:B------:R-:W-:-:S02]  /*ac90*/  @!P1 MOV R60, R2 ;  /* 0x00000002003c9202 */ /* 0x000fc40000000f00 */
[----:B---3--:R-:W-:Y:S01]  /*aca0*/  CS2R R14, SRZ ;  /* 0x00000000000e7805 */ /* 0x008fe2000001ff00 */
[----:B0-----:R-:W3:Y:S04]  /*acb0*/  LDL.LU.64 R4, [R1+0x550] ;  /* 0x0005500001047983 */ /* 0x001ee80000300a00 */
[----:B-1----:R-:W3:Y:S04]  /*acc0*/  LDL.LU.64 R8, [R1+0x538] ;  /* 0x0005380001087983 */ /* 0x002ee80000300a00 */
[----:B------:R-:W4:Y:S04]  /*acd0*/  LDL.LU.64 R56, [R1+0x568] ;  /* 0x0005680001387983 */ /* 0x000f280000300a00 */
[----:B------:R0:W-:Y:S01]  /*ace0*/  STL [R1+0x598], R60 ;  /* 0x0005983c01007387 */ /* 0x0001e20000100800 */
[----:B------:R-:W-:-:S03]  /*acf0*/  UIMAD.WIDE UR6, UR5, 0x8, UR6 ;  /* 0x00000008050678a5 */ /* 0x000fc6000f8e0206 */
[----:B------:R-:W5:Y:S01]  /*ad00*/  LDL.LU.64 R54, [R1+0x838] ;  /* 0x0008380001367983 */ /* 0x000f620000300a00 */
[----:B0-----:R-:W-:-:S06]  /*ad10*/  HFMA2.MMA R60, -RZ, RZ, 0, 0 ;  /* 0x00000000ff3c7435 */ /* 0x001fcc00000001ff */
[----:B------:R-:W-:Y:S02]  /*ad20*/  @!P1 MOV R60, R3 ;  /* 0x00000003003c9202 */ /* 0x000fe40000000f00 */
[----:B------:R-:W-:Y:S02]  /*ad30*/  LOP3.LUT P1, RZ, R19, 0x8, RZ, 0xc0, !PT ;  /* 0x0000000813ff7812 */ /* 0x000fe4000782c0ff */
[----:B--2---:R-:W-:Y:S02]  /*ad40*/  @!P2 MOV R15, R12 ;  /* 0x0000000c000fa202 */ /* 0x004fe40000000f00 */
[----:B------:R-:W-:-:S03]  /*ad50*/  @!P2 MOV R14, R13 ;  /* 0x0000000d000ea202 */ /* 0x000fc60000000f00 */
[----:B------:R-:W-:Y:S04]  /*ad60*/  STL [R1+0x570], R15 ;  /* 0x0005700f01007387 */ /* 0x000fe80000100800 */
[----:B------:R0:W-:Y:S02]  /*ad70*/  STL [R1+0x574], R14 ;  /* 0x0005740e01007387 */ /* 0x0001e40000100800 */
[----:B0-----:R-:W-:-:S06]  /*ad80*/  CS2R R14, SRZ ;  /* 0x00000000000e7805 */ /* 0x001fcc000001ff00 */
[----:B------:R0:W2:Y:S02]  /*ad90*/  @!P1 LDG.E.64 R14, desc[UR10][R16.64] ;  /* 0x0000000a100e9981 */ /* 0x0000a4000c1e1b00 */
[----:B0-----:R-:W-:-:S06]  /*ada0*/  CS2R R16, SRZ ;  /* 0x0000000000107805 */ /* 0x001fcc000001ff00 */
[----:B----4-:R-:W4:Y:S04]  /*adb0*/  @!P1 LDG.E.64 R16, desc[UR10][R56.64] ;  /* 0x0000000a38109981 */ /* 0x010f28000c1e1b00 */
[----:B------:R0:W-:Y:S01]  /*adc0*/  STL [R1+0x59c], R60 ;  /* 0x00059c3c01007387 */ /* 0x0001e20000100800 */
[----:B------:R-:W-:-:S03]  /*add0*/  CS2R R2, SRZ ;  /* 0x0000000000027805 */ /* 0x000fc6000001ff00 */
[----:B------:R1:W-:Y:S04]  /*ade0*/  STL.64 [R1+0x3b8], R12 ;  /* 0x0003b80c01007387 */ /* 0x0003e80000100a00 */
[----:B------:R-:W-:Y:S01]  /*adf0*/  STL.64 [R1+0x1b8], R10 ;  /* 0x0001b80a01007387 */ /* 0x000fe20000100a00 */
[----:B0-----:R-:W-:-:S03]  /*ae00*/  HFMA2.MMA R60, -RZ, RZ, 0, 0 ;  /* 0x00000000ff3c7435 */ /* 0x001fc600000001ff */
[----:B------:R-:W5:Y:S03]  /*ae10*/  LDL.LU.64 R56, [R1+0x830] ;  /* 0x0008300001387983 */ /* 0x000f660000300a00 */
[----:B------:R-:W-:Y:S01]  /*ae20*/  @!P3 MOV R60, R6 ;  /* 0x00000006003cb202 */ /* 0x000fe20000000f00 */
[----:B-1----:R-:W2:Y:S04]  /*ae30*/  LDL.LU.64 R12, [R1+0x520] ;  /* 0x00052000010c7983 */ /* 0x002ea80000300a00 */
[----:B------:R0:W-:Y:S02]  /*ae40*/  STL [R1+0x588], R60 ;  /* 0x0005883c01007387 */ /* 0x0001e40000100800 */
[----:B0-----:R-:W-:-:S06]  /*ae50*/  HFMA2.MMA R60, -RZ, RZ, 0, 0 ;  /* 0x00000000ff3c7435 */ /* 0x001fcc00000001ff */
[----:B------:R-:W-:Y:S02]  /*ae60*/  @!P3 MOV R60, R7 ;  /* 0x00000007003cb202 */ /* 0x000fe40000000f00 */
[----:B------:R-:W-:Y:S02]  /*ae70*/  LOP3.LUT P3, RZ, R19, 0x4, RZ, 0xc0, !PT ;  /* 0x0000000413ff7812 */ /* 0x000fe4000786c0ff */
[----:B----4-:R-:W-:Y:S02]  /*ae80*/  @!P1 MOV R3, R16 ;  /* 0x0000001000039202 */ /* 0x010fe40000000f00 */
[----:B------:R-:W-:-:S03]  /*ae90*/  @!P1 MOV R2, R17 ;  /* 0x0000001100029202 */ /* 0x000fc60000000f00 */
[----:B------:R-:W-:Y:S04]  /*aea0*/  STL [R1+0x560], R3 ;  /* 0x0005600301007387 */ /* 0x000fe80000100800 */
[----:B------:R0:W-:Y:S02]  /*aeb0*/  STL [R1+0x564], R2 ;  /* 0x0005640201007387 */ /* 0x0001e40000100800 */
[----:B0-----:R-:W-:-:S06]  /*aec0*/  CS2R R2, SRZ ;  /* 0x0000000000027805 */ /* 0x001fcc000001ff00 */
[----:B---3--:R0:W3:Y:S02]  /*aed0*/  @!P3 LDG.E.64 R2, desc[UR10][R4.64] ;  /* 0x0000000a0402b981 */ /* 0x0080e4000c1e1b00 */
[----:B0-----:R-:W-:-:S06]  /*aee0*/  CS2R R4, SRZ ;  /* 0x0000000000047805 */ /* 0x001fcc000001ff00 */
[----:B------:R-:W4:Y:S04]  /*aef0*/  @!P3 LDG.E.64 R4, desc[UR10][R58.64] ;  /* 0x0000000a3a04b981 */ /* 0x000f28000c1e1b00 */
[----:B------:R0:W-:Y:S01]  /*af00*/  STL [R1+0x58c], R60 ;  /* 0x00058c3c01007387 */ /* 0x0001e20000100800 */
[----:B------:R-:W-:-:S03]  /*af10*/  CS2R R6, SRZ ;  /* 0x0000000000067805 */ /* 0x000fc6000001ff00 */
[----:B--2---:R-:W-:Y:S04]  /*af20*/  STL.64 [R1+0x1c0], R14 ;  /* 0x0001c00e01007387 */ /* 0x004fe80000100a00 */
[----:B------:R-:W5:Y:S01]  /*af30*/  LDL.LU.64 R58, [R1+0x828] ;  /* 0x00082800013a7983 */ /* 0x000f620000300a00 */
[----:B0-----:R-:W-:-:S06]  /*af40*/  HFMA2.MMA R60, -RZ, RZ, 0, 0 ;  /* 0x00000000ff3c7435 */ /* 0x001fcc00000001ff */
[----:B------:R-:W-:-:S05]  /*af50*/  @!P2 MOV R60, R10 ;  /* 0x0000000a003ca202 */ /* 0x000fca0000000f00 */
        /* <DEDUP_REMOVED lines=9> */
[----:B------:R0:W2:Y:S02]  /*aff0*/  @!P2 LDG.E.64 R6, desc[UR10][R8.64] ;  /* 0x0000000a0806a981 */ /* 0x0000a4000c1e1b00 */
[----:B0-----:R-:W-:-:S06]  /*b000*/  CS2R R8, SRZ ;  /* 0x0000000000087805 */ /* 0x001fcc000001ff00 */
[----:B------:R-:W4:Y:S04]  /*b010*/  @!P2 LDG.E.64 R8, desc[UR10][R46.64] ;  /* 0x0000000a2e08a981 */ /* 0x000f28000c1e1b00 */
[----:B------:R0:W-:Y:S01]  /*b020*/  STL [R1+0x57c], R60 ;  /* 0x00057c3c01007387 */ /* 0x0001e20000100800 */
[----:B------:R-:W-:-:S03]  /*b030*/  CS2R R10, SRZ ;  /* 0x00000000000a7805 */ /* 0x000fc6000001ff00 */
[----:B------:R-:W2:Y:S01]  /*b040*/  LDL.LU.64 R46, [R1+0x820] ;  /* 0x00082000012e7983 */ /* 0x000ea20000300a00 */
[----:B0-----:R-:W-:-:S06]  /*b050*/  HFMA2.MMA R60, -RZ, RZ, 0, 0 ;  /* 0x00000000ff3c7435 */ /* 0x001fcc00000001ff */
[----:B------:R-:W-:-:S05]  /*b060*/  @!P1 MOV R60, R14 ;  /* 0x0000000e003c9202 */ /* 0x000fca0000000f00 */
[----:B------:R0:W-:Y:S02]  /*b070*/  STL [R1+0x568], R60 ;  /* 0x0005683c01007387 */ /* 0x0001e40000100800 */
[----:B0-----:R-:W-:-:S06]  /*b080*/  HFMA2.MMA R60, -RZ, RZ, 0, 0 ;  /* 0x00000000ff3c7435 */ /* 0x001fcc00000001ff */
[----:B------:R-:W-:Y:S02]  /*b090*/  @!P1 MOV R60, R15 ;  /* 0x0000000f003c9202 */ /* 0x000fe40000000f00 */
[----:B------:R-:W-:Y:S01]  /*b0a0*/  LOP3.LUT P1, RZ, R19, 0x1, RZ, 0xc0, !PT ;  /* 0x0000000113ff7812 */ /* 0x000fe2000782c0ff */
[----:B------:R-:W2:Y:S01]  /*b0b0*/  LDL.LU.64 R14, [R1+0x508] ;  /* 0x00050800010e7983 */ /* 0x000ea20000300a00 */
[----:B----4-:R-:W-:Y:S02]  /*b0c0*/  @!P2 MOV R11, R8 ;  /* 0x00000008000ba202 */ /* 0x010fe40000000f00 */
[----:B------:R-:W-:-:S03]  /*b0d0*/  @!P2 MOV R10, R9 ;  /* 0x00000009000aa202 */ /* 0x000fc60000000f00 */
[----:B------:R-:W-:Y:S04]  /*b0e0*/  STL [R1+0x538], R11 ;  /* 0x0005380b01007387 */ /* 0x000fe80000100800 */
[----:B------:R0:W-:Y:S02]  /*b0f0*/  STL [R1+0x53c], R10 ;  /* 0x00053c0a01007387 */ /* 0x0001e40000100800 */
[----:B0-----:R-:W-:-:S06]  /*b100*/  CS2R R10, SRZ ;  /* 0x00000000000a7805 */ /* 0x001fcc000001ff00 */
[----:B------:R0:W4:Y:S02]  /*b110*/  @!P1 LDG.E.64 R10, desc[UR10][R12.64] ;  /* 0x0000000a0c0a9981 */ /* 0x000124000c1e1b00 */
[----:B0-----:R-:W-:-:S06]  /*b120*/  CS2R R12, SRZ ;  /* 0x00000000000c7805 */ /* 0x001fcc000001ff00 */
[----:B------:R0:W4:Y:S01]  /*b130*/  @!P1 LDG.E.64 R12, desc[UR10][R48.64] ;  /* 0x0000000a300c9981 */ /* 0x000122000c1e1b00 */
[----:B------:R-:W-:-:S06]  /*b140*/  HFMA2.MMA R19, -RZ, RZ, 0, 0 ;  /* 0x00000000ff137435 */ /* 0x000fcc00000001ff */
[----:B---3--:R-:W-:Y:S01]  /*b150*/  @!P3 MOV R19, R2 ;  /* 0x000000020013b202 */ /* 0x008fe20000000f00 */
[----:B0-----:R-:W-:Y:S01]  /*b160*/  HFMA2.MMA R49, -RZ, RZ, 0, 0 ;  /* 0x00000000ff317435 */ /* 0x001fe200000001ff */
[----:B------:R-:W-:Y:S04]  /*b170*/  STL [R1+0x56c], R60 ;  /* 0x00056c3c01007387 */ /* 0x000fe80000100800 */
[----:B------:R0:W-:Y:S04]  /*b180*/  STL [R1+0x558], R19 ;  /* 0x0005581301007387 */ /* 0x0001e80000100800 */
[----:B------:R-:W5:Y:S01]  /*b190*/  LDL.LU R48, [R1+0x818] ;  /* 0x0008180001307983 */ /* 0x000f620000300800 */
[----:B0-----:R-:W-:-:S06]  /*b1a0*/  HFMA2.MMA R19, -RZ, RZ, 0, 0 ;  /* 0x00000000ff137435 */ /* 0x001fcc00000001ff */
[----:B------:R-:W-:-:S05]  /*b1b0*/  @!P3 MOV R19, R3 ;  /* 0x000000030013b202 */ /* 0x000fca0000000f00 */
[----:B------:R0:W-:Y:S02]  /*b1c0*/  STL [R1+0x55c], R19 ;  /* 0x00055c1301007387 */ /* 0x0001e40000100800 */
[----:B0-----:R-:W-:-:S06]  /*b1d0*/  HFMA2.MMA R19, -RZ, RZ, 0, 0 ;  /* 0x00000000ff137435 */ /* 0x001fcc00000001ff */
[----:B--2---:R-:W-:-:S05]  /*b1e0*/  @!P2 MOV R19, R6 ;  /* 0x000000060013a202 */ /* 0x004fca0000000f00 */
[----:B------:R0:W-:Y:S02]  /*b1f0*/  STL [R1+0x540], R19 ;  /* 0x0005401301007387 */ /* 0x0001e40000100800 */
[----:B0-----:R-:W-:-:S06]  /*b200*/  HFMA2.MMA R19, -RZ, RZ, 0, 0 ;  /* 0x00000000ff137435 */ /* 0x001fcc00000001ff */
[----:B------:R-:W-:-:S05]  /*b210*/  @!P2 MOV R19, R7 ;  /* 0x000000070013a202 */ /* 0x000fca0000000f00 */
[----:B------:R0:W-:Y:S02]  /*b220*/  STL [R1+0x544], R19 ;  /* 0x0005441301007387 */ /* 0x0001e40000100800 */
[----:B0-----:R-:W-:Y:S01]  /*b230*/  HFMA2.MMA R19, -RZ, RZ, 0, 0 ;  /* 0x00000000ff137435 */ /* 0x001fe200000001ff */
[----:B------:R-:W-:Y:S02]  /*b240*/  MOV R60, RZ ;  /* 0x000000ff003c7202 */ /* 0x000fe40000000f00 */
[C---:B------:R-:W-:Y:S02]  /*b250*/  LOP3.LUT P3, RZ, R18.reuse, 0x20000000, RZ, 0xc0, !PT ;  /* 0x2000000012ff7812 */ /* 0x040fe4000786c0ff */
[----:B------:R-:W-:Y:S01]  /*b260*/  LOP3.LUT P2, RZ, R18, 0x10000000, RZ, 0xc0, !PT ;  /* 0x1000000012ff7812 */ /* 0x000fe2000784c0ff */
[----:B------:R0:W-:Y:S02]  /*b270*/  STL.64 [R1+0x3c0], R16 ;  /* 0x0003c01001007387 */ /* 0x0001e40000100a00 */
[----:B0-----:R-:W-:-:S02]  /*b280*/  CS2R R16, SRZ ;  /* 0x0000000000107805 */ /* 0x001fc4000001ff00 */
[----:B----4-:R-:W-:-:S05]  /*b290*/  @!P1 MOV R19, R10 ;  /* 0x0000000a00139202 */ /* 0x010fca0000000f00 */
[----:B------:R0:W-:Y:S01]  /*b2a0*/  STL [R1+0x528], R19 ;  /* 0x0005281301007387 */ /* 0x0001e20000100800 */
[----:B------:R-:W-:Y:S01]  /*b2b0*/  @!P1 MOV R49, R11 ;  /* 0x0000000b00319202 */ /* 0x000fe20000000f00 */
[----:B0-----:R-:W-:Y:S01]  /*b2c0*/  HFMA2.MMA R19, -RZ, RZ, 0, 0 ;  /* 0x00000000ff137435 */ /* 0x001fe200000001ff */
[----:B------:R-:W-:-:S05]  /*b2d0*/  @!P1 MOV R60, R12 ;  /* 0x0000000c003c9202 */ /* 0x000fca0000000f00 */
[----:B------:R-:W-:Y:S02]  /*b2e0*/  @!P1 MOV R19, R13 ;  /* 0x0000000d00139202 */ /* 0x000fe40000000f00 */
[----:B------:R-:W-:Y:S02]  /*b2f0*/  LOP3.LUT P1, RZ, R18, 0x8000000, RZ, 0xc0, !PT ;  /* 0x0800000012ff7812 */ /* 0x000fe4000782c0ff */
[----:B------:R-:W-:Y:S01]  /*b300*/  MOV R18, R14 ;  /* 0x0000000e00127202 */ /* 0x000fe20000000f00 */
[----:B------:R0:W-:Y:S02]  /*b310*/  STL [R1+0x524], R19 ;  /* 0x0005241301007387 */ /* 0x0001e40000100800 */
[----:B0-----:R-:W-:Y:S02]  /*b320*/  MOV R19, R15 ;  /* 0x0000000f00137202 */ /* 0x001fe40000000f00 */
[----:B------:R-:W-:-:S06]  /*b330*/  CS2R R14, SRZ ;  /* 0x00000000000e7805 */ /* 0x000fcc000001ff00 */
[----:B------:R-:W2:Y:S04]  /*b340*/  @!P1 LDG.E.64 R16, desc[UR10][R24.64] ;  /* 0x0000000a18109981 */ /* 0x000ea8000c1e1b00 */
[----:B------:R0:W3:Y:S02]  /*b350*/  @!P1 LDG.E.64 R14, desc[UR10][R18.64] ;  /* 0x0000000a120e9981 */ /* 0x0000e4000c1e1b00 */
[----:B0-----:R-:W-:Y:S01]  /*b360*/  HFMA2.MMA R18, -RZ, RZ, 0, 0 ;  /* 0x00000000ff127435 */ /* 0x001fe200000001ff */
[----:B------:R-:W-:-:S09]  /*b370*/  MOV R19, RZ ;  /* 0x000000ff00137202 */ /* 0x000fd20000000f00 */
[----:B------:R0:W4:Y:S02]  /*b380*/  @!P2 LDG.E.64 R18, desc[UR10][R20.64] ;  /* 0x0000000a1412a981 */ /* 0x000124000c1e1b00 */
[----:B0-----:R-:W-:-:S06]  /*b390*/  CS2R R20, SRZ ;  /* 0x0000000000147805 */ /* 0x001fcc000001ff00 */
[----:B------:R0:W4:Y:S02]  /*b3a0*/  @!P2 LDG.E.64 R20, desc[UR10][R22.64] ;  /* 0x0000000a1614a981 */ /* 0x000124000c1e1b00 */
[----:B0-----:R-:W-:-:S06]  /*b3b0*/  CS2R R22, SRZ ;  /* 0x0000000000167805 */ /* 0x001fcc000001ff00 */
[----:B------:R-:W4:Y:S01]  /*b3c0*/  @!P3 LDG.E.64 R22, desc[UR10][R36.64] ;  /* 0x0000000a2416b981 */ /* 0x000f22000c1e1b00 */
[----:B------:R-:W-:-:S06]  /*b3d0*/  CS2R R24, SRZ ;  /* 0x0000000000187805 */ /* 0x000fcc000001ff00 */
[----:B------:R0:W4:Y:S02]  /*b3e0*/  @!P3 LDG.E.64 R24, desc[UR10][R26.64] ;  /* 0x0000000a1a18b981 */ /* 0x000124000c1e1b00 */
[----:B0-----:R-:W-:-:S06]  /*b3f0*/  CS2R R26, SRZ ;  /* 0x00000000001a7805 */ /* 0x001fcc000001ff00 */
        /* <DEDUP_REMOVED lines=9> */
[----:B0-----:R-:W-:Y:S02]  /*b490*/  MOV R50, UR6 ;  /* 0x0000000600327c02 */ /* 0x001fe40008000f00 */
[----:B------:R-:W-:-:S06]  /*b4a0*/  MOV R51, UR7 ;  /* 0x0000000700337c02 */ /* 0x000fcc0008000f00 */
[----:B------:R-:W4:Y:S01]  /*b4b0*/  LDG.E.64 R50, desc[UR10][R50.64] ;  /* 0x0000000a32327981 */ /* 0x000f22000c1e1b00 */
[----:B------:R-:W-:-:S06]  /*b4c0*/  CS2R R36, SRZ ;  /* 0x0000000000247805 */ /* 0x000fcc000001ff00 */
[----:B------:R-:W4:Y:S04]  /*b4d0*/  @!P6 LDG.E.64 R36, desc[UR10][R46.64] ;  /* 0x0000000a2e24e981 */ /* 0x000f28000c1e1b00 */
[----:B------:R0:W-:Y:S04]  /*b4e0*/  STL.64 [R1+0x1c8], R2 ;  /* 0x0001c80201007387 */ /* 0x0001e80000100a00 */
[----:B------:R1:W-:Y:S04]  /*b4f0*/  STL [R1+0x52c], R49 ;  /* 0x00052c3101007387 */ /* 0x0003e80000100800 */
[----:B------:R1:W-:Y:S01]  /*b500*/  STL [R1+0x520], R60 ;  /* 0x0005203c01007387 */ /* 0x0003e20000100800 */
[----:B0-----:R-:W-:-:S03]  /*b510*/  CS2R R2, SRZ ;  /* 0x0000000000027805 */ /* 0x001fc6000001ff00 */
[----:B-1----:R0:W5:Y:S04]  /*b520*/  LDL.LU R49, [R1+0x814] ;  /* 0x0008140001317983 */ /* 0x0021680000300800 */
[----:B------:R0:W5:Y:S04]  /*b530*/  LDL.LU R60, [R1+0x810] ;  /* 0x00081000013c7983 */ /* 0x0001680000300800 */
[----:B------:R0:W5:Y:S01]  /*b540*/  LDL.LU.64 R46, [R1+0x808] ;  /* 0x00080800012e7983 */ /* 0x0001620000300a00 */
[----:B---3--:R-:W-:-:S05]  /*b550*/  @!P1 MOV R2, R15 ;  /* 0x0000000f00029202 */ /* 0x008fca0000000f00 */
[----:B------:R1:W-:Y:S02]  /*b560*/  STL [R1+0x4d0], R2 ;  /* 0x0004d00201007387 */ /* 0x0003e40000100800 */
[----:B-1----:R-:W-:-:S06]  /*b570*/  HFMA2.MMA R2, -RZ, RZ, 0, 0 ;  /* 0x00000000ff027435 */ /* 0x002fcc00000001ff */
[----:B--2---:R-:W-:-:S05]  /*b580*/  @!P1 MOV R2, R16 ;  /* 0x0000001000029202 */ /* 0x004fca0000000f00 */
[----:B------:R1:W-:Y:S02]  /*b590*/  STL [R1+0x4b8], R2 ;  /* 0x0004b80201007387 */ /* 0x0003e40000100800 */
[----:B-1----:R-:W-:-:S06]  /*b5a0*/  HFMA2.MMA R2, -RZ, RZ, 0, 0 ;  /* 0x00000000ff027435 */ /* 0x002fcc00000001ff */
[----:B------:R-:W-:-:S05]  /*b5b0*/  @!P1 MOV R2, R17 ;  /* 0x0000001100029202 */ /* 0x000fca0000000f00 */
[----:B------:R1:W-:Y:S02]  /*b5c0*/  STL [R1+0x4c4], R2 ;  /* 0x0004c40201007387 */ /* 0x0003e40000100800 */
[----:B-1----:R-:W-:-:S06]  /*b5d0*/  HFMA2.MMA R2, -RZ, RZ, 0, 0 ;  /* 0x00000000ff027435 */ /* 0x002fcc00000001ff */
[----:B----4-:R-:W-:-:S05]  /*b5e0*/  @!P2 MOV R2, R18 ;  /* 0x000000120002a202 */ /* 0x010fca0000000f00 */
        /* <DEDUP_REMOVED lines=18> */
[----:B------:R1:W-:Y:S01]  /*b710*/  STL [R1+0x4a0], R2 ;  /* 0x0004a00201007387 */ /* 0x0003e20000100800 */
[----:B------:R-:W-:Y:S01]  /*b720*/  @!P1 MOV R3, R14 ;  /* 0x0000000e00039202 */ /* 0x000fe20000000f00 */
[----:B-1----:R-:W-:-:S04]  /*b730*/  HFMA2.MMA R2, -RZ, RZ, 0, 0 ;  /* 0x00000000ff027435 */ /* 0x002fc800000001ff */
[----:B------:R-:W-:Y:S02]  /*b740*/  STL [R1+0x4d4], R3 ;  /* 0x0004d40301007387 */ /* 0x000fe40000100800 */
[----:B------:R-:W-:-:S05]  /*b750*/  @!P3 MOV R2, R25 ;  /* 0x000000190002b202 */ /* 0x000fca0000000f00 */
[----:B------:R1:W-:Y:S02]  /*b760*/  STL [R1+0x4bc], R2 ;  /* 0x0004bc0201007387 */ /* 0x0003e40000100800 */
[----:B-1----:R-:W-:Y:S02]  /*b770*/  CS2R R2, SRZ ;  /* 0x0000000000027805 */ /* 0x002fe4000001ff00 */
[----:B------:R-:W-:-:S05]  /*b780*/  @!P4 MOV R3, R27 ;  /* 0x0000001b0003c202 */ /* 0x000fca0000000f00 */
[----:B------:R1:W-:Y:S02]  /*b790*/  STL [R1+0x4f8], R3 ;  /* 0x0004f80301007387 */ /* 0x0003e40000100800 */
[----:B-1----:R-:W-:-:S06]  /*b7a0*/  HFMA2.MMA R3, -RZ, RZ, 0, 0 ;  /* 0x00000000ff037435 */ /* 0x002fcc00000001ff */
[----:B------:R-:W-:-:S05]  /*b7b0*/  @!P4 MOV R3, R28 ;  /* 0x0000001c0003c202 */ /* 0x000fca0000000f00 */
[----:B------:R1:W-:Y:S01]  /*b7c0*/  STL [R1+0x49c], R3 ;  /* 0x00049c0301007387 */ /* 0x0003e20000100800 */
[----:B------:R-:W-:Y:S01]  /*b7d0*/  R2UR UR16, R50 ;  /* 0x00000000321072ca */ /* 0x000fe200000e0000 */
[----:B-1----:R-:W-:Y:S01]  /*b7e0*/  HFMA2.MMA R3, -RZ, RZ, 0, 0 ;  /* 0x00000000ff037435 */ /* 0x002fe200000001ff */
[----:B------:R-:W-:-:S05]  /*b7f0*/  @!P4 MOV R2, R26 ;  /* 0x0000001a0002c202 */ /* 0x000fca0000000f00 */
[----:B------:R-:W-:Y:S01]  /*b800*/  @!P4 MOV R3, R29 ;  /* 0x0000001d0003c202 */ /* 0x000fe20000000f00 */
[----:B------:R1:W-:Y:S04]  /*b810*/  STL [R1+0x4fc], R2 ;  /* 0x0004fc0201007387 */ /* 0x0003e80000100800 */
[----:B------:R2:W-:Y:S01]  /*b820*/  STL [R1+0x4ac], R3 ;  /* 0x0004ac0301007387 */ /* 0x0005e20000100800 */
[----:B-1----:R-:W-:Y:S01]  /*b830*/  MOV R2, UR16 ;  /* 0x0000001000027c02 */ /* 0x002fe20008000f00 */
[----:B--2---:R-:W-:-:S04]  /*b840*/  HFMA2.MMA R3, -RZ, RZ, 0, 0 ;  /* 0x00000000ff037435 */ /* 0x004fc800000001ff */
[----:B------:R-:W-:Y:S02]  /*b850*/  FFMA.FTZ R2, -R2, UR16, R51 ;  /* 0x0000001002027c23 */ /* 0x000fe40008010133 */
[----:B------:R-:W-:-:S03]  /*b860*/  @!P5 MOV R3, R30 ;  /* 0x0000001e0003d202 */ /* 0x000fc60000000f00 */
[----:B------:R-:W-:Y:S02]  /*b870*/  FSETP.GTU.FTZ.AND P1, PT, R2, RZ, PT ;  /* 0x000000ff0200720b */ /* 0x000fe40003f3c000 */
[----:B------:R1:W-:Y:S02]  /*b880*/  STL [R1+0x50c], R3 ;  /* 0x00050c0301007387 */ /* 0x0003e40000100800 */
[----:B-1----:R-:W-:-:S06]  /*b890*/  HFMA2.MMA R3, -RZ, RZ, 0, 0 ;  /* 0x00000000ff037435 */ /* 0x002fcc00000001ff */
[----:B------:R-:W-:-:S03]  /*b8a0*/  @!P5 MOV R3, R31 ;  /* 0x0000001f0003d202 */ /* 0x000fc60000000f00 */
[----:B------:R-:W-:Y:S02]  /*b8b0*/  VOTEU.ANY UP0, P1 ;  /* 0x00000000003f7886 */ /* 0x000fe40000800100 */
[----:B------:R1:W-:Y:S01]  /*b8c0*/  STL [R1+0x508], R3 ;  /* 0x0005080301007387 */ /* 0x0003e20000100800 */
[----:B------:R-:W-:Y:S02]  /*b8d0*/  PLOP3.LUT P1, PT, PT, PT, UP0, 0x80, 0x0 ;  /* 0x000000000000781c */ /* 0x000fe40003f2f008 */
[----:B------:R-:W-:Y:S01]  /*b8e0*/  @UP0 ULDC UR6, c[0x0][0x250] ;  /* 0x0000940000060ab9 */ /* 0x000fe20000000800 */
[----:B-1----:R-:W-:-:S06]  /*b8f0*/  HFMA2.MMA R3, -RZ, RZ, 0, 0 ;  /* 0x00000000ff037435 */ /* 0x002fcc00000001ff */
[----:B------:R-:W-:-:S05]  /*b900*/  @!P5 MOV R3, R32 ;  /* 0x000000200003d202 */ /* 0x000fca0000000f00 */
[----:B------:R1:W-:Y:S01]  /*b910*/  STL [R1+0x498], R3 ;  /* 0x0004980301007387 */ /* 0x0003e20000100800 */
[----:B------:R-:W-:Y:S01]  /*b920*/  @P1 FADD.FTZ R2, R2, UR6 ;  /* 0x0000000602021e21 */ /* 0x000fe20008010000 */
[----:B-1----:R-:W-:-:S05]  /*b930*/  HFMA2.MMA R3, -RZ, RZ, 0, 0 ;  /* 0x00000000ff037435 */ /* 0x002fca00000001ff */
[----:B------:R-:W1:Y:S01]  /*b940*/  @P1 MUFU.RSQ R2, R2 ;  /* 0x0000000200021308 */ /* 0x000e620000001400 */
[----:B------:R-:W-:-:S05]  /*b950*/  @!P5 MOV R3, R33 ;  /* 0x000000210003d202 */ /* 0x000fca0000000f00 */
[----:B------:R2:W-:Y:S02]  /*b960*/  STL [R1+0x4a4], R3 ;  /* 0x0004a40301007387 */ /* 0x0005e40000100800 */
[----:B--2---:R-:W-:-:S06]  /*b970*/  HFMA2.MMA R3, -RZ, RZ, 0, 0 ;  /* 0x00000000ff037435 */ /* 0x004fcc00000001ff */
[----:B------:R-:W-:Y:S01]  /*b980*/  @!P6 MOV R3, R34 ;  /* 0x000000220003e202 */ /* 0x000fe20000000f00 */
[----:B------:R-:W-:Y:S04]  /*b990*/  STL.64 [R1+0x1d0], R6 ;  /* 0x0001d00601007387 */ /* 0x000fe80000100a00 */
[----:B------:R2:W-:Y:S04]  /*b9a0*/  STL [R1+0x514], R3 ;  /* 0x0005140301007387 */ /* 0x0005e80000100800 */
[----:B------:R-:W-:Y:S04]  /*b9b0*/  STL.64 [R1+0x3d0], R8 ;  /* 0x0003d00801007387 */ /* 0x000fe80000100a00 */
[----:B------:R-:W-:Y:S01]  /*b9c0*/  STL.64 [R1+0x1d8], R10 ;  /* 0x0001d80a01007387 */ /* 0x000fe20000100a00 */
[----:B--2---:R-:W-:-:S03]  /*b9d0*/  HFMA2.MMA R3, -RZ, RZ, 0, 0 ;  /* 0x00000000ff037435 */ /* 0x004fc600000001ff */
        /* <DEDUP_REMOVED lines=12> */
[----:B------:R-:W-:Y:S01]  /*baa0*/  STL.64 [R1+0x408], R36 ;  /* 0x0004082401007387 */ /* 0x000fe20000100a00 */
[----:B-1----:R-:W-:-:S02]  /*bab0*/  @P1 R2UR UR6, R2 ;  /* 0x00000000020612ca */ /* 0x002fc400000e0000 */
[----:B------:R-:W-:-:S05]  /*bac0*/  @!P6 MOV R3, R35 ;  /* 0x000000230003e202 */ /* 0x000fca0000000f00 */
[----:B------:R1:W-:Y:S01]  /*bad0*/  STL [R1+0x510], R3 ;  /* 0x0005100301007387 */ /* 0x0003e20000100800 */
[----:B------:R-:W-:Y:S01]  /*bae0*/  UMOV UR12, 0x3f800000 ;  /* 0x3f800000000c7882 */ /* 0x000fe20000000000 */
[----:B------:R-:W-:Y:S01]  /*baf0*/  BSSY B0, `(.L_x_2680) ;  /* 0x0000017000007945 */ /* 0x000fe20003800000 */
[----:B-1----:R-:W-:Y:S02]  /*bb00*/  CS2R R2, SRZ ;  /* 0x0000000000027805 */ /* 0x002fe4000001ff00 */
[----:B------:R-:W-:Y:S02]  /*bb10*/  @!P6 MOV R3, R36 ;  /* 0x000000240003e202 */ /* 0x000fe40000000f00 */
[----:B------:R-:W-:Y:S01]  /*bb20*/  @!P6 MOV R2, R37 ;  /* 0x000000250002e202 */ /* 0x000fe20000000f00 */
[----:B------:R-:W-:Y:S01]  /*bb30*/  @UP0 UMOV UR12, UR6 ;  /* 0x00000006000c0c82 */ /* 0x000fe20008000000 */
[----:B------:R1:W-:Y:S04]  /*bb40*/  STL.64 [R1+0x3c8], R4 ;  /* 0x0003c80401007387 */ /* 0x0003e80000100a00 */
[----:B------:R-:W-:Y:S04]  /*bb50*/  STL [R1+0x494], R3 ;  /* 0x0004940301007387 */ /* 0x000fe80000100800 */
[----:B------:R2:W-:Y:S01]  /*bb60*/  STL [R1+0x490], R2 ;  /* 0x0004900201007387 */ /* 0x0005e20000100800 */
[----:B-1----:R-:W-:-:S02]  /*bb70*/  CS2R R4, SRZ ;  /* 0x0000000000047805 */ /* 0x002fc4000001ff00 */
[----:B--2---:R-:W-:Y:S01]  /*bb80*/  CS2R R2, SRZ ;  /* 0x0000000000027805 */ /* 0x004fe2000001ff00 */
[----:B0-----:R-:W-:Y:S06]  /*bb90*/  @P0 BRA `(.L_x_2681) ;  /* 0x0000000000300947 */ /* 0x001fec0003800000 */
        /* <DEDUP_REMOVED lines=12> */
.L_x_2681:
[----:B------:R-:W-:Y:S05]  /*bc60*/  BSYNC B0 ;  /* 0x0000000000007941 */ /* 0x000fea0003800000 */
.L_x_2680:
[----:B0-----:R-:W2:Y:S01]  /*bc70*/  LDL.LU R6, [R1+0x54c] ;  /* 0x00054c0001067983 */ /* 0x001ea20000300800 */
[----:B------:R-:W-:-:S03]  /*bc80*/  ULDC.U8 UR15, c[0x0][0x2a4] ;  /* 0x0000a900000f7ab9 */ /* 0x000fc60000000000 */
[----:B------:R-:W3:Y:S01]  /*bc90*/  LDL.LU R7, [R1+0x648] ;  /* 0x0006480001077983 */ /* 0x000ee20000300800 */
[----:B------:R-:W-:Y:S01]  /*bca0*/  ISETP.NE.AND P1, PT, RZ, UR15, PT ;  /* 0x0000000fff007c0c */ /* 0x000fe2000bf25270 */
[----:B--2---:R-:W-:Y:S01]  /*bcb0*/  FADD.FTZ R6, R6, -UR16 ;  /* 0x8000001006067e21 */ /* 0x004fe20008010000 */
[----:B---3--:R-:W-:-:S03]  /*bcc0*/  FADD.FTZ R11, R7, -UR16 ;  /* 0x80000010070b7e21 */ /* 0x008fc60008010000 */
[----:B------:R-:W-:Y:S01]  /*bcd0*/  FMUL.FTZ R6, R6, UR12 ;  /* 0x0000000c06067c20 */ /* 0x000fe20008410000 */
[----:B------:R-:W-:-:S07]  /*bce0*/  FMUL.FTZ R11, R11, UR12 ;  /* 0x0000000c0b0b7c20 */ /* 0x000fce0008410000 */
[----:B------:R-:W-:Y:S05]  /*bcf0*/  @!P1 BRA `(.L_x_2682) ;  /* 0x0000000000489947 */ /* 0x000fea0003800000 */
        /* <DEDUP_REMOVED lines=18> */
.L_x_2682:
[----:B------:R-:W2:Y:S04]  /*be20*/  LDL.LU R10, [R1+0x64c] ;  /* 0x00064c00010a7983 */ /* 0x000ea80000300800 */
[----:B------:R-:W3:Y:S04]  /*be30*/  LDL.LU R8, [R1+0x680] ;  /* 0x0006800001087983 */ /* 0x000ee80000300800 */
[----:B------:R0:W5:Y:S04]  /*be40*/  LDL R14, [R1+0x474] ;  /* 0x00047400010e7983 */ /* 0x0001680000100800 */
[----:B------:R0:W5:Y:S02]  /*be50*/  LDL R17, [R1+0x470] ;  /* 0x0004700001117983 */ /* 0x0001640000100800 */
[----:B-----5:R-:W-:Y:S01]  /*be60*/  FMUL.FTZ R9, R4, R59 ;  /* 0x0000003b04097220 */ /* 0x020fe20000410000 */
[----:B------:R-:W-:-:S03]  /*be70*/  FMUL.FTZ R7, R5, R58 ;  /* 0x0000003a05077220 */ /* 0x000fc60000410000 */
[C---:B------:R-:W-:Y:S01]  /*be80*/  FFMA.FTZ R9, R6.reuse, R9, RZ ;  /* 0x0000000906097223 */ /* 0x040fe200000100ff */
[----:B------:R-:W-:-:S03]  /*be90*/  FFMA.FTZ R6, R6, R59, RZ ;  /* 0x0000003b06067223 */ /* 0x000fc600000100ff */
[----:B------:R-:W-:Y:S01]  /*bea0*/  FFMA.FTZ R9, R11, R7, R9 ;  /* 0x000000070b097223 */ /* 0x000fe20000010009 */
[----:B--2---:R-:W-:Y:S01]  /*beb0*/  FADD.FTZ R10, R10, -UR16 ;  /* 0x800000100a0a7e21 */ /* 0x004fe20008010000 */
[----:B---3--:R-:W-:-:S03]  /*bec0*/  FADD.FTZ R7, R8, -UR16 ;  /* 0x8000001008077e21 */ /* 0x008fc60008010000 */
[----:B------:R-:W-:Y:S01]  /*bed0*/  FMUL.FTZ R10, R10, UR12 ;  /* 0x0000000c0a0a7c20 */ /* 0x000fe20008410000 */
        /* <DEDUP_REMOVED lines=22> */
.L_x_2683:
[----:B------:R-:W2:Y:S04]  /*c040*/  LDL.LU R16, [R1+0x684] ;  /* 0x0006840001107983 */ /* 0x000ea80000300800 */
[----:B------:R-:W3:Y:S04]  /*c050*/  LDL.LU R15, [R1+0x6c8] ;  /* 0x0006c800010f7983 */ /* 0x000ee80000300800 */
[----:B------:R1:W5:Y:S04]  /*c060*/  LDL R21, [R1+0x47c] ;  /* 0x00047c0001157983 */ /* 0x0003680000100800 */
[----:B------:R1:W5:Y:S01]  /*c070*/  LDL R18, [R1+0x478] ;  /* 0x0004780001127983 */ /* 0x0003620000100800 */
[-C--:B------:R-:W-:Y:S01]  /*c080*/  FMUL.FTZ R8, R4, R14.reuse ;  /* 0x0000000e04087220 */ /* 0x080fe20000410000 */
[C---:B------:R-:W-:Y:S01]  /*c090*/  FFMA.FTZ R6, R10.reuse, R14, R6 ;  /* 0x0000000e0a067223 */ /* 0x040fe20000010006 */
[----:B------:R-:W-:Y:S01]  /*c0a0*/  FFMA.FTZ R12, R11, R58, RZ ;  /* 0x0000003a0b0c7223 */ /* 0x000fe200000100ff */
[----:B------:R-:W-:Y:S01]  /*c0b0*/  FMUL.FTZ R13, R5, R17 ;  /* 0x00000011050d7220 */ /* 0x000fe20000410000 */
[----:B------:R-:W-:Y:S01]  /*c0c0*/  FFMA.FTZ R9, R10, R8, R9 ;  /* 0x000000080a097223 */ /* 0x000fe20000010009 */
[----:B------:R-:W-:Y:S01]  /*c0d0*/  FADD.FTZ R10, RZ, R59 ;  /* 0x0000003bff0a7221 */ /* 0x000fe20000010000 */
[----:B------:R-:W-:Y:S01]  /*c0e0*/  FFMA.FTZ R59, R4, R59, RZ ;  /* 0x0000003b043b7223 */ /* 0x000fe200000100ff */
[C---:B------:R-:W-:Y:S01]  /*c0f0*/  FFMA.FTZ R12, R7.reuse, R17, R12 ;  /* 0x00000011070c7223 */ /* 0x040fe2000001000c */
[----:B------:R-:W-:Y:S01]  /*c100*/  FFMA.FTZ R9, R7, R13, R9 ;  /* 0x0000000d07097223 */ /* 0x000fe20000010009 */
[----:B------:R-:W-:Y:S01]  /*c110*/  FADD.FTZ R10, R10, R14 ;  /* 0x0000000e0a0a7221 */ /* 0x000fe20000010000 */
[----:B------:R-:W-:Y:S01]  /*c120*/  FFMA.FTZ R11, R5, R58, R59 ;  /* 0x0000003a050b7223 */ /* 0x000fe2000001003b */
[----:B0-----:R-:W-:-:S03]  /*c130*/  FADD.FTZ R14, RZ, R58 ;  /* 0x0000003aff0e7221 */ /* 0x001fc60000010000 */
[----:B------:R-:W-:Y:S01]  /*c140*/  FADD.FTZ R11, R11, R8 ;  /* 0x000000080b0b7221 */ /* 0x000fe20000010000 */
[----:B------:R-:W-:Y:S01]  /*c150*/  FADD.FTZ R14, R14, R17 ;  /* 0x000000110e0e7221 */ /* 0x000fe20000010000 */
[----:B--2---:R-:W-:Y:S01]  /*c160*/  FADD.FTZ R8, R16, -UR16 ;  /* 0x8000001010087e21 */ /* 0x004fe20008010000 */
[----:B---3--:R-:W-:-:S03]  /*c170*/  FADD.FTZ R7, R15, -UR16 ;  /* 0x800000100f077e21 */ /* 0x008fc60008010000 */
[----:B------:R-:W-:Y:S01]  /*c180*/  FMUL.FTZ R8, R8, UR12 ;  /* 0x0000000c08087c20 */ /* 0x000fe20008410000 */
[----:B------:R-:W-:Y:S01]  /*c190*/  FMUL.FTZ R7, R7, UR12 ;  /* 0x0000000c07077c20 */ /* 0x000fe20008410000 */
[----:B-1----:R-:W-:Y:S06]  /*c1a0*/  @!P1 BRA `(.L_x_2684) ;  /* 0x0000000000509947 */ /* 0x002fec0003800000 */
        /* <DEDUP_REMOVED lines=8> */
[----:B------:R-:W-:Y:S01]  /*c230*/  FMUL.FTZ R21, R15, R17 ;  /* 0x000000110f157220 */ /* 0x000fe20000410000 */
[----:B------:R-:W-:-:S04]  /*c240*/  FFMA.FTZ R15, R7, R5, R3 ;  /* 0x00000005070f7223 */ /* 0x000fc80000010003 */
[----:B------:R-:W-:Y:S01]  /*c250*/  FMUL.FTZ R16, R15, -1.4426950216293334961 ;  /* 0xbfb8aa3b0f107820 */ /* 0x000fe20000410000 */
[----:B------:R0:W-:Y:S05]  /*c260*/  STL [R1+0x47c], R21 ;  /* 0x00047c1501007387 */ /* 0x0001ea0000100800 */
        /* <DEDUP_REMOVED lines=8> */
.L_x_2684:
[----:B------:R-:W2:Y:S04]  /*c2f0*/  LDL.LU R17, [R1+0x6cc] ;  /* 0x0006cc0001117983 */ /* 0x000ea80000300800 */
[----:B------:R-:W3:Y:S04]  /*c300*/  LDL.LU R16, [R1+0x710] ;  /* 0x0007100001107983 */ /* 0x000ee80000300800 */
[----:B------:R1:W5:Y:S04]  /*c310*/  LDL R20, [R1+0x488] ;  /* 0x0004880001147983 */ /* 0x0003680000100800 */
[----:B------:R1:W5:Y:S02]  /*c320*/  LDL R19, [R1+0x484] ;  /* 0x0004840001137983 */ /* 0x0003640000100800 */
[-C--:B-----5:R-:W-:Y:S01]  /*c330*/  FMUL.FTZ R15, R4, R21.reuse ;  /* 0x00000015040f7220 */ /* 0x0a0fe20000410000 */
[C---:B------:R-:W-:Y:S01]  /*c340*/  FFMA.FTZ R6, R8.reuse, R21, R6 ;  /* 0x0000001508067223 */ /* 0x040fe20000010006 */
[----:B------:R-:W-:Y:S01]  /*c350*/  FADD.FTZ R11, R13, R11 ;  /* 0x0000000b0d0b7221 */ /* 0x000fe20000010000 */
[-C--:B------:R-:W-:Y:S01]  /*c360*/  FFMA.FTZ R12, R7, R18.reuse, R12 ;  /* 0x00000012070c7223 */ /* 0x080fe2000001000c */
[----:B------:R-:W-:Y:S01]  /*c370*/  FFMA.FTZ R9, R8, R15, R9 ;  /* 0x0000000f08097223 */ /* 0x000fe20000010009 */
[----:B------:R-:W-:Y:S01]  /*c380*/  FMUL.FTZ R8, R5, R18 ;  /* 0x0000001205087220 */ /* 0x000fe20000410000 */
[----:B------:R-:W-:Y:S01]  /*c390*/  FADD.FTZ R10, R10, R21 ;  /* 0x000000150a0a7221 */ /* 0x000fe20000010000 */
[----:B------:R-:W-:Y:S01]  /*c3a0*/  FADD.FTZ R14, R14, R18 ;  /* 0x000000120e0e7221 */ /* 0x000fe20000010000 */
[----:B------:R-:W-:Y:S01]  /*c3b0*/  FADD.FTZ R11, R11, R15 ;  /* 0x0000000f0b0b7221 */ /* 0x000fe20000010000 */
[----:B------:R-:W-:Y:S01]  /*c3c0*/  FFMA.FTZ R9, R7, R8, R9 ;  /* 0x0000000807097223 */ /* 0x000fe20000010009 */
[----:B--2---:R-:W-:Y:S01]  /*c3d0*/  FADD.FTZ R13, R17, -UR16 ;  /* 0x80000010110d7e21 */ /* 0x004fe20008010000 */
[----:B---3--:R-:W-:-:S03]  /*c3e0*/  FADD.FTZ R7, R16, -UR16 ;  /* 0x8000001010077e21 */ /* 0x008fc60008010000 */
[----:B------:R-:W-:Y:S01]  /*c3f0*/  FMUL.FTZ R13, R13, UR12 ;  /* 0x0000000c0d0d7c20 */ /* 0x000fe20008410000 */
[----:B------:R-:W-:Y:S01]  /*c400*/  FMUL.FTZ R7, R7, UR12 ;  /* 0x0000000c07077c20 */ /* 0x000fe20008410000 */
[----:B-1----:R-:W-:Y:S06]  /*c410*/  @!P1 BRA `(.L_x_2685) ;  /* 0x0000000000509947 */ /* 0x002fec0003800000 */
        /* <DEDUP_REMOVED lines=10> */
[----:B------:R-:W-:-:S04]  /*c4c0*/  FMUL.FTZ R15, R16, -1.4426950216293334961 ;  /* 0xbfb8aa3b100f7820 */ /* 0x000fc80000410000 */
[----:B------:R1:W-:Y:S02]  /*c4d0*/  STL [R1+0x488], R20 ;  /* 0x0004881401007387 */ /* 0x0003e40000100800 */
[----:B------:R-:W2:Y:S02]  /*c4e0*/  MUFU.EX2 R15, R15 ;  /* 0x0000000f000f7308 */ /* 0x000ea40000000800 */
[----:B--2---:R-:W-:-:S06]  /*c4f0*/  FADD.FTZ R15, R15, 1 ;  /* 0x3f8000000f0f7421 */ /* 0x004fcc0000010000 */
[----:B------:R-:W2:Y:S02]  /*c500*/  MUFU.RCP R17, R15 ;  /* 0x0000000f00117308 */ /* 0x000ea40000001000 */
[----:B--2---:R-:W-:Y:S01]  /*c510*/  FMUL.FTZ R15, R19, R17 ;  /* 0x00000011130f7220 */ /* 0x004fe20000410000 */
[----:B------:R-:W-:-:S04]  /*c520*/  FADD.FTZ R17, -R17, 1 ;  /* 0x3f80000011117421 */ /* 0x000fc80000010100 */
[----:B------:R-:W-:-:S04]  /*c530*/  FFMA.FTZ R17, R16, R17, 1 ;  /* 0x3f80000010117423 */ /* 0x000fc80000010011 */
[----:B------:R-:W-:-:S05]  /*c540*/  FMUL.FTZ R19, R15, R17 ;  /* 0x000000110f137220 */ /* 0x000fca0000410000 */
[----:B------:R1:W-:Y:S02]  /*c550*/  STL [R1+0x484], R19 ;  /* 0x0004841301007387 */ /* 0x0003e40000100800 */
.L_x_2685:
[----:B------:R-:W2:Y:S04]  /*c560*/  LDL.LU R17, [R1+0x714] ;  /* 0x0007140001117983 */ /* 0x000ea80000300800 */
[----:B------:R-:W3:Y:S04]  /*c570*/  LDL.LU R16, [R1+0x738] ;  /* 0x0007380001107983 */ /* 0x000ee80000300800 */
[----:B0-----:R0:W5:Y:S04]  /*c580*/  LDL R21, [R1+0x480] ;  /* 0x0004800001157983 */ /* 0x0011680000100800 */
[----:B------:R0:W5:Y:S01]  /*c590*/  LDL R18, [R1+0x46c] ;  /* 0x00046c0001127983 */ /* 0x0001620000100800 */
[-C--:B------:R-:W-:Y:S01]  /*c5a0*/  FMUL.FTZ R15, R4, R20.reuse ;  /* 0x00000014040f7220 */ /* 0x080fe20000410000 */
[----:B------:R-:W-:Y:S01]  /*c5b0*/  FFMA.FTZ R6, R13, R20, R6 ;  /* 0x000000140d067223 */ /* 0x000fe20000010006 */
[----:B------:R-:W-:Y:S01]  /*c5c0*/  FFMA.FTZ R12, R7, R19, R12 ;  /* 0x00000013070c7223 */ /* 0x000fe2000001000c */
[----:B------:R-:W-:Y:S01]  /*c5d0*/  FADD.FTZ R11, R8, R11 ;  /* 0x0000000b080b7221 */ /* 0x000fe20000010000 */
        /* <DEDUP_REMOVED lines=16> */
[----:B0----5:R-:W-:Y:S01]  /*c6e0*/  FMUL.FTZ R17, R21, R16 ;  /* 0x0000001015117220 */ /* 0x021fe20000410000 */
        /* <DEDUP_REMOVED lines=14> */
.L_x_2686:
[----:B------:R-:W2:Y:S04]  /*c7d0*/  LDL.LU R16, [R1+0x73c] ;  /* 0x00073c0001107983 */ /* 0x000ea80000300800 */
[----:B------:R-:W3:Y:S04]  /*c7e0*/  LDL.LU R17, [R1+0x770] ;  /* 0x0007700001117983 */ /* 0x000ee80000300800 */
[----:B-1----:R1:W5:Y:S04]  /*c7f0*/  LDL R20, [R1+0x4b0] ;  /* 0x0004b00001147983 */ /* 0x0023680000100800 */
[----:B------:R1:W5:Y:S02]  /*c800*/  LDL R19, [R1+0x48c] ;  /* 0x00048c0001137983 */ /* 0x0003640000100800 */
[-C--:B-----5:R-:W-:Y:S01]  /*c810*/  FMUL.FTZ R11, R4, R21.reuse ;  /* 0x00000015040b7220 */ /* 0x0a0fe20000410000 */
[----:B------:R-:W-:Y:S01]  /*c820*/  FFMA.FTZ R6, R8, R21, R6 ;  /* 0x0000001508067223 */ /* 0x000fe20000010006 */
[----:B------:R-:W-:Y:S01]  /*c830*/  FADD.FTZ R10, R10, R21 ;  /* 0x000000150a0a7221 */ /* 0x000fe20000010000 */
[----:B------:R-:W-:Y:S01]  /*c840*/  FADD.FTZ R14, R14, R18 ;  /* 0x000000120e0e7221 */ /* 0x000fe20000010000 */
[----:B------:R-:W-:Y:S01]  /*c850*/  FFMA.FTZ R9, R8, R11, R9 ;  /* 0x0000000b08097223 */ /* 0x000fe20000010009 */
[-C--:B------:R-:W-:Y:S01]  /*c860*/  FMUL.FTZ R8, R5, R18.reuse ;  /* 0x0000001205087220 */ /* 0x080fe20000410000 */
[----:B------:R-:W-:Y:S01]  /*c870*/  FFMA.FTZ R12, R7, R18, R12 ;  /* 0x00000012070c7223 */ /* 0x000fe2000001000c */
[----:B------:R-:W-:-:S02]  /*c880*/  FADD.FTZ R15, R13, R15 ;  /* 0x0000000f0d0f7221 */ /* 0x000fc40000010000 */
        /* <DEDUP_REMOVED lines=10> */
[----:B0-----:R-:W0:Y:S02]  /*c930*/  MUFU.RCP R18, R7 ;  /* 0x0000000700127308 */ /* 0x001e240000001000 */
[----:B0-----:R-:W-:Y:S01]  /*c940*/  FMUL.FTZ R7, R20, R18 ;  /* 0x0000001214077220 */ /* 0x001fe20000410000 */
[----:B------:R-:W-:-:S04]  /*c950*/  FADD.FTZ R18, -R18, 1 ;  /* 0x3f80000012127421 */ /* 0x000fc80000010100 */
[----:B------:R-:W-:-:S04]  /*c960*/  FFMA.FTZ R18, R13, R18, 1 ;  /* 0x3f8000000d127423 */ /* 0x000fc80000010012 */
[----:B------:R-:W-:Y:S01]  /*c970*/  FMUL.FTZ R20, R7, R18 ;  /* 0x0000001207147220 */ /* 0x000fe20000410000 */
[----:B------:R-:W-:-:S04]  /*c980*/  FFMA.FTZ R7, R17, R5, R3 ;  /* 0x0000000511077223 */ /* 0x000fc80000010003 */
[----:B------:R-:W-:Y:S01]  /*c990*/  FMUL.FTZ R13, R7, -1.4426950216293334961 ;  /* 0xbfb8aa3b070d7820 */ /* 0x000fe20000410000 */
[----:B------:R1:W-:Y:S05]  /*c9a0*/  STL [R1+0x4b0], R20 ;  /* 0x0004b01401007387 */ /* 0x0003ea0000100800 */
        /* <DEDUP_REMOVED lines=8> */
.L_x_2687:
[----:B------:R-:W2:Y:S04]  /*ca30*/  LDL.LU R13, [R1+0x774] ;  /* 0x00077400010d7983 */ /* 0x000ea80000300800 */
[----:B0-----:R-:W3:Y:S04]  /*ca40*/  LDL.LU R18, [R1+0x798] ;  /* 0x0007980001127983 */ /* 0x001ee80000300800 */
[----:B------:R0:W5:Y:S04]  /*ca50*/  LDL R22, [R1+0x4c8] ;  /* 0x0004c80001167983 */ /* 0x0001680000100800 */
[----:B------:R0:W5:Y:S01]  /*ca60*/  LDL R21, [R1+0x4b4] ;  /* 0x0004b40001157983 */ /* 0x0001620000100800 */
[-C--:B------:R-:W-:Y:S01]  /*ca70*/  FMUL.FTZ R7, R4, R20.reuse ;  /* 0x0000001404077220 */ /* 0x080fe20000410000 */
[----:B------:R-:W-:Y:S01]  /*ca80*/  FADD.FTZ R15, R15, R11 ;  /* 0x0000000b0f0f7221 */ /* 0x000fe20000010000 */
[C---:B------:R-:W-:Y:S01]  /*ca90*/  FFMA.FTZ R6, R16.reuse, R20, R6 ;  /* 0x0000001410067223 */ /* 0x040fe20000010006 */
[----:B------:R-:W-:Y:S01]  /*caa0*/  FMUL.FTZ R11, R5, R19 ;  /* 0x00000013050b7220 */ /* 0x000fe20000410000 */
[----:B------:R-:W-:Y:S01]  /*cab0*/  FFMA.FTZ R9, R16, R7, R9 ;  /* 0x0000000710097223 */ /* 0x000fe20000010009 */
[----:B------:R-:W-:Y:S01]  /*cac0*/  FADD.FTZ R10, R10, R20 ;  /* 0x000000140a0a7221 */ /* 0x000fe20000010000 */
[----:B------:R-:W-:Y:S01]  /*cad0*/  FADD.FTZ R14, R14, R19 ;  /* 0x000000130e0e7221 */ /* 0x000fe20000010000 */
[C---:B------:R-:W-:Y:S01]  /*cae0*/  FFMA.FTZ R12, R17.reuse, R19, R12 ;  /* 0x00000013110c7223 */ /* 0x040fe2000001000c */
        /* <DEDUP_REMOVED lines=27> */
.L_x_2688:
[----:B------:R-:W2:Y:S04]  /*cca0*/  LDL R8, [R1+0x4cc] ;  /* 0x0004cc0001087983 */ /* 0x000ea80000100800 */
[----:B------:R-:W3:Y:S04]  /*ccb0*/  LDL.LU R18, [R1+0x79c] ;  /* 0x00079c0001127983 */ /* 0x000ee80000300800 */
[----:B------:R-:W4:Y:S04]  /*ccc0*/  LDL.LU R17, [R1+0x7c8] ;  /* 0x0007c80001117983 */ /* 0x000f280000300800 */
[----:B-1----:R1:W5:Y:S01]  /*ccd0*/  LDL R20, [R1+0x4e0] ;  /* 0x0004e00001147983 */ /* 0x0023620000100800 */
[----:B------:R-:W-:Y:S01]  /*cce0*/  FADD.FTZ R15, R15, R7 ;  /* 0x000000070f0f7221 */ /* 0x000fe20000010000 */
[----:B-----5:R-:W-:Y:S01]  /*ccf0*/  FFMA.FTZ R6, R13, R22, R6 ;  /* 0x000000160d067223 */ /* 0x020fe20000010006 */
[-C--:B------:R-:W-:Y:S01]  /*cd00*/  FMUL.FTZ R7, R5, R21.reuse ;  /* 0x0000001505077220 */ /* 0x080fe20000410000 */
[----:B------:R-:W-:Y:S01]  /*cd10*/  FADD.FTZ R10, R10, R22 ;  /* 0x000000160a0a7221 */ /* 0x000fe20000010000 */
[----:B------:R-:W-:Y:S01]  /*cd20*/  FADD.FTZ R14, R14, R21 ;  /* 0x000000150e0e7221 */ /* 0x000fe20000010000 */
[----:B------:R-:W-:Y:S01]  /*cd30*/  FFMA.FTZ R12, R16, R21, R12 ;  /* 0x00000015100c7223 */ /* 0x000fe2000001000c */
[----:B------:R-:W-:Y:S01]  /*cd40*/  FADD.FTZ R15, R11, R15 ;  /* 0x0000000f0b0f7221 */ /* 0x000fe20000010000 */
[----:B--2---:R-:W-:Y:S01]  /*cd50*/  MOV R19, R8 ;  /* 0x0000000800137202 */ /* 0x004fe20000000f00 */
[----:B------:R-:W-:-:S04]  /*cd60*/  FMUL.FTZ R8, R4, R22 ;  /* 0x0000001604087220 */ /* 0x000fc80000410000 */
[----:B------:R-:W-:Y:S01]  /*cd70*/  FFMA.FTZ R9, R13, R8, R9 ;  /* 0x000000080d097223 */ /* 0x000fe20000010009 */
[----:B---3--:R-:W-:Y:S01]  /*cd80*/  FADD.FTZ R13, R18, -UR16 ;  /* 0x80000010120d7e21 */ /* 0x008fe20008010000 */
[----:B----4-:R-:W-:Y:S02]  /*cd90*/  FADD.FTZ R17, R17, -UR16 ;  /* 0x8000001011117e21 */ /* 0x010fe40008010000 */
[----:B------:R-:W-:Y:S01]  /*cda0*/  FFMA.FTZ R9, R16, R7, R9 ;  /* 0x0000000710097223 */ /* 0x000fe20000010009 */
        /* <DEDUP_REMOVED lines=23> */
.L_x_2689:
[----:B------:R-:W2:Y:S04]  /*cf20*/  LDL R11, [R1+0x4e4] ;  /* 0x0004e400010b7983 */ /* 0x000ea80000100800 */
[----:B------:R-:W3:Y:S04]  /*cf30*/  LDL.LU R18, [R1+0x7cc] ;  /* 0x0007cc0001127983 */ /* 0x000ee80000300800 */
[----:B------:R-:W4:Y:S04]  /*cf40*/  LDL.LU R16, [R1+0x7d8] ;  /* 0x0007d80001107983 */ /* 0x000f280000300800 */
[----:B0-----:R0:W5:Y:S01]  /*cf50*/  LDL R22, [R1+0x4f0] ;  /* 0x0004f00001167983 */ /* 0x0011620000100800 */
[----:B------:R-:W-:Y:S01]  /*cf60*/  FADD.FTZ R15, R15, R8 ;  /* 0x000000080f0f7221 */ /* 0x000fe20000010000 */
[-C--:B------:R-:W-:Y:S01]  /*cf70*/  FFMA.FTZ R6, R13, R20.reuse, R6 ;  /* 0x000000140d067223 */ /* 0x080fe20000010006 */
        /* <DEDUP_REMOVED lines=34> */
.L_x_2690:
[----:B------:R-:W2:Y:S04]  /*d1a0*/  LDL.LU R18, [R1+0x7dc] ;  /* 0x0007dc0001127983 */ /* 0x000ea80000300800 */
[----:B------:R-:W3:Y:S04]  /*d1b0*/  LDL.LU R17, [R1+0x7e0] ;  /* 0x0007e00001117983 */ /* 0x000ee80000300800 */
[----:B-1----:R1:W5:Y:S04]  /*d1c0*/  LDL R20, [R1+0x500] ;  /* 0x0005000001147983 */ /* 0x0023680000100800 */
[----:B------:R1:W5:Y:S02]  /*d1d0*/  LDL R19, [R1+0x4f4] ;  /* 0x0004f40001137983 */ /* 0x0003640000100800 */
[-C--:B-----5:R-:W-:Y:S01]  /*d1e0*/  FMUL.FTZ R7, R4, R22.reuse ;  /* 0x0000001604077220 */ /* 0x0a0fe20000410000 */
[----:B------:R-:W-:Y:S01]  /*d1f0*/  FADD.FTZ R15, R15, R11 ;  /* 0x0000000b0f0f7221 */ /* 0x000fe20000010000 */
[----:B------:R-:W-:Y:S01]  /*d200*/  FFMA.FTZ R6, R13, R22, R6 ;  /* 0x000000160d067223 */ /* 0x000fe20000010006 */
[----:B------:R-:W-:Y:S01]  /*d210*/  FMUL.FTZ R11, R5, R21 ;  /* 0x00000015050b7220 */ /* 0x000fe20000410000 */
[----:B------:R-:W-:Y:S01]  /*d220*/  FFMA.FTZ R9, R13, R7, R9 ;  /* 0x000000070d097223 */ /* 0x000fe20000010009 */
[----:B------:R-:W-:Y:S01]  /*d230*/  FADD.FTZ R10, R10, R22 ;  /* 0x000000160a0a7221 */ /* 0x000fe20000010000 */
[----:B------:R-:W-:Y:S01]  /*d240*/  FADD.FTZ R14, R14, R21 ;  /* 0x000000150e0e7221 */ /* 0x000fe20000010000 */
[----:B------:R-:W-:Y:S01]  /*d250*/  FFMA.FTZ R12, R16, R21, R12 ;  /* 0x00000015100c7223 */ /* 0x000fe2000001000c */
        /* <DEDUP_REMOVED lines=27> */
.L_x_2691:
[----:B------:R-:W2:Y:S04]  /*d410*/  LDL.LU R18, [R1+0x7e4] ;  /* 0x0007e40001127983 */ /* 0x000ea80000300800 */
[----:B------:R-:W3:Y:S04]  /*d420*/  LDL.LU R16, [R1+0x7f0] ;  /* 0x0007f00001107983 */ /* 0x000ee80000300800 */
[----:B0-----:R0:W5:Y:S04]  /*d430*/  LDL R22, [R1+0x518] ;  /* 0x0005180001167983 */ /* 0x0011680000100800 */
[----:B------:R0:W5:Y:S01]  /*d440*/  LDL R21, [R1+0x504] ;  /* 0x0005040001157983 */ /* 0x0001620000100800 */
[-C--:B------:R-:W-:Y:S01]  /*d450*/  FMUL.FTZ R8, R4, R20.reuse ;  /* 0x0000001404087220 */ /* 0x080fe20000410000 */
[----:B------:R-:W-:Y:S01]  /*d460*/  FADD.FTZ R15, R15, R7 ;  /* 0x000000070f0f7221 */ /* 0x000fe20000010000 */
[----:B------:R-:W-:Y:S01]  /*d470*/  FFMA.FTZ R6, R13, R20, R6 ;  /* 0x000000140d067223 */ /* 0x000fe20000010006 */
[-C--:B------:R-:W-:Y:S01]  /*d480*/  FMUL.FTZ R7, R5, R19.reuse ;  /* 0x0000001305077220 */ /* 0x080fe20000410000 */
        /* <DEDUP_REMOVED lines=31> */
.L_x_2692:
        /* <DEDUP_REMOVED lines=39> */
.L_x_2693:
[----:B------:R-:W2:Y:S04]  /*d8f0*/  LDL.LU R18, [R1+0x7c0] ;  /* 0x0007c00001127983 */ /* 0x000ea80000300800 */
[----:B------:R-:W3:Y:S04]  /*d900*/  LDL.LU R16, [R1+0x7c4] ;  /* 0x0007c40001107983 */ /* 0x000ee80000300800 */
[----:B0-----:R0:W5:Y:S04]  /*d910*/  LDL R22, [R1+0x548] ;  /* 0x0005480001167983 */ /* 0x0011680000100800 */
[----:B------:R0:W5:Y:S01]  /*d920*/  LDL R21, [R1+0x534] ;  /* 0x0005340001157983 */ /* 0x0001620000100800 */
[-C--:B------:R-:W-:Y:S01]  /*d930*/  FMUL.FTZ R7, R4, R20.reuse ;  /* 0x0000001404077220 */ /* 0x080fe20000410000 */
        /* <DEDUP_REMOVED lines=34> */
.L_x_2694:
[----:B------:R-:W2:Y:S04]  /*db60*/  LDL.LU R18, [R1+0x7b8] ;  /* 0x0007b80001127983 */ /* 0x000ea80000300800 */
[----:B------:R-:W3:Y:S04]  /*db70*/  LDL.LU R17, [R1+0x7bc] ;  /* 0x0007bc0001117983 */ /* 0x000ee80000300800 */
[----:B-1----:R1:W5:Y:S04]  /*db80*/  LDL R20, [R1+0x468] ;  /* 0x0004680001147983 */ /* 0x0023680000100800 */
[----:B------:R1:W5:Y:S02]  /*db90*/  LDL R19, [R1+0x464] ;  /* 0x0004640001137983 */ /* 0x0003640000100800 */
[-C--:B-----5:R-:W-:Y:S01]  /*dba0*/  FMUL.FTZ R8, R4, R22.reuse ;  /* 0x0000001604087220 */ /* 0x0a0fe20000410000 */
[----:B------:R-:W-:Y:S01]  /*dbb0*/  FADD.FTZ R15, R15, R7 ;  /* 0x000000070f0f7221 */ /* 0x000fe20000010000 */
[----:B------:R-:W-:Y:S01]  /*dbc0*/  FFMA.FTZ R6, R13, R22, R6 ;  /* 0x000000160d067223 */ /* 0x000fe20000010006 */
[-C--:B------:R-:W-:Y:S01]  /*dbd0*/  FMUL.FTZ R7, R5, R21.reuse ;  /* 0x0000001505077220 */ /* 0x080fe20000410000 */
        /* <DEDUP_REMOVED lines=31> */
.L_x_2695:
        /* <DEDUP_REMOVED lines=39> */
.L_x_2696:
        /* <DEDUP_REMOVED lines=39> */
.L_x_2697:
        /* <DEDUP_REMOVED lines=39> */
.L_x_2698:
        /* <DEDUP_REMOVED lines=39> */
.L_x_2699:
        /* <DEDUP_REMOVED lines=39> */
.L_x_2700:
        /* <DEDUP_REMOVED lines=39> */
.L_x_2701:
        /* <DEDUP_REMOVED lines=39> */
.L_x_2702:
        /* <DEDUP_REMOVED lines=39> */
.L_x_2703:
        /* <DEDUP_REMOVED lines=39> */
.L_x_2704:
        /* <DEDUP_REMOVED lines=39> */
.L_x_2705:
[----:B------:R-:W2:Y:S04]  /*f630*/  LDL.LU R18, [R1+0x740] ;  /* 0x0007400001127983 */ /* 0x000ea80000300800 */
[----:B------:R-:W3:Y:S01]  /*f640*/  LDL.LU R16, [R1+0x744] ;  /* 0x0007440001107983 */ /* 0x000ee20000300800 */
        /* <DEDUP_REMOVED lines=33> */
.L_x_2706:
[----:B-1----:R-:W2:Y:S04]  /*f860*/  LDL.LU R19, [R1+0x730] ;  /* 0x0007300001137983 */ /* 0x002ea80000300800 */
[----:B------:R-:W3:Y:S04]  /*f870*/  LDL.LU R17, [R1+0x734] ;  /* 0x0007340001117983 */ /* 0x000ee80000300800 */
[----:B------:R1:W5:Y:S01]  /*f880*/  LDL R18, [R1+0x410] ;  /* 0x0004100001127983 */ /* 0x0003620000100800 */
[-C--:B------:R-:W-:Y:S01]  /*f890*/  FMUL.FTZ R8, R4, R57.reuse ;  /* 0x0000003904087220 */ /* 0x080fe20000410000 */
[----:B------:R-:W-:Y:S01]  /*f8a0*/  FADD.FTZ R15, R15, R7 ;  /* 0x000000070f0f7221 */ /* 0x000fe20000010000 */
[C---:B------:R-:W-:Y:S01]  /*f8b0*/  FFMA.FTZ R6, R13.reuse, R57, R6 ;  /* 0x000000390d067223 */ /* 0x040fe20000010006 */
[----:B------:R-:W-:Y:S01]  /*f8c0*/  FADD.FTZ R14, R14, R56 ;  /* 0x000000380e0e7221 */ /* 0x000fe20000010000 */
[----:B------:R-:W-:Y:S01]  /*f8d0*/  FFMA.FTZ R9, R13, R8, R9 ;  /* 0x000000080d097223 */ /* 0x000fe20000010009 */
[-C--:B------:R-:W-:Y:S01]  /*f8e0*/  FFMA.FTZ R12, R16, R56.reuse, R12 ;  /* 0x00000038100c7223 */ /* 0x080fe2000001000c */
[----:B------:R-:W-:Y:S01]  /*f8f0*/  FMUL.FTZ R56, R5, R56 ;  /* 0x0000003805387220 */ /* 0x000fe20000410000 */
[----:B------:R-:W-:Y:S01]  /*f900*/  FADD.FTZ R10, R10, R57 ;  /* 0x000000390a0a7221 */ /* 0x000fe20000010000 */
        /* <DEDUP_REMOVED lines=12> */
[----:B-1---5:R-:W-:Y:S01]  /*f9d0*/  FMUL.FTZ R17, R18, R16 ;  /* 0x0000001012117220 */ /* 0x022fe20000410000 */
        /* <DEDUP_REMOVED lines=12> */
[----:B-1----:R-:W-:-:S07]  /*faa0*/  FMUL.FTZ R55, R55, R16 ;  /* 0x0000001037377220 */ /* 0x002fce0000410000 */
.L_x_2707:
[----:B------:R-:W2:Y:S04]  /*fab0*/  LDL.LU R17, [R1+0x728] ;  /* 0x0007280001117983 */ /* 0x000ea80000300800 */
[----:B------:R-:W3:Y:S01]  /*fac0*/  LDL.LU R16, [R1+0x72c] ;  /* 0x00072c0001107983 */ /* 0x000ee20000300800 */
[-C--:B-----5:R-:W-:Y:S01]  /*fad0*/  FMUL.FTZ R11, R4, R18.reuse ;  /* 0x00000012040b7220 */ /* 0x0a0fe20000410000 */
        /* <DEDUP_REMOVED lines=32> */
.L_x_2708:
[----:B------:R-:W2:Y:S04]  /*fce0*/  LDL.LU R17, [R1+0x718] ;  /* 0x0007180001117983 */ /* 0x000ea80000300800 */
[----:B------:R-:W3:Y:S01]  /*fcf0*/  LDL.LU R16, [R1+0x71c] ;  /* 0x00071c0001107983 */ /* 0x000ee20000300800 */
        /* <DEDUP_REMOVED lines=33> */
.L_x_2709:
        /* <DEDUP_REMOVED lines=35> */
.L_x_2710:
        /* <DEDUP_REMOVED lines=35> */
.L_x_2711:
        /* <DEDUP_REMOVED lines=35> */
.L_x_2712:
        /* <DEDUP_REMOVED lines=35> */
.L_x_2713:
[----:B------:R-:W2:Y:S04]  /*107d0*/  LDL.LU R18, [R1+0x6dc] ;  /* 0x0006dc0001127983 */ /* 0x000ea80000300800 */
[----:B------:R-:W3:Y:S04]  /*107e0*/  LDL.LU R17, [R1+0x6e0] ;  /* 0x0006e00001117983 */ /* 0x000ee80000300800 */
[----:B------:R1:W5:Y:S01]  /*107f0*/  LDL R16, [R1+0x6d8] ;  /* 0x0006d80001107983 */ /* 0x0003620000100800 */
[-C--:B------:R-:W-:Y:S01]  /*10800*/  FMUL.FTZ R11, R4, R38.reuse ;  /* 0x00000026040b7220 */ /* 0x080fe20000410000 */
[----:B------:R-:W-:Y:S01]  /*10810*/  FADD.FTZ R10, R10, R38 ;  /* 0x000000260a0a7221 */ /* 0x000fe20000010000 */
[----:B------:R-:W-:Y:S01]  /*10820*/  FFMA.FTZ R38, R7, R38, R6 ;  /* 0x0000002607267223 */ /* 0x000fe20000010006 */
[-C--:B------:R-:W-:Y:S01]  /*10830*/  FFMA.FTZ R6, R13, R0.reuse, R12 ;  /* 0x000000000d067223 */ /* 0x080fe2000001000c */
[----:B------:R-:W-:Y:S01]  /*10840*/  FFMA.FTZ R9, R7, R11, R9 ;  /* 0x0000000b07097223 */ /* 0x000fe20000010009 */
[----:B------:R-:W-:Y:S01]  /*10850*/  FADD.FTZ R7, R14, R0 ;  /* 0x000000000e077221 */ /* 0x000fe20000010000 */
[----:B------:R-:W-:Y:S01]  /*10860*/  FADD.FTZ R15, R15, R8 ;  /* 0x000000080f0f7221 */ /* 0x000fe20000010000 */
[----:B------:R-:W-:Y:S01]  /*10870*/  FMUL.FTZ R0, R5, R0 ;  /* 0x0000000005007220 */ /* 0x000fe20000410000 */
[----:B------:R2:W-:Y:S02]  /*10880*/  STL [R1+0x45c], R6 ;  /* 0x00045c0601007387 */ /* 0x0005e40000100800 */
[----:B------:R-:W-:Y:S01]  /*10890*/  FADD.FTZ R15, R39, R15 ;  /* 0x0000000f270f7221 */ /* 0x000fe20000010000 */
[----:B------:R-:W-:Y:S01]  /*108a0*/  FFMA.FTZ R9, R13, R0, R9 ;  /* 0x000000000d097223 */ /* 0x000fe20000010009 */
[----:B------:R3:W-:Y:S02]  /*108b0*/  STL [R1+0x460], R7 ;  /* 0x0004600701007387 */ /* 0x0007e40000100800 */
        /* <DEDUP_REMOVED lines=16> */
[----:B------:R-:W-:-:S06]  /*109c0*/  FMUL.FTZ R7, R11, -1.4426950216293334961 ;  /* 0xbfb8aa3b0b077820 */ /* 0x000fcc0000410000 */
[----:B------:R-:W1:Y:S02]  /*109d0*/  MUFU.EX2 R7, R7 ;  /* 0x0000000700077308 */ /* 0x000e640000000800 */
[----:B-1----:R-:W-:-:S06]  /*109e0*/  FADD.FTZ R7, R7, 1 ;  /* 0x3f80000007077421 */ /* 0x002fcc0000010000 */
[----:B------:R-:W1:Y:S02]  /*109f0*/  MUFU.RCP R12, R7 ;  /* 0x00000007000c7308 */ /* 0x000e640000001000 */
[----:B-1---5:R-:W-:Y:S01]  /*10a00*/  FMUL.FTZ R7, R16, R12 ;  /* 0x0000000c10077220 */ /* 0x022fe20000410000 */
[----:B------:R-:W-:-:S04]  /*10a10*/  FADD.FTZ R12, -R12, 1 ;  /* 0x3f8000000c0c7421 */ /* 0x000fc80000010100 */
[----:B------:R-:W-:-:S04]  /*10a20*/  FFMA.FTZ R12, R11, R12, 1 ;  /* 0x3f8000000b0c7423 */ /* 0x000fc8000001000c */
[----:B------:R-:W-:-:S05]  /*10a30*/  FMUL.FTZ R16, R7, R12 ;  /* 0x0000000c07107220 */ /* 0x000fca0000410000 */
[----:B------:R1:W-:Y:S02]  /*10a40*/  STL [R1+0x6d8], R16 ;  /* 0x0006d81001007387 */ /* 0x0003e40000100800 */
.L_x_2714:
[----:B------:R-:W2:Y:S04]  /*10a50*/  LDL.LU R12, [R1+0x6d0] ;  /* 0x0006d000010c7983 */ /* 0x000ea80000300800 */
[----:B------:R-:W3:Y:S04]  /*10a60*/  LDL.LU R11, [R1+0x6d4] ;  /* 0x0006d400010b7983 */ /* 0x000ee80000300800 */
[----:B------:R4:W5:Y:S04]  /*10a70*/  LDL R14, [R1+0x6c0] ;  /* 0x0006c000010e7983 */ /* 0x0009680000100800 */
[----:B------:R4:W5:Y:S01]  /*10a80*/  LDL R13, [R1+0x6c4] ;  /* 0x0006c400010d7983 */ /* 0x0009620000100800 */
[-C--:B------:R-:W-:Y:S01]  /*10a90*/  FFMA.FTZ R17, R8, R61.reuse, R38 ;  /* 0x0000003d08117223 */ /* 0x080fe20000010026 */
[----:B------:R-:W-:Y:S01]  /*10aa0*/  FADD.FTZ R10, R10, R61 ;  /* 0x0000003d0a0a7221 */ /* 0x000fe20000010000 */
[----:B------:R-:W-:Y:S01]  /*10ab0*/  FMUL.FTZ R7, R4, R61 ;  /* 0x0000003d04077220 */ /* 0x000fe20000410000 */
[----:B------:R-:W-:-:S02]  /*10ac0*/  FADD.FTZ R0, R0, R15 ;  /* 0x0000000f00007221 */ /* 0x000fc40000010000 */
[----:B------:R-:W-:Y:S01]  /*10ad0*/  STL [R1+0x454], R17 ;  /* 0x0004541101007387 */ /* 0x000fe20000100800 */
[----:B------:R-:W-:Y:S01]  /*10ae0*/  FFMA.FTZ R58, R8, R7, R9 ;  /* 0x00000007083a7223 */ /* 0x000fe20000010009 */
[----:B------:R-:W-:Y:S01]  /*10af0*/  FADD.FTZ R0, R0, R7 ;  /* 0x0000000700007221 */ /* 0x000fe20000010000 */
[----:B-----5:R-:W-:Y:S01]  /*10b00*/  FMUL.FTZ R9, R5, R16 ;  /* 0x0000001005097220 */ /* 0x020fe20000410000 */
[----:B------:R2:W-:Y:S02]  /*10b10*/  STL [R1+0x458], R10 ;  /* 0x0004580a01007387 */ /* 0x0005e40000100800 */
[----:B--2---:R-:W-:Y:S01]  /*10b20*/  FADD.FTZ R10, R12, -UR16 ;  /* 0x800000100c0a7e21 */ /* 0x004fe20008010000 */
[----:B---3--:R-:W-:-:S03]  /*10b30*/  FADD.FTZ R8, R11, -UR16 ;  /* 0x800000100b087e21 */ /* 0x008fc60008010000 */
[----:B------:R-:W-:Y:S01]  /*10b40*/  FMUL.FTZ R7, R10, UR12 ;  /* 0x0000000c0a077c20 */ /* 0x000fe20008410000 */
[----:B------:R-:W-:Y:S01]  /*10b50*/  FMUL.FTZ R8, R8, UR12 ;  /* 0x0000000c08087c20 */ /* 0x000fe20008410000 */
[----:B----4-:R-:W-:Y:S06]  /*10b60*/  @!P1 BRA `(.L_x_2715) ;  /* 0x0000000000509947 */ /* 0x010fec0003800000 */
        /* <DEDUP_REMOVED lines=10> */
[----:B------:R-:W-:-:S04]  /*10c10*/  FMUL.FTZ R10, R11, -1.4426950216293334961 ;  /* 0xbfb8aa3b0b0a7820 */ /* 0x000fc80000410000 */
[----:B------:R2:W-:Y:S02]  /*10c20*/  STL [R1+0x6c0], R14 ;  /* 0x0006c00e01007387 */ /* 0x0005e40000100800 */
[----:B------:R-:W3:Y:S02]  /*10c30*/  MUFU.EX2 R10, R10 ;  /* 0x0000000a000a7308 */ /* 0x000ee40000000800 */
[----:B---3--:R-:W-:-:S06]  /*10c40*/  FADD.FTZ R10, R10, 1 ;  /* 0x3f8000000a0a7421 */ /* 0x008fcc0000010000 */
[----:B------:R-:W3:Y:S02]  /*10c50*/  MUFU.RCP R12, R10 ;  /* 0x0000000a000c7308 */ /* 0x000ee40000001000 */
[----:B---3--:R-:W-:Y:S01]  /*10c60*/  FMUL.FTZ R10, R13, R12 ;  /* 0x0000000c0d0a7220 */ /* 0x008fe20000410000 */
[----:B------:R-:W-:-:S04]  /*10c70*/  FADD.FTZ R12, -R12, 1 ;  /* 0x3f8000000c0c7421 */ /* 0x000fc80000010100 */
[----:B------:R-:W-:-:S04]  /*10c80*/  FFMA.FTZ R12, R11, R12, 1 ;  /* 0x3f8000000b0c7423 */ /* 0x000fc8000001000c */
[----:B------:R-:W-:-:S05]  /*10c90*/  FMUL.FTZ R13, R10, R12 ;  /* 0x0000000c0a0d7220 */ /* 0x000fca0000410000 */
[----:B------:R2:W-:Y:S02]  /*10ca0*/  STL [R1+0x6c4], R13 ;  /* 0x0006c40d01007387 */ /* 0x0005e40000100800 */
.L_x_2715:
[----:B------:R-:W3:Y:S04]  /*10cb0*/  LDL.LU R12, [R1+0x6b8] ;  /* 0x0006b800010c7983 */ /* 0x000ee80000300800 */
[----:B------:R-:W4:Y:S04]  /*10cc0*/  LDL.LU R10, [R1+0x6bc] ;  /* 0x0006bc00010a7983 */ /* 0x000f280000300800 */
[----:B------:R0:W5:Y:S04]  /*10cd0*/  LDL R18, [R1+0x6b0] ;  /* 0x0006b00001127983 */ /* 0x0001680000100800 */
[----:B------:R0:W5:Y:S01]  /*10ce0*/  LDL R15, [R1+0x6b4] ;  /* 0x0006b400010f7983 */ /* 0x0001620000100800 */
[----:B------:R-:W-:Y:S01]  /*10cf0*/  FFMA.FTZ R58, R6, R9, R58 ;  /* 0x00000009063a7223 */ /* 0x000fe2000001003a */
[----:B------:R-:W-:Y:S01]  /*10d00*/  FMUL.FTZ R11, R4, R14 ;  /* 0x0000000e040b7220 */ /* 0x000fe20000410000 */
[----:B------:R-:W-:-:S03]  /*10d10*/  FADD.FTZ R0, R9, R0 ;  /* 0x0000000009007221 */ /* 0x000fc60000010000 */
[----:B------:R-:W-:Y:S01]  /*10d20*/  FFMA.FTZ R58, R7, R11, R58 ;  /* 0x0000000b073a7223 */ /* 0x000fe2000001003a */
[----:B------:R-:W-:Y:S01]  /*10d30*/  FADD.FTZ R11, R0, R11 ;  /* 0x0000000b000b7221 */ /* 0x000fe20000010000 */
[----:B---3--:R-:W-:Y:S01]  /*10d40*/  FADD.FTZ R9, R12, -UR16 ;  /* 0x800000100c097e21 */ /* 0x008fe20008010000 */
[----:B------:R-:W-:Y:S01]  /*10d50*/  FMUL.FTZ R12, R5, R13 ;  /* 0x0000000d050c7220 */ /* 0x000fe20000410000 */
[----:B----4-:R-:W-:Y:S02]  /*10d60*/  FADD.FTZ R10, R10, -UR16 ;  /* 0x800000100a0a7e21 */ /* 0x010fe40008010000 */
[----:B------:R-:W-:Y:S02]  /*10d70*/  FMUL.FTZ R9, R9, UR12 ;  /* 0x0000000c09097c20 */ /* 0x000fe40008410000 */
[----:B------:R-:W-:Y:S01]  /*10d80*/  FMUL.FTZ R10, R10, UR12 ;  /* 0x0000000c0a0a7c20 */ /* 0x000fe20008410000 */
[----:B0-----:R-:W-:Y:S06]  /*10d90*/  @!P1 BRA `(.L_x_2716) ;  /* 0x0000000000509947 */ /* 0x001fec0003800000 */
[----:B--2---:R-:W-:-:S04]  /*10da0*/  FFMA.FTZ R13, R9, R4, R2 ;  /* 0x00000004090d7223 */ /* 0x004fc80000010002 */
        /* <DEDUP_REMOVED lines=19> */
.L_x_2716:
[----:B-1----:R-:W3:Y:S04]  /*10ee0*/  LDL.LU R16, [R1+0x6a8] ;  /* 0x0006a80001107983 */ /* 0x002ee80000300800 */
[----:B--2---:R-:W2:Y:S04]  /*10ef0*/  LDL.LU R14, [R1+0x6ac] ;  /* 0x0006ac00010e7983 */ /* 0x004ea80000300800 */
[----:B------:R1:W5:Y:S04]  /*10f00*/  LDL R19, [R1+0x6a0] ;  /* 0x0006a00001137983 */ /* 0x0003680000100800 */
[----:B------:R1:W5:Y:S01]  /*10f10*/  LDL R17, [R1+0x6a4] ;  /* 0x0006a40001117983 */ /* 0x0003620000100800 */
[----:B------:R-:W-:Y:S01]  /*10f20*/  FFMA.FTZ R58, R8, R12, R58 ;  /* 0x0000000c083a7223 */ /* 0x000fe2000001003a */
[----:B-----5:R-:W-:Y:S01]  /*10f30*/  FMUL.FTZ R0, R4, R18 ;  /* 0x0000001204007220 */ /* 0x020fe20000410000 */
[----:B------:R-:W-:-:S03]  /*10f40*/  FADD.FTZ R13, R12, R11 ;  /* 0x0000000b0c0d7221 */ /* 0x000fc60000010000 */
[----:B------:R-:W-:Y:S01]  /*10f50*/  FFMA.FTZ R58, R9, R0, R58 ;  /* 0x00000000093a7223 */ /* 0x000fe2000001003a */
[----:B------:R-:W-:Y:S01]  /*10f60*/  FADD.FTZ R0, R13, R0 ;  /* 0x000000000d007221 */ /* 0x000fe20000010000 */
[----:B------:R-:W-:Y:S01]  /*10f70*/  FMUL.FTZ R13, R5, R15 ;  /* 0x0000000f050d7220 */ /* 0x000fe20000410000 */
[----:B---3--:R-:W-:Y:S01]  /*10f80*/  FADD.FTZ R11, R16, -UR16 ;  /* 0x80000010100b7e21 */ /* 0x008fe20008010000 */
[----:B--2---:R-:W-:-:S03]  /*10f90*/  FADD.FTZ R12, R14, -UR16 ;  /* 0x800000100e0c7e21 */ /* 0x004fc60008010000 */
[----:B------:R-:W-:Y:S01]  /*10fa0*/  FMUL.FTZ R11, R11, UR12 ;  /* 0x0000000c0b0b7c20 */ /* 0x000fe20008410000 */
[----:B------:R-:W-:Y:S01]  /*10fb0*/  FMUL.FTZ R12, R12, UR12 ;  /* 0x0000000c0c0c7c20 */ /* 0x000fe20008410000 */
[----:B-1----:R-:W-:Y:S06]  /*10fc0*/  @!P1 BRA `(.L_x_2717) ;  /* 0x0000000000509947 */ /* 0x002fec0003800000 */
        /* <DEDUP_REMOVED lines=20> */
.L_x_2717:
[----:B------:R-:W2:Y:S04]  /*11110*/  LDL.LU R16, [R1+0x69c] ;  /* 0x00069c0001107983 */ /* 0x000ea80000300800 */
[----:B0-----:R-:W3:Y:S04]  /*11120*/  LDL.LU R18, [R1+0x698] ;  /* 0x0006980001127983 */ /* 0x001ee80000300800 */
[----:B------:R0:W5:Y:S04]  /*11130*/  LDL R21, [R1+0x690] ;  /* 0x0006900001157983 */ /* 0x0001680000100800 */
[----:B------:R0:W5:Y:S01]  /*11140*/  LDL R20, [R1+0x694] ;  /* 0x0006940001147983 */ /* 0x0001620000100800 */
[----:B------:R-:W-:Y:S01]  /*11150*/  FADD.FTZ R15, R13, R0 ;  /* 0x000000000d0f7221 */ /* 0x000fe20000010000 */
[----:B------:R-:W-:Y:S01]  /*11160*/  FFMA.FTZ R58, R10, R13, R58 ;  /* 0x0000000d0a3a7223 */ /* 0x000fe2000001003a */
[----:B------:R-:W-:-:S04]  /*11170*/  FMUL.FTZ R14, R4, R19 ;  /* 0x00000013040e7220 */ /* 0x000fc80000410000 */
[----:B------:R-:W-:Y:S01]  /*11180*/  FFMA.FTZ R58, R11, R14, R58 ;  /* 0x0000000e0b3a7223 */ /* 0x000fe2000001003a */
[----:B------:R-:W-:Y:S01]  /*11190*/  FADD.FTZ R14, R15, R14 ;  /* 0x0000000e0f0e7221 */ /* 0x000fe20000010000 */
[----:B------:R-:W-:Y:S01]  /*111a0*/  FMUL.FTZ R15, R5, R17 ;  /* 0x00000011050f7220 */ /* 0x000fe20000410000 */
[----:B--2---:R-:W-:-:S04]  /*111b0*/  FADD.FTZ R0, R16, -UR16 ;  /* 0x8000001010007e21 */ /* 0x004fc80008010000 */
[----:B------:R-:W-:-:S05]  /*111c0*/  FMUL.FTZ R23, R0, UR12 ;  /* 0x0000000c00177c20 */ /* 0x000fca0008410000 */
[----:B------:R0:W-:Y:S01]  /*111d0*/  STL [R1+0x424], R23 ;  /* 0x0004241701007387 */ /* 0x0001e20000100800 */
[----:B---3--:R-:W-:-:S04]  /*111e0*/  FADD.FTZ R13, R18, -UR16 ;  /* 0x80000010120d7e21 */ /* 0x008fc80008010000 */
[----:B------:R-:W-:Y:S01]  /*111f0*/  FMUL.FTZ R13, R13, UR12 ;  /* 0x0000000c0d0d7c20 */ /* 0x000fe20008410000 */
[----:B------:R-:W-:Y:S06]  /*11200*/  @!P1 BRA `(.L_x_2718) ;  /* 0x0000000000509947 */ /* 0x000fec0003800000 */
[----:B------:R-:W-:-:S04]  /*11210*/  FFMA.FTZ R16, R13, R4, R2 ;  /* 0x000000040d107223 */ /* 0x000fc80000010002 */
[----:B------:R-:W-:-:S06]  /*11220*/  FMUL.FTZ R0, R16, -1.4426950216293334961 ;  /* 0xbfb8aa3b10007820 */ /* 0x000fcc0000410000 */
[----:B------:R-:W2:Y:S02]  /*11230*/  MUFU.EX2 R0, R0 ;  /* 0x0000000000007308 */ /* 0x000ea40000000800 */
[----:B--2---:R-:W-:-:S06]  /*11240*/  FADD.FTZ R0, R0, 1 ;  /* 0x3f80000000007421 */ /* 0x004fcc0000010000 */
[----:B-1----:R-:W1:Y:S02]  /*11250*/  MUFU.RCP R17, R0 ;  /* 0x0000000000117308 */ /* 0x002e640000001000 */
[----:B-1---5:R-:W-:Y:S01]  /*11260*/  FMUL.FTZ R0, R21, R17 ;  /* 0x0000001115007220 */ /* 0x022fe20000410000 */
        /* <DEDUP_REMOVED lines=14> */
.L_x_2718:
[----:B-1----:R-:W3:Y:S04]  /*11350*/  LDL.LU R19, [R1+0x688] ;  /* 0x0006880001137983 */ /* 0x002ee80000300800 */
[----:B------:R-:W4:Y:S04]  /*11360*/  LDL.LU R17, [R1+0x68c] ;  /* 0x00068c0001117983 */ /* 0x000f280000300800 */
[----:B------:R1:W5:Y:S04]  /*11370*/  LDL R22, [R1+0x678] ;  /* 0x0006780001167983 */ /* 0x0003680000100800 */
[----:B------:R1:W5:Y:S01]  /*11380*/  LDL R18, [R1+0x67c] ;  /* 0x00067c0001127983 */ /* 0x0003620000100800 */
[----:B------:R-:W-:Y:S01]  /*11390*/  FFMA.FTZ R58, R12, R15, R58 ;  /* 0x0000000f0c3a7223 */ /* 0x000fe2000001003a */
[----:B------:R-:W-:Y:S01]  /*113a0*/  FADD.FTZ R16, R15, R14 ;  /* 0x0000000e0f107221 */ /* 0x000fe20000010000 */
[----:B-----5:R-:W-:-:S04]  /*113b0*/  FMUL.FTZ R0, R4, R21 ;  /* 0x0000001504007220 */ /* 0x020fc80000410000 */
[----:B------:R-:W-:Y:S01]  /*113c0*/  FFMA.FTZ R58, R13, R0, R58 ;  /* 0x000000000d3a7223 */ /* 0x000fe2000001003a */
[----:B------:R-:W-:Y:S01]  /*113d0*/  FADD.FTZ R0, R16, R0 ;  /* 0x0000000010007221 */ /* 0x000fe20000010000 */
[----:B---3--:R-:W-:Y:S01]  /*113e0*/  FADD.FTZ R15, R19, -UR16 ;  /* 0x80000010130f7e21 */ /* 0x008fe20008010000 */
[----:B----4-:R-:W-:-:S03]  /*113f0*/  FADD.FTZ R14, R17, -UR16 ;  /* 0x80000010110e7e21 */ /* 0x010fc60008010000 */
[----:B------:R-:W-:Y:S01]  /*11400*/  FMUL.FTZ R19, R15, UR12 ;  /* 0x0000000c0f137c20 */ /* 0x000fe20008410000 */
[----:B------:R-:W-:Y:S01]  /*11410*/  FMUL.FTZ R15, R5, R20 ;  /* 0x00000014050f7220 */ /* 0x000fe20000410000 */
        /* <DEDUP_REMOVED lines=14> */
[----:B------:R-:W-:-:S04]  /*11500*/  FMUL.FTZ R14, R16, -1.4426950216293334961 ;  /* 0xbfb8aa3b100e7820 */ /* 0x000fc80000410000 */
[----:B------:R3:W-:Y:S02]  /*11510*/  STL [R1+0x678], R22 ;  /* 0x0006781601007387 */ /* 0x0007e40000100800 */
[----:B------:R-:W4:Y:S02]  /*11520*/  MUFU.EX2 R14, R14 ;  /* 0x0000000e000e7308 */ /* 0x000f240000000800 */
[----:B----4-:R-:W-:-:S06]  /*11530*/  FADD.FTZ R14, R14, 1 ;  /* 0x3f8000000e0e7421 */ /* 0x010fcc0000010000 */
[----:B------:R-:W4:Y:S02]  /*11540*/  MUFU.RCP R17, R14 ;  /* 0x0000000e00117308 */ /* 0x000f240000001000 */
[----:B----4-:R-:W-:Y:S01]  /*11550*/  FMUL.FTZ R14, R18, R17 ;  /* 0x00000011120e7220 */ /* 0x010fe20000410000 */
[----:B------:R-:W-:-:S04]  /*11560*/  FADD.FTZ R17, -R17, 1 ;  /* 0x3f80000011117421 */ /* 0x000fc80000010100 */
[----:B------:R-:W-:-:S04]  /*11570*/  FFMA.FTZ R17, R16, R17, 1 ;  /* 0x3f80000010117423 */ /* 0x000fc80000010011 */
[----:B------:R-:W-:-:S05]  /*11580*/  FMUL.FTZ R18, R14, R17 ;  /* 0x000000110e127220 */ /* 0x000fca0000410000 */
[----:B------:R3:W-:Y:S02]  /*11590*/  STL [R1+0x67c], R18 ;  /* 0x00067c1201007387 */ /* 0x0007e40000100800 */
.L_x_2719:
[----:B--2---:R-:W2:Y:S04]  /*115a0*/  LDL.LU R21, [R1+0x670] ;  /* 0x0006700001157983 */ /* 0x004ea80000300800 */
        /* <DEDUP_REMOVED lines=8> */
[----:B--2---:R-:W-:Y:S01]  /*11630*/  FADD.FTZ R15, R21, -UR16 ;  /* 0x80000010150f7e21 */ /* 0x004fe20008010000 */
[----:B----4-:R-:W-:-:S03]  /*11640*/  FADD.FTZ R0, R17, -UR16 ;  /* 0x8000001011007e21 */ /* 0x010fc60008010000 */
[----:B-1----:R-:W-:Y:S01]  /*11650*/  FMUL.FTZ R19, R15, UR12 ;  /* 0x0000000c0f137c20 */ /* 0x002fe20008410000 */
[----:B------:R-:W-:Y:S01]  /*11660*/  FMUL.FTZ R15, R5, R18 ;  /* 0x00000012050f7220 */ /* 0x000fe20000410000 */
[----:B0-----:R-:W-:-:S03]  /*11670*/  FMUL.FTZ R23, R0, UR12 ;  /* 0x0000000c00177c20 */ /* 0x001fc60008410000 */
        /* <DEDUP_REMOVED lines=23> */
.L_x_2720:
[----:B------:R-:W2:Y:S04]  /*117f0*/  LDL.LU R21, [R1+0x660] ;  /* 0x0006600001157983 */ /* 0x000ea80000300800 */
[----:B------:R-:W4:Y:S04]  /*11800*/  LDL.LU R17, [R1+0x664] ;  /* 0x0006640001117983 */ /* 0x000f280000300800 */
[----:B---3--:R3:W5:Y:S04]  /*11810*/  LDL R22, [R1+0x658] ;  /* 0x0006580001167983 */ /* 0x0087680000100800 */
[----:B------:R3:W5:Y:S01]  /*11820*/  LDL R18, [R1+0x65c] ;  /* 0x00065c0001127983 */ /* 0x0007620000100800 */
[----:B------:R-:W-:Y:S01]  /*11830*/  FFMA.FTZ R58, R25, R15, R58 ;  /* 0x0000000f193a7223 */ /* 0x000fe2000001003a */
[----:B-----5:R-:W-:Y:S01]  /*11840*/  FMUL.FTZ R0, R4, R24 ;  /* 0x0000001804007220 */ /* 0x020fe20000410000 */
[----:B------:R-:W-:-:S03]  /*11850*/  FADD.FTZ R16, R15, R14 ;  /* 0x0000000e0f107221 */ /* 0x000fc60000010000 */
[----:B------:R-:W-:Y:S01]  /*11860*/  FFMA.FTZ R58, R19, R0, R58 ;  /* 0x00000000133a7223 */ /* 0x000fe2000001003a */
[----:B------:R-:W-:Y:S01]  /*11870*/  FADD.FTZ R0, R16, R0 ;  /* 0x0000000010007221 */ /* 0x000fe20000010000 */
[----:B--2---:R-:W-:Y:S01]  /*11880*/  FADD.FTZ R15, R21, -UR16 ;  /* 0x80000010150f7e21 */ /* 0x004fe20008010000 */
[----:B----4-:R-:W-:-:S03]  /*11890*/  FADD.FTZ R14, R17, -UR16 ;  /* 0x80000010110e7e21 */ /* 0x010fc60008010000 */
[----:B0-----:R-:W-:Y:S01]  /*118a0*/  FMUL.FTZ R19, R15, UR12 ;  /* 0x0000000c0f137c20 */ /* 0x001fe20008410000 */
[----:B------:R-:W-:Y:S01]  /*118b0*/  FMUL.FTZ R15, R5, R20 ;  /* 0x00000014050f7220 */ /* 0x000fe20000410000 */
[----:B------:R-:W-:-:S03]  /*118c0*/  FMUL.FTZ R25, R14, UR12 ;  /* 0x0000000c0e197c20 */ /* 0x000fc60008410000 */
[----:B------:R3:W-:Y:S04]  /*118d0*/  STL [R1+0x43c], R19 ;  /* 0x00043c1301007387 */ /* 0x0007e80000100800 */
[----:B------:R3:W-:Y:S01]  /*118e0*/  STL [R1+0x440], R25 ;  /* 0x0004401901007387 */ /* 0x0007e20000100800 */
[----:B------:R-:W-:Y:S05]  /*118f0*/  @!P1 BRA `(.L_x_2721) ;  /* 0x0000000000509947 */ /* 0x000fea0003800000 */
        /* <DEDUP_REMOVED lines=20> */
.L_x_2721:
[----:B------:R-:W2:Y:S04]  /*11a40*/  LDL.LU R21, [R1+0x650] ;  /* 0x0006500001157983 */ /* 0x000ea80000300800 */
[----:B------:R-:W4:Y:S04]  /*11a50*/  LDL.LU R17, [R1+0x654] ;  /* 0x0006540001117983 */ /* 0x000f280000300800 */
[----:B-1----:R1:W5:Y:S04]  /*11a60*/  LDL R24, [R1+0x640] ;  /* 0x0006400001187983 */ /* 0x0023680000100800 */
        /* <DEDUP_REMOVED lines=8> */
[----:B---3--:R-:W-:Y:S01]  /*11af0*/  FMUL.FTZ R19, R15, UR12 ;  /* 0x0000000c0f137c20 */ /* 0x008fe20008410000 */
[----:B------:R-:W-:Y:S01]  /*11b00*/  FMUL.FTZ R15, R5, R18 ;  /* 0x00000012050f7220 */ /* 0x000fe20000410000 */
[----:B0-----:R-:W-:-:S03]  /*11b10*/  FMUL.FTZ R22, R0, UR12 ;  /* 0x0000000c00167c20 */ /* 0x001fc60008410000 */
        /* <DEDUP_REMOVED lines=23> */
.L_x_2722:
[----:B------:R-:W2:Y:S04]  /*11c90*/  LDL.LU R23, [R1+0x638] ;  /* 0x0006380001177983 */ /* 0x000ea80000300800 */
[----:B------:R-:W3:Y:S04]  /*11ca0*/  LDL.LU R17, [R1+0x63c] ;  /* 0x00063c0001117983 */ /* 0x000ee80000300800 */
[----:B------:R4:W5:Y:S04]  /*11cb0*/  LDL R21, [R1+0x630] ;  /* 0x0006300001157983 */ /* 0x0009680000100800 */
[----:B------:R4:W5:Y:S01]  /*11cc0*/  LDL R18, [R1+0x634] ;  /* 0x0006340001127983 */ /* 0x0009620000100800 */
[----:B------:R-:W-:Y:S01]  /*11cd0*/  FFMA.FTZ R58, R25, R15, R58 ;  /* 0x0000000f193a7223 */ /* 0x000fe2000001003a */
[----:B-----5:R-:W-:Y:S01]  /*11ce0*/  FMUL.FTZ R0, R4, R24 ;  /* 0x0000001804007220 */ /* 0x020fe20000410000 */
[----:B------:R-:W-:-:S03]  /*11cf0*/  FADD.FTZ R16, R15, R14 ;  /* 0x0000000e0f107221 */ /* 0x000fc60000010000 */
[----:B------:R-:W-:Y:S01]  /*11d00*/  FFMA.FTZ R58, R19, R0, R58 ;  /* 0x00000000133a7223 */ /* 0x000fe2000001003a */
[----:B------:R-:W-:Y:S01]  /*11d10*/  FADD.FTZ R0, R16, R0 ;  /* 0x0000000010007221 */ /* 0x000fe20000010000 */
[----:B--2---:R-:W-:Y:S01]  /*11d20*/  FADD.FTZ R14, R23, -UR16 ;  /* 0x80000010170e7e21 */ /* 0x004fe20008010000 */
[----:B---3--:R-:W-:-:S03]  /*11d30*/  FADD.FTZ R15, R17, -UR16 ;  /* 0x80000010110f7e21 */ /* 0x008fc60008010000 */
[----:B-1----:R-:W-:Y:S01]  /*11d40*/  FMUL.FTZ R19, R14, UR12 ;  /* 0x0000000c0e137c20 */ /* 0x002fe20008410000 */
[----:B------:R-:W-:Y:S01]  /*11d50*/  FMUL.FTZ R14, R5, R20 ;  /* 0x00000014050e7220 */ /* 0x000fe20000410000 */
        /* <DEDUP_REMOVED lines=24> */
.L_x_2723:
[----:B------:R-:W2:Y:S04]  /*11ee0*/  LDL.LU R17, [R1+0x628] ;  /* 0x0006280001117983 */ /* 0x000ea80000300800 */
[----:B------:R-:W3:Y:S04]  /*11ef0*/  LDL.LU R15, [R1+0x62c] ;  /* 0x00062c00010f7983 */ /* 0x000ee80000300800 */
[----:B0-----:R0:W5:Y:S04]  /*11f00*/  LDL R24, [R1+0x620] ;  /* 0x0006200001187983 */ /* 0x0011680000100800 */
[----:B------:R0:W5:Y:S01]  /*11f10*/  LDL R20, [R1+0x624] ;  /* 0x0006240001147983 */ /* 0x0001620000100800 */
[----:B------:R-:W-:Y:S01]  /*11f20*/  FFMA.FTZ R58, R22, R14, R58 ;  /* 0x0000000e163a7223 */ /* 0x000fe2000001003a */
[----:B------:R-:W-:Y:S01]  /*11f30*/  FMUL.FTZ R16, R4, R21 ;  /* 0x0000001504107220 */ /* 0x000fe20000410000 */
[----:B------:R-:W-:-:S03]  /*11f40*/  FADD.FTZ R0, R14, R0 ;  /* 0x000000000e007221 */ /* 0x000fc60000010000 */
[----:B------:R-:W-:Y:S01]  /*11f50*/  FFMA.FTZ R58, R19, R16, R58 ;  /* 0x00000010133a7223 */ /* 0x000fe2000001003a */
[----:B------:R-:W-:Y:S01]  /*11f60*/  FADD.FTZ R16, R0, R16 ;  /* 0x0000001000107221 */ /* 0x000fe20000010000 */
[----:B--2---:R-:W-:Y:S01]  /*11f70*/  FADD.FTZ R14, R17, -UR16 ;  /* 0x80000010110e7e21 */ /* 0x004fe20008010000 */
[----:B------:R-:W-:Y:S01]  /*11f80*/  FMUL.FTZ R17, R5, R18 ;  /* 0x0000001205117220 */ /* 0x000fe20000410000 */
[----:B---3--:R-:W-:Y:S02]  /*11f90*/  FADD.FTZ R15, R15, -UR16 ;  /* 0x800000100f0f7e21 */ /* 0x008fe40008010000 */
[----:B------:R-:W-:Y:S02]  /*11fa0*/  FMUL.FTZ R14, R14, UR12 ;  /* 0x0000000c0e0e7c20 */ /* 0x000fe40008410000 */
[----:B------:R-:W-:Y:S01]  /*11fb0*/  FMUL.FTZ R15, R15, UR12 ;  /* 0x0000000c0f0f7c20 */ /* 0x000fe20008410000 */
[----:B0-----:R-:W-:Y:S06]  /*11fc0*/  @!P1 BRA `(.L_x_2724) ;  /* 0x0000000000509947 */ /* 0x001fec0003800000 */
[----:B-1----:R-:W-:-:S04]  /*11fd0*/  FFMA.FTZ R18, R14, R4, R2 ;  /* 0x000000040e127223 */ /* 0x002fc80000010002 */
[----:B------:R-:W-:-:S06]  /*11fe0*/  FMUL.FTZ R0, R18, -1.4426950216293334961 ;  /* 0xbfb8aa3b12007820 */ /* 0x000fcc0000410000 */
[----:B------:R-:W0:Y:S02]  /*11ff0*/  MUFU.EX2 R0, R0 ;  /* 0x0000000000007308 */ /* 0x000e240000000800 */
[----:B0-----:R-:W-:-:S06]  /*12000*/  FADD.FTZ R0, R0, 1 ;  /* 0x3f80000000007421 */ /* 0x001fcc0000010000 */
[----:B----4-:R-:W0:Y:S02]  /*12010*/  MUFU.RCP R19, R0 ;  /* 0x0000000000137308 */ /* 0x010e240000001000 */
[----:B0----5:R-:W-:Y:S01]  /*12020*/  FMUL.FTZ R0, R24, R19 ;  /* 0x0000001318007220 */ /* 0x021fe20000410000 */
        /* <DEDUP_REMOVED lines=14> */
.L_x_2724:
[----:B-1----:R-:W2:Y:S04]  /*12110*/  LDL.LU R21, [R1+0x618] ;  /* 0x0006180001157983 */ /* 0x002ea80000300800 */
[----:B----4-:R-:W3:Y:S04]  /*12120*/  LDL.LU R19, [R1+0x61c] ;  /* 0x00061c0001137983 */ /* 0x010ee80000300800 */
        /* <DEDUP_REMOVED lines=8> */
[----:B--2---:R-:W-:Y:S01]  /*121b0*/  FADD.FTZ R16, R21, -UR16 ;  /* 0x8000001015107e21 */ /* 0x004fe20008010000 */
[----:B---3--:R-:W-:-:S03]  /*121c0*/  FADD.FTZ R17, R19, -UR16 ;  /* 0x8000001013117e21 */ /* 0x008fc60008010000 */
        /* <DEDUP_REMOVED lines=23> */
.L_x_2725:
[----:B------:R-:W2:Y:S04]  /*12340*/  LDL.LU R21, [R1+0x608] ;  /* 0x0006080001157983 */ /* 0x000ea80000300800 */
[----:B------:R-:W3:Y:S04]  /*12350*/  LDL.LU R19, [R1+0x60c] ;  /* 0x00060c0001137983 */ /* 0x000ee80000300800 */
[----:B------:R4:W5:Y:S04]  /*12360*/  LDL R28, [R1+0x600] ;  /* 0x00060000011c7983 */ /* 0x0009680000100800 */
[----:B0-----:R4:W5:Y:S01]  /*12370*/  LDL R24, [R1+0x604] ;  /* 0x0006040001187983 */ /* 0x0019620000100800 */
        /* <DEDUP_REMOVED lines=10> */
[----:B----4-:R-:W-:Y:S06]  /*12420*/  @!P1 BRA `(.L_x_2726) ;  /* 0x0000000000509947 */ /* 0x010fec0003800000 */
[----:B-1----:R-:W-:-:S04]  /*12430*/  FFMA.FTZ R22, R18, R4, R2 ;  /* 0x0000000412167223 */ /* 0x002fc80000010002 */
        /* <DEDUP_REMOVED lines=19> */
.L_x_2726:
[----:B------:R-:W2:Y:S04]  /*12570*/  LDL.LU R25, [R1+0x5f8] ;  /* 0x0005f80001197983 */ /* 0x000ea80000300800 */
[----:B-1----:R-:W3:Y:S04]  /*12580*/  LDL.LU R23, [R1+0x5fc] ;  /* 0x0005fc0001177983 */ /* 0x002ee80000300800 */
        /* <DEDUP_REMOVED lines=33> */
.L_x_2727:
        /* <DEDUP_REMOVED lines=35> */
.L_x_2728:
        /* <DEDUP_REMOVED lines=35> */
.L_x_2729:
        /* <DEDUP_REMOVED lines=35> */
.L_x_2730:
        /* <DEDUP_REMOVED lines=35> */
.L_x_2731:
        /* <DEDUP_REMOVED lines=35> */
.L_x_2732:
        /* <DEDUP_REMOVED lines=35> */
.L_x_2733:
        /* <DEDUP_REMOVED lines=35> */
.L_x_2734:
        /* <DEDUP_REMOVED lines=35> */
.L_x_2735:
        /* <DEDUP_REMOVED lines=35> */
.L_x_2736:
        /* <DEDUP_REMOVED lines=35> */
.L_x_2737:
        /* <DEDUP_REMOVED lines=35> */
.L_x_2738:
        /* <DEDUP_REMOVED lines=35> */
.L_x_2739:
[----:B0-----:R-:W2:Y:S04]  /*141e0*/  LDL R52, [R1+0x4b8] ;  /* 0x0004b80001347983 */ /* 0x001ea80000100800 */
[----:B------:R-:W3:Y:S04]  /*141f0*/  LDL.LU R53, [R1+0x4d4] ;  /* 0x0004d40001357983 */ /* 0x000ee80000300800 */
[----:B------:R-:W4:Y:S04]  /*14200*/  LDL.LU R51, [R1+0x4d0] ;  /* 0x0004d00001337983 */ /* 0x000f280000300800 */
[----:B------:R0:W5:Y:S01]  /*14210*/  LDL R56, [R1+0x4c4] ;  /* 0x0004c40001387983 */ /* 0x0001620000100800 */
[----:B------:R-:W-:Y:S01]  /*14220*/  FFMA.FTZ R58, R43, R50, R58 ;  /* 0x000000322b3a7223 */ /* 0x000fe2000001003a */
[----:B------:R-:W-:Y:S01]  /*14230*/  FADD.FTZ R0, R50, R0 ;  /* 0x0000000032007221 */ /* 0x000fe20000010000 */
[----:B--2---:R-:W-:Y:S01]  /*14240*/  MOV R57, R52 ;  /* 0x0000003400397202 */ /* 0x004fe20000000f00 */
[----:B------:R-:W-:Y:S01]  /*14250*/  FMUL.FTZ R52, R4, R55 ;  /* 0x0000003704347220 */ /* 0x000fe20000410000 */
[----:B---3--:R-:W-:-:S03]  /*14260*/  FADD.FTZ R50, R53, -UR16 ;  /* 0x8000001035327e21 */ /* 0x008fc60008010000 */
[----:B------:R-:W-:Y:S01]  /*14270*/  FFMA.FTZ R58, R44, R52, R58 ;  /* 0x000000342c3a7223 */ /* 0x000fe2000001003a */
[----:B----4-:R-:W-:Y:S01]  /*14280*/  FADD.FTZ R51, R51, -UR16 ;  /* 0x8000001033337e21 */ /* 0x010fe20008010000 */
[----:B------:R-:W-:Y:S01]  /*14290*/  FADD.FTZ R52, R0, R52 ;  /* 0x0000003400347221 */ /* 0x000fe20000010000 */
[----:B------:R-:W-:Y:S01]  /*142a0*/  FMUL.FTZ R50, R50, UR12 ;  /* 0x0000000c32327c20 */ /* 0x000fe20008410000 */
[----:B------:R-:W-:Y:S01]  /*142b0*/  FMUL.FTZ R53, R5, R54 ;  /* 0x0000003605357220 */ /* 0x000fe20000410000 */
[----:B------:R-:W-:Y:S01]  /*142c0*/  FMUL.FTZ R51, R51, UR12 ;  /* 0x0000000c33337c20 */ /* 0x000fe20008410000 */
[----:B0-----:R-:W-:Y:S06]  /*142d0*/  @!P1 BRA `(.L_x_2740) ;  /* 0x0000000000509947 */ /* 0x001fec0003800000 */
        /* <DEDUP_REMOVED lines=20> */
.L_x_2740:
[----:B------:R-:W-:Y:S01]  /*14420*/  MOV R0, R57 ;  /* 0x0000003900007202 */ /* 0x000fe20000000f00 */
[----:B-1----:R-:W2:Y:S04]  /*14430*/  LDL.LU R55, [R1+0x4d8] ;  /* 0x0004d80001377983 */ /* 0x002ea80000300800 */
[----:B0-----:R-:W3:Y:S04]  /*14440*/  LDL.LU R57, [R1+0x4dc] ;  /* 0x0004dc0001397983 */ /* 0x001ee80000300800 */
[----:B------:R0:W5:Y:S04]  /*14450*/  LDL R61, [R1+0x4a8] ;  /* 0x0004a800013d7983 */ /* 0x0001680000100800 */
[----:B------:R0:W5:Y:S01]  /*14460*/  LDL R59, [R1+0x4c0] ;  /* 0x0004c000013b7983 */ /* 0x0001620000100800 */
[----:B------:R-:W-:Y:S01]  /*14470*/  FFMA.FTZ R58, R45, R53, R58 ;  /* 0x000000352d3a7223 */ /* 0x000fe2000001003a */
[----:B------:R-:W-:Y:S01]  /*14480*/  FMUL.FTZ R0, R4, R0 ;  /* 0x0000000004007220 */ /* 0x000fe20000410000 */
[----:B------:R-:W-:-:S03]  /*14490*/  FADD.FTZ R54, R53, R52 ;  /* 0x0000003435367221 */ /* 0x000fc60000010000 */
[----:B------:R-:W-:Y:S01]  /*144a0*/  FFMA.FTZ R58, R50, R0, R58 ;  /* 0x00000000323a7223 */ /* 0x000fe2000001003a */
[----:B------:R-:W-:Y:S01]  /*144b0*/  FADD.FTZ R0, R54, R0 ;  /* 0x0000000036007221 */ /* 0x000fe20000010000 */
[----:B-----5:R-:W-:Y:S01]  /*144c0*/  FMUL.FTZ R54, R5, R56 ;  /* 0x0000003805367220 */ /* 0x020fe20000410000 */
        /* <DEDUP_REMOVED lines=25> */
.L_x_2741:
[----:B------:R-:W2:Y:S04]  /*14660*/  LDL.LU R57, [R1+0x4ec] ;  /* 0x0004ec0001397983 */ /* 0x000ea80000300800 */
[----:B------:R-:W3:Y:S01]  /*14670*/  LDL.LU R55, [R1+0x4e8] ;  /* 0x0004e80001377983 */ /* 0x000ee20000300800 */
        /* <DEDUP_REMOVED lines=10> */
[----:B------:R-:W-:Y:S06]  /*14720*/  @!P1 BRA `(.L_x_2742) ;  /* 0x0000000000589947 */ /* 0x000fec0003800000 */
        /* <DEDUP_REMOVED lines=15> */
[----:B0-----:R0:W1:Y:S02]  /*14820*/  MUFU.RCP R61, R0 ;  /* 0x00000000003d7308 */ /* 0x0010640000001000 */
[----:B0-----:R-:W1:Y:S02]  /*14830*/  LDL.LU R0, [R1+0x4bc] ;  /* 0x0004bc0001007983 */ /* 0x001e640000300800 */
[----:B-1----:R-:W-:Y:S01]  /*14840*/  FMUL.FTZ R0, R0, R61 ;  /* 0x0000003d00007220 */ /* 0x002fe20000410000 */
[----:B------:R-:W-:-:S04]  /*14850*/  FADD.FTZ R61, -R61, 1 ;  /* 0x3f8000003d3d7421 */ /* 0x000fc80000010100 */
[----:B------:R-:W-:-:S04]  /*14860*/  FFMA.FTZ R61, R59, R61, 1 ;  /* 0x3f8000003b3d7423 */ /* 0x000fc8000001003d */
[----:B------:R-:W-:-:S05]  /*14870*/  FMUL.FTZ R0, R0, R61 ;  /* 0x0000003d00007220 */ /* 0x000fca0000410000 */
[----:B------:R1:W-:Y:S02]  /*14880*/  STL [R1+0x4bc], R0 ;  /* 0x0004bc0001007387 */ /* 0x0003e40000100800 */
.L_x_2742:
[----:B-1----:R-:W2:Y:S01]  /*14890*/  LDL R0, [R1+0x4a0] ;  /* 0x0004a00001007983 */ /* 0x002ea20000100800 */
[----:B------:R-:W-:Y:S01]  /*148a0*/  FFMA.FTZ R58, R53, R57, R58 ;  /* 0x00000039353a7223 */ /* 0x000fe2000001003a */
[----:B0-----:R-:W-:Y:S02]  /*148b0*/  FADD.FTZ R59, R57, R56 ;  /* 0x00000038393b7221 */ /* 0x001fe40000010000 */
[----:B------:R-:W3:Y:S04]  /*148c0*/  LDL.LU R56, [R1+0x4fc] ;  /* 0x0004fc0001387983 */ /* 0x000ee80000300800 */
[----:B------:R-:W4:Y:S04]  /*148d0*/  LDL.LU R57, [R1+0x4f8] ;  /* 0x0004f80001397983 */ /* 0x000f280000300800 */
[----:B------:R-:W5:Y:S01]  /*148e0*/  LDL R61, [R1+0x4bc] ;  /* 0x0004bc00013d7983 */ /* 0x000f620000100800 */
[----:B--2---:R-:W-:-:S04]  /*148f0*/  FMUL.FTZ R0, R4, R0 ;  /* 0x0000000004007220 */ /* 0x004fc80000410000 */
[----:B------:R-:W-:Y:S01]  /*14900*/  FFMA.FTZ R58, R54, R0, R58 ;  /* 0x00000000363a7223 */ /* 0x000fe2000001003a */
[----:B------:R-:W-:-:S04]  /*14910*/  FADD.FTZ R0, R59, R0 ;  /* 0x000000003b007221 */ /* 0x000fc80000010000 */
[----:B------:R0:W-:Y:S04]  /*14920*/  STL [R1+0x410], R58 ;  /* 0x0004103a01007387 */ /* 0x0001e80000100800 */
[----:B------:R0:W-:Y:S01]  /*14930*/  STL [R1+0x414], R0 ;  /* 0x0004140001007387 */ /* 0x0001e20000100800 */
[----:B---3--:R-:W-:Y:S01]  /*14940*/  FADD.FTZ R56, R56, -UR16 ;  /* 0x8000001038387e21 */ /* 0x008fe20008010000 */
[----:B----4-:R-:W-:Y:S01]  /*14950*/  FADD.FTZ R57, R57, -UR16 ;  /* 0x8000001039397e21 */ /* 0x010fe20008010000 */
[----:B-----5:R-:W-:Y:S02]  /*14960*/  FMUL.FTZ R59, R5, R61 ;  /* 0x0000003d053b7220 */ /* 0x020fe40000410000 */
[----:B------:R-:W-:Y:S01]  /*14970*/  FMUL.FTZ R56, R56, UR12 ;  /* 0x0000000c38387c20 */ /* 0x000fe20008410000 */
        /* <DEDUP_REMOVED lines=24> */
.L_x_2743:
[----:B------:R-:W2:Y:S04]  /*14b00*/  LDL.LU R61, [R1+0x410] ;  /* 0x00041000013d7983 */ /* 0x000ea80000300800 */
[----:B01----:R-:W3:Y:S04]  /*14b10*/  LDL R0, [R1+0x49c] ;  /* 0x00049c0001007983 */ /* 0x003ee80000100800 */
[----:B------:R0:W-:Y:S04]  /*14b20*/  STL [R1+0x80c], R3 ;  /* 0x00080c0301007387 */ /* 0x0001e80000100800 */
[----:B------:R1:W-:Y:S04]  /*14b30*/  STL [R1+0x808], R2 ;  /* 0x0008080201007387 */ /* 0x0003e80000100800 */
[----:B------:R-:W4:Y:S04]  /*14b40*/  LDL.LU R58, [R1+0x50c] ;  /* 0x00050c00013a7983 */ /* 0x000f280000300800 */
[----:B0-----:R-:W4:Y:S04]  /*14b50*/  LDL.LU R3, [R1+0x414] ;  /* 0x0004140001037983 */ /* 0x001f280000300800 */
[----:B-1----:R-:W4:Y:S01]  /*14b60*/  LDL.LU R2, [R1+0x508] ;  /* 0x0005080001027983 */ /* 0x002f220000300800 */
[----:B--2---:R-:W-:Y:S01]  /*14b70*/  FFMA.FTZ R61, R55, R59, R61 ;  /* 0x0000003b373d7223 */ /* 0x004fe2000001003d */
[----:B---3--:R-:W-:-:S04]  /*14b80*/  FMUL.FTZ R0, R4, R0 ;  /* 0x0000000004007220 */ /* 0x008fc80000410000 */
[----:B------:R-:W-:-:S05]  /*14b90*/  FFMA.FTZ R61, R56, R0, R61 ;  /* 0x00000000383d7223 */ /* 0x000fca000001003d */
[----:B------:R0:W-:Y:S04]  /*14ba0*/  STL [R1+0x41c], R61 ;  /* 0x00041c3d01007387 */ /* 0x0001e80000100800 */
[----:B0-----:R-:W2:Y:S01]  /*14bb0*/  LDL R61, [R1+0x4ac] ;  /* 0x0004ac00013d7983 */ /* 0x001ea20000100800 */
[----:B----4-:R-:W-:Y:S01]  /*14bc0*/  FADD.FTZ R59, R59, R3 ;  /* 0x000000033b3b7221 */ /* 0x010fe20000010000 */
[----:B------:R-:W-:Y:S02]  /*14bd0*/  FADD.FTZ R2, R2, -UR16 ;  /* 0x8000001002027e21 */ /* 0x000fe40008010000 */
[----:B------:R0:W5:Y:S01]  /*14be0*/  LDL.LU R3, [R1+0x80c] ;  /* 0x00080c0001037983 */ /* 0x0001620000300800 */
[----:B------:R-:W-:-:S05]  /*14bf0*/  FADD.FTZ R59, R59, R0 ;  /* 0x000000003b3b7221 */ /* 0x000fca0000010000 */
[----:B------:R1:W-:Y:S02]  /*14c00*/  STL [R1+0x418], R59 ;  /* 0x0004183b01007387 */ /* 0x0003e40000100800 */
[----:B-1----:R-:W-:Y:S02]  /*14c10*/  FMUL.FTZ R59, R2, UR12 ;  /* 0x0000000c023b7c20 */ /* 0x002fe40008410000 */
[----:B------:R0:W5:Y:S01]  /*14c20*/  LDL.LU R2, [R1+0x808] ;  /* 0x0008080001027983 */ /* 0x0001620000300800 */
[----:B------:R-:W-:-:S04]  /*14c30*/  FADD.FTZ R58, R58, -UR16 ;  /* 0x800000103a3a7e21 */ /* 0x000fc80008010000 */
[----:B------:R-:W-:Y:S01]  /*14c40*/  FMUL.FTZ R58, R58, UR12 ;  /* 0x0000000c3a3a7c20 */ /* 0x000fe20008410000 */
[----:B--2---:R-:W-:-:S05]  /*14c50*/  FMUL.FTZ R0, R5, R61 ;  /* 0x0000003d05007220 */ /* 0x004fca0000410000 */
[----:B------:R0:W-:Y:S01]  /*14c60*/  STL [R1+0x410], R0 ;  /* 0x0004100001007387 */ /* 0x0001e20000100800 */
[----:B------:R-:W-:Y:S05]  /*14c70*/  @!P1 BRA `(.L_x_2744) ;  /* 0x0000000000709947 */ /* 0x000fea0003800000 */
[----:B------:R1:W-:Y:S04]  /*14c80*/  STL [R1+0x80c], R7 ;  /* 0x00080c0701007387 */ /* 0x0003e80000100800 */
[----:B-1----:R-:W2:Y:S01]  /*14c90*/  LDL.LU R7, [R1+0x498] ;  /* 0x0004980001077983 */ /* 0x002ea20000300800 */
[----:B0----5:R-:W-:-:S03]  /*14ca0*/  FFMA.FTZ R0, R58, R4, R2 ;  /* 0x000000043a007223 */ /* 0x021fc60000010002 */
[----:B------:R0:W-:Y:S01]  /*14cb0*/  STL [R1+0x808], R6 ;  /* 0x0008080601007387 */ /* 0x0001e20000100800 */
[----:B------:R-:W-:-:S06]  /*14cc0*/  FMUL.FTZ R61, R0, -1.4426950216293334961 ;  /* 0xbfb8aa3b003d7820 */ /* 0x000fcc0000410000 */
[----:B------:R-:W1:Y:S01]  /*14cd0*/  MUFU.EX2 R61, R61 ;  /* 0x0000003d003d7308 */ /* 0x000e620000000800 */
[----:B0-----:R-:W3:Y:S01]  /*14ce0*/  LDL.LU R6, [R1+0x4a4] ;  /* 0x0004a40001067983 */ /* 0x001ee20000300800 */
[----:B-1----:R-:W-:-:S06]  /*14cf0*/  FADD.FTZ R61, R61, 1 ;  /* 0x3f8000003d3d7421 */ /* 0x002fcc0000010000 */
[----:B------:R-:W2:Y:S02]  /*14d00*/  MUFU.RCP R61, R61 ;  /* 0x0000003d003d7308 */ /* 0x000ea40000001000 */
[----:B--2---:R-:W-:Y:S01]  /*14d10*/  FMUL.FTZ R7, R7, R61 ;  /* 0x0000003d07077220 */ /* 0x004fe20000410000 */
[----:B------:R-:W-:-:S04]  /*14d20*/  FADD.FTZ R61, -R61, 1 ;  /* 0x3f8000003d3d7421 */ /* 0x000fc80000010100 */
[----:B------:R0:W-:Y:S01]  /*14d30*/  STL [R1+0x414], R7 ;  /* 0x0004140701007387 */ /* 0x0001e20000100800 */
[----:B------:R-:W-:-:S03]  /*14d40*/  FFMA.FTZ R61, R0, R61, 1 ;  /* 0x3f800000003d7423 */ /* 0x000fc6000001003d */
[----:B------:R-:W2:Y:S04]  /*14d50*/  LDL.LU R0, [R1+0x414] ;  /* 0x0004140001007983 */ /* 0x000ea80000300800 */
[----:B0-----:R1:W5:Y:S01]  /*14d60*/  LDL.LU R7, [R1+0x80c] ;  /* 0x00080c0001077983 */ /* 0x0013620000300800 */
[----:B--2---:R-:W-:Y:S01]  /*14d70*/  FMUL.FTZ R61, R0, R61 ;  /* 0x0000003d003d7220 */ /* 0x004fe20000410000 */
[----:B------:R-:W-:-:S04]  /*14d80*/  FFMA.FTZ R0, R59, R5, R3 ;  /* 0x000000053b007223 */ /* 0x000fc80000010003 */
[----:B------:R0:W-:Y:S02]  /*14d90*/  STL [R1+0x498], R61 ;  /* 0x0004983d01007387 */ /* 0x0001e40000100800 */
[----:B0-----:R-:W-:-:S06]  /*14da0*/  FMUL.FTZ R61, R0, -1.4426950216293334961 ;  /* 0xbfb8aa3b003d7820 */ /* 0x001fcc0000410000 */
[----:B------:R-:W0:Y:S02]  /*14db0*/  MUFU.EX2 R61, R61 ;  /* 0x0000003d003d7308 */ /* 0x000e240000000800 */
[----:B0-----:R-:W-:-:S06]  /*14dc0*/  FADD.FTZ R61, R61, 1 ;  /* 0x3f8000003d3d7421 */ /* 0x001fcc0000010000 */
[----:B------:R-:W3:Y:S02]  /*14dd0*/  MUFU.RCP R61, R61 ;  /* 0x0000003d003d7308 */ /* 0x000ee40000001000 */
[----:B---3--:R-:W-:Y:S01]  /*14de0*/  FMUL.FTZ R6, R6, R61 ;  /* 0x0000003d06067220 */ /* 0x008fe20000410000 */
[----:B------:R-:W-:-:S04]  /*14df0*/  FADD.FTZ R61, -R61, 1 ;  /* 0x3f8000003d3d7421 */ /* 0x000fc80000010100 */
[----:B------:R-:W-:-:S04]  /*14e00*/  FFMA.FTZ R61, R0, R61, 1 ;  /* 0x3f800000003d7423 */ /* 0x000fc8000001003d */
[----:B------:R-:W-:Y:S02]  /*14e10*/  FMUL.FTZ R0, R6, R61 ;  /* 0x0000003d06007220 */ /* 0x000fe40000410000 */
[----:B------:R1:W5:Y:S04]  /*14e20*/  LDL.LU R6, [R1+0x808] ;  /* 0x0008080001067983 */ /* 0x0003680000300800 */
[----:B------:R1:W-:Y:S02]  /*14e30*/  STL [R1+0x4a4], R0 ;  /* 0x0004a40001007387 */ /* 0x0003e40000100800 */
.L_x_2744:
[----:B-----5:R2:W-:Y:S04]  /*14e40*/  STL [R1+0x810], R6 ;  /* 0x0008100601007387 */ /* 0x0205e80000100800 */
[----:B01----:R-:W3:Y:S04]  /*14e50*/  LDL R0, [R1+0x498] ;  /* 0x0004980001007983 */ /* 0x003ee80000100800 */
[----:B------:R0:W-:Y:S04]  /*14e60*/  STL [R1+0x814], R7 ;  /* 0x0008140701007387 */ /* 0x0001e80000100800 */
[----:B------:R-:W4:Y:S04]  /*14e70*/  LDL.LU R61, [R1+0x410] ;  /* 0x00041000013d7983 */ /* 0x000f280000300800 */
[----:B--2---:R-:W4:Y:S04]  /*14e80*/  LDL.LU R6, [R1+0x41c] ;  /* 0x00041c0001067983 */ /* 0x004f280000300800 */
[----:B0-----:R-:W2:Y:S04]  /*14e90*/  LDL.LU R7, [R1+0x418] ;  /* 0x0004180001077983 */ /* 0x001ea80000300800 */
[----:B------:R0:W-:Y:S04]  /*14ea0*/  STL [R1+0x80c], R3 ;  /* 0x00080c0301007387 */ /* 0x0001e80000100800 */
[----:B------:R1:W-:Y:S04]  /*14eb0*/  STL [R1+0x808], R2 ;  /* 0x0008080201007387 */ /* 0x0003e80000100800 */
[----:B0-----:R-:W2:Y:S04]  /*14ec0*/  LDL.LU R3, [R1+0x514] ;  /* 0x0005140001037983 */ /* 0x001ea80000300800 */
[----:B-1----:R-:W2:Y:S01]  /*14ed0*/  LDL.LU R2, [R1+0x510] ;  /* 0x0005100001027983 */ /* 0x002ea20000300800 */
[----:B---3--:R-:W-:Y:S01]  /*14ee0*/  FMUL.FTZ R0, R4, R0 ;  /* 0x0000000004007220 */ /* 0x008fe20000410000 */
[----:B----4-:R-:W-:Y:S01]  /*14ef0*/  FFMA.FTZ R6, R57, R61, R6 ;  /* 0x0000003d39067223 */ /* 0x010fe20000010006 */
[----:B--2---:R-:W-:-:S03]  /*14f00*/  FADD.FTZ R61, R61, R7 ;  /* 0x000000073d3d7221 */ /* 0x004fc60000010000 */
[----:B------:R-:W-:Y:S01]  /*14f10*/  FFMA.FTZ R6, R58, R0, R6 ;  /* 0x000000003a067223 */ /* 0x000fe20000010006 */
[----:B------:R0:W5:Y:S01]  /*14f20*/  LDL.LU R7, [R1+0x814] ;  /* 0x0008140001077983 */ /* 0x0001620000300800 */
[----:B------:R-:W-:-:S03]  /*14f30*/  FADD.FTZ R61, R61, R0 ;  /* 0x000000003d3d7221 */ /* 0x000fc60000010000 */
[----:B------:R-:W2:Y:S04]  /*14f40*/  LDL R0, [R1+0x4a4] ;  /* 0x0004a40001007983 */ /* 0x000ea80000100800 */
[----:B------:R1:W-:Y:S01]  /*14f50*/  STL [R1+0x420], R61 ;  /* 0x0004203d01007387 */ /* 0x0003e20000100800 */
[----:B------:R-:W-:Y:S01]  /*14f60*/  FADD.FTZ R3, R3, -UR16 ;  /* 0x8000001003037e21 */ /* 0x000fe20008010000 */
[----:B------:R-:W-:Y:S02]  /*14f70*/  FADD.FTZ R2, R2, -UR16 ;  /* 0x8000001002027e21 */ /* 0x000fe40008010000 */
[----:B------:R3:W-:Y:S01]  /*14f80*/  STL [R1+0x428], R6 ;  /* 0x0004280601007387 */ /* 0x0007e20000100800 */
[----:B-1----:R-:W-:-:S03]  /*14f90*/  FMUL.FTZ R61, R3, UR12 ;  /* 0x0000000c033d7c20 */ /* 0x002fc60008410000 */
[----:B------:R0:W5:Y:S04]  /*14fa0*/  LDL.LU R3, [R1+0x80c] ;  /* 0x00080c0001037983 */ /* 0x0001680000300800 */
[----:B---3--:R0:W5:Y:S01]  /*14fb0*/  LDL.LU R6, [R1+0x810] ;  /* 0x0008100001067983 */ /* 0x0081620000300800 */
[----:B--2---:R-:W-:-:S05]  /*14fc0*/  FMUL.FTZ R0, R5, R0 ;  /* 0x0000000005007220 */ /* 0x004fca0000410000 */
[----:B------:R1:W-:Y:S02]  /*14fd0*/  STL [R1+0x418], R0 ;  /* 0x0004180001007387 */ /* 0x0003e40000100800 */
[----:B-1----:R-:W-:Y:S02]  /*14fe0*/  FMUL.FTZ R0, R2, UR12 ;  /* 0x0000000c02007c20 */ /* 0x002fe40008410000 */
[----:B------:R0:W5:Y:S01]  /*14ff0*/  LDL.LU R2, [R1+0x808] ;  /* 0x0008080001027983 */ /* 0x0001620000300800 */
[----:B------:R-:W-:Y:S05]  /*15000*/  @!P1 BRA `(.L_x_2745) ;  /* 0x0000000000789947 */ /* 0x000fea0003800000 */
[----:B-----5:R1:W-:Y:S04]  /*15010*/  STL [R1+0x80c], R7 ;  /* 0x00080c0701007387 */ /* 0x0203e80000100800 */
[----:B------:R-:W-:Y:S04]  /*15020*/  STL [R1+0x810], R8 ;  /* 0x0008100801007387 */ /* 0x000fe80000100800 */
[----:B------:R-:W-:Y:S04]  /*15030*/  STL [R1+0x814], R9 ;  /* 0x0008140901007387 */ /* 0x000fe80000100800 */
[----:B-1----:R-:W2:Y:S04]  /*15040*/  LDL.LU R7, [R1+0x494] ;  /* 0x0004940001077983 */ /* 0x002ea80000300800 */
[----:B------:R1:W-:Y:S04]  /*15050*/  STL [R1+0x808], R6 ;  /* 0x0008080601007387 */ /* 0x0003e80000100800 */
[----:B-1----:R-:W3:Y:S01]  /*15060*/  LDL.LU R6, [R1+0x490] ;  /* 0x0004900001067983 */ /* 0x002ee20000300800 */
[----:B------:R-:W-:-:S04]  /*15070*/  FFMA.FTZ R8, R61, R4, R2 ;  /* 0x000000043d087223 */ /* 0x000fc80000010002 */
[----:B------:R-:W-:-:S06]  /*15080*/  FMUL.FTZ R9, R8, -1.4426950216293334961 ;  /* 0xbfb8aa3b08097820 */ /* 0x000fcc0000410000 */
[----:B------:R-:W1:Y:S02]  /*15090*/  MUFU.EX2 R9, R9 ;  /* 0x0000000900097308 */ /* 0x000e640000000800 */
[----:B-1----:R-:W-:-:S06]  /*150a0*/  FADD.FTZ R9, R9, 1 ;  /* 0x3f80000009097421 */ /* 0x002fcc0000010000 */
[----:B------:R-:W2:Y:S02]  /*150b0*/  MUFU.RCP R9, R9 ;  /* 0x0000000900097308 */ /* 0x000ea40000001000 */
[----:B--2---:R-:W-:Y:S01]  /*150c0*/  FMUL.FTZ R7, R7, R9 ;  /* 0x0000000907077220 */ /* 0x004fe20000410000 */
[----:B------:R-:W-:-:S04]  /*150d0*/  FADD.FTZ R9, -R9, 1 ;  /* 0x3f80000009097421 */ /* 0x000fc80000010100 */
[----:B------:R-:W-:Y:S02]  /*150e0*/  FFMA.FTZ R8, R8, R9, 1 ;  /* 0x3f80000008087423 */ /* 0x000fe40000010009 */
[----:B------:R1:W5:Y:S02]  /*150f0*/  LDL.LU R9, [R1+0x814] ;  /* 0x0008140001097983 */ /* 0x0003640000300800 */
[----:B------:R-:W-:Y:S01]  /*15100*/  FMUL.FTZ R8, R7, R8 ;  /* 0x0000000807087220 */ /* 0x000fe20000410000 */
[----:B------:R-:W-:-:S04]  /*15110*/  FFMA.FTZ R7, R0, R5, R3 ;  /* 0x0000000500077223 */ /* 0x000fc80000010003 */
[----:B------:R2:W-:Y:S02]  /*15120*/  STL [R1+0x494], R8 ;  /* 0x0004940801007387 */ /* 0x0005e40000100800 */
[----:B--2---:R-:W-:-:S06]  /*15130*/  FMUL.FTZ R8, R7, -1.4426950216293334961 ;  /* 0xbfb8aa3b07087820 */ /* 0x004fcc0000410000 */
[----:B------:R-:W2:Y:S02]  /*15140*/  MUFU.EX2 R8, R8 ;  /* 0x0000000800087308 */ /* 0x000ea40000000800 */
[----:B--2---:R-:W-:-:S06]  /*15150*/  FADD.FTZ R8, R8, 1 ;  /* 0x3f80000008087421 */ /* 0x004fcc0000010000 */
[----:B------:R-:W3:Y:S02]  /*15160*/  MUFU.RCP R8, R8 ;  /* 0x0000000800087308 */ /* 0x000ee40000001000 */
[----:B---3--:R-:W-:Y:S01]  /*15170*/  FMUL.FTZ R6, R6, R8 ;  /* 0x0000000806067220 */ /* 0x008fe20000410000 */
[----:B------:R-:W-:-:S04]  /*15180*/  FADD.FTZ R8, -R8, 1 ;  /* 0x3f80000008087421 */ /* 0x000fc80000010100 */
[----:B------:R-:W-:Y:S02]  /*15190*/  FFMA.FTZ R7, R7, R8, 1 ;  /* 0x3f80000007077423 */ /* 0x000fe40000010008 */
[----:B------:R1:W5:Y:S02]  /*151a0*/  LDL.LU R8, [R1+0x810] ;  /* 0x0008100001087983 */ /* 0x0003640000300800 */
[----:B------:R-:W-:Y:S02]  /*151b0*/  FMUL.FTZ R6, R6, R7 ;  /* 0x0000000706067220 */ /* 0x000fe40000410000 */
[----:B------:R1:W5:Y:S04]  /*151c0*/  LDL.LU R7, [R1+0x80c] ;  /* 0x00080c0001077983 */ /* 0x0003680000300800 */
[----:B------:R2:W-:Y:S04]  /*151d0*/  STL [R1+0x490], R6 ;  /* 0x0004900601007387 */ /* 0x0005e80000100800 */
[----:B--2---:R1:W5:Y:S02]  /*151e0*/  LDL.LU R6, [R1+0x808] ;  /* 0x0008080001067983 */ /* 0x0043640000300800 */
.L_x_2745:
[----:B------:R2:W-:Y:S04]  /*151f0*/  STL [R1+0x848], R45 ;  /* 0x0008482d01007387 */ /* 0x0005e80000100800 */
[----:B------:R3:W-:Y:S04]  /*15200*/  STL [R1+0x844], R50 ;  /* 0x0008443201007387 */ /* 0x0007e80000100800 */
[----:B-----5:R4:W-:Y:S04]  /*15210*/  STL [R1+0x80c], R3 ;  /* 0x00080c0301007387 */ /* 0x0209e80000100800 */
[----:B--2---:R-:W2:Y:S04]  /*15220*/  LDL.LU R45, [R1+0x418] ;  /* 0x00041800012d7983 */ /* 0x004ea80000300800 */
[----:B---3--:R-:W2:Y:S04]  /*15230*/  LDL.LU R50, [R1+0x428] ;  /* 0x0004280001327983 */ /* 0x008ea80000300800 */
[----:B----4-:R-:W3:Y:S04]  /*15240*/  LDL.LU R3, [R1+0x494] ;  /* 0x0004940001037983 */ /* 0x010ee80000300800 */
[----:B------:R4:W-:Y:S04]  /*15250*/  STL [R1+0x868], R37 ;  /* 0x0008682501007387 */ /* 0x0009e80000100800 */
[----:B------:R0:W-:Y:S04]  /*15260*/  STL [R1+0x85c], R40 ;  /* 0x00085c2801007387 */ /* 0x0001e80000100800 */
[----:B------:R1:W-:Y:S04]  /*15270*/  STL [R1+0x84c], R44 ;  /* 0x00084c2c01007387 */ /* 0x0003e80000100800 */
[----:B----4-:R-:W4:Y:S04]  /*15280*/  LDL.LU R37, [R1+0x458] ;  /* 0x0004580001257983 */ /* 0x010f280000300800 */
[----:B0-----:R-:W4:Y:S04]  /*15290*/  LDL.LU R40, [R1+0x454] ;  /* 0x0004540001287983 */ /* 0x001f280000300800 */
[----:B-1----:R-:W4:Y:S04]  /*152a0*/  LDL.LU R44, [R1+0x6c0] ;  /* 0x0006c000012c7983 */ /* 0x002f280000300800 */
[----:B------:R0:W-:Y:S04]  /*152b0*/  STL [R1+0x864], R38 ;  /* 0x0008642601007387 */ /* 0x0001e80000100800 */
[----:B------:R1:W-:Y:S04]  /*152c0*/  STL [R1+0x86c], R36 ;  /* 0x00086c2401007387 */ /* 0x0003e80000100800 */
[----:B0-----:R-:W4:Y:S04]  /*152d0*/  LDL.LU R38, [R1+0x6b0] ;  /* 0x0006b00001267983 */ /* 0x001f280000300800 */
[----:B------:R0:W-:Y:S04]  /*152e0*/  STL [R1+0x850], R43 ;  /* 0x0008502b01007387 */ /* 0x0001e80000100800 */
[----:B------:R0:W-:Y:S04]  /*152f0*/  STL [R1+0x840], R51 ;  /* 0x0008403301007387 */ /* 0x0001e80000100800 */
[----:B-1----:R-:W4:Y:S04]  /*15300*/  LDL.LU R36, [R1+0x460] ;  /* 0x0004600001247983 */ /* 0x002f280000300800 */
[----:B0-----:R-:W4:Y:S04]  /*15310*/  LDL.LU R43, [R1+0x45c] ;  /* 0x00045c00012b7983 */ /* 0x001f280000300800 */
[----:B------:R-:W4:Y:S04]  /*15320*/  LDL.LU R51, [R1+0x6d8] ;  /* 0x0006d80001337983 */ /* 0x000f280000300800 */
[----:B------:R0:W-:Y:S04]  /*15330*/  STL [R1+0x860], R39 ;  /* 0x0008602701007387 */ /* 0x0001e80000100800 */
[----:B------:R1:W-:Y:S04]  /*15340*/  STL [R1+0x83c], R52 ;  /* 0x00083c3401007387 */ /* 0x0003e80000100800 */
[----:B0-----:R-:W4:Y:S04]  /*15350*/  LDL.LU R39, [R1+0x6c4] ;  /* 0x0006c40001277983 */ /* 0x001f280000300800 */
[----:B-1----:R-:W4:Y:S04]  /*15360*/  LDL.LU R52, [R1+0x420] ;  /* 0x0004200001347983 */ /* 0x002f280000300800 */
[----:B------:R0:W-:Y:S04]  /*15370*/  STL [R1+0x808], R2 ;  /* 0x0008080201007387 */ /* 0x0001e80000100800 */
[----:B------:R1:W-:Y:S04]  /*15380*/  STL [R1+0x858], R41 ;  /* 0x0008582901007387 */ /* 0x0003e80000100800 */
[----:B0-----:R-:W4:Y:S04]  /*15390*/  LDL.LU R2, [R1+0x490] ;  /* 0x0004900001027983 */ /* 0x001f280000300800 */
[----:B-1----:R-:W4:Y:S04]  /*153a0*/  LDL.LU R41, [R1+0x6a0] ;  /* 0x0006a00001297983 */ /* 0x002f280000300800 */
[----:B------:R0:W-:Y:S04]  /*153b0*/  STL [R1+0x854], R42 ;  /* 0x0008542a01007387 */ /* 0x0001e80000100800 */
[----:B------:R-:W-:Y:S04]  /*153c0*/  STL [R1+0x814], R47 ;  /* 0x0008142f01007387 */ /* 0x000fe80000100800 */
[----:B0-----:R-:W4:Y:S04]  /*153d0*/  LDL.LU R42, [R1+0x6b4] ;  /* 0x0006b400012a7983 */ /* 0x001f280000300800 */
[----:B------:R-:W-:Y:S04]  /*153e0*/  STL [R1+0x810], R46 ;  /* 0x0008102e01007387 */ /* 0x000fe80000100800 */
[----:B------:R0:W-:Y:S04]  /*153f0*/  STL [R1+0x824], R58 ;  /* 0x0008243a01007387 */ /* 0x0001e80000100800 */
[----:B0-----:R-:W4:Y:S01]  /*15400*/  LDL.LU R58, [R1+0x424] ;  /* 0x00042400013a7983 */ /* 0x001f220000300800 */
[----:B--2---:R-:W-:Y:S01]  /*15410*/  FFMA.FTZ R50, R59, R45, R50 ;  /* 0x0000002d3b327223 */ /* 0x004fe20000010032 */
[----:B---3--:R-:W-:-:S04]  /*15420*/  FMUL.FTZ R47, R4, R3 ;  /* 0x00000003042f7220 */ /* 0x008fc80000410000 */
[----:B------:R-:W-:Y:S02]  /*15430*/  FFMA.FTZ R46, R61, R47, R50 ;  /* 0x0000002f3d2e7223 */ /* 0x000fe40000010032 */
[----:B------:R-:W2:Y:S01]  /*15440*/  LDL.LU R50, [R1+0x6a4] ;  /* 0x0006a40001327983 */ /* 0x000ea20000300800 */
[----:B----4-:R-:W-:Y:S01]  /*15450*/  FFMA.FTZ R40, R7, R44, R40 ;  /* 0x0000002c07287223 */ /* 0x010fe20000010028 */
[----:B------:R-:W-:-:S03]  /*15460*/  FADD.FTZ R37, R37, R44 ;  /* 0x0000002c25257221 */ /* 0x000fc60000010000 */
[----:B------:R-:W-:Y:S01]  /*15470*/  FFMA.FTZ R40, R9, R38, R40 ;  /* 0x0000002609287223 */ /* 0x000fe20000010028 */
[----:B------:R-:W-:Y:S02]  /*15480*/  FADD.FTZ R9, R37, R38 ;  /* 0x0000002625097221 */ /* 0x000fe40000010000 */
[----:B------:R-:W3:Y:S04]  /*15490*/  LDL.LU R37, [R1+0x694] ;  /* 0x0006940001257983 */ /* 0x000ee80000300800 */
[----:B------:R0:W-:Y:S04]  /*154a0*/  STL [R1+0x820], R60 ;  /* 0x0008203c01007387 */ /* 0x0001e80000100800 */
[----:B------:R-:W4:Y:S04]  /*154b0*/  LDL.LU R38, [R1+0x42c] ;  /* 0x00042c0001267983 */ /* 0x000f280000300800 */
[----:B0-----:R-:W4:Y:S01]  /*154c0*/  LDL.LU R60, [R1+0x678] ;  /* 0x00067800013c7983 */ /* 0x001f220000300800 */
[----:B------:R-:W-:Y:S01]  /*154d0*/  FFMA.FTZ R43, R6, R51, R43 ;  /* 0x00000033062b7223 */ /* 0x000fe2000001002b */
[----:B------:R-:W-:-:S02]  /*154e0*/  FADD.FTZ R36, R36, R51 ;  /* 0x0000003324247221 */ /* 0x000fc40000010000 */
[----:B------:R0:W-:Y:S04]  /*154f0*/  STL [R1+0x818], R48 ;  /* 0x0008183001007387 */ /* 0x0001e80000100800 */
[----:B------:R-:W4:Y:S04]  /*15500*/  LDL.LU R51, [R1+0x640] ;  /* 0x0006400001337983 */ /* 0x000f280000300800 */
[----:B0-----:R-:W4:Y:S01]  /*15510*/  LDL.LU R48, [R1+0x668] ;  /* 0x0006680001307983 */ /* 0x001f220000300800 */
[----:B------:R-:W-:Y:S01]  /*15520*/  FFMA.FTZ R8, R8, R39, R43 ;  /* 0x0000002708087223 */ /* 0x000fe2000001002b */
[----:B------:R-:W-:-:S02]  /*15530*/  FADD.FTZ R39, R36, R39 ;  /* 0x0000002724277221 */ /* 0x000fc40000010000 */
[----:B------:R-:W4:Y:S01]  /*15540*/  LDL.LU R43, [R1+0x43c] ;  /* 0x00043c00012b7983 */ /* 0x000f220000300800 */
[----:B------:R-:W-:-:S03]  /*15550*/  FADD.FTZ R45, R45, R52 ;  /* 0x000000342d2d7221 */ /* 0x000fc60000010000 */
[----:B------:R-:W4:Y:S01]  /*15560*/  LDL.LU R36, [R1+0x690] ;  /* 0x0006900001247983 */ /* 0x000f220000300800 */
[----:B------:R-:W-:-:S03]  /*15570*/  FADD.FTZ R45, R45, R47 ;  /* 0x0000002f2d2d7221 */ /* 0x000fc60000010000 */
[----:B------:R0:W-:Y:S04]  /*15580*/  STL [R1+0x834], R54 ;  /* 0x0008343601007387 */ /* 0x0001e80000100800 */
[----:B------:R-:W-:Y:S01]  /*15590*/  STL [R1+0x830], R55 ;  /* 0x0008303701007387 */ /* 0x000fe20000100800 */
[----:B------:R-:W-:-:S03]  /*155a0*/  FMUL.FTZ R6, R5, R2 ;  /* 0x0000000205067220 */ /* 0x000fc60000410000 */
[----:B------:R1:W-:Y:S01]  /*155b0*/  STL [R1+0x81c], R49 ;  /* 0x00081c3101007387 */ /* 0x0003e20000100800 */
[----:B------:R-:W-:-:S03]  /*155c0*/  FFMA.FTZ R11, R11, R41, R40 ;  /* 0x000000290b0b7223 */ /* 0x000fc60000010028 */
[----:B0-----:R-:W4:Y:S01]  /*155d0*/  LDL.LU R54, [R1+0x44c] ;  /* 0x00044c0001367983 */ /* 0x001f220000300800 */
[----:B------:R-:W-:-:S03]  /*155e0*/  FFMA.FTZ R7, R0, R6, R46 ;  /* 0x0000000600077223 */ /* 0x000fc6000001002e */
[----:B------:R-:W4:Y:S01]  /*155f0*/  LDL.LU R40, [R1+0x434] ;  /* 0x0004340001287983 */ /* 0x000f220000300800 */
[----:B------:R-:W-:-:S03]  /*15600*/  FADD.FTZ R6, R6, R45 ;  /* 0x0000002d06067221 */ /* 0x000fc60000010000 */
[----:B------:R-:W4:Y:S04]  /*15610*/  LDL.LU R45, [R1+0x658] ;  /* 0x00065800012d7983 */ /* 0x000f280000300800 */
[----:B-1----:R-:W4:Y:S01]  /*15620*/  LDL.LU R49, [R1+0x67c] ;  /* 0x00067c0001317983 */ /* 0x002f220000300800 */
[----:B------:R-:W-:Y:S01]  /*15630*/  FFMA.FTZ R8, R10, R42, R8 ;  /* 0x0000002a0a087223 */ /* 0x000fe20000010008 */
[----:B------:R-:W-:Y:S02]  /*15640*/  FADD.FTZ R10, R39, R42 ;  /* 0x0000002a270a7221 */ /* 0x000fe40000010000 */
[----:B------:R-:W4:Y:S04]  /*15650*/  LDL.LU R39, [R1+0x430] ;  /* 0x0004300001277983 */ /* 0x000f280000300800 */
[----:B------:R-:W4:Y:S01]  /*15660*/  LDL.LU R55, [R1+0x630] ;  /* 0x0006300001377983 */ /* 0x000f220000300800 */
[----:B------:R-:W-:-:S03]  /*15670*/  FADD.FTZ R9, R9, R41 ;  /* 0x0000002909097221 */ /* 0x000fc60000010000 */
[----:B------:R-:W4:Y:S04]  /*15680*/  LDL.LU R41, [R1+0x438] ;  /* 0x0004380001297983 */ /* 0x000f280000300800 */
[----:B------:R-:W4:Y:S04]  /*15690*/  LDL.LU R42, [R1+0x66c] ;  /* 0x00066c00012a7983 */ /* 0x000f280000300800 */
[----:B------:R0:W-:Y:S04]  /*156a0*/  STL [R1+0x838], R53 ;  /* 0x0008383501007387 */ /* 0x0001e80000100800 */
[----:B------:R-:W4:Y:S04]  /*156b0*/  LDL.LU R52, [R1+0x448] ;  /* 0x0004480001347983 */ /* 0x000f280000300800 */
[----:B------:R1:W-:Y:S04]  /*156c0*/  STL [R1+0x82c], R56 ;  /* 0x00082c3801007387 */ /* 0x0003e80000100800 */
[----:B0-----:R-:W4:Y:S04]  /*156d0*/  LDL.LU R53, [R1+0x644] ;  /* 0x0006440001357983 */ /* 0x001f280000300800 */
[----:B------:R-:W4:Y:S04]  /*156e0*/  LDL.LU R46, [R1+0x450] ;  /* 0x00045000012e7983 */ /* 0x000f280000300800 */
[----:B-1----:R-:W4:Y:S01]  /*156f0*/  LDL.LU R56, [R1+0x634] ;  /* 0x0006340001387983 */ /* 0x002f220000300800 */
[----:B--2---:R-:W-:Y:S01]  /*15700*/  FFMA.FTZ R8, R12, R50, R8 ;  /* 0x000000320c087223 */ /* 0x004fe20000010008 */
[----:B------:R-:W-:-:S02]  /*15710*/  FADD.FTZ R10, R10, R50 ;  /* 0x000000320a0a7221 */ /* 0x000fc40000010000 */
[----:B------:R-:W2:Y:S04]  /*15720*/  LDL.LU R12, [R1+0x65c] ;  /* 0x00065c00010c7983 */ /* 0x000ea80000300800 */
[----:B------:R-:W2:Y:S01]  /*15730*/  LDL.LU R50, [R1+0x444] ;  /* 0x0004440001327983 */ /* 0x000ea20000300800 */
[----:B---3--:R-:W-:-:S03]  /*15740*/  FFMA.FTZ R8, R58, R37, R8 ;  /* 0x000000253a087223 */ /* 0x008fc60000010008 */
[----:B------:R-:W3:Y:S01]  /*15750*/  LDL.LU R58, [R1+0x620] ;  /* 0x00062000013a7983 */ /* 0x000ee20000300800 */
[----:B------:R-:W-:Y:S01]  /*15760*/  FADD.FTZ R10, R10, R37 ;  /* 0x000000250a0a7221 */ /* 0x000fe20000010000 */
[----:B----4-:R-:W-:Y:S01]  /*15770*/  FFMA.FTZ R11, R13, R36, R11 ;  /* 0x000000240d0b7223 */ /* 0x010fe2000001000b */
[----:B------:R-:W-:Y:S01]  /*15780*/  FADD.FTZ R9, R9, R36 ;  /* 0x0000002409097221 */ /* 0x000fe20000010000 */
[----:B------:R-:W4:Y:S02]  /*15790*/  LDL.LU R13, [R1+0x440] ;  /* 0x00044000010d7983 */ /* 0x000f240000300800 */
[----:B------:R-:W-:Y:S01]  /*157a0*/  FFMA.FTZ R11, R38, R60, R11 ;  /* 0x0000003c260b7223 */ /* 0x000fe2000001000b */
[----:B------:R-:W-:Y:S01]  /*157b0*/  FADD.FTZ R9, R9, R60 ;  /* 0x0000003c09097221 */ /* 0x000fe20000010000 */
[----:B------:R0:W-:Y:S04]  /*157c0*/  STL [R1+0x828], R57 ;  /* 0x0008283901007387 */ /* 0x0001e80000100800 */
[----:B------:R-:W3:Y:S01]  /*157d0*/  LDL.LU R60, [R1+0x624] ;  /* 0x00062400013c7983 */ /* 0x000ee20000300800 */
[----:B------:R-:W-:-:S03]  /*157e0*/  FADD.FTZ R9, R9, R48 ;  /* 0x0000003009097221 */ /* 0x000fc60000010000 */
[----:B------:R-:W1:Y:S04]  /*157f0*/  SHFL.DOWN PT, R47, R6, 0x1, 0x1f ;  /* 0x08201f00062f7f89 */ /* 0x000e6800000e0000 */
[----:B------:R-:W3:Y:S01]  /*15800*/  LDL.LU R37, [R1+0x868] ;  /* 0x0008680001257983 */ /* 0x000ee20000300800 */
[----:B------:R-:W-:-:S03]  /*15810*/  FFMA.FTZ R11, R40, R48, R11 ;  /* 0x00000030280b7223 */ /* 0x000fc6000001000b */
[----:B------:R-:W3:Y:S01]  /*15820*/  LDL.LU R36, [R1+0x86c] ;  /* 0x00086c0001247983 */ /* 0x000ee20000300800 */
[----:B------:R-:W-:-:S03]  /*15830*/  FFMA.FTZ R11, R43, R45, R11 ;  /* 0x0000002d2b0b7223 */ /* 0x000fc6000001000b */
[----:B------:R-:W3:Y:S01]  /*15840*/  LDL.LU R48, [R1+0x614] ;  /* 0x0006140001307983 */ /* 0x000ee20000300800 */
[----:B------:R-:W-:Y:S01]  /*15850*/  FADD.FTZ R10, R10, R49 ;  /* 0x000000310a0a7221 */ /* 0x000fe20000010000 */
[----:B------:R-:W-:Y:S01]  /*15860*/  FFMA.FTZ R8, R39, R49, R8 ;  /* 0x0000003127087223 */ /* 0x000fe20000010008 */
[----:B0-----:R-:W0:Y:S01]  /*15870*/  S2R R57, SR_LANEID ;  /* 0x0000000000397919 */ /* 0x001e220000000000 */
[----:B------:R-:W3:Y:S01]  /*15880*/  LDL.LU R49, [R1+0x610] ;  /* 0x0006100001317983 */ /* 0x000ee20000300800 */
[----:B------:R-:W-:-:S03]  /*15890*/  FADD.FTZ R9, R9, R45 ;  /* 0x0000002d09097221 */ /* 0x000fc60000010000 */
[----:B------:R-:W3:Y:S04]  /*158a0*/  LDL.LU R38, [R1+0x864] ;  /* 0x0008640001267983 */ /* 0x000ee80000300800 */
[----:B------:R-:W3:Y:S04]  /*158b0*/  LDL.LU R40, [R1+0x85c] ;  /* 0x00085c0001287983 */ /* 0x000ee80000300800 */
[----:B------:R-:W3:Y:S04]  /*158c0*/  SHFL.DOWN PT, R44, R7, 0x1, 0x1f ;  /* 0x08201f00072c7f89 */ /* 0x000ee800000e0000 */
[----:B------:R-:W3:Y:S01]  /*158d0*/  LDL.LU R43, [R1+0x850] ;  /* 0x00085000012b7983 */ /* 0x000ee20000300800 */
[----:B--2---:R-:W-:Y:S01]  /*158e0*/  FFMA.FTZ R11, R50, R51, R11 ;  /* 0x00000033320b7223 */ /* 0x004fe2000001000b */
[----:B------:R-:W-:Y:S01]  /*158f0*/  FFMA.FTZ R8, R41, R42, R8 ;  /* 0x0000002a29087223 */ /* 0x000fe20000010008 */
[----:B0-----:R-:W-:Y:S01]  /*15900*/  ISETP.GT.AND P1, PT, R57, 0x1e, PT ;  /* 0x0000001e3900780c */ /* 0x001fe20003f24270 */
[----:B------:R-:W-:Y:S01]  /*15910*/  FADD.FTZ R9, R9, R51 ;  /* 0x0000003309097221 */ /* 0x000fe20000010000 */
[----:B------:R-:W-:Y:S01]  /*15920*/  FFMA.FTZ R11, R54, R55, R11 ;  /* 0x00000037360b7223 */ /* 0x000fe2000001000b */
[----:B------:R-:W-:Y:S01]  /*15930*/  FADD.FTZ R10, R10, R42 ;  /* 0x0000002a0a0a7221 */ /* 0x000fe20000010000 */
[----:B------:R-:W2:Y:S04]  /*15940*/  LDL.LU R39, [R1+0x860] ;  /* 0x0008600001277983 */ /* 0x000ea80000300800 */
[----:B------:R-:W2:Y:S04]  /*15950*/  LDL.LU R41, [R1+0x858] ;  /* 0x0008580001297983 */ /* 0x000ea80000300800 */
[----:B------:R-:W2:Y:S01]  /*15960*/  LDL.LU R45, [R1+0x848] ;  /* 0x00084800012d7983 */ /* 0x000ea20000300800 */
[----:B-1----:R-:W-:-:S03]  /*15970*/  @!P1 FADD.FTZ R6, R6, R47 ;  /* 0x0000002f06069221 */ /* 0x002fc60000010000 */
[----:B------:R-:W2:Y:S04]  /*15980*/  LDL.LU R47, [R1+0x604] ;  /* 0x00060400012f7983 */ /* 0x000ea80000300800 */
[----:B------:R-:W2:Y:S01]  /*15990*/  LDL.LU R50, [R1+0x844] ;  /* 0x0008440001327983 */ /* 0x000ea20000300800 */
[----:B----4-:R-:W-:Y:S01]  /*159a0*/  FFMA.FTZ R8, R13, R12, R8 ;  /* 0x0000000c0d087223 */ /* 0x010fe20000010008 */
[----:B---3--:R-:W-:Y:S01]  /*159b0*/  FFMA.FTZ R11, R14, R58, R11 ;  /* 0x0000003a0e0b7223 */ /* 0x008fe2000001000b */
[----:B------:R-:W-:Y:S01]  /*159c0*/  FADD.FTZ R9, R9, R55 ;  /* 0x0000003709097221 */ /* 0x000fe20000010000 */
[----:B------:R-:W3:Y:S01]  /*159d0*/  LDL.LU R14, [R1+0x600] ;  /* 0x00060000010e7983 */ /* 0x000ee20000300800 */
[----:B------:R-:W-:-:S03]  /*159e0*/  FFMA.FTZ R8, R52, R53, R8 ;  /* 0x0000003534087223 */ /* 0x000fc60000010008 */
[----:B------:R-:W4:Y:S01]  /*159f0*/  LDL.LU R42, [R1+0x854] ;  /* 0x00085400012a7983 */ /* 0x000f220000300800 */
[----:B------:R-:W-:-:S03]  /*15a00*/  FFMA.FTZ R8, R46, R56, R8 ;  /* 0x000000382e087223 */ /* 0x000fc60000010008 */
[----:B------:R-:W4:Y:S01]  /*15a10*/  LDL.LU R46, [R1+0x5e0] ;  /* 0x0005e000012e7983 */ /* 0x000f220000300800 */
[----:B------:R-:W-:-:S03]  /*15a20*/  FFMA.FTZ R8, R15, R60, R8 ;  /* 0x0000003c0f087223 */ /* 0x000fc60000010008 */
[----:B------:R-:W4:Y:S01]  /*15a30*/  LDL.LU R15, [R1+0x5e4] ;  /* 0x0005e400010f7983 */ /* 0x000f220000300800 */
[----:B------:R-:W-:-:S03]  /*15a40*/  @!P1 FADD.FTZ R7, R7, R44 ;  /* 0x0000002c07079221 */ /* 0x000fc60000010000 */
[----:B------:R-:W4:Y:S04]  /*15a50*/  LDL.LU R51, [R1+0x840] ;  /* 0x0008400001337983 */ /* 0x000f280000300800 */
[----:B------:R-:W4:Y:S01]  /*15a60*/  LDL.LU R54, [R1+0x834] ;  /* 0x0008340001367983 */ /* 0x000f220000300800 */
[----:B------:R-:W-:-:S03]  /*15a70*/  FFMA.FTZ R8, R17, R48, R8 ;  /* 0x0000003011087223 */ /* 0x000fc60000010008 */
[----:B------:R-:W4:Y:S01]  /*15a80*/  LDL.LU R17, [R1+0x5f4] ;  /* 0x0005f40001117983 */ /* 0x000f220000300800 */
[----:B------:R-:W-:Y:S01]  /*15a90*/  FFMA.FTZ R11, R16, R49, R11 ;  /* 0x00000031100b7223 */ /* 0x000fe2000001000b */
[----:B------:R-:W-:Y:S01]  /*15aa0*/  FADD.FTZ R10, R10, R12 ;  /* 0x0000000c0a0a7221 */ /* 0x000fe20000010000 */
[----:B------:R-:W-:Y:S01]  /*15ab0*/  FADD.FTZ R9, R9, R58 ;  /* 0x0000003a09097221 */ /* 0x000fe20000010000 */
[----:B------:R-:W4:Y:S04]  /*15ac0*/  LDL.LU R16, [R1+0x5d0] ;  /* 0x0005d00001107983 */ /* 0x000f280000300800 */
[----:B------:R-:W4:Y:S04]  /*15ad0*/  LDL.LU R44, [R1+0x84c] ;  /* 0x00084c00012c7983 */ /* 0x000f280000300800 */
[----:B------:R-:W4:Y:S04]  /*15ae0*/  LDL.LU R52, [R1+0x83c] ;  /* 0x00083c0001347983 */ /* 0x000f280000300800 */
[----:B------:R-:W4:Y:S01]  /*15af0*/  LDL.LU R55, [R1+0x830] ;  /* 0x0008300001377983 */ /* 0x000f220000300800 */
[----:B---3--:R-:W-:Y:S01]  /*15b00*/  FFMA.FTZ R11, R18, R14, R11 ;  /* 0x0000000e120b7223 */ /* 0x008fe2000001000b */
[----:B--2---:R-:W-:-:S02]  /*15b10*/  FFMA.FTZ R8, R19, R47, R8 ;  /* 0x0000002f13087223 */ /* 0x004fc40000010008 */
[----:B------:R-:W2:Y:S01]  /*15b20*/  LDL.LU R18, [R1+0x5f0] ;  /* 0x0005f00001127983 */ /* 0x000ea20000300800 */
[----:B------:R-:W-:Y:S01]  /*15b30*/  FADD.FTZ R10, R10, R53 ;  /* 0x000000350a0a7221 */ /* 0x000fe20000010000 */
[----:B------:R-:W-:Y:S02]  /*15b40*/  FADD.FTZ R9, R9, R49 ;  /* 0x0000003109097221 */ /* 0x000fe40000010000 */
[----:B------:R-:W3:Y:S01]  /*15b50*/  LDL.LU R19, [R1+0x5a0] ;  /* 0x0005a00001137983 */ /* 0x000ee20000300800 */
[----:B------:R-:W-:Y:S01]  /*15b60*/  FADD.FTZ R10, R10, R56 ;  /* 0x000000380a0a7221 */ /* 0x000fe20000010000 */
[----:B------:R-:W-:Y:S02]  /*15b70*/  FADD.FTZ R9, R9, R14 ;  /* 0x0000000e09097221 */ /* 0x000fe40000010000 */
[----:B------:R-:W3:Y:S01]  /*15b80*/  LDL.LU R14, [R1+0x5c4] ;  /* 0x0005c400010e7983 */ /* 0x000ee20000300800 */
[----:B------:R-:W-:-:S03]  /*15b90*/  FADD.FTZ R10, R10, R60 ;  /* 0x0000003c0a0a7221 */ /* 0x000fc60000010000 */
[----:B------:R-:W3:Y:S01]  /*15ba0*/  LDL.LU R53, [R1+0x838] ;  /* 0x0008380001357983 */ /* 0x000ee20000300800 */
[----:B------:R-:W-:-:S03]  /*15bb0*/  ISETP.GT.AND P1, PT, R57, 0x1d, PT ;  /* 0x0000001d3900780c */ /* 0x000fc60003f24270 */
[----:B------:R-:W3:Y:S01]  /*15bc0*/  LDL.LU R58, [R1+0x824] ;  /* 0x00082400013a7983 */ /* 0x000ee20000300800 */
[----:B----4-:R-:W-:Y:S01]  /*15bd0*/  FFMA.FTZ R8, R21, R17, R8 ;  /* 0x0000001115087223 */ /* 0x010fe20000010008 */
[----:B------:R-:W-:Y:S02]  /*15be0*/  FADD.FTZ R10, R10, R48 ;  /* 0x000000300a0a7221 */ /* 0x000fe40000010000 */
[----:B------:R-:W4:Y:S01]  /*15bf0*/  LDL.LU R21, [R1+0x5b0] ;  /* 0x0005b00001157983 */ /* 0x000f220000300800 */
[----:B------:R-:W-:-:S03]  /*15c00*/  FFMA.FTZ R8, R23, R15, R8 ;  /* 0x0000000f17087223 */ /* 0x000fc60000010008 */
[----:B------:R-:W3:Y:S01]  /*15c10*/  LDL.LU R23, [R1+0x5d4] ;  /* 0x0005d40001177983 */ /* 0x000ee20000300800 */
[----:B------:R-:W-:-:S03]  /*15c20*/  FADD.FTZ R10, R10, R47 ;  /* 0x0000002f0a0a7221 */ /* 0x000fc60000010000 */
[----:B------:R-:W4:Y:S01]  /*15c30*/  LDL.LU R57, [R1+0x828] ;  /* 0x0008280001397983 */ /* 0x000f220000300800 */
[----:B------:R-:W-:-:S03]  /*15c40*/  FADD.FTZ R10, R10, R17 ;  /* 0x000000110a0a7221 */ /* 0x000fc60000010000 */
[----:B------:R-:W4:Y:S04]  /*15c50*/  LDL.LU R17, [R1+0x590] ;  /* 0x0005900001117983 */ /* 0x000f280000300800 */
[----:B------:R-:W4:Y:S04]  /*15c60*/  LDL.LU R56, [R1+0x82c] ;  /* 0x00082c0001387983 */ /* 0x000f280000300800 */
[----:B------:R-:W0:Y:S04]  /*15c70*/  SHFL.DOWN PT, R12, R7, 0x2, 0x1f ;  /* 0x08401f00070c7f89 */ /* 0x000e2800000e0000 */
[----:B------:R-:W1:Y:S04]  /*15c80*/  SHFL.DOWN PT, R13, R6, 0x2, 0x1f ;  /* 0x08401f00060d7f89 */ /* 0x000e6800000e0000 */
[----:B------:R0:W5:Y:S01]  /*15c90*/  LDL.LU R49, [R1+0x81c] ;  /* 0x00081c0001317983 */ /* 0x0001620000300800 */
[----:B--2---:R-:W-:Y:S01]  /*15ca0*/  FFMA.FTZ R11, R20, R18, R11 ;  /* 0x00000012140b7223 */ /* 0x004fe2000001000b */
[----:B------:R-:W-:-:S02]  /*15cb0*/  FADD.FTZ R9, R9, R18 ;  /* 0x0000001209097221 */ /* 0x000fc40000010000 */
[----:B------:R-:W2:Y:S01]  /*15cc0*/  LDL.LU R20, [R1+0x5b4] ;  /* 0x0005b40001147983 */ /* 0x000ea20000300800 */
[----:B------:R-:W-:-:S03]  /*15cd0*/  FFMA.FTZ R11, R22, R46, R11 ;  /* 0x0000002e160b7223 */ /* 0x000fc6000001000b */
[----:B------:R-:W4:Y:S04]  /*15ce0*/  LDL.LU R22, [R1+0x5c0] ;  /* 0x0005c00001167983 */ /* 0x000f280000300800 */
[----:B------:R-:W2:Y:S01]  /*15cf0*/  LDL.LU R18, [R1+0x5a4] ;  /* 0x0005a40001127983 */ /* 0x000ea20000300800 */
[----:B------:R-:W-:-:S03]  /*15d00*/  FADD.FTZ R10, R10, R15 ;  /* 0x0000000f0a0a7221 */ /* 0x000fc60000010000 */
[----:B------:R-:W2:Y:S01]  /*15d10*/  LDL.LU R15, [R1+0x594] ;  /* 0x00059400010f7983 */ /* 0x000ea20000300800 */
[----:B------:R-:W-:Y:S01]  /*15d20*/  FADD.FTZ R9, R9, R46 ;  /* 0x0000002e09097221 */ /* 0x000fe20000010000 */
[----:B------:R-:W-:Y:S02]  /*15d30*/  FFMA.FTZ R11, R24, R16, R11 ;  /* 0x00000010180b7223 */ /* 0x000fe4000001000b */
[----:B------:R-:W2:Y:S01]  /*15d40*/  LDL.LU R24, [R1+0x580] ;  /* 0x0005800001187983 */ /* 0x000ea20000300800 */
[----:B------:R-:W-:-:S03]  /*15d50*/  FADD.FTZ R9, R9, R16 ;  /* 0x0000001009097221 */ /* 0x000fc60000010000 */
[----:B------:R0:W5:Y:S04]  /*15d60*/  LDL.LU R60, [R1+0x820] ;  /* 0x00082000013c7983 */ /* 0x0001680000300800 */
[----:B------:R0:W5:Y:S01]  /*15d70*/  LDL.LU R48, [R1+0x818] ;  /* 0x0008180001307983 */ /* 0x0001620000300800 */
[----:B---3--:R-:W-:Y:S01]  /*15d80*/  FFMA.FTZ R8, R25, R23, R8 ;  /* 0x0000001719087223 */ /* 0x008fe20000010008 */
[----:B------:R-:W-:Y:S02]  /*15d90*/  FADD.FTZ R10, R10, R23 ;  /* 0x000000170a0a7221 */ /* 0x000fe40000010000 */
[----:B------:R-:W3:Y:S04]  /*15da0*/  LDL.LU R25, [R1+0x4b8] ;  /* 0x0004b80001197983 */ /* 0x000ee80000300800 */
[----:B------:R-:W3:Y:S01]  /*15db0*/  LDL.LU R23, [R1+0x584] ;  /* 0x0005840001177983 */ /* 0x000ee20000300800 */
[----:B------:R-:W-:Y:S01]  /*15dc0*/  FFMA.FTZ R8, R27, R14, R8 ;  /* 0x0000000e1b087223 */ /* 0x000fe20000010008 */
[----:B------:R-:W-:-:S02]  /*15dd0*/  FADD.FTZ R10, R10, R14 ;  /* 0x0000000e0a0a7221 */ /* 0x000fc40000010000 */
[----:B------:R-:W3:Y:S04]  /*15de0*/  LDL.LU R14, [R1+0x574] ;  /* 0x00057400010e7983 */ /* 0x000ee80000300800 */
[----:B------:R-:W3:Y:S01]  /*15df0*/  LDL.LU R27, [R1+0x520] ;  /* 0x00052000011b7983 */ /* 0x000ee20000300800 */
[----:B0-----:R-:W-:Y:S01]  /*15e00*/  @!P1 FADD.FTZ R7, R7, R12 ;  /* 0x0000000c07079221 */ /* 0x001fe20000010000 */
[----:B-1----:R-:W-:Y:S02]  /*15e10*/  @!P1 FADD.FTZ R6, R6, R13 ;  /* 0x0000000d06069221 */ /* 0x002fe40000010000 */
[----:B------:R0:W5:Y:S04]  /*15e20*/  LDL.LU R47, [R1+0x814] ;  /* 0x00081400012f7983 */ /* 0x0001680000300800 */
[----:B------:R0:W5:Y:S01]  /*15e30*/  LDL.LU R46, [R1+0x810] ;  /* 0x00081000012e7983 */ /* 0x0001620000300800 */
[----:B----4-:R-:W-:Y:S01]  /*15e40*/  FFMA.FTZ R11, R26, R22, R11 ;  /* 0x000000161a0b7223 */ /* 0x010fe2000001000b */
[----:B------:R-:W-:Y:S01]  /*15e50*/  FADD.FTZ R9, R9, R22 ;  /* 0x0000001609097221 */ /* 0x000fe20000010000 */
[----:B--2---:R-:W-:Y:S01]  /*15e60*/  FFMA.FTZ R8, R29, R20, R8 ;  /* 0x000000141d087223 */ /* 0x004fe20000010008 */
[----:B------:R-:W2:Y:S01]  /*15e70*/  LDL.LU R22, [R1+0x570] ;  /* 0x0005700001167983 */ /* 0x000ea20000300800 */
[----:B------:R-:W-:Y:S01]  /*15e80*/  FFMA.FTZ R11, R28, R21, R11 ;  /* 0x000000151c0b7223 */ /* 0x000fe2000001000b */
[----:B------:R-:W-:-:S02]  /*15e90*/  FADD.FTZ R9, R9, R21 ;  /* 0x0000001509097221 */ /* 0x000fc40000010000 */
[----:B------:R-:W4:Y:S01]  /*15ea0*/  LDL.LU R21, [R1+0x560] ;  /* 0x0005600001157983 */ /* 0x000f220000300800 */
[----:B------:R-:W-:Y:S01]  /*15eb0*/  FADD.FTZ R10, R10, R20 ;  /* 0x000000140a0a7221 */ /* 0x000fe20000010000 */
[----:B------:R-:W-:Y:S01]  /*15ec0*/  FFMA.FTZ R11, R30, R19, R11 ;  /* 0x000000131e0b7223 */ /* 0x000fe2000001000b */
[----:B------:R-:W-:Y:S01]  /*15ed0*/  FADD.FTZ R9, R9, R19 ;  /* 0x0000001309097221 */ /* 0x000fe20000010000 */
[----:B------:R-:W4:Y:S01]  /*15ee0*/  LDL.LU R20, [R1+0x564] ;  /* 0x0005640001147983 */ /* 0x000f220000300800 */
[----:B------:R-:W-:-:S03]  /*15ef0*/  FFMA.FTZ R8, R31, R18, R8 ;  /* 0x000000121f087223 */ /* 0x000fc60000010008 */
[----:B------:R-:W4:Y:S01]  /*15f00*/  LDL.LU R19, [R1+0x550] ;  /* 0x0005500001137983 */ /* 0x000f220000300800 */
[----:B------:R-:W-:Y:S01]  /*15f10*/  FADD.FTZ R10, R10, R18 ;  /* 0x000000120a0a7221 */ /* 0x000fe20000010000 */
[----:B------:R-:W-:Y:S01]  /*15f20*/  FFMA.FTZ R11, R32, R17, R11 ;  /* 0x00000011200b7223 */ /* 0x000fe2000001000b */
[----:B------:R-:W-:Y:S01]  /*15f30*/  FADD.FTZ R9, R9, R17 ;  /* 0x0000001109097221 */ /* 0x000fe20000010000 */
[----:B------:R-:W4:Y:S04]  /*15f40*/  LDL.LU R18, [R1+0x554] ;  /* 0x0005540001127983 */ /* 0x000f280000300800 */
[----:B------:R-:W4:Y:S01]  /*15f50*/  LDL.LU R17, [R1+0x538] ;  /* 0x0005380001117983 */ /* 0x000f220000300800 */
[----:B------:R-:W-:Y:S01]  /*15f60*/  FFMA.FTZ R8, R33, R15, R8 ;  /* 0x0000000f21087223 */ /* 0x000fe20000010008 */
[----:B------:R-:W-:-:S02]  /*15f70*/  FADD.FTZ R10, R10, R15 ;  /* 0x0000000f0a0a7221 */ /* 0x000fc40000010000 */
[----:B------:R-:W4:Y:S01]  /*15f80*/  LDL.LU R15, [R1+0x53c] ;  /* 0x00053c00010f7983 */ /* 0x000f220000300800 */
[----:B---3--:R-:W-:Y:S01]  /*15f90*/  FFMA.FTZ R8, R35, R23, R8 ;  /* 0x0000001723087223 */ /* 0x008fe20000010008 */
[----:B------:R-:W-:Y:S02]  /*15fa0*/  FADD.FTZ R10, R10, R23 ;  /* 0x000000170a0a7221 */ /* 0x000fe40000010000 */
[----:B------:R-:W3:Y:S01]  /*15fb0*/  LDL.LU R26, [R1+0x524] ;  /* 0x00052400011a7983 */ /* 0x000ee20000300800 */
[----:B------:R-:W-:Y:S01]  /*15fc0*/  FFMA.FTZ R11, R34, R24, R11 ;  /* 0x00000018220b7223 */ /* 0x000fe2000001000b */
[----:B------:R-:W-:Y:S01]  /*15fd0*/  FADD.FTZ R9, R9, R24 ;  /* 0x0000001809097221 */ /* 0x000fe20000010000 */
[----:B------:R-:W-:Y:S01]  /*15fe0*/  FFMA.FTZ R8, R37, R14, R8 ;  /* 0x0000000e25087223 */ /* 0x000fe20000010008 */
[----:B------:R-:W-:Y:S01]  /*15ff0*/  FADD.FTZ R10, R10, R14 ;  /* 0x0000000e0a0a7221 */ /* 0x000fe20000010000 */
[----:B------:R-:W3:Y:S04]  /*16000*/  LDL.LU R24, [R1+0x4a8] ;  /* 0x0004a80001187983 */ /* 0x000ee80000300800 */
[----:B------:R-:W3:Y:S04]  /*16010*/  LDL.LU R14, [R1+0x4c4] ;  /* 0x0004c400010e7983 */ /* 0x000ee80000300800 */
[----:B------:R-:W3:Y:S01]  /*16020*/  LDL.LU R23, [R1+0x4c0] ;  /* 0x0004c00001177983 */ /* 0x000ee20000300800 */
[----:B------:R-:W1:Y:S03]  /*16030*/  S2R R16, SR_LANEID ;  /* 0x0000000000107919 */ /* 0x000e660000000000 */
[----:B------:R-:W0:Y:S04]  /*16040*/  SHFL.DOWN PT, R12, R7, 0x4, 0x1f ;  /* 0x08801f00070c7f89 */ /* 0x000e2800000e0000 */
[----:B------:R-:W0:Y:S01]  /*16050*/  SHFL.DOWN PT, R13, R6, 0x4, 0x1f ;  /* 0x08801f00060d7f89 */ /* 0x000e2200000e0000 */
[----:B--2---:R-:W-:Y:S01]  /*16060*/  FFMA.FTZ R11, R36, R22, R11 ;  /* 0x00000016240b7223 */ /* 0x004fe2000001000b */
[----:B------:R-:W-:-:S02]  /*16070*/  FADD.FTZ R9, R9, R22 ;  /* 0x0000001609097221 */ /* 0x000fc40000010000 */
[----:B------:R-:W2:Y:S01]  /*16080*/  LDL.LU R22, [R1+0x4a0] ;  /* 0x0004a00001167983 */ /* 0x000ea20000300800 */
[----:B----4-:R-:W-:Y:S01]  /*16090*/  FFMA.FTZ R11, R38, R21, R11 ;  /* 0x00000015260b7223 */ /* 0x010fe2000001000b */
[----:B------:R-:W-:Y:S02]  /*160a0*/  FADD.FTZ R9, R9, R21 ;  /* 0x0000001509097221 */ /* 0x000fe40000010000 */
[----:B------:R-:W4:Y:S01]  /*160b0*/  LDL.LU R21, [R1+0x4bc] ;  /* 0x0004bc0001157983 */ /* 0x000f220000300800 */
[----:B------:R-:W-:Y:S01]  /*160c0*/  FFMA.FTZ R8, R39, R20, R8 ;  /* 0x0000001427087223 */ /* 0x000fe20000010008 */
[----:B------:R-:W-:Y:S02]  /*160d0*/  FADD.FTZ R10, R10, R20 ;  /* 0x000000140a0a7221 */ /* 0x000fe40000010000 */
[----:B------:R-:W4:Y:S01]  /*160e0*/  LDL.LU R20, [R1+0x49c] ;  /* 0x00049c0001147983 */ /* 0x000f220000300800 */
[----:B------:R-:W-:Y:S01]  /*160f0*/  FFMA.FTZ R11, R40, R19, R11 ;  /* 0x00000013280b7223 */ /* 0x000fe2000001000b */
[----:B------:R-:W-:-:S02]  /*16100*/  FADD.FTZ R9, R9, R19 ;  /* 0x0000001309097221 */ /* 0x000fc40000010000 */
[----:B------:R-:W4:Y:S01]  /*16110*/  LDL.LU R19, [R1+0x4ac] ;  /* 0x0004ac0001137983 */ /* 0x000f220000300800 */
[----:B------:R-:W-:Y:S01]  /*16120*/  FFMA.FTZ R8, R41, R18, R8 ;  /* 0x0000001229087223 */ /* 0x000fe20000010008 */
[----:B------:R-:W-:Y:S02]  /*16130*/  FADD.FTZ R10, R10, R18 ;  /* 0x000000120a0a7221 */ /* 0x000fe40000010000 */
[----:B------:R-:W4:Y:S01]  /*16140*/  LDL.LU R18, [R1+0x498] ;  /* 0x0004980001127983 */ /* 0x000f220000300800 */
[----:B------:R-:W-:Y:S01]  /*16150*/  FFMA.FTZ R11, R42, R17, R11 ;  /* 0x000000112a0b7223 */ /* 0x000fe2000001000b */
[----:B------:R-:W-:Y:S02]  /*16160*/  FADD.FTZ R9, R9, R17 ;  /* 0x0000001109097221 */ /* 0x000fe40000010000 */
[----:B------:R-:W4:Y:S01]  /*16170*/  LDL.LU R17, [R1+0x4a4] ;  /* 0x0004a40001117983 */ /* 0x000f220000300800 */
[----:B-1----:R-:W-:-:S13]  /*16180*/  ISETP.GT.AND P1, PT, R16, 0x1b, PT ;  /* 0x0000001b1000780c */ /* 0x002fda0003f24270 */
[----:B0-----:R-:W-:Y:S01]  /*16190*/  @!P1 FADD.FTZ R7, R7, R12 ;  /* 0x0000000c07079221 */ /* 0x001fe20000010000 */
[----:B------:R-:W-:-:S04]  /*161a0*/  @!P1 FADD.FTZ R6, R6, R13 ;  /* 0x0000000d06069221 */ /* 0x000fc80000010000 */
[----:B------:R-:W0:Y:S04]  /*161b0*/  SHFL.DOWN PT, R12, R7, 0x8, 0x1f ;  /* 0x09001f00070c7f89 */ /* 0x000e2800000e0000 */
[----:B------:R-:W1:Y:S01]  /*161c0*/  SHFL.DOWN PT, R13, R6, 0x8, 0x1f ;  /* 0x09001f00060d7f89 */ /* 0x000e6200000e0000 */
[----:B------:R-:W-:Y:S01]  /*161d0*/  ISETP.GT.AND P1, PT, R16, 0x17, PT ;  /* 0x000000171000780c */ /* 0x000fe20003f24270 */
[----:B------:R-:W-:Y:S01]  /*161e0*/  FFMA.FTZ R8, R43, R15, R8 ;  /* 0x0000000f2b087223 */ /* 0x000fe20000010008 */
[----:B------:R-:W-:Y:S01]  /*161f0*/  FADD.FTZ R10, R10, R15 ;  /* 0x0000000f0a0a7221 */ /* 0x000fe20000010000 */
[----:B------:R-:W-:Y:S01]  /*16200*/  FFMA.FTZ R15, R44, R27, R11 ;  /* 0x0000001b2c0f7223 */ /* 0x000fe2000001000b */
[----:B------:R-:W-:Y:S01]  /*16210*/  FADD.FTZ R11, R9, R27 ;  /* 0x0000001b090b7221 */ /* 0x000fe20000010000 */
[----:B------:R-:W4:Y:S01]  /*16220*/  S2UR UR8, SR_CgaCtaId ;  /* 0x00000000000879c3 */ /* 0x000f220000008800 */
[----:B---3--:R-:W-:Y:S01]  /*16230*/  FADD.FTZ R10, R10, R26 ;  /* 0x0000001a0a0a7221 */ /* 0x008fe20000010000 */
[----:B------:R-:W-:Y:S01]  /*16240*/  FFMA.FTZ R15, R50, R25, R15 ;  /* 0x00000019320f7223 */ /* 0x000fe2000001000f */
[----:B------:R-:W-:-:S05]  /*16250*/  FADD.FTZ R11, R11, R25 ;  /* 0x000000190b0b7221 */ /* 0x000fca0000010000 */
[----:B0-----:R-:W-:Y:S01]  /*16260*/  @!P1 FADD.FTZ R7, R7, R12 ;  /* 0x0000000c07079221 */ /* 0x001fe20000010000 */
[----:B-1----:R-:W-:Y:S01]  /*16270*/  @!P1 FADD.FTZ R6, R6, R13 ;  /* 0x0000000d06069221 */ /* 0x002fe20000010000 */
[----:B------:R-:W-:Y:S01]  /*16280*/  FFMA.FTZ R12, R45, R26, R8 ;  /* 0x0000001a2d0c7223 */ /* 0x000fe20000010008 */
[----:B------:R-:W-:Y:S02]  /*16290*/  FADD.FTZ R10, R10, R14 ;  /* 0x0000000e0a0a7221 */ /* 0x000fe40000010000 */
[----:B------:R-:W0:Y:S01]  /*162a0*/  SHFL.DOWN PT, R8, R7, 0x10, 0x1f ;  /* 0x0a001f0007087f89 */ /* 0x000e2200000e0000 */
[----:B------:R-:W-:Y:S01]  /*162b0*/  UMOV UR7, 0x400 ;  /* 0x0000040000077882 */ /* 0x000fe20000000000 */
[----:B------:R-:W1:Y:S02]  /*162c0*/  LDC.64 R42, c[0x0][0x268] ;  /* 0x00009a00ff2a7b82 */ /* 0x000e640000000a00 */
[----:B------:R-:W3:Y:S01]  /*162d0*/  SHFL.DOWN PT, R9, R6, 0x10, 0x1f ;  /* 0x0a001f0006097f89 */ /* 0x000ee200000e0000 */
[----:B------:R-:W-:Y:S01]  /*162e0*/  FFMA.FTZ R12, R51, R14, R12 ;  /* 0x0000000e330c7223 */ /* 0x000fe2000001000c */
[----:B------:R-:W-:-:S02]  /*162f0*/  FADD.FTZ R11, R11, R24 ;  /* 0x000000180b0b7221 */ /* 0x000fc40000010000 */
[----:B------:R-:W4:Y:S01]  /*16300*/  LDL R14, [R1+0x7fc] ;  /* 0x0007fc00010e7983 */ /* 0x000f220000100800 */
[----:B------:R-:W-:Y:S01]  /*16310*/  FFMA.FTZ R12, R53, R23, R12 ;  /* 0x00000017350c7223 */ /* 0x000fe2000001000c */
[----:B------:R-:W-:Y:S01]  /*16320*/  FFMA.FTZ R15, R52, R24, R15 ;  /* 0x00000018340f7223 */ /* 0x000fe2000001000f */
[----:B------:R-:W-:Y:S01]  /*16330*/  FADD.FTZ R10, R10, R23 ;  /* 0x000000170a0a7221 */ /* 0x000fe20000010000 */
[----:B------:R-:W-:Y:S01]  /*16340*/  ISETP.GT.AND P1, PT, R16, 0xf, PT ;  /* 0x0000000f1000780c */ /* 0x000fe20003f24270 */
[----:B------:R-:W4:-:S12]  /*16350*/  LDL R13, [R1+0x804] ;  /* 0x00080400010d7983 */ /* 0x000f180000100800 */
[----:B0-----:R-:W-:Y:S01]  /*16360*/  @!P1 FADD.FTZ R7, R7, R8 ;  /* 0x0000000807079221 */ /* 0x001fe20000010000 */
[----:B---3--:R-:W-:Y:S01]  /*16370*/  @!P1 FADD.FTZ R6, R6, R9 ;  /* 0x0000000906069221 */ /* 0x008fe20000010000 */
[----:B--2---:R-:W-:Y:S01]  /*16380*/  FADD.FTZ R11, R11, R22 ;  /* 0x000000160b0b7221 */ /* 0x004fe20000010000 */
[----:B------:R-:W-:Y:S01]  /*16390*/  FFMA.FTZ R15, R54, R22, R15 ;  /* 0x00000016360f7223 */ /* 0x000fe2000001000f */
[----:B----4-:R-:W-:Y:S01]  /*163a0*/  FFMA.FTZ R12, R55, R21, R12 ;  /* 0x00000015370c7223 */ /* 0x010fe2000001000c */
        /* <DEDUP_REMOVED lines=13> */
[----:B------:R0:W5:Y:S04]  /*16480*/  LDL.LU R3, [R1+0x80c] ;  /* 0x00080c0001037983 */ /* 0x0001680000300800 */
[----:B------:R0:W5:Y:S01]  /*16490*/  LDL.LU R2, [R1+0x808] ;  /* 0x0008080001027983 */ /* 0x0001620000300800 */
[----:B------:R-:W-:Y:S01]  /*164a0*/  UIADD3 UR6, UR7, 0xa0, URZ ;  /* 0x000000a007067890 */ /* 0x000fe2000fffe03f */
[----:B------:R-:W-:-:S03]  /*164b0*/  ISETP.NE.AND P1, PT, R16, RZ, PT ;  /* 0x000000ff1000720c */ /* 0x000fc60003f25270 */
[----:B------:R-:W-:Y:S01]  /*164c0*/  ULEA UR6, UR8, UR6, 0x18 ;  /* 0x0000000608067291 */ /* 0x000fe2000f8ec03f */
[----:B------:R-:W-:Y:S02]  /*164d0*/  MOV R40, R7 ;  /* 0x0000000700287202 */ /* 0x000fe40000000f00 */
[----:B------:R-:W-:Y:S02]  /*164e0*/  MOV R41, R6 ;  /* 0x0000000600297202 */ /* 0x000fe40000000f00 */
[----:B------:R-:W-:Y:S01]  /*164f0*/  MOV R12, UR9 ;  /* 0x00000009000c7c02 */ /* 0x000fe20008000f00 */
[----:B------:R-:W-:Y:S01]  /*16500*/  BSSY B0, `(.L_x_2746) ;  /* 0x000002e000007945 */ /* 0x000fe20003800000 */
[C---:B------:R-:W-:Y:S02]  /*16510*/  ISETP.NE.AND P2, PT, R14.reuse, RZ, PT ;  /* 0x000000ff0e00720c */ /* 0x040fe40003f45270 */
        /* <DEDUP_REMOVED lines=16> */
[----:B------:R-:W1:Y:S01]  /*16620*/  LDS.128 R32, [UR6+0x70] ;  /* 0x00007006ff207984 */ /* 0x000e620008000c00 */
[----:B0-----:R-:W-:Y:S01]  /*16630*/  FADD.FTZ R7, R7, R12 ;  /* 0x0000000c07077221 */ /* 0x001fe20000010000 */
[----:B------:R-:W-:Y:S02]  /*16640*/  FADD.FTZ R36, R36, R13 ;  /* 0x0000000d24247221 */ /* 0x000fe40000010000 */
[----:B------:R-:W0:Y:S01]  /*16650*/  LDS.64 R40, [UR6+0x80] ;  /* 0x00008006ff287984 */ /* 0x000e220008000a00 */
        /* <DEDUP_REMOVED lines=18> */
[----:B-1----:R-:W-:Y:S01]  /*16780*/  FADD.FTZ R7, R7, R32 ;  /* 0x0000002007077221 */ /* 0x002fe20000010000 */
[----:B------:R-:W-:-:S03]  /*16790*/  FADD.FTZ R36, R36, R33 ;  /* 0x0000002124247221 */ /* 0x000fc60000010000 */
[----:B------:R-:W-:Y:S01]  /*167a0*/  FADD.FTZ R7, R7, R34 ;  /* 0x0000002207077221 */ /* 0x000fe20000010000 */
[----:B------:R-:W-:-:S03]  /*167b0*/  FADD.FTZ R36, R36, R35 ;  /* 0x0000002324247221 */ /* 0x000fc60000010000 */
[----:B0-----:R-:W-:Y:S01]  /*167c0*/  FADD.FTZ R40, R7, R40 ;  /* 0x0000002807287221 */ /* 0x001fe20000010000 */
[----:B------:R-:W-:-:S07]  /*167d0*/  FADD.FTZ R41, R36, R41 ;  /* 0x0000002924297221 */ /* 0x000fce0000010000 */
.L_x_2747:
[----:B------:R-:W-:Y:S05]  /*167e0*/  BSYNC B0 ;  /* 0x0000000000007941 */ /* 0x000fea0003800000 */
.L_x_2746:
        /* <DEDUP_REMOVED lines=9> */
[----:B------:R0:W0:Y:S01]  /*16880*/  LDS.128 R36, [R0+0x1a40] ;  /* 0x001a400000247984 */ /* 0x0000220000000c00 */
        /* <DEDUP_REMOVED lines=28> */
.L_x_2749:
[----:B------:R-:W-:Y:S05]  /*16a50*/  BSYNC B0 ;  /* 0x0000000000007941 */ /* 0x000fea0003800000 */
.L_x_2748:
[----:B------:R-:W-:Y:S01]  /*16a60*/  ULDC UR7, c[0x0][0xc] ;  /* 0x0000030000077ab9 */ /* 0x000fe20000000800 */
[----:B------:R-:W-:Y:S01]  /*16a70*/  BSSY B0, `(.L_x_2750) ;  /* 0x000001c000007945 */ /* 0x000fe20003800000 */
[----:B------:R-:W-:-:S03]  /*16a80*/  IMAD.WIDE R6, R6, 0x4, R42 ;  /* 0x0000000406067825 */ /* 0x000fc600078e022a */
[----:B------:R-:W-:Y:S05]  /*16a90*/  @P3 BRA `(.L_x_2751) ;  /* 0x0000000000643947 */ /* 0x000fea0003800000 */
[----:B------:R-:W0:Y:S01]  /*16aa0*/  LDC.64 R14, c[0x0][0x288] ;  /* 0x0000a200ff0e7b82 */ /* 0x000e220000000a00 */
[----:B------:R1:W-:Y:S07]  /*16ab0*/  REDG.E.ADD.F32.FTZ.RN.STRONG.GPU desc[UR10][R6.64], R8 ;  /* 0x00000008060079a6 */ /* 0x0003ee000c10f38a */
[----:B------:R-:W2:Y:S01]  /*16ac0*/  LDC.64 R16, c[0x0][0x288] ;  /* 0x0000a200ff107b82 */ /* 0x000ea20000000a00 */
        /* <DEDUP_REMOVED lines=9> */
[-C--:B--2---:R-:W-:Y:S02]  /*16b60*/  LEA R14, P3, R16, R6.reuse, 0x2 ;  /* 0x00000006100e7211 */ /* 0x084fe400078610ff */
        /* <DEDUP_REMOVED lines=12> */
.L_x_2751:
[----:B------:R-:W-:Y:S05]  /*16c30*/  BSYNC B0 ;  /* 0x0000000000007941 */ /* 0x000fea0003800000 */
.L_x_2750:
[----:B------:R-:W-:-:S06]  /*16c40*/  UISETP.GE.U32.AND UP0, UPT, UR7, 0x2, UPT ;  /* 0x000000020700788c */ /* 0x000fcc000bf06070 */
[----:B------:R-:W-:-:S13]  /*16c50*/  PLOP3.LUT P1, PT, PT, PT, UP0, 0x80, 0x0 ;  /* 0x000000000000781c */ /* 0x000fda0003f2f008 */
[----:B------:R-:W-:Y:S05]  /*16c60*/  @!P1 BRA `(.L_x_2752) ;  /* 0x0000001000b49947 */ /* 0x000fea0003800000 */
[----:B01----:R-:W0:Y:S01]  /*16c70*/  LDC R8, c[0x0][0x10] ;  /* 0x00000400ff087b82 */ /* 0x003e220000000800 */
        /* <DEDUP_REMOVED lines=36> */
.L_x_2755:
[----:B------:R-:W2:Y:S04]  /*16ec0*/  LDG.E.STRONG.GPU R0, desc[UR10][R12.64] ;  /* 0x0000000a0c007981 */ /* 0x000ea8000c1ef900 */
[----:B--2---:R-:W-:Y:S04]  /*16ed0*/  CCTL.IVALL ;  /* 0x00000000ff00798f */ /* 0x004fe80002000000 */
[----:B------:R0:W-:Y:S01]  /*16ee0*/  STL [R1], R0 ;  /* 0x0000000001007387 */ /* 0x0001e20000100800 */
[----:B------:R-:W-:-:S13]  /*16ef0*/  ISETP.NE.AND P1, PT, R0, UR6, PT ;  /* 0x0000000600007c0c */ /* 0x000fda000bf25270 */
[----:B0-----:R-:W-:Y:S05]  /*16f00*/  @P1 BRA `(.L_x_2755) ;  /* 0xfffffffc00ec1947 */ /* 0x001fea000383ffff */
.L_x_2754:
[----:B------:R-:W-:Y:S05]  /*16f10*/  BSYNC B0 ;  /* 0x0000000000007941 */ /* 0x000fea0003800000 */
.L_x_2753:
        /* <DEDUP_REMOVED lines=18> */
.L_x_2759:
        /* <DEDUP_REMOVED lines=115> */
.L_x_2758:
        /* <DEDUP_REMOVED lines=35> */
[C---:B------:R-:W-:Y:S02]  /*179a0*/  @!P5 IMAD R17, R8.reuse, R18, R9 ;  /* 0x000000120811d224 */ /* 0x040fe400078e0209 */
[----:B------:R-:W-:Y:S01]  /*179b0*/  @!P4 IMAD.WIDE.U32 R14, R15, 0x8, R6 ;  /* 0x000000080f0ec825 */ /* 0x000fe200078e0006 */
[----:B------:R-:W2:Y:S03]  /*179c0*/  @!P1 LDG.E.64 R12, desc[UR10][R12.64] ;  /* 0x0000000a0c0c9981 */ /* 0x000ea6000c1e1b00 */
[C---:B------:R-:W-:Y:S02]  /*179d0*/  @!P6 IMAD R19, R8.reuse, R19, R9 ;  /* 0x000000130813e224 */ /* 0x040fe400078e0209 */
        /* <DEDUP_REMOVED lines=22> */
.L_x_2760:
[----:B------:R-:W-:-:S13]  /*17b40*/  ISETP.NE.OR P1, PT, R10, RZ, P1 ;  /* 0x000000ff0a00720c */ /* 0x000fda0000f25670 */
[----:B------:R-:W-:Y:S05]  /*17b50*/  @!P1 BRA `(.L_x_2756) ;  /* 0x00000000007c9947 */ /* 0x000fea0003800000 */
.L_x_2757:
        /* <DEDUP_REMOVED lines=31> */
.L_x_2756:
        /* <DEDUP_REMOVED lines=11> */
.L_x_2762:
[----:B------:R-:W-:Y:S05]  /*17e00*/  BSYNC B0 ;  /* 0x0000000000007941 */ /* 0x000fea0003800000 */
.L_x_2761:
        /* <DEDUP_REMOVED lines=19> */
.L_x_2752:
[----:B------:R-:W2:Y:S01]  /*17f40*/  S2UR UR7, SR_CgaCtaId ;  /* 0x00000000000779c3 */ /* 0x000ea20000008800 */
[----:B------:R-:W-:Y:S01]  /*17f50*/  UMOV UR6, 0x400 ;  /* 0x0000040000067882 */ /* 0x000fe20000000000 */
[----:B-1----:R-:W-:Y:S01]  /*17f60*/  HFMA2.MMA R7, -RZ, RZ, 0, 0 ;  /* 0x00000000ff077435 */ /* 0x002fe200000001ff */
[----:B------:R-:W-:Y:S01]  /*17f70*/  ISETP.NE.AND P3, PT, RZ, UR15, PT ;  /* 0x0000000fff007c0c */ /* 0x000fe2000bf65270 */
[----:B------:R-:W-:Y:S01]  /*17f80*/  ULDC.64 UR18, c[0x0][0x288] ;  /* 0x0000a20000127ab9 */ /* 0x000fe20000000a00 */
[----:B------:R-:W-:Y:S01]  /*17f90*/  ULDC.64 UR8, c[0x0][0x290] ;  /* 0x0000a40000087ab9 */ /* 0x000fe20000000a00 */
[----:B--2---:R-:W-:-:S09]  /*17fa0*/  ULEA UR6, UR7, UR6, 0x18 ;  /* 0x0000000607067291 */ /* 0x004fd2000f8ec03f */
[----:B------:R-:W-:Y:S01]  /*17fb0*/  @!P2 STS.64 [UR6+0x90], R40 ;  /* 0x00009028ff00a988 */ /* 0x000fe20008000a06 */
[----:B------:R-:W-:Y:S06]  /*17fc0*/  BAR.SYNC.DEFER_BLOCKING 0x0 ;  /* 0x0000000000007b1d */ /* 0x000fec0000010000 */
[----:B------:R-:W0:Y:S01]  /*17fd0*/  LDS.64 R16, [UR6+0x90] ;  /* 0x00009006ff107984 */ /* 0x000e220008000a00 */
[----:B------:R-:W-:Y:S02]  /*17fe0*/  ULDC UR6, c[0x0][0x2bc] ;  /* 0x0000af0000067ab9 */ /* 0x000fe40000000800 */
[----:B0-----:R-:W-:Y:S01]  /*17ff0*/  FMUL.FTZ R0, R16, UR6 ;  /* 0x0000000610007c20 */ /* 0x001fe20008410000 */
[----:B------:R-:W-:Y:S01]  /*18000*/  FMUL.FTZ R17, R17, UR6 ;  /* 0x0000000611117c20 */ /* 0x000fe20008410000 */
[----:B------:R-:W-:-:S06]  /*18010*/  ULDC.64 UR6, c[0x0][0x210] ;  /* 0x0000840000067ab9 */ /* 0x000fcc0000000a00 */
.L_x_2768:
[----:B------:R-:W-:-:S05]  /*18020*/  LEA R16, R7, UR14, 0x3 ;  /* 0x0000000e07107c11 */ /* 0x000fca000f8e18ff */
[----:B0-----:R-:W2:Y:S04]  /*18030*/  LDL.128 R12, [R16+0x10] ;  /* 0x00001000100c7983 */ /* 0x001ea80000100c00 */
[----:B-1----:R-:W3:Y:S01]  /*18040*/  LDL.128 R8, [R16+0x210] ;  /* 0x0002100010087983 */ /* 0x002ee20000100c00 */
[----:B-----5:R-:W-:Y:S01]  /*18050*/  LEA R24, R7, R60, 0x3 ;  /* 0x0000003c07187211 */ /* 0x020fe200078e18ff */
[----:B------:R-:W-:Y:S03]  /*18060*/  BSSY B0, `(.L_x_2763) ;  /* 0x0000036000007945 */ /* 0x000fe60003800000 */
[----:B------:R-:W-:Y:S01]  /*18070*/  ISETP.GE.U32.AND P1, PT, R24, UR8, PT ;  /* 0x0000000818007c0c */ /* 0x000fe2000bf26070 */
[----:B--2---:R-:W-:Y:S01]  /*18080*/  FADD.FTZ R13, R13, -UR16 ;  /* 0x800000100d0d7e21 */ /* 0x004fe20008010000 */
[----:B------:R-:W-:Y:S01]  /*18090*/  FADD.FTZ R12, R12, -UR16 ;  /* 0x800000100c0c7e21 */ /* 0x000fe20008010000 */
[----:B------:R-:W-:Y:S01]  /*180a0*/  FADD.FTZ R14, R14, -UR16 ;  /* 0x800000100e0e7e21 */ /* 0x000fe20008010000 */
[----:B------:R-:W-:Y:S01]  /*180b0*/  FADD.FTZ R15, R15, -UR16 ;  /* 0x800000100f0f7e21 */ /* 0x000fe20008010000 */
[----:B------:R-:W-:Y:S01]  /*180c0*/  FMUL.FTZ R22, R13, UR12 ;  /* 0x0000000c0d167c20 */ /* 0x000fe20008410000 */
[----:B------:R-:W-:Y:S01]  /*180d0*/  FMUL.FTZ R23, R12, UR12 ;  /* 0x0000000c0c177c20 */ /* 0x000fe20008410000 */
[----:B------:R-:W-:Y:S01]  /*180e0*/  FMUL.FTZ R27, R14, UR12 ;  /* 0x0000000c0e1b7c20 */ /* 0x000fe20008410000 */
[----:B---3--:R-:W-:Y:S01]  /*180f0*/  MOV R14, R11 ;  /* 0x0000000b000e7202 */ /* 0x008fe20000000f00 */
[----:B------:R-:W-:Y:S01]  /*18100*/  @P3 FFMA.FTZ R12, R22, R5, R3 ;  /* 0x00000005160c3223 */ /* 0x000fe20000010003 */
[----:B------:R-:W-:-:S03]  /*18110*/  @P3 FFMA.FTZ R6, R23, R4, R2 ;  /* 0x0000000417063223 */ /* 0x000fc60000010002 */
[----:B------:R-:W-:Y:S01]  /*18120*/  @P3 FMUL.FTZ R18, R12, -1.4426950216293334961 ;  /* 0xbfb8aa3b0c123820 */ /* 0x000fe20000410000 */
[----:B------:R-:W-:-:S05]  /*18130*/  @P3 FMUL.FTZ R13, R6, -1.4426950216293334961 ;  /* 0xbfb8aa3b060d3820 */ /* 0x000fca0000410000 */
[----:B------:R-:W0:Y:S08]  /*18140*/  @P3 MUFU.EX2 R18, R18 ;  /* 0x0000001200123308 */ /* 0x000e300000000800 */
[----:B------:R-:W1:Y:S01]  /*18150*/  @P3 MUFU.EX2 R13, R13 ;  /* 0x0000000d000d3308 */ /* 0x000e620000000800 */
[----:B0-----:R-:W-:Y:S01]  /*18160*/  @P3 FADD.FTZ R20, R18, 1 ;  /* 0x3f80000012143421 */ /* 0x001fe20000010000 */
[----:B------:R-:W-:-:S06]  /*18170*/  FFMA.FTZ R18, R0, R27, R17 ;  /* 0x0000001b00127223 */ /* 0x000fcc0000010011 */
[----:B------:R-:W0:Y:S01]  /*18180*/  @P3 MUFU.RCP R20, R20 ;  /* 0x0000001400143308 */ /* 0x000e220000001000 */
[----:B-1----:R-:W-:-:S07]  /*18190*/  @P3 FADD.FTZ R16, R13, 1 ;  /* 0x3f8000000d103421 */ /* 0x002fce0000010000 */
[----:B------:R1:W2:Y:S01]  /*181a0*/  @P3 MUFU.RCP R19, R16 ;  /* 0x0000001000133308 */ /* 0x0002a20000001000 */
[----:B0-----:R-:W-:Y:S01]  /*181b0*/  @P3 FADD.FTZ R13, -R20, 1 ;  /* 0x3f800000140d3421 */ /* 0x001fe20000010100 */
[----:B------:R-:W-:Y:S01]  /*181c0*/  @P3 FMUL.FTZ R20, R9, R20 ;  /* 0x0000001409143220 */ /* 0x000fe20000410000 */
[----:B-1----:R-:W-:Y:S02]  /*181d0*/  FMUL.FTZ R16, R15, UR12 ;  /* 0x0000000c0f107c20 */ /* 0x002fe40008410000 */
[----:B------:R-:W-:Y:S01]  /*181e0*/  @P3 FFMA.FTZ R13, R12, R13, 1 ;  /* 0x3f8000000c0d3423 */ /* 0x000fe2000001000d */
[----:B------:R-:W-:Y:S01]  /*181f0*/  SHF.R.S32.HI R12, RZ, 0x1f, R24 ;  /* 0x0000001fff0c7819 */ /* 0x000fe20000011418 */
[----:B--2---:R-:W-:-:S03]  /*18200*/  @P3 FADD.FTZ R21, -R19, 1 ;  /* 0x3f80000013153421 */ /* 0x004fc60000010100 */
[----:B------:R-:W-:Y:S01]  /*18210*/  ISETP.GE.OR.EX P1, PT, R12, UR9, P0, P1 ;  /* 0x000000090c007c0c */ /* 0x000fe20008726710 */
[----:B------:R-:W-:Y:S01]  /*18220*/  @P3 FMUL.FTZ R19, R8, R19 ;  /* 0x0000001308133220 */ /* 0x000fe20000410000 */
[----:B------:R-:W-:Y:S01]  /*18230*/  @P3 FMUL.FTZ R9, R20, R13 ;  /* 0x0000000d14093220 */ /* 0x000fe20000410000 */
[----:B------:R-:W-:Y:S01]  /*18240*/  @P3 FFMA.FTZ R6, R6, R21, 1 ;  /* 0x3f80000006063423 */ /* 0x000fe20000010015 */
[----:B------:R-:W-:Y:S01]  /*18250*/  MOV R21, R10 ;  /* 0x0000000a00157202 */ /* 0x000fe20000000f00 */
[C-C-:B------:R-:W-:Y:S02]  /*18260*/  FFMA.FTZ R10, R0.reuse, R22, R17.reuse ;  /* 0x00000016000a7223 */ /* 0x140fe40000010011 */
[----:B------:R-:W-:Y:S01]  /*18270*/  @P3 FMUL.FTZ R8, R19, R6 ;  /* 0x0000000613083220 */ /* 0x000fe20000410000 */
[--C-:B------:R-:W-:Y:S01]  /*18280*/  FFMA.FTZ R19, R0, R23, R17.reuse ;  /* 0x0000001700137223 */ /* 0x100fe20000010011 */
[----:B------:R-:W-:Y:S01]  /*18290*/  IADD3 R6, R24, 0x8, RZ ;  /* 0x0000000818067810 */ /* 0x000fe20007ffe0ff */
[----:B------:R-:W-:Y:S01]  /*182a0*/  FFMA.FTZ R23, R0, R16, R17 ;  /* 0x0000001000177223 */ /* 0x000fe20000010011 */
[----:B------:R-:W-:Y:S01]  /*182b0*/  FFMA.FTZ R25, R9, R5, -R10 ;  /* 0x0000000509197223 */ /* 0x000fe2000001080a */
[----:B------:R-:W-:Y:S01]  /*182c0*/  FFMA.FTZ R19, R8, R4, -R19 ;  /* 0x0000000408137223 */ /* 0x000fe20000010813 */
[----:B------:R-:W-:-:S02]  /*182d0*/  ISETP.GE.U32.AND P2, PT, R6, UR8, PT ;  /* 0x0000000806007c0c */ /* 0x000fc4000bf46070 */
[----:B------:R-:W-:-:S04]  /*182e0*/  SHF.R.S32.HI R8, RZ, 0x1f, R6 ;  /* 0x0000001fff087819 */ /* 0x000fc80000011406 */
[----:B------:R-:W-:Y:S01]  /*182f0*/  ISETP.GE.OR.EX P2, PT, R8, UR9, P0, P2 ;  /* 0x0000000908007c0c */ /* 0x000fe20008746720 */
[----:B------:R-:W-:-:S12]  /*18300*/  @P1 BRA `(.L_x_2764) ;  /* 0x00000000002c1947 */ /* 0x000fd80003800000 */
        /* <DEDUP_REMOVED lines=9> */
[----:B------:R-:W-:-:S05]  /*183a0*/  LEA.HI.X R13, R10, UR7, R9, 0x2, P1 ;  /* 0x000000070a0d7c11 */ /* 0x000fca00088f1409 */
[----:B------:R0:W-:Y:S04]  /*183b0*/  STG.E.64 desc[UR10][R12.64], R24 ;  /* 0x000000180c007986 */ /* 0x0001e8000c101b0a */
.L_x_2764:
[----:B------:R-:W-:Y:S05]  /*183c0*/  BSYNC B0 ;  /* 0x0000000000007941 */ /* 0x000fea0003800000 */
.L_x_2763:
        /* <DEDUP_REMOVED lines=19> */
.L_x_2765:
[----:B------:R-:W-:Y:S01]  /*18500*/  BSSY B0, `(.L_x_2766) ;  /* 0x000000f000007945 */ /* 0x000fe20003800000 */
[----:B------:R-:W-:Y:S01]  /*18510*/  FFMA.FTZ R18, R21, R4, -R18 ;  /* 0x0000000415127223 */ /* 0x000fe20000010812 */
[----:B------:R-:W-:Y:S02]  /*18520*/  FFMA.FTZ R19, R14, R5, -R23 ;  /* 0x000000050e137223 */ /* 0x000fe40000010817 */
[----:B------:R-:W-:Y:S05]  /*18530*/  @P2 BRA `(.L_x_2767) ;  /* 0x00000000002c2947 */ /* 0x000fea0003800000 */
[----:B------:R-:W-:Y:S01]  /*18540*/  IMAD R11, R8, UR18, RZ ;  /* 0x00000012080b7c24 */ /* 0x000fe2000f8e02ff */
[----:B------:R-:W-:Y:S01]  /*18550*/  MOV R8, R48 ;  /* 0x0000003000087202 */ /* 0x000fe20000000f00 */
[----:B------:R-:W-:Y:S01]  /*18560*/  FMUL.FTZ R18, R18, UR12 ;  /* 0x0000000c12127c20 */ /* 0x000fe20008410000 */
[----:B------:R-:W-:Y:S01]  /*18570*/  MOV R9, R47 ;  /* 0x0000002f00097202 */ /* 0x000fe20000000f00 */
[C---:B------:R-:W-:Y:S02]  /*18580*/  IMAD R11, R6.reuse, UR19, R11 ;  /* 0x00000013060b7c24 */ /* 0x040fe4000f8e020b */
[----:B------:R-:W-:Y:S01]  /*18590*/  FMUL.FTZ R19, R19, UR12 ;  /* 0x0000000c13137c20 */ /* 0x000fe20008410000 */
[----:B------:R-:W-:-:S05]  /*185a0*/  IMAD.WIDE.U32 R8, R6, UR18, R8 ;  /* 0x0000001206087c25 */ /* 0x000fca000f8e0008 */
[----:B------:R-:W-:Y:S02]  /*185b0*/  IADD3 R9, R9, R11, RZ ;  /* 0x0000000b09097210 */ /* 0x000fe40007ffe0ff */
[----:B------:R-:W-:-:S04]  /*185c0*/  LEA R10, P1, R8, UR6, 0x2 ;  /* 0x00000006080a7c11 */ /* 0x000fc8000f8210ff */
[----:B------:R-:W-:-:S05]  /*185d0*/  LEA.HI.X R11, R8, UR7, R9, 0x2, P1 ;  /* 0x00000007080b7c11 */ /* 0x000fca00088f1409 */
[----:B------:R1:W-:Y:S04]  /*185e0*/  STG.E.64 desc[UR10][R10.64], R18 ;  /* 0x000000120a007986 */ /* 0x0003e8000c101b0a */
.L_x_2767:
[----:B------:R-:W-:Y:S05]  /*185f0*/  BSYNC B0 ;  /* 0x0000000000007941 */ /* 0x000fea0003800000 */
.L_x_2766:
[----:B------:R-:W-:-:S04]  /*18600*/  IADD3 R7, R7, 0x2, RZ ;  /* 0x0000000207077810 */ /* 0x000fc80007ffe0ff */
[----:B------:R-:W-:-:S13]  /*18610*/  ISETP.NE.AND P1, PT, R7, 0x40, PT ;  /* 0x000000400700780c */ /* 0x000fda0003f25270 */
        /* <DEDUP_REMOVED lines=10> */
.L_x_2679:
[----:B------:R-:W2:Y:S01]  /*186c0*/  LDL R8, [R1+0x7fc] ;  /* 0x0007fc0001087983 */ /* 0x000ea20000100800 */
[----:B------:R-:W3:Y:S01]  /*186d0*/  LDC R6, c[0x0][0xc] ;  /* 0x00000300ff067b82 */ /* 0x000ee20000000800 */
[----:B------:R-:W-:Y:S01]  /*186e0*/  BSSY B0, `(.L_x_2770) ;  /* 0x0000017000007945 */ /* 0x000fe20003800000 */
[----:B------:R-:W4:Y:S06]  /*186f0*/  S2R R5, SR_CTAID.Y ;  /* 0x0000000000057919 */ /* 0x000f2c0000002600 */
[----:B------:R-:W5:Y:S08]  /*18700*/  LDC R7, c[0x0][0x10] ;  /* 0x00000400ff077b82 */ /* 0x000f700000000800 */
[----:B------:R-:W0:Y:S01]  /*18710*/  LDC.64 R2, c[0x0][0x258] ;  /* 0x00009600ff027b82 */ /* 0x000e220000000a00 */
[----:B---3--:R-:W-:-:S02]  /*18720*/  IADD3 R0, R6, -0x1, RZ ;  /* 0xffffffff06007810 */ /* 0x008fc40007ffe0ff */
[----:B------:R-:W-:Y:S02]  /*18730*/  ISETP.NE.AND P1, PT, R6, 0x1, PT ;  /* 0x000000010600780c */ /* 0x000fe40003f25270 */
[----:B------:R-:W-:Y:S02]  /*18740*/  ISETP.NE.AND P0, PT, R0, UR13, PT ;  /* 0x0000000d00007c0c */ /* 0x000fe4000bf05270 */
[C---:B-----5:R-:W-:Y:S02]  /*18750*/  IADD3 R4, R7.reuse, -0x1, RZ ;  /* 0xffffffff07047810 */ /* 0x060fe40007ffe0ff */
[----:B------:R-:W-:Y:S02]  /*18760*/  SHF.L.U32 R0, R7, 0x1, RZ ;  /* 0x0000000107007819 */ /* 0x000fe400000006ff */
[----:B----4-:R-:W-:Y:S02]  /*18770*/  ISETP.NE.OR P0, PT, R5, R4, P0 ;  /* 0x000000040500720c */ /* 0x010fe40000705670 */
[----:B------:R-:W-:-:S05]  /*18780*/  SEL R5, R0, RZ, P1 ;  /* 0x000000ff00057207 */ /* 0x000fca0000800000 */
[----:B0-----:R-:W-:Y:S01]  /*18790*/  IMAD.WIDE.U32 R2, R5, 0x4, R2 ;  /* 0x0000000405027825 */ /* 0x001fe200078e0002 */
[----:B--2---:R-:W-:-:S13]  /*187a0*/  ISETP.NE.AND P2, PT, R8, RZ, PT ;  /* 0x000000ff0800720c */ /* 0x004fda0003f45270 */
[----:B------:R-:W-:Y:S05]  /*187b0*/  @P2 BRA `(.L_x_2771) ;  /* 0x0000000000242947 */ /* 0x000fea0003800000 */
[----:B------:R-:W0:Y:S01]  /*187c0*/  S2R R0, SR_LANEID ;  /* 0x0000000000007919 */ /* 0x000e220000000000 */
[----:B------:R-:W-:Y:S02]  /*187d0*/  VOTEU.ANY UR4, UPT, PT ;  /* 0x0000000000047886 */ /* 0x000fe400038e0100 */
[----:B------:R-:W-:Y:S02]  /*187e0*/  UFLO.U32 UR5, UR4 ;  /* 0x00000004000572bd */ /* 0x000fe400080e0000 */
[----:B------:R-:W2:Y:S04]  /*187f0*/  POPC R5, UR4 ;  /* 0x0000000400057d09 */ /* 0x000ea80008000000 */
[----:B0-----:R-:W-:-:S13]  /*18800*/  ISETP.EQ.U32.AND P1, PT, R0, UR5, PT ;  /* 0x0000000500007c0c */ /* 0x001fda000bf22070 */
[----:B------:R-:W-:Y:S06]  /*18810*/  @P1 MEMBAR.ALL.GPU ;  /* 0x0000000000001992 */ /* 0x000fec000000a000 */
[----:B------:R-:W-:-:S00]  /*18820*/  @P1 ERRBAR ;  /* 0x00000000000019ab */ /* 0x000fc00000000000 */
[----:B------:R-:W-:Y:S06]  /*18830*/  @P1 CGAERRBAR ;  /* 0x00000000000015ab */ /* 0x000fec0000000000 */
[----:B--2---:R0:W-:Y:S02]  /*18840*/  @P1 REDG.E.ADD.S32.STRONG.GPU desc[UR10][R2.64], R5 ;  /* 0x000000050200198e */ /* 0x0041e4000c10e38a */
.L_x_2771:
[----:B------:R-:W-:Y:S05]  /*18850*/  BSYNC B0 ;  /* 0x0000000000007941 */ /* 0x000fea0003800000 */
.L_x_2770:
[----:B------:R-:W-:Y:S05]  /*18860*/  @P0 EXIT ;  /* 0x000000000000094d */ /* 0x000fea0003800000 */
[----:B------:R-:W-:Y:S05]  /*18870*/  @P2 BRA `(.L_x_2772) ;  /* 0x0000000000202947 */ /* 0x000fea0003800000 */
[----:B------:R-:W-:-:S05]  /*18880*/  IMAD R0, R6, R7, RZ ;  /* 0x0000000706007224 */ /* 0x000fca00078e02ff */
[----:B------:R-:W-:-:S13]  /*18890*/  ISETP.NE.AND P0, PT, R0, -0x1, PT ;  /* 0xffffffff0000780c */ /* 0x000fda0003f05270 */
[----:B------:R-:W-:Y:S05]  /*188a0*/  @!P0 BRA `(.L_x_2772) ;  /* 0x0000000000148947 */ /* 0x000fea0003800000 */
.L_x_2773:
[----:B0-----:R-:W2:Y:S04]  /*188b0*/  LDG.E.STRONG.GPU R5, desc[UR10][R2.64] ;  /* 0x0000000a02057981 */ /* 0x001ea8000c1ef900 */
[----:B--2---:R-:W-:Y:S01]  /*188c0*/  CCTL.IVALL ;  /* 0x00000000ff00798f */ /* 0x004fe20002000000 */
[----:B------:R-:W-:Y:S05]  /*188d0*/  YIELD ;  /* 0x0000000000007946 */ /* 0x000fea0003800000 */
[----:B------:R-:W-:-:S13]  /*188e0*/  ISETP.NE.AND P0, PT, R5, R0, PT ;  /* 0x000000000500720c */ /* 0x000fda0003f05270 */
[----:B------:R-:W-:Y:S05]  /*188f0*/  @P0 BRA `(.L_x_2773) ;  /* 0xfffffffc00ec0947 */ /* 0x000fea000383ffff */
.L_x_2772:
[----:B------:R-:W-:Y:S05]  /*18900*/  WARPSYNC.ALL ;  /* 0x0000000000007948 */ /* 0x000fea0003800000 */
[----:B------:R-:W2:Y:S01]  /*18910*/  LDL R4, [R1+0x7fc] ;  /* 0x0007fc0001047983 */ /* 0x000ea20000100800 */
[----:B------:R-:W3:Y:S08]  /*18920*/  LDC.64 R22, c[0x0][0x288] ;  /* 0x0000a200ff167b82 */ /* 0x000ef00000000a00 */
[----:B------:R-:W-:Y:S01]  /*18930*/  BAR.SYNC.DEFER_BLOCKING 0x0 ;  /* 0x0000000000007b1d */ /* 0x000fe20000010000 */
[----:B---3--:R-:W-:-:S04]  /*18940*/  LEA.HI R0, P0, R23, R22, RZ, 0x1 ;  /* 0x0000001617007211 */ /* 0x008fc800078108ff */
        /* <DEDUP_REMOVED lines=15> */
[----:B------:R-:W2:Y:S01]  /*18a40*/  LDC.64 R16, c[0x0][0x220] ;  /* 0x00008800ff107b82 */ /* 0x000ea20000000a00 */
[----:B------:R-:W-:-:S02]  /*18a50*/  MOV R0, R4 ;  /* 0x0000000400007202 */ /* 0x000fc40000000f00 */
[----:B------:R-:W-:Y:S02]  /*18a60*/  IADD3.X R5, RZ, R5, RZ, P0, !PT ;  /* 0x00000005ff057210 */ /* 0x000fe400007fe4ff */
[----:B------:R-:W-:Y:S02]  /*18a70*/  SHF.L.U64.HI R31, R25, 0x2, R24 ;  /* 0x00000002191f7819 */ /* 0x000fe40000010218 */
[--C-:B------:R-:W-:Y:S02]  /*18a80*/  SHF.R.S64 R27, R2, 0x1, R5.reuse ;  /* 0x00000001021b7819 */ /* 0x100fe40000001005 */
[----:B------:R-:W-:-:S04]  /*18a90*/  SHF.R.S32.HI R2, RZ, 0x1, R5 ;  /* 0x00000001ff027819 */ /* 0x000fc80000011405 */
[----:B------:R-:W-:-:S07]  /*18aa0*/  SHF.L.U64.HI R29, R27, 0x2, R2 ;  /* 0x000000021b1d7819 */ /* 0x000fce0000010202 */
.L_x_2774:
[C---:B------:R-:W-:Y:S01]  /*18ab0*/  LEA R6, P0, R0.reuse, UR4, 0x2 ;  /* 0x0000000400067c11 */ /* 0x040fe2000f8010ff */
[----:B---3--:R-:W3:Y:S03]  /*18ac0*/  LDL.LU R26, [R1+0x7fc] ;  /* 0x0007fc00011a7983 */ /* 0x008ee60000300800 */
[----:B------:R-:W-:Y:S02]  /*18ad0*/  LEA.HI.X R7, R0, UR5, R7, 0x2, P0 ;  /* 0x0000000500077c11 */ /* 0x000fe400080f1407 */
[-C--:B------:R-:W-:Y:S02]  /*18ae0*/  LEA R8, P0, R25, R6.reuse, 0x2 ;  /* 0x0000000619087211 */ /* 0x080fe400078010ff */
[-C--:B------:R-:W-:Y:S01]  /*18af0*/  LEA R12, P1, R22, R6.reuse, 0x2 ;  /* 0x00000006160c7211 */ /* 0x080fe200078210ff */
[----:B-1----:R1:W4:Y:S01]  /*18b00*/  LDG.E R18, desc[UR10][R6.64] ;  /* 0x0000000a06127981 */ /* 0x002322000c1e1900 */
[----:B------:R-:W-:-:S02]  /*18b10*/  LEA R10, P2, R27, R6, 0x2 ;  /* 0x000000061b0a7211 */ /* 0x000fc400078410ff */
[----:B------:R-:W-:Y:S02]  /*18b20*/  IADD3.X R9, R7, R31, RZ, P0, !PT ;  /* 0x0000001f07097210 */ /* 0x000fe400007fe4ff */
[----:B------:R-:W-:Y:S02]  /*18b30*/  IADD3.X R13, R23, R7, RZ, P1, !PT ;  /* 0x00000007170d7210 */ /* 0x000fe40000ffe4ff */
[----:B------:R-:W-:Y:S01]  /*18b40*/  IADD3.X R11, R7, R29, RZ, P2, !PT ;  /* 0x0000001d070b7210 */ /* 0x000fe200017fe4ff */
[----:B------:R-:W4:Y:S04]  /*18b50*/  LDG.E R19, desc[UR10][R8.64] ;  /* 0x0000000a08137981 */ /* 0x000f28000c1e1900 */
[----:B------:R-:W5:Y:S04]  /*18b60*/  LDG.E R20, desc[UR10][R12.64] ;  /* 0x0000000a0c147981 */ /* 0x000f68000c1e1900 */
[----:B------:R-:W5:Y:S01]  /*18b70*/  LDG.E R21, desc[UR10][R10.64] ;  /* 0x0000000a0a157981 */ /* 0x000f62000c1e1900 */
[----:B---3--:R-:W-:-:S02]  /*18b80*/  SHF.L.U32 R5, R26, 0x1, RZ ;  /* 0x000000011a057819 */ /* 0x008fc400000006ff */
[----:B------:R-:W-:-:S03]  /*18b90*/  IADD3 R0, R26, 0x1e0, RZ ;  /* 0x000001e01a007810 */ /* 0x000fc60007ffe0ff */
[----:B0-----:R-:W-:-:S04]  /*18ba0*/  IMAD.WIDE R2, R5, 0x4, R14 ;  /* 0x0000000405027825 */ /* 0x001fc800078e020e */
[----:B--2---:R-:W-:Y:S01]  /*18bb0*/  IMAD.WIDE R4, R5, 0x4, R16 ;  /* 0x0000000405047825 */ /* 0x004fe200078e0210 */
[----:B------:R3:W-:Y:S01]  /*18bc0*/  STL [R1+0x7fc], R0 ;  /* 0x0007fc0001007387 */ /* 0x0007e20000100800 */
[----:B------:R-:W-:Y:S02]  /*18bd0*/  ISETP.GT.U32.AND P0, PT, R25, R0, PT ;  /* 0x000000001900720c */ /* 0x000fe40003f04070 */
[----:B-1----:R-:W-:Y:S01]  /*18be0*/  SHF.R.S32.HI R7, RZ, 0x1f, R0 ;  /* 0x0000001fff077819 */ /* 0x002fe20000011400 */
[----:B----4-:R3:W-:Y:S03]  /*18bf0*/  STG.E.64 desc[UR10][R2.64], R18 ;  /* 0x0000001202007986 */ /* 0x0107e6000c101b0a */
[----:B------:R-:W-:Y:S01]  /*18c00*/  ISETP.GT.AND.EX P0, PT, R24, R7, PT, P0 ;  /* 0x000000071800720c */ /* 0x000fe20003f04300 */
[----:B-----5:R3:W-:-:S12]  /*18c10*/  STG.E.64 desc[UR10][R4.64], R20 ;  /* 0x0000001404007986 */ /* 0x0207d8000c101b0a */
[----:B------:R-:W-:Y:S05]  /*18c20*/  @P0 BRA `(.L_x_2774) ;  /* 0xfffffffc00a00947 */ /* 0x000fea000383ffff */
[----:B------:R-:W-:Y:S05]  /*18c30*/  EXIT ;  /* 0x000000000000794d */ /* 0x000fea0003800000 */
.L_x_2775:
        /* <DEDUP_REMOVED lines=12> */
.L_x_5621:


//--------------------- .text._Z35group_norm_nhwc_bwd_one_pass_kernelI11Fp32IOBf16WLi64ELi120ELi480EEv26Group_norm_nhwc_bwd_params --------------------------
	.section	.text._Z35group_norm_nhwc_bwd_one_pass_kernelI11Fp32IOBf16WLi64ELi120ELi480EEv26Group_norm_nhwc_bwd_params,"ax",@progbits
	.align	128
        .global         _Z35group_norm_nhwc_bwd_one_pass_kernelI11Fp32IOBf16WLi64ELi120ELi480EEv26Group_norm_nhwc_bwd_params
        .type           _Z35group_norm_nhwc_bwd_one_pass_kernelI11Fp32IOBf16WLi64ELi120ELi480EEv26Group_norm_nhwc_bwd_params,@function
        .size           _Z35group_norm_nhwc_bwd_one_pass_kernelI11Fp32IOBf16WLi64ELi120ELi480EEv26Group_norm_nhwc_bwd_params,(.L_x_5622 - _Z35group_norm_nhwc_bwd_one_pass_kernelI11Fp32IOBf16WLi64ELi120ELi480EEv26Group_norm_nhwc_bwd_params)
        .other          _Z35group_norm_nhwc_bwd_one_pass_kernelI11Fp32IOBf16WLi64ELi120ELi480EEv26Group_norm_nhwc_bwd_params,@"STO_CUDA_ENTRY STV_DEFAULT"
_Z35group_norm_nhwc_bwd_one_pass_kernelI11Fp32IOBf16WLi64ELi120ELi480EEv26Group_norm_nhwc_bwd_params:
.text._Z35group_norm_nhwc_bwd_one_pass_kernelI11Fp32IOBf16WLi64ELi120ELi480EEv26Group_norm_nhwc_bwd_params:
        /* <DEDUP_REMOVED lines=10> */
[----:B------:R-:W-:Y:S01]  /*00a0*/  IMAD.WIDE.U32 R2, R8, -0x77777777, RZ ;  /* 0x8888888908027825 */ /* 0x000fe200078e00ff */
[----:B------:R-:W-:Y:S01]  /*00b0*/  ULDC.64 UR10, c[0x0][0x290] ;  /* 0x0000a400000a7ab9 */ /* 0x000fe20000000a00 */
[----:B------:R-:W-:-:S03]  /*00c0*/  UMOV UR5, 0x400 ;  /* 0x0000040000057882 */ /* 0x000fc60000000000 */
[----:B------:R-:W-:Y:S02]  /*00d0*/  SHF.R.U32.HI R3, RZ, 0x5, R3 ;  /* 0x00000005ff037819 */ /* 0x000fe40000011603 */
[----:B------:R-:W1:Y:S03]  /*00e0*/  S2UR UR7, SR_CTAID.X ;  /* 0x00000000000779c3 */ /* 0x000e660000002500 */
[----:B------:R-:W-:-:S05]  /*00f0*/  IMAD R78, R3, -0x3c, R8 ;  /* 0xffffffc4034e7824 */ /* 0x000fca00078e0208 */
[----:B------:R-:W1:Y:S01]  /*0100*/  LDC R6, c[0x0][0x2ac] ;  /* 0x0000ab00ff067b82 */ /* 0x000e620000000800 */
[----:B------:R-:W-:-:S07]  /*0110*/  SHF.L.U32 R78, R78, 0x1, RZ ;  /* 0x000000014e4e7819 */ /* 0x000fce00000006ff */
[----:B------:R-:W2:Y:S01]  /*0120*/  S2UR UR6, SR_CgaCtaId ;  /* 0x00000000000679c3 */ /* 0x000ea20000008800 */
[----:B0-----:R-:W-:Y:S01]  /*0130*/  IMAD.WIDE.U32 R4, R10, 0x3, RZ ;  /* 0x000000030a047825 */ /* 0x001fe200078e00ff */
[C---:B------:R-:W-:Y:S02]  /*0140*/  LEA R21, R11.reuse, R11, 0x1 ;  /* 0x0000000b0b157211 */ /* 0x040fe400078e08ff */
[----:B------:R-:W-:Y:S02]  /*0150*/  LEA.HI R10, P0, R11, R10, RZ, 0x1 ;  /* 0x0000000a0b0a7211 */ /* 0x000fe400078108ff */
[----:B------:R-:W-:Y:S02]  /*0160*/  IADD3 R21, R5, R21, RZ ;  /* 0x0000001505157210 */ /* 0x000fe40007ffe0ff */
[----:B------:R-:W-:Y:S02]  /*0170*/  IADD3.X R19, RZ, R11, RZ, P0, !PT ;  /* 0x0000000bff137210 */ /* 0x000fe400007fe4ff */
[----:B------:R-:W-:-:S02]  /*0180*/  LEA.HI R16, P2, R21, R4, RZ, 0x1 ;  /* 0x0000000415107211 */ /* 0x000fc400078508ff */
[----:B------:R-:W-:Y:S02]  /*0190*/  SHF.R.S64 R10, R10, 0x1, R19 ;  /* 0x000000010a0a7819 */ /* 0x000fe40000001013 */
[----:B------:R-:W-:Y:S01]  /*01a0*/  IADD3.X R21, RZ, R21, RZ, P2, !PT ;  /* 0x00000015ff157210 */ /* 0x000fe200017fe4ff */
[----:B-1----:R-:W-:Y:S01]  /*01b0*/  IMAD R7, R6, UR7, R3 ;  /* 0x0000000706077c24 */ /* 0x002fe2000f8e0203 */
[----:B------:R-:W-:Y:S01]  /*01c0*/  SHF.R.S32.HI R3, RZ, 0x1f, R8 ;  /* 0x0000001fff037819 */ /* 0x000fe20000011408 */
[----:B------:R-:W0:Y:S01]  /*01d0*/  S2R R6, SR_LANEID ;  /* 0x0000000000067919 */ /* 0x000e220000000000 */
[----:B------:R-:W-:Y:S02]  /*01e0*/  SHF.R.S64 R16, R16, 0x1, R21 ;  /* 0x0000000110107819 */ /* 0x000fe40000001015 */
[----:B------:R-:W-:Y:S01]  /*01f0*/  ISETP.GE.U32.AND P1, PT, R7, UR10, PT ;  /* 0x0000000a07007c0c */ /* 0x000fe2000bf26070 */
[----:B------:R-:W-:Y:S01]  /*0200*/  ULDC.U8 UR10, c[0x0][0x2a4] ;  /* 0x0000a900000a7ab9 */ /* 0x000fe20000000000 */
[----:B------:R-:W-:Y:S01]  /*0210*/  SHF.R.S32.HI R5, RZ, 0x1f, R7 ;  /* 0x0000001fff057819 */ /* 0x000fe20000011407 */
[----:B--2---:R-:W-:Y:S01]  /*0220*/  ULEA UR5, UR6, UR5, 0x18 ;  /* 0x0000000506057291 */ /* 0x004fe2000f8ec03f */
[----:B------:R-:W-:-:S02]  /*0230*/  LEA.HI R3, R3, R8, RZ, 0x5 ;  /* 0x0000000803037211 */ /* 0x000fc400078f28ff */
[----:B------:R-:W-:Y:S02]  /*0240*/  ISETP.GE.AND.EX P1, PT, R5, UR11, PT, P1 ;  /* 0x0000000b05007c0c */ /* 0x000fe4000bf26310 */
[----:B------:R-:W-:Y:S01]  /*0250*/  SHF.R.S32.HI R9, RZ, 0x5, R3 ;  /* 0x00000005ff097819 */ /* 0x000fe20000011403 */
[----:B------:R-:W-:Y:S01]  /*0260*/  HFMA2.MMA R3, -RZ, RZ, 0, 0 ;  /* 0x00000000ff037435 */ /* 0x000fe200000001ff */
[----:B------:R-:W-:Y:S02]  /*0270*/  SHF.R.S32.HI R19, RZ, 0x1, R19 ;  /* 0x00000001ff137819 */ /* 0x000fe40000011413 */
[----:B------:R-:W-:Y:S02]  /*0280*/  SHF.R.S32.HI R21, RZ, 0x1, R21 ;  /* 0x00000001ff157819 */ /* 0x000fe40000011415 */
[----:B------:R-:W-:Y:S02]  /*0290*/  MOV R4, R0 ;  /* 0x0000000000047202 */ /* 0x000fe40000000f00 */
[----:B------:R-:W-:-:S02]  /*02a0*/  LEA R9, R9, UR5, 0x3 ;  /* 0x0000000509097c11 */ /* 0x000fc4000f8e18ff */
[C---:B------:R-:W-:Y:S02]  /*02b0*/  IADD3 R11, R7.reuse, 0x8, RZ ;  /* 0x00000008070b7810 */ /* 0x040fe40007ffe0ff */
[C---:B------:R-:W-:Y:S02]  /*02c0*/  IADD3 R12, R7.reuse, 0x10, RZ ;  /* 0x00000010070c7810 */ /* 0x040fe40007ffe0ff */
[C---:B------:R-:W-:Y:S02]  /*02d0*/  IADD3 R13, R7.reuse, 0x18, RZ ;  /* 0x00000018070d7810 */ /* 0x040fe40007ffe0ff */
[C---:B------:R-:W-:Y:S02]  /*02e0*/  IADD3 R14, R7.reuse, 0x20, RZ ;  /* 0x00000020070e7810 */ /* 0x040fe40007ffe0ff */
[----:B------:R-:W-:Y:S02]  /*02f0*/  IADD3 R15, R7, 0x28, RZ ;  /* 0x00000028070f7810 */ /* 0x000fe40007ffe0ff */
[----:B------:R-:W-:-:S02]  /*0300*/  ISETP.LT.U32.AND P1, PT, R8, 0x1e0, !P1 ;  /* 0x000001e00800780c */ /* 0x000fc40004f21070 */
[C---:B------:R-:W-:Y:S02]  /*0310*/  IADD3 R17, R7.reuse, 0x30, RZ ;  /* 0x0000003007117810 */ /* 0x040fe40007ffe0ff */
[----:B------:R-:W-:Y:S02]  /*0320*/  IADD3 R18, R7, 0x38, RZ ;  /* 0x0000003807127810 */ /* 0x000fe40007ffe0ff */
[----:B------:R-:W-:Y:S02]  /*0330*/  SHF.L.U64.HI R19, R10, 0x2, R19 ;  /* 0x000000020a137819 */ /* 0x000fe40000010213 */
[----:B0-----:R-:W-:-:S07]  /*0340*/  SHF.L.U64.HI R20, R16, 0x2, R21 ;  /* 0x0000000210147819 */ /* 0x001fce0000010215 */
.L_x_2827:
[----:B0-----:R-:W0:Y:S01]  /*0350*/  LDC R27, c[0x0][0x2a0] ;  /* 0x0000a800ff1b7b82 */ /* 0x001e220000000800 */
[----:B------:R-:W-:Y:S01]  /*0360*/  ISETP.GE.AND P4, PT, R4, RZ, PT ;  /* 0x000000ff0400720c */ /* 0x000fe20003f86270 */
[----:B------:R-:W-:Y:S01]  /*0370*/  ULDC.64 UR14, c[0x0][0x290] ;  /* 0x0000a400000e7ab9 */ /* 0x000fe20000000a00 */
[----:B------:R-:W-:-:S05]  /*0380*/  ULDC.64 UR12, c[0x0][0x298] ;  /* 0x0000a600000c7ab9 */ /* 0x000fca0000000a00 */
[----:B-1----:R-:W1:Y:S08]  /*0390*/  @P1 LDC.64 R30, c[0x0][0x288] ;  /* 0x0000a200ff1e1b82 */ /* 0x002e700000000a00 */
[----:B--2-4-:R-:W2:Y:S01]  /*03a0*/  @P1 LDC.64 R36, c[0x0][0x228] ;  /* 0x00008a00ff241b82 */ /* 0x014ea20000000a00 */
[----:B0-----:R-:W-:-:S07]  /*03b0*/  IABS R21, R27 ;  /* 0x0000001b00157213 */ /* 0x001fce0000000000 */
[----:B------:R-:W0:Y:S01]  /*03c0*/  @P1 LDC.64 R34, c[0x0][0x230] ;  /* 0x00008c00ff221b82 */ /* 0x000e220000000a00 */
[----:B---3--:R-:W3:Y:S08]  /*03d0*/  I2F.RP R0, R21 ;  /* 0x0000001500007306 */ /* 0x008ef00000209400 */
[----:B---3--:R-:W3:Y:S02]  /*03e0*/  MUFU.RCP R0, R0 ;  /* 0x0000000000007308 */ /* 0x008ee40000001000 */
[----:B---3--:R-:W-:-:S06]  /*03f0*/  IADD3 R22, R0, 0xffffffe, RZ ;  /* 0x0ffffffe00167810 */ /* 0x008fcc0007ffe0ff */
[----:B------:R3:W4:Y:S02]  /*0400*/  F2I.FTZ.U32.TRUNC.NTZ R23, R22 ;  /* 0x0000001600177305 */ /* 0x000724000021f000 */
[----:B---3--:R-:W-:Y:S02]  /*0410*/  MOV R22, RZ ;  /* 0x000000ff00167202 */ /* 0x008fe40000000f00 */
[----:B----4-:R-:W-:-:S05]  /*0420*/  IADD3 R2, RZ, -R23, RZ ;  /* 0x80000017ff027210 */ /* 0x010fca0007ffe0ff */
[----:B------:R-:W-:Y:S01]  /*0430*/  IMAD R25, R2, R21, RZ ;  /* 0x0000001502197224 */ /* 0x000fe200078e02ff */
[----:B------:R-:W-:-:S03]  /*0440*/  IABS R2, R4 ;  /* 0x0000000400027213 */ /* 0x000fc60000000000 */
[----:B------:R-:W-:-:S06]  /*0450*/  IMAD.HI.U32 R23, R23, R25, R22 ;  /* 0x0000001917177227 */ /* 0x000fcc00078e0016 */
[----:B------:R-:W-:-:S05]  /*0460*/  IMAD.HI.U32 R23, R23, R2, RZ ;  /* 0x0000000217177227 */ /* 0x000fca00078e00ff */
[----:B------:R-:W-:-:S05]  /*0470*/  IADD3 R0, -R23, RZ, RZ ;  /* 0x000000ff17007210 */ /* 0x000fca0007ffe1ff */
[----:B------:R-:W-:Y:S01]  /*0480*/  IMAD R0, R21, R0, R2 ;  /* 0x0000000015007224 */ /* 0x000fe200078e0202 */
[----:B------:R-:W-:-:S04]  /*0490*/  LOP3.LUT R2, R4, R27, RZ, 0x3c, !PT ;  /* 0x0000001b04027212 */ /* 0x000fc800078e3cff */
[----:B------:R-:W-:Y:S02]  /*04a0*/  ISETP.GT.U32.AND P0, PT, R21, R0, PT ;  /* 0x000000001500720c */ /* 0x000fe40003f04070 */
[----:B------:R-:W-:Y:S02]  /*04b0*/  ISETP.GE.AND P5, PT, R2, RZ, PT ;  /* 0x000000ff0200720c */ /* 0x000fe40003fa6270 */
[----:B------:R-:W-:-:S09]  /*04c0*/  SHF.R.S32.HI R2, RZ, 0x1f, R78 ;  /* 0x0000001fff027819 */ /* 0x000fd2000001144e */
        /* <DEDUP_REMOVED lines=18> */
[----:B------:R-:W-:-:S02]  /*05f0*/  IADD3 R90, P0, R78, R77, RZ ;  /* 0x0000004d4e5a7210 */ /* 0x000fc40007f1e0ff */
[----:B------:R-:W-:Y:S02]  /*0600*/  SHF.R.S32.HI R0, RZ, 0x1f, R25 ;  /* 0x0000001fff007819 */ /* 0x000fe40000011419 */
[----:B------:R-:W-:Y:S02]  /*0610*/  ISETP.GT.U32.OR P4, PT, R8, 0x1df, P4 ;  /* 0x000001df0800780c */ /* 0x000fe40002784470 */
[----:B------:R-:W-:Y:S01]  /*0620*/  LEA.HI.X.SX32 R91, R77, R2, 0x1, P0 ;  /* 0x000000024d5b7211 */ /* 0x000fe200000f0eff */
[----:B------:R-:W-:Y:S01]  /*0630*/  IMAD R0, R0, UR12, RZ ;  /* 0x0000000c00007c24 */ /* 0x000fe2000f8e02ff */
[----:B------:R-:W-:Y:S02]  /*0640*/  ISETP.GE.U32.AND P0, PT, R12, UR14, PT ;  /* 0x0000000e0c007c0c */ /* 0x000fe4000bf06070 */
[----:B------:R-:W-:Y:S01]  /*0650*/  SHF.R.S32.HI R27, RZ, 0x1f, R13 ;  /* 0x0000001fff1b7819 */ /* 0x000fe2000001140d */
[----:B------:R-:W-:Y:S01]  /*0660*/  IMAD R93, R25, UR13, R0 ;  /* 0x0000000d195d7c24 */ /* 0x000fe2000f8e0200 */
        /* <DEDUP_REMOVED lines=13> */
[----:B------:R-:W-:Y:S01]  /*0740*/  ISETP.GE.U32.AND P3, PT, R14, UR14, PT ;  /* 0x0000000e0e007c0c */ /* 0x000fe2000bf66070 */
[----:B------:R-:W-:Y:S01]  /*0750*/  @P1 IMAD.WIDE.U32 R28, R7, R30, R92 ;  /* 0x0000001e071c1225 */ /* 0x000fe200078e005c */
[----:B------:R-:W-:-:S03]  /*0760*/  @!P4 MOV R30, R90 ;  /* 0x0000005a001ec202 */ /* 0x000fc60000000f00 */
[----:B------:R-:W4:Y:S01]  /*0770*/  @!P4 LDC.64 R46, c[0x0][0x228] ;  /* 0x00008a00ff2ecb82 */ /* 0x000f220000000a00 */
[----:B------:R-:W-:Y:S02]  /*0780*/  @P1 IADD3 R29, R29, R31, RZ ;  /* 0x0000001f1d1d1210 */ /* 0x000fe40007ffe0ff */
[----:B------:R-:W-:Y:S02]  /*0790*/  @!P4 MOV R31, R93 ;  /* 0x0000005d001fc202 */ /* 0x000fe40000000f00 */
[C---:B------:R-:W-:Y:S02]  /*07a0*/  @P1 SHF.L.U32 R41, R28.reuse, 0x2, RZ ;  /* 0x000000021c291819 */ /* 0x040fe400000006ff */
[----:B------:R-:W-:Y:S01]  /*07b0*/  @P1 SHF.L.U64.HI R28, R28, 0x2, R29 ;  /* 0x000000021c1c1819 */ /* 0x000fe2000001021d */
[----:B------:R-:W4:Y:S01]  /*07c0*/  @!P0 LDC.64 R42, c[0x0][0x288] ;  /* 0x0000a200ff2a8b82 */ /* 0x000f220000000a00 */
[----:B---3--:R-:W-:Y:S01]  /*07d0*/  @!P4 IMAD R0, R23, R32, RZ ;  /* 0x000000201700c224 */ /* 0x008fe200078e02ff */
[----:B--2---:R-:W-:Y:S01]  /*07e0*/  @P1 IADD3 R40, P5, R41, R36, RZ ;  /* 0x0000002429281210 */ /* 0x004fe20007fbe0ff */
[----:B------:R-:W-:Y:S01]  /*07f0*/  @!P4 IMAD.WIDE.U32 R30, R11, R32, R30 ;  /* 0x000000200b1ec225 */ /* 0x000fe200078e001e */
[----:B0-----:R-:W-:-:S02]  /*0800*/  @P1 IADD3 R34, P6, R41, R34, RZ ;  /* 0x0000002229221210 */ /* 0x001fc40007fde0ff */
[----:B------:R-:W-:Y:S01]  /*0810*/  @P1 IADD3.X R41, R28, R37, RZ, P5, !PT ;  /* 0x000000251c291210 */ /* 0x000fe20002ffe4ff */
[----:B------:R-:W-:Y:S01]  /*0820*/  @!P4 IMAD R33, R11, R33, R0 ;  /* 0x000000210b21c224 */ /* 0x000fe200078e0200 */
[----:B------:R-:W0:Y:S01]  /*0830*/  @!P2 LDC.64 R52, c[0x0][0x288] ;  /* 0x0000a200ff34ab82 */ /* 0x000e220000000a00 */
[C---:B------:R-:W-:Y:S02]  /*0840*/  @!P4 SHF.L.U32 R39, R30.reuse, 0x2, RZ ;  /* 0x000000021e27c819 */ /* 0x040fe400000006ff */
[----:B------:R-:W-:Y:S02]  /*0850*/  SHF.R.S32.HI R29, RZ, 0x1f, R14 ;  /* 0x0000001fff1d7819 */ /* 0x000fe4000001140e */
[----:B------:R-:W-:Y:S02]  /*0860*/  @!P4 IADD3 R31, R31, R33, RZ ;  /* 0x000000211f1fc210 */ /* 0x000fe40007ffe0ff */
[----:B-1----:R-:W-:Y:S01]  /*0870*/  @!P4 IADD3 R36, P5, R39, R44, RZ ;  /* 0x0000002c2724c210 */ /* 0x002fe20007fbe0ff */
[----:B------:R-:W1:Y:S01]  /*0880*/  @!P0 LDC.64 R48, c[0x0][0x230] ;  /* 0x00008c00ff308b82 */ /* 0x000e620000000a00 */
[----:B------:R-:W-:-:S02]  /*0890*/  @!P4 SHF.L.U64.HI R0, R30, 0x2, R31 ;  /* 0x000000021e00c819 */ /* 0x000fc4000001021f */
[----:B------:R-:W-:Y:S02]  /*08a0*/  @!P0 MOV R30, R90 ;  /* 0x0000005a001e8202 */ /* 0x000fe40000000f00 */
[----:B------:R-:W-:Y:S02]  /*08b0*/  @!P0 MOV R31, R93 ;  /* 0x0000005d001f8202 */ /* 0x000fe40000000f00 */
[----:B------:R-:W-:Y:S01]  /*08c0*/  @!P4 IADD3.X R37, R0, R45, RZ, P5, !PT ;  /* 0x0000002d0025c210 */ /* 0x000fe20002ffe4ff */
[-C--:B----4-:R-:W-:Y:S01]  /*08d0*/  @!P0 IMAD R2, R25, R42.reuse, RZ ;  /* 0x0000002a19028224 */ /* 0x090fe200078e02ff */
[----:B------:R-:W-:Y:S01]  /*08e0*/  ISETP.GE.AND.EX P3, PT, R29, UR15, PT, P3 ;  /* 0x0000000f1d007c0c */ /* 0x000fe2000bf66330 */
[----:B------:R-:W-:Y:S01]  /*08f0*/  @!P0 IMAD.WIDE.U32 R30, R12, R42, R30 ;  /* 0x0000002a0c1e8225 */ /* 0x000fe200078e001e */
[----:B------:R-:W-:Y:S01]  /*0900*/  @!P2 MOV R42, R90 ;  /* 0x0000005a002aa202 */ /* 0x000fe20000000f00 */
[----:B------:R-:W2:Y:S01]  /*0910*/  @!P0 LDC.64 R50, c[0x0][0x228] ;  /* 0x00008a00ff328b82 */ /* 0x000ea20000000a00 */
[----:B------:R-:W-:Y:S01]  /*0920*/  @P1 IADD3.X R35, R28, R35, RZ, P6, !PT ;  /* 0x000000231c231210 */ /* 0x000fe200037fe4ff */
[----:B------:R-:W-:Y:S01]  /*0930*/  @!P0 IMAD R43, R12, R43, R2 ;  /* 0x0000002b0c2b8224 */ /* 0x000fe200078e0202 */
[----:B------:R-:W-:Y:S01]  /*0940*/  @!P0 SHF.L.U32 R57, R30, 0x2, RZ ;  /* 0x000000021e398819 */ /* 0x000fe200000006ff */
[----:B0-----:R-:W-:Y:S01]  /*0950*/  @!P2 IMAD R2, R27, R52, RZ ;  /* 0x000000341b02a224 */ /* 0x001fe200078e02ff */
[----:B------:R-:W-:-:S02]  /*0960*/  @!P4 IADD3 R38, P6, R39, R46, RZ ;  /* 0x0000002e2726c210 */ /* 0x000fc40007fde0ff */
[----:B------:R-:W-:Y:S01]  /*0970*/  @!P0 IADD3 R31, R31, R43, RZ ;  /* 0x0000002b1f1f8210 */ /* 0x000fe20007ffe0ff */
[C---:B------:R-:W-:Y:S01]  /*0980*/  @!P2 IMAD R45, R13.reuse, R53, R2 ;  /* 0x000000350d2da224 */ /* 0x040fe200078e0202 */
[----:B------:R-:W-:Y:S01]  /*0990*/  @!P2 MOV R43, R93 ;  /* 0x0000005d002ba202 */ /* 0x000fe20000000f00 */
[----:B------:R-:W0:Y:S01]  /*09a0*/  @!P2 LDC.64 R62, c[0x0][0x230] ;  /* 0x00008c00ff3eab82 */ /* 0x000e220000000a00 */
[----:B------:R-:W-:Y:S02]  /*09b0*/  @!P0 SHF.L.U64.HI R30, R30, 0x2, R31 ;  /* 0x000000021e1e8819 */ /* 0x000fe4000001021f */
[----:B------:R-:W-:Y:S01]  /*09c0*/  ISETP.GT.U32.OR P3, PT, R8, 0x1df, P3 ;  /* 0x000001df0800780c */ /* 0x000fe20001f64470 */
[----:B------:R-:W-:Y:S01]  /*09d0*/  @!P2 IMAD.WIDE.U32 R42, R13, R52, R42 ;  /* 0x000000340d2aa225 */ /* 0x000fe200078e002a */
[----:B-1----:R-:W-:Y:S02]  /*09e0*/  @!P0 IADD3 R46, P5, R57, R48, RZ ;  /* 0x00000030392e8210 */ /* 0x002fe40007fbe0ff */
[----:B------:R-:W-:-:S02]  /*09f0*/  CS2R R52, SRZ ;  /* 0x0000000000347805 */ /* 0x000fc4000001ff00 */
[----:B------:R-:W-:Y:S01]  /*0a00*/  @!P4 IADD3.X R39, R0, R47, RZ, P6, !PT ;  /* 0x0000002f0027c210 */ /* 0x000fe200037fe4ff */
[----:B------:R-:W1:Y:S01]  /*0a10*/  @!P2 LDC.64 R60, c[0x0][0x228] ;  /* 0x00008a00ff3cab82 */ /* 0x000e620000000a00 */
[----:B------:R-:W-:Y:S02]  /*0a20*/  @!P2 IADD3 R31, R43, R45, RZ ;  /* 0x0000002d2b1fa210 */ /* 0x000fe40007ffe0ff */
[----:B------:R-:W-:Y:S02]  /*0a30*/  @!P0 IADD3.X R47, R30, R49, RZ, P5, !PT ;  /* 0x000000311e2f8210 */ /* 0x000fe40002ffe4ff */
[----:B------:R-:W-:Y:S02]  /*0a40*/  CS2R R48, SRZ ;  /* 0x0000000000307805 */ /* 0x000fe4000001ff00 */
[----:B------:R-:W-:Y:S01]  /*0a50*/  @!P2 SHF.L.U64.HI R0, R42, 0x2, R31 ;  /* 0x000000022a00a819 */ /* 0x000fe2000001021f */
[----:B------:R-:W5:Y:S01]  /*0a60*/  @!P4 LDG.E.64 R52, desc[UR8][R38.64] ;  /* 0x000000082634c981 */ /* 0x000f62000c1e1b00 */
[----:B------:R-:W-:Y:S01]  /*0a70*/  SHF.R.S32.HI R31, RZ, 0x1f, R15 ;  /* 0x0000001fff1f7819 */ /* 0x000fe2000001140f */
[----:B------:R-:W3:Y:S01]  /*0a80*/  @!P3 LDC.64 R32, c[0x0][0x288] ;  /* 0x0000a200ff20bb82 */ /* 0x000ee20000000a00 */
[----:B------:R-:W-:Y:S01]  /*0a90*/  ISETP.GE.U32.AND P5, PT, R15, UR14, PT ;  /* 0x0000000e0f007c0c */ /* 0x000fe2000bfa6070 */
[----:B------:R4:W5:Y:S01]  /*0aa0*/  @!P4 LDG.E.64 R48, desc[UR8][R36.64] ;  /* 0x000000082430c981 */ /* 0x000962000c1e1b00 */
[----:B--2---:R-:W-:-:S02]  /*0ab0*/  @!P0 IADD3 R56, P6, R57, R50, RZ ;  /* 0x0000003239388210 */ /* 0x004fc40007fde0ff */
[----:B------:R-:W-:Y:S02]  /*0ac0*/  ISETP.GE.AND.EX P5, PT, R31, UR15, PT, P5 ;  /* 0x0000000f1f007c0c */ /* 0x000fe4000bfa6350 */
[----:B------:R-:W-:Y:S01]  /*0ad0*/  SHF.R.S32.HI R69, RZ, 0x1f, R17 ;  /* 0x0000001fff457819 */ /* 0x000fe20000011411 */
[----:B------:R-:W2:Y:S01]  /*0ae0*/  @!P3 LDC.64 R64, c[0x0][0x230] ;  /* 0x00008c00ff40bb82 */ /* 0x000ea20000000a00 */
[----:B------:R-:W-:Y:S02]  /*0af0*/  ISETP.GT.U32.OR P4, PT, R8, 0x1df, P5 ;  /* 0x000001df0800780c */ /* 0x000fe40002f84470 */
[----:B------:R-:W-:Y:S02]  /*0b00*/  ISETP.GE.U32.AND P5, PT, R17, UR14, PT ;  /* 0x0000000e11007c0c */ /* 0x000fe4000bfa6070 */
[----:B------:R-:W-:Y:S02]  /*0b10*/  @!P0 IADD3.X R57, R30, R51, RZ, P6, !PT ;  /* 0x000000331e398210 */ /* 0x000fe400037fe4ff */
[----:B------:R-:W-:-:S02]  /*0b20*/  ISETP.GE.AND.EX P5, PT, R69, UR15, PT, P5 ;  /* 0x0000000f45007c0c */ /* 0x000fc4000bfa6350 */
[----:B------:R-:W-:Y:S02]  /*0b30*/  CS2R R54, SRZ ;  /* 0x0000000000367805 */ /* 0x000fe4000001ff00 */
[----:B------:R-:W-:Y:S01]  /*0b40*/  @!P2 SHF.L.U32 R51, R42, 0x2, RZ ;  /* 0x000000022a33a819 */ /* 0x000fe200000006ff */
[----:B------:R-:W2:Y:S01]  /*0b50*/  @!P3 LDC.64 R66, c[0x0][0x228] ;  /* 0x00008a00ff42bb82 */ /* 0x000ea20000000a00 */
[----:B------:R-:W-:Y:S02]  /*0b60*/  ISETP.GT.U32.OR P5, PT, R8, 0x1df, P5 ;  /* 0x000001df0800780c */ /* 0x000fe40002fa4470 */
[----:B------:R-:W-:Y:S02]  /*0b70*/  CS2R R44, SRZ ;  /* 0x00000000002c7805 */ /* 0x000fe4000001ff00 */
[----:B------:R-:W-:Y:S01]  /*0b80*/  SHF.R.S32.HI R71, RZ, 0x1f, R18 ;  /* 0x0000001fff477819 */ /* 0x000fe20000011412 */
[----:B------:R-:W5:Y:S02]  /*0b90*/  @!P0 LDG.E.64 R54, desc[UR8][R56.64] ;  /* 0x0000000838368981 */ /* 0x000f64000c1e1b00 */
[----:B------:R-:W2:Y:S01]  /*0ba0*/  @!P4 LDC.64 R42, c[0x0][0x288] ;  /* 0x0000a200ff2acb82 */ /* 0x000ea20000000a00 */
[----:B------:R-:W-:Y:S01]  /*0bb0*/  ISETP.GE.U32.AND P6, PT, R18, UR14, PT ;  /* 0x0000000e12007c0c */ /* 0x000fe2000bfc6070 */
[----:B---3--:R-:W-:Y:S01]  /*0bc0*/  @!P3 IMAD R2, R29, R32, RZ ;  /* 0x000000201d02b224 */ /* 0x008fe200078e02ff */
[----:B------:R3:W5:Y:S01]  /*0bd0*/  @!P0 LDG.E.64 R44, desc[UR8][R46.64] ;  /* 0x000000082e2c8981 */ /* 0x000762000c1e1b00 */
[----:B----4-:R-:W-:-:S02]  /*0be0*/  @!P3 MOV R36, R90 ;  /* 0x0000005a0024b202 */ /* 0x010fc40000000f00 */
[----:B------:R-:W-:Y:S02]  /*0bf0*/  @!P3 MOV R37, R93 ;  /* 0x0000005d0025b202 */ /* 0x000fe40000000f00 */
[----:B0-----:R-:W-:Y:S01]  /*0c00*/  @!P2 IADD3 R62, P0, R51, R62, RZ ;  /* 0x0000003e333ea210 */ /* 0x001fe20007f1e0ff */
[----:B------:R-:W0:Y:S01]  /*0c10*/  @!P5 LDC.64 R38, c[0x0][0x288] ;  /* 0x0000a200ff26db82 */ /* 0x000e220000000a00 */
[----:B------:R-:W-:Y:S01]  /*0c20*/  ISETP.GE.AND.EX P6, PT, R71, UR15, PT, P6 ;  /* 0x0000000f47007c0c */ /* 0x000fe2000bfc6360 */
[----:B------:R-:W-:Y:S01]  /*0c30*/  @!P3 IMAD R59, R14, R33, R2 ;  /* 0x000000210e3bb224 */ /* 0x000fe200078e0202 */
[----:B------:R-:W-:Y:S01]  /*0c40*/  @!P2 IADD3.X R63, R0, R63, RZ, P0, !PT ;  /* 0x0000003f003fa210 */ /* 0x000fe200007fe4ff */
[----:B------:R-:W-:Y:S01]  /*0c50*/  @!P3 IMAD.WIDE.U32 R32, R14, R32, R36 ;  /* 0x000000200e20b225 */ /* 0x000fe200078e0024 */
[----:B------:R-:W-:Y:S02]  /*0c60*/  ISETP.GT.U32.OR P6, PT, R8, 0x1df, P6 ;  /* 0x000001df0800780c */ /* 0x000fe400037c4470 */
[----:B-1----:R-:W-:Y:S01]  /*0c70*/  @!P2 IADD3 R36, P0, R51, R60, RZ ;  /* 0x0000003c3324a210 */ /* 0x002fe20007f1e0ff */
[----:B------:R-:W1:Y:S01]  /*0c80*/  @!P4 LDC.64 R72, c[0x0][0x228] ;  /* 0x00008a00ff48cb82 */ /* 0x000e620000000a00 */
[----:B------:R-:W-:-:S02]  /*0c90*/  @!P3 IADD3 R33, R33, R59, RZ ;  /* 0x0000003b2121b210 */ /* 0x000fc40007ffe0ff */
[----:B------:R-:W-:-:S05]  /*0ca0*/  @!P3 SHF.L.U32 R59, R32, 0x2, RZ ;  /* 0x00000002203bb819 */ /* 0x000fca00000006ff */
[----:B------:R-:W4:Y:S01]  /*0cb0*/  @!P4 LDC.64 R50, c[0x0][0x230] ;  /* 0x00008c00ff32cb82 */ /* 0x000f220000000a00 */
[----:B---3--:R-:W-:Y:S01]  /*0cc0*/  @!P4 MOV R46, R90 ;  /* 0x0000005a002ec202 */ /* 0x008fe20000000f00 */
[-C--:B--2---:R-:W-:Y:S01]  /*0cd0*/  @!P4 IMAD R2, R31, R42.reuse, RZ ;  /* 0x0000002a1f02c224 */ /* 0x084fe200078e02ff */
[----:B------:R-:W-:Y:S02]  /*0ce0*/  @!P4 MOV R47, R93 ;  /* 0x0000005d002fc202 */ /* 0x000fe40000000f00 */
[----:B------:R-:W-:Y:S01]  /*0cf0*/  @!P2 IADD3.X R37, R0, R61, RZ, P0, !PT ;  /* 0x0000003d0025a210 */ /* 0x000fe200007fe4ff */
[C---:B------:R-:W-:Y:S01]  /*0d00*/  @!P4 IMAD R57, R15.reuse, R43, R2 ;  /* 0x0000002b0f39c224 */ /* 0x040fe200078e0202 */
[----:B------:R-:W-:Y:S01]  /*0d10*/  @!P3 SHF.L.U64.HI R0, R32, 0x2, R33 ;  /* 0x000000022000b819 */ /* 0x000fe20000010221 */
[----:B------:R-:W-:Y:S01]  /*0d20*/  @!P4 IMAD.WIDE.U32 R46, R15, R42, R46 ;  /* 0x0000002a0f2ec225 */ /* 0x000fe200078e002e */
[----:B------:R-:W-:Y:S01]  /*0d30*/  @!P3 IADD3 R64, P0, R59, R64, RZ ;  /* 0x000000403b40b210 */ /* 0x000fe20007f1e0ff */
[----:B------:R-:W2:Y:S03]  /*0d40*/  @!P6 LDC.64 R32, c[0x0][0x288] ;  /* 0x0000a200ff20eb82 */ /* 0x000ea60000000a00 */
[----:B------:R-:W-:-:S02]  /*0d50*/  @!P3 IADD3.X R65, R0, R65, RZ, P0, !PT ;  /* 0x000000410041b210 */ /* 0x000fc400007fe4ff */
[----:B------:R-:W-:-:S03]  /*0d60*/  @!P3 IADD3 R66, P0, R59, R66, RZ ;  /* 0x000000423b42b210 */ /* 0x000fc60007f1e0ff */
[----:B------:R-:W3:Y:S01]  /*0d70*/  LDC.64 R42, c[0x0][0x248] ;  /* 0x00009200ff2a7b82 */ /* 0x000ee20000000a00 */
[----:B------:R-:W-:Y:S02]  /*0d80*/  @!P4 IADD3 R47, R47, R57, RZ ;  /* 0x000000392f2fc210 */ /* 0x000fe40007ffe0ff */
[----:B------:R-:W-:Y:S02]  /*0d90*/  @!P3 IADD3.X R67, R0, R67, RZ, P0, !PT ;  /* 0x000000430043b210 */ /* 0x000fe400007fe4ff */
[C---:B------:R-:W-:Y:S02]  /*0da0*/  @!P4 SHF.L.U32 R57, R46.reuse, 0x2, RZ ;  /* 0x000000022e39c819 */ /* 0x040fe400000006ff */
[----:B------:R-:W-:Y:S01]  /*0db0*/  @!P4 SHF.L.U64.HI R0, R46, 0x2, R47 ;  /* 0x000000022e00c819 */ /* 0x000fe2000001022f */
[----:B0-----:R-:W-:Y:S01]  /*0dc0*/  @!P5 IMAD R2, R69, R38, RZ ;  /* 0x000000264502d224 */ /* 0x001fe200078e02ff */
[----:B------:R-:W-:Y:S01]  /*0dd0*/  @!P5 MOV R46, R90 ;  /* 0x0000005a002ed202 */ /* 0x000fe20000000f00 */
[----:B------:R-:W0:Y:S01]  /*0de0*/  @!P5 LDC.64 R74, c[0x0][0x230] ;  /* 0x00008c00ff4adb82 */ /* 0x000e220000000a00 */
[----:B------:R-:W-:Y:S01]  /*0df0*/  @!P5 MOV R47, R93 ;  /* 0x0000005d002fd202 */ /* 0x000fe20000000f00 */
[----:B------:R-:W-:Y:S01]  /*0e00*/  @!P5 IMAD R59, R17, R39, R2 ;  /* 0x00000027113bd224 */ /* 0x000fe200078e0202 */
[----:B----4-:R-:W-:Y:S01]  /*0e10*/  @!P4 IADD3 R50, P0, R57, R50, RZ ;  /* 0x000000323932c210 */ /* 0x010fe20007f1e0ff */
[----:B------:R-:W-:-:S03]  /*0e20*/  @!P5 IMAD.WIDE.U32 R46, R17, R38, R46 ;  /* 0x00000026112ed225 */ /* 0x000fc600078e002e */
[C---:B------:R-:W-:Y:S01]  /*0e30*/  @!P4 IADD3.X R51, R0.reuse, R51, RZ, P0, !PT ;  /* 0x000000330033c210 */ /* 0x040fe200007fe4ff */
[----:B------:R-:W4:Y:S01]  /*0e40*/  @!P5 LDC.64 R80, c[0x0][0x228] ;  /* 0x00008a00ff50db82 */ /* 0x000f220000000a00 */
[----:B-1----:R-:W-:Y:S02]  /*0e50*/  @!P4 IADD3 R72, P0, R57, R72, RZ ;  /* 0x000000483948c210 */ /* 0x002fe40007f1e0ff */
[----:B------:R-:W-:Y:S02]  /*0e60*/  @!P5 IADD3 R47, R47, R59, RZ ;  /* 0x0000003b2f2fd210 */ /* 0x000fe40007ffe0ff */
[----:B------:R-:W-:Y:S02]  /*0e70*/  @!P4 IADD3.X R73, R0, R73, RZ, P0, !PT ;  /* 0x000000490049c210 */ /* 0x000fe400007fe4ff */
[C---:B------:R-:W-:Y:S01]  /*0e80*/  @!P5 SHF.L.U32 R57, R46.reuse, 0x2, RZ ;  /* 0x000000022e39d819 */ /* 0x040fe200000006ff */
[----:B--2---:R-:W-:Y:S01]  /*0e90*/  @!P6 IMAD R2, R71, R32, RZ ;  /* 0x000000204702e224 */ /* 0x004fe200078e02ff */
[----:B------:R-:W-:Y:S01]  /*0ea0*/  @!P5 SHF.L.U64.HI R0, R46, 0x2, R47 ;  /* 0x000000022e00d819 */ /* 0x000fe2000001022f */
[----:B---3--:R-:W-:Y:S01]  /*0eb0*/  IMAD.WIDE R42, R4, 0x8, R42 ;  /* 0x00000008042a7825 */ /* 0x008fe200078e022a */
[----:B------:R-:W-:Y:S01]  /*0ec0*/  @!P6 MOV R46, R90 ;  /* 0x0000005a002ee202 */ /* 0x000fe20000000f00 */
[----:B------:R-:W1:Y:S01]  /*0ed0*/  @!P6 LDC.64 R82, c[0x0][0x230] ;  /* 0x00008c00ff52eb82 */ /* 0x000e620000000a00 */
[----:B------:R-:W-:Y:S01]  /*0ee0*/  @!P6 MOV R47, R93 ;  /* 0x0000005d002fe202 */ /* 0x000fe20000000f00 */
[----:B------:R-:W-:-:S02]  /*0ef0*/  @!P6 IMAD R59, R18, R33, R2 ;  /* 0x00000021123be224 */ /* 0x000fc400078e0202 */
[----:B------:R-:W-:Y:S02]  /*0f00*/  @!P6 IMAD.WIDE.U32 R46, R18, R32, R46 ;  /* 0x00000020122ee225 */ /* 0x000fe400078e002e */
[----:B------:R-:W2:Y:S02]  /*0f10*/  LDG.E.64 R32, desc[UR8][R42.64] ;  /* 0x000000082a207981 */ /* 0x000ea4000c1e1b00 */
[----:B------:R-:W3:Y:S01]  /*0f20*/  @!P6 LDC.64 R38, c[0x0][0x228] ;  /* 0x00008a00ff26eb82 */ /* 0x000ee20000000a00 */
[----:B0-----:R-:W-:Y:S02]  /*0f30*/  @!P5 IADD3 R74, P0, R57, R74, RZ ;  /* 0x0000004a394ad210 */ /* 0x001fe40007f1e0ff */
[----:B------:R-:W-:Y:S02]  /*0f40*/  @!P6 IADD3 R47, R47, R59, RZ ;  /* 0x0000003b2f2fe210 */ /* 0x000fe40007ffe0ff */
[----:B------:R-:W-:Y:S02]  /*0f50*/  @!P5 IADD3.X R75, R0, R75, RZ, P0, !PT ;  /* 0x0000004b004bd210 */ /* 0x000fe400007fe4ff */
[----:B----4-:R-:W-:-:S02]  /*0f60*/  @!P5 IADD3 R80, P0, R57, R80, RZ ;  /* 0x000000503950d210 */ /* 0x010fc40007f1e0ff */
[----:B------:R-:W-:Y:S02]  /*0f70*/  @!P6 SHF.L.U32 R85, R46, 0x2, RZ ;  /* 0x000000022e55e819 */ /* 0x000fe400000006ff */
[----:B------:R-:W-:Y:S02]  /*0f80*/  @!P5 IADD3.X R81, R0, R81, RZ, P0, !PT ;  /* 0x000000510051d210 */ /* 0x000fe400007fe4ff */
[----:B------:R-:W-:Y:S02]  /*0f90*/  @!P6 SHF.L.U64.HI R46, R46, 0x2, R47 ;  /* 0x000000022e2ee819 */ /* 0x000fe4000001022f */
[----:B-1----:R-:W-:-:S04]  /*0fa0*/  @!P6 IADD3 R82, P0, R85, R82, RZ ;  /* 0x000000525552e210 */ /* 0x002fc80007f1e0ff */
[C---:B------:R-:W-:Y:S02]  /*0fb0*/  @!P6 IADD3.X R83, R46.reuse, R83, RZ, P0, !PT ;  /* 0x000000532e53e210 */ /* 0x040fe400007fe4ff */
[----:B---3--:R-:W-:Y:S02]  /*0fc0*/  @!P6 IADD3 R84, P0, R85, R38, RZ ;  /* 0x000000265554e210 */ /* 0x008fe40007f1e0ff */
[----:B------:R-:W-:Y:S02]  /*0fd0*/  CS2R R56, SRZ ;  /* 0x0000000000387805 */ /* 0x000fe4000001ff00 */
[----:B------:R-:W-:Y:S02]  /*0fe0*/  CS2R R58, SRZ ;  /* 0x00000000003a7805 */ /* 0x000fe4000001ff00 */
[----:B------:R-:W-:Y:S02]  /*0ff0*/  CS2R R60, SRZ ;  /* 0x00000000003c7805 */ /* 0x000fe4000001ff00 */
[----:B------:R-:W-:-:S02]  /*1000*/  @!P6 IADD3.X R85, R46, R39, RZ, P0, !PT ;  /* 0x000000272e55e210 */ /* 0x000fc400007fe4ff */
[----:B------:R-:W-:Y:S01]  /*1010*/  CS2R R38, SRZ ;  /* 0x0000000000267805 */ /* 0x000fe2000001ff00 */
[----:B------:R0:W5:Y:S04]  /*1020*/  @P1 LDG.E.64 R56, desc[UR8][R40.64] ;  /* 0x0000000828381981 */ /* 0x000168000c1e1b00 */
[----:B------:R1:W5:Y:S04]  /*1030*/  @!P2 LDG.E.64 R58, desc[UR8][R36.64] ;  /* 0x00000008243aa981 */ /* 0x000368000c1e1b00 */
[----:B------:R3:W5:Y:S01]  /*1040*/  @!P3 LDG.E.64 R38, desc[UR8][R64.64] ;  /* 0x000000084026b981 */ /* 0x000762000c1e1b00 */
[----:B0-----:R-:W-:-:S03]  /*1050*/  CS2R R40, SRZ ;  /* 0x0000000000287805 */ /* 0x001fc6000001ff00 */
[----:B------:R0:W5:Y:S01]  /*1060*/  @!P3 LDG.E.64 R60, desc[UR8][R66.64] ;  /* 0x00000008423cb981 */ /* 0x000162000c1e1b00 */
[----:B-1----:R-:W-:-:S03]  /*1070*/  CS2R R36, SRZ ;  /* 0x0000000000247805 */ /* 0x002fc6000001ff00 */
[----:B------:R-:W5:Y:S01]  /*1080*/  @!P4 LDG.E.64 R40, desc[UR8][R50.64] ;  /* 0x000000083228c981 */ /* 0x000f62000c1e1b00 */
[----:B---3--:R-:W-:-:S03]  /*1090*/  CS2R R64, SRZ ;  /* 0x0000000000407805 */ /* 0x008fc6000001ff00 */
[----:B------:R-:W5:Y:S01]  /*10a0*/  @!P6 LDG.E.64 R36, desc[UR8][R82.64] ;  /* 0x000000085224e981 */ /* 0x000f62000c1e1b00 */
[----:B0-----:R-:W-:-:S03]  /*10b0*/  CS2R R66, SRZ ;  /* 0x0000000000427805 */ /* 0x001fc6000001ff00 */
[----:B------:R-:W5:Y:S04]  /*10c0*/  @!P5 LDG.E.64 R64, desc[UR8][R80.64] ;  /* 0x000000085040d981 */ /* 0x000f68000c1e1b00 */
[----:B------:R-:W5:Y:S01]  /*10d0*/  @!P6 LDG.E.64 R66, desc[UR8][R84.64] ;  /* 0x000000085442e981 */ /* 0x000f62000c1e1b00 */
[----:B------:R-:W-:Y:S02]  /*10e0*/  MOV R22, 0x3f800000 ;  /* 0x3f80000000167802 */ /* 0x000fe40000000f00 */
[----:B------:R-:W-:Y:S02]  /*10f0*/  CS2R R46, SRZ ;  /* 0x00000000002e7805 */ /* 0x000fe4000001ff00 */
[----:B------:R-:W-:-:S04]  /*1100*/  CS2R R42, SRZ ;  /* 0x00000000002a7805 */ /* 0x000fc8000001ff00 */
[----:B------:R0:W5:Y:S04]  /*1110*/  @P1 LDG.E.64 R46, desc[UR8][R34.64] ;  /* 0x00000008222e1981 */ /* 0x000168000c1e1b00 */
[----:B------:R1:W5:Y:S01]  /*1120*/  @!P2 LDG.E.64 R42, desc[UR8][R62.64] ;  /* 0x000000083e2aa981 */ /* 0x000362000c1e1b00 */
[----:B------:R-:W-:Y:S01]  /*1130*/  BSSY B0, `(.L_x_2777) ;  /* 0x0000020000007945 */ /* 0x000fe20003800000 */
[----:B0-----:R-:W-:Y:S02]  /*1140*/  CS2R R34, SRZ ;  /* 0x0000000000227805 */ /* 0x001fe4000001ff00 */
[----:B-1----:R-:W-:Y:S02]  /*1150*/  CS2R R62, SRZ ;  /* 0x00000000003e7805 */ /* 0x002fe4000001ff00 */
[----:B------:R-:W-:-:S02]  /*1160*/  MOV R24, RZ ;  /* 0x000000ff00187202 */ /* 0x000fc40000000f00 */
[----:B------:R0:W5:Y:S01]  /*1170*/  @!P5 LDG.E.64 R34, desc[UR8][R74.64] ;  /* 0x000000084a22d981 */ /* 0x000162000c1e1b00 */
[----:B------:R-:W-:-:S03]  /*1180*/  MOV R26, RZ ;  /* 0x000000ff001a7202 */ /* 0x000fc60000000f00 */
[----:B------:R1:W5:Y:S01]  /*1190*/  @!P4 LDG.E.64 R62, desc[UR8][R72.64] ;  /* 0x00000008483ec981 */ /* 0x000362000c1e1b00 */
[----:B0-----:R-:W-:Y:S02]  /*11a0*/  MOV R75, RZ ;  /* 0x000000ff004b7202 */ /* 0x001fe40000000f00 */
[----:B-1----:R-:W-:Y:S01]  /*11b0*/  MOV R73, RZ ;  /* 0x000000ff00497202 */ /* 0x002fe20000000f00 */
[----:B--2---:R-:W-:-:S05]  /*11c0*/  FFMA.FTZ R33, -R32, R32, R33 ;  /* 0x0000002020217223 */ /* 0x004fca0000010121 */
        /* <DEDUP_REMOVED lines=11> */
[----:B0-----:R-:W-:-:S05]  /*1280*/  IMAD.WIDE R50, R33, 0x2, R50 ;  /* 0x0000000221327825 */ /* 0x001fca00078e0232 */
[----:B------:R-:W3:Y:S01]  /*1290*/  LDG.E.U16 R26, desc[UR8][R50.64+0x2] ;  /* 0x00000208321a7981 */ /* 0x000ee2000c1e1500 */
[----:B--2---:R-:W-:-:S04]  /*12a0*/  @P0 LEA R76, P2, R33, R72, 0x1 ;  /* 0x00000048214c0211 */ /* 0x004fc800078408ff */
[----:B------:R-:W-:Y:S02]  /*12b0*/  @P0 LEA.HI.X R77, R33, R73, R0, 0x1, P2 ;  /* 0x00000049214d0211 */ /* 0x000fe400010f0c00 */
[----:B------:R-:W2:Y:S04]  /*12c0*/  LDG.E.U16 R73, desc[UR8][R50.64] ;  /* 0x0000000832497981 */ /* 0x000ea8000c1e1500 */
[----:B------:R-:W4:Y:S04]  /*12d0*/  @P0 LDG.E.U16 R2, desc[UR8][R76.64] ;  /* 0x000000084c020981 */ /* 0x000f28000c1e1500 */
[----:B------:R-:W4:Y:S01]  /*12e0*/  @P0 LDG.E.U16 R0, desc[UR8][R76.64+0x2] ;  /* 0x000002084c000981 */ /* 0x000f22000c1e1500 */
[----:B---3--:R-:W-:-:S02]  /*12f0*/  SHF.L.U32 R26, R26, 0x10, RZ ;  /* 0x000000101a1a7819 */ /* 0x008fc400000006ff */
[----:B--2---:R-:W-:Y:S02]  /*1300*/  SHF.L.U32 R73, R73, 0x10, RZ ;  /* 0x0000001049497819 */ /* 0x004fe400000006ff */
[----:B----4-:R-:W-:Y:S02]  /*1310*/  @P0 SHF.L.U32 R24, R2, 0x10, RZ ;  /* 0x0000001002180819 */ /* 0x010fe400000006ff */
[----:B------:R-:W-:-:S07]  /*1320*/  @P0 SHF.L.U32 R75, R0, 0x10, RZ ;  /* 0x00000010004b0819 */ /* 0x000fce00000006ff */
.L_x_2778:
[----:B------:R-:W-:Y:S05]  /*1330*/  BSYNC B0 ;  /* 0x0000000000007941 */ /* 0x000fea0003800000 */
.L_x_2777:
        /* <DEDUP_REMOVED lines=29> */
.L_x_2779:
[----:B------:R-:W-:Y:S01]  /*1510*/  FMUL.FTZ R51, R33, R73 ;  /* 0x0000004921337220 */ /* 0x000fe20000410000 */
[----:B------:R-:W-:Y:S01]  /*1520*/  FMUL.FTZ R77, R79, R22 ;  /* 0x000000164f4d7220 */ /* 0x000fe20000410000 */
[----:B------:R-:W-:Y:S01]  /*1530*/  MOV R49, R53 ;  /* 0x0000003500317202 */ /* 0x000fe20000000f00 */
        /* <DEDUP_REMOVED lines=23> */
.L_x_2780:
        /* <DEDUP_REMOVED lines=8> */
[----:B------:R-:W-:Y:S01]  /*1730*/  FMUL.FTZ R79, R79, R22 ;  /* 0x000000164f4f7220 */ /* 0x000fe20000410000 */
        /* <DEDUP_REMOVED lines=22> */
.L_x_2781:
        /* <DEDUP_REMOVED lines=31> */
.L_x_2782:
        /* <DEDUP_REMOVED lines=31> */
.L_x_2783:
[----:B------:R-:W-:Y:S01]  /*1c80*/  FFMA.FTZ R72, R68, R48, R51 ;  /* 0x0000003044487223 */ /* 0x000fe20000010033 */
[----:B------:R-:W-:Y:S01]  /*1c90*/  FMUL.FTZ R50, R38, R73 ;  /* 0x0000004926327220 */ /* 0x000fe20000410000 */
[----:B------:R-:W-:Y:S01]  /*1ca0*/  FADD.FTZ R85, R48, R85 ;  /* 0x0000005530557221 */ /* 0x000fe20000010000 */
[----:B------:R-:W-:Y:S02]  /*1cb0*/  FMUL.FTZ R48, R39, R26 ;  /* 0x0000001a27307220 */ /* 0x000fe40000410000 */
[----:B------:R-:W-:Y:S01]  /*1cc0*/  FFMA.FTZ R51, R83, R50, R72 ;  /* 0x0000003253337223 */ /* 0x000fe20000010048 */
[----:B------:R-:W-:-:S03]  /*1cd0*/  FADD.FTZ R85, R85, R50 ;  /* 0x0000003255557221 */ /* 0x000fc60000010000 */
[----:B------:R-:W-:Y:S01]  /*1ce0*/  FFMA.FTZ R82, R70, R48, R51 ;  /* 0x0000003046527223 */ /* 0x000fe20000010033 */
[----:B------:R-:W-:Y:S01]  /*1cf0*/  FADD.FTZ R89, R48, R85 ;  /* 0x0000005530597221 */ /* 0x000fe20000010000 */
[C---:B------:R-:W-:Y:S01]  /*1d00*/  FADD.FTZ R85, -R32.reuse, R40 ;  /* 0x0000002820557221 */ /* 0x040fe20000010100 */
[----:B------:R-:W-:Y:S01]  /*1d10*/  FADD.FTZ R51, -R32, R41 ;  /* 0x0000002920337221 */ /* 0x000fe20000010100 */
[----:B------:R-:W-:Y:S02]  /*1d20*/  MOV R40, R62 ;  /* 0x0000003e00287202 */ /* 0x000fe40000000f00 */
        /* <DEDUP_REMOVED lines=22> */
.L_x_2784:
[----:B------:R-:W-:Y:S01]  /*1e90*/  FMUL.FTZ R48, R40, R73 ;  /* 0x0000004928307220 */ /* 0x000fe20000410000 */
[C---:B------:R-:W-:Y:S01]  /*1ea0*/  FADD.FTZ R95, -R32.reuse, R35 ;  /* 0x00000023205f7221 */ /* 0x040fe20000010100 */
[C---:B------:R-:W-:Y:S01]  /*1eb0*/  FADD.FTZ R97, -R32.reuse, R36 ;  /* 0x0000002420617221 */ /* 0x040fe20000010100 */
[C---:B------:R-:W-:Y:S01]  /*1ec0*/  FADD.FTZ R99, -R32.reuse, R37 ;  /* 0x0000002520637221 */ /* 0x040fe20000010100 */
[----:B------:R-:W-:Y:S01]  /*1ed0*/  FADD.FTZ R87, R89, R48 ;  /* 0x0000003059577221 */ /* 0x000fe20000010000 */
[----:B------:R-:W-:Y:S01]  /*1ee0*/  FADD.FTZ R89, -R32, R34 ;  /* 0x0000002220597221 */ /* 0x000fe20000010100 */
[----:B------:R-:W-:Y:S01]  /*1ef0*/  FMUL.FTZ R34, R41, R26 ;  /* 0x0000001a29227220 */ /* 0x000fe20000410000 */
[----:B------:R-:W-:Y:S01]  /*1f00*/  FFMA.FTZ R51, R85, R48, R82 ;  /* 0x0000003055337223 */ /* 0x000fe20000010052 */
[----:B------:R-:W-:Y:S01]  /*1f10*/  MOV R32, R64 ;  /* 0x0000004000207202 */ /* 0x000fe20000000f00 */
[----:B------:R-:W-:Y:S01]  /*1f20*/  FMUL.FTZ R74, R95, R22 ;  /* 0x000000165f4a7220 */ /* 0x000fe20000410000 */
[----:B------:R-:W-:Y:S01]  /*1f30*/  FADD.FTZ R101, R34, R87 ;  /* 0x0000005722657221 */ /* 0x000fe20000010000 */
[----:B------:R-:W-:Y:S01]  /*1f40*/  FFMA.FTZ R76, R72, R34, R51 ;  /* 0x00000022484c7223 */ /* 0x000fe20000010033 */
        /* <DEDUP_REMOVED lines=21> */
.L_x_2785:
        /* <DEDUP_REMOVED lines=29> */
.L_x_2786:
[----:B------:R-:W-:Y:S01]  /*2270*/  FMUL.FTZ R36, R34, R73 ;  /* 0x0000004922247220 */ /* 0x000fe20000410000 */
[----:B------:R-:W-:Y:S01]  /*2280*/  ISETP.GT.AND P0, PT, R6, 0x1e, PT ;  /* 0x0000001e0600780c */ /* 0x000fe20003f04270 */
[----:B------:R-:W-:Y:S01]  /*2290*/  FFMA.FTZ R50, R0, R33, RZ ;  /* 0x0000002100327223 */ /* 0x000fe200000100ff */
[----:B------:R-:W-:Y:S01]  /*22a0*/  FADD.FTZ R33, RZ, R33 ;  /* 0x00000021ff217221 */ /* 0x000fe20000010000 */
[----:B------:R-:W-:Y:S01]  /*22b0*/  FFMA.FTZ R51, R89, R36, R82 ;  /* 0x0000002459337223 */ /* 0x000fe20000010052 */
[----:B------:R-:W-:Y:S01]  /*22c0*/  FADD.FTZ R95, R101, R36 ;  /* 0x00000024655f7221 */ /* 0x000fe20000010000 */
[----:B------:R-:W-:Y:S01]  /*22d0*/  FMUL.FTZ R36, R37, R26 ;  /* 0x0000001a25247220 */ /* 0x000fe20000410000 */
[----:B------:R-:W-:Y:S01]  /*22e0*/  FADD.FTZ R97, R33, R46 ;  /* 0x0000002e21617221 */ /* 0x000fe20000010000 */
[----:B------:R-:W-:Y:S01]  /*22f0*/  FFMA.FTZ R50, R77, R46, R50 ;  /* 0x0000002e4d327223 */ /* 0x000fe20000010032 */
[----:B------:R-:W-:Y:S01]  /*2300*/  FFMA.FTZ R33, R2, R47, RZ ;  /* 0x0000002f02217223 */ /* 0x000fe200000100ff */
[----:B------:R-:W-:Y:S01]  /*2310*/  FFMA.FTZ R48, R76, R36, R51 ;  /* 0x000000244c307223 */ /* 0x000fe20000010033 */
[----:B------:R-:W-:Y:S01]  /*2320*/  FADD.FTZ R36, R36, R95 ;  /* 0x0000005f24247221 */ /* 0x000fe20000010000 */
[----:B------:R-:W-:Y:S01]  /*2330*/  FADD.FTZ R46, RZ, R47 ;  /* 0x0000002fff2e7221 */ /* 0x000fe20000010000 */
[----:B------:R-:W-:Y:S01]  /*2340*/  FFMA.FTZ R33, R28, R49, R33 ;  /* 0x000000311c217223 */ /* 0x000fe20000010021 */
[----:B------:R-:W0:Y:S01]  /*2350*/  S2UR UR11, SR_CgaCtaId ;  /* 0x00000000000b79c3 */ /* 0x000e220000008800 */
[----:B------:R-:W1:Y:S01]  /*2360*/  SHFL.DOWN PT, R51, R48, 0x1, 0x1f ;  /* 0x08201f0030337f89 */ /* 0x000e6200000e0000 */
[----:B------:R-:W-:Y:S01]  /*2370*/  FADD.FTZ R46, R46, R49 ;  /* 0x000000312e2e7221 */ /* 0x000fe20000010000 */
[----:B------:R-:W-:Y:S01]  /*2380*/  FFMA.FTZ R47, R30, R45, R33 ;  /* 0x0000002d1e2f7223 */ /* 0x000fe20000010021 */
[----:B------:R-:W-:Y:S01]  /*2390*/  FFMA.FTZ R50, R79, R44, R50 ;  /* 0x0000002c4f327223 */ /* 0x000fe20000010032 */
[----:B------:R-:W2:Y:S01]  /*23a0*/  SHFL.DOWN PT, R95, R36, 0x1, 0x1f ;  /* 0x08201f00245f7f89 */ /* 0x000ea200000e0000 */
        /* <DEDUP_REMOVED lines=13> */
[----:B------:R-:W-:Y:S01]  /*2480*/  FADD.FTZ R97, R97, R40 ;  /* 0x0000002861617221 */ /* 0x000fe20000010000 */
[----:B------:R-:W-:Y:S01]  /*2490*/  FADD.FTZ R46, R46, R41 ;  /* 0x000000292e2e7221 */ /* 0x000fe20000010000 */
[----:B------:R-:W-:Y:S01]  /*24a0*/  FFMA.FTZ R47, R72, R41, R47 ;  /* 0x00000029482f7223 */ /* 0x000fe2000001002f */
[----:B------:R-:W-:Y:S01]  /*24b0*/  FFMA.FTZ R50, R87, R32, R50 ;  /* 0x0000002057327223 */ /* 0x000fe20000010032 */
[----:B------:R-:W-:Y:S01]  /*24c0*/  ISETP.NE.AND P2, PT, R8, RZ, PT ;  /* 0x000000ff0800720c */ /* 0x000fe20003f45270 */
[----:B0-----:R-:W-:Y:S01]  /*24d0*/  ULEA UR5, UR11, UR5, 0x18 ;  /* 0x000000050b057291 */ /* 0x001fe2000f8ec03f */
[----:B-1----:R-:W-:Y:S01]  /*24e0*/  @!P0 FADD.FTZ R48, R48, R51 ;  /* 0x0000003330308221 */ /* 0x002fe20000010000 */
[----:B------:R-:W-:Y:S01]  /*24f0*/  FADD.FTZ R97, R97, R32 ;  /* 0x0000002061617221 */ /* 0x000fe20000010000 */
[----:B------:R-:W-:Y:S01]  /*2500*/  FADD.FTZ R46, R46, R35 ;  /* 0x000000232e2e7221 */ /* 0x000fe20000010000 */
[----:B------:R-:W-:Y:S01]  /*2510*/  FFMA.FTZ R47, R74, R35, R47 ;  /* 0x000000234a2f7223 */ /* 0x000fe2000001002f */
[----:B--2---:R-:W-:Y:S01]  /*2520*/  @!P0 FADD.FTZ R36, R36, R95 ;  /* 0x0000005f24248221 */ /* 0x004fe20000010000 */
[----:B------:R-:W0:Y:S01]  /*2530*/  SHFL.DOWN PT, R51, R48, 0x2, 0x1f ;  /* 0x08401f0030337f89 */ /* 0x000e2200000e0000 */
[----:B------:R-:W-:Y:S01]  /*2540*/  ISETP.GT.AND P0, PT, R6, 0x1d, PT ;  /* 0x0000001d0600780c */ /* 0x000fe20003f04270 */
[----:B------:R-:W-:Y:S01]  /*2550*/  FFMA.FTZ R32, R89, R34, R50 ;  /* 0x0000002259207223 */ /* 0x000fe20000010032 */
[----:B------:R-:W-:Y:S01]  /*2560*/  FADD.FTZ R34, R97, R34 ;  /* 0x0000002261227221 */ /* 0x000fe20000010000 */
[----:B------:R-:W1:Y:S01]  /*2570*/  SHFL.DOWN PT, R95, R36, 0x2, 0x1f ;  /* 0x08401f00245f7f89 */ /* 0x000e6200000e0000 */
[----:B------:R-:W-:Y:S01]  /*2580*/  FADD.FTZ R35, R46, R37 ;  /* 0x000000252e237221 */ /* 0x000fe20000010000 */
[C---:B------:R-:W-:Y:S01]  /*2590*/  LEA R80, R8.reuse, UR5, 0x4 ;  /* 0x0000000508507c11 */ /* 0x040fe2000f8e20ff */
[----:B------:R-:W-:Y:S01]  /*25a0*/  BSSY B0, `(.L_x_2787) ;  /* 0x000003f000007945 */ /* 0x000fe20003800000 */
[----:B------:R-:W-:-:S06]  /*25b0*/  ISETP.GT.U32.AND P3, PT, R8, 0x3b, PT ;  /* 0x0000003b0800780c */ /* 0x000fcc0003f64070 */
        /* <DEDUP_REMOVED lines=16> */
[----:B------:R-:W-:Y:S01]  /*26c0*/  FFMA.FTZ R33, R76, R37, R47 ;  /* 0x000000254c217223 */ /* 0x000fe2000001002f */
[----:B-1----:R-:W-:Y:S01]  /*26d0*/  @!P0 FADD.FTZ R36, R36, R45 ;  /* 0x0000002d24248221 */ /* 0x002fe20000010000 */
[----:B------:R-:W-:-:S03]  /*26e0*/  ISETP.NE.AND P0, PT, R6, RZ, PT ;  /* 0x000000ff0600720c */ /* 0x000fc60003f05270 */
[----:B------:R0:W-:Y:S01]  /*26f0*/  STS.128 [R80], R32 ;  /* 0x0000002050007388 */ /* 0x0001e20000000c00 */
[----:B------:R-:W-:-:S09]  /*2700*/  MOV R49, R36 ;  /* 0x0000002400317202 */ /* 0x000fd20000000f00 */
[----:B------:R0:W-:Y:S01]  /*2710*/  @!P0 STS.64 [R9+0x10], R48 ;  /* 0x0000103009008388 */ /* 0x0001e20000000a00 */
[----:B------:R-:W-:Y:S06]  /*2720*/  BAR.SYNC.DEFER_BLOCKING 0x0 ;  /* 0x0000000000007b1d */ /* 0x000fec0000010000 */
[----:B------:R-:W-:Y:S05]  /*2730*/  @P2 BRA `(.L_x_2788) ;  /* 0x0000000000942947 */ /* 0x000fea0003800000 */
[----:B------:R-:W-:-:S09]  /*2740*/  ULEA UR5, UR11, UR6, 0x18 ;  /* 0x000000060b057291 */ /* 0x000fd2000f8ec03f */
[----:B------:R-:W1:Y:S04]  /*2750*/  LDS.64 R50, [UR5+0x18] ;  /* 0x00001805ff327984 */ /* 0x000e680008000a00 */
[----:B------:R-:W2:Y:S04]  /*2760*/  LDS.128 R40, [UR5+0x20] ;  /* 0x00002005ff287984 */ /* 0x000ea80008000c00 */
[----:B------:R-:W3:Y:S04]  /*2770*/  LDS.128 R44, [UR5+0x30] ;  /* 0x00003005ff2c7984 */ /* 0x000ee80008000c00 */
[----:B------:R-:W4:Y:S01]  /*2780*/  LDS.128 R36, [UR5+0x40] ;  /* 0x00004005ff247984 */ /* 0x000f220008000c00 */
[----:B-1----:R-:W-:Y:S01]  /*2790*/  FADD.FTZ R95, R48, R50 ;  /* 0x00000032305f7221 */ /* 0x002fe20000010000 */
[----:B0-----:R-:W-:-:S03]  /*27a0*/  FADD.FTZ R48, R49, R51 ;  /* 0x0000003331307221 */ /* 0x001fc60000010000 */
[----:B--2---:R-:W-:Y:S01]  /*27b0*/  FADD.FTZ R95, R95, R40 ;  /* 0x000000285f5f7221 */ /* 0x004fe20000010000 */
        /* <DEDUP_REMOVED lines=29> */
.L_x_2788:
[----:B------:R-:W-:Y:S05]  /*2990*/  BSYNC B0 ;  /* 0x0000000000007941 */ /* 0x000fea0003800000 */
.L_x_2787:
[----:B------:R-:W-:Y:S06]  /*29a0*/  BAR.SYNC.DEFER_BLOCKING 0x0 ;  /* 0x0000000000007b1d */ /* 0x000fec0000010000 */
[----:B------:R-:W-:Y:S04]  /*29b0*/  BSSY B0, `(.L_x_2789) ;  /* 0x0000025000007945 */ /* 0x000fe80003800000 */
[----:B------:R-:W-:Y:S05]  /*29c0*/  @P3 BRA `(.L_x_2790) ;  /* 0x00000000008c3947 */ /* 0x000fea0003800000 */
[----:B------:R-:W1:Y:S04]  /*29d0*/  LDS.128 R44, [R80+0x3c0] ;  /* 0x0003c000502c7984 */ /* 0x000e680000000c00 */
[----:B------:R-:W2:Y:S04]  /*29e0*/  LDS.128 R36, [R80+0x780] ;  /* 0x0007800050247984 */ /* 0x000ea80000000c00 */
[----:B------:R-:W3:Y:S01]  /*29f0*/  LDS.128 R40, [R80+0xb40] ;  /* 0x000b400050287984 */ /* 0x000ee20000000c00 */
[----:B-1----:R-:W-:Y:S01]  /*2a00*/  FADD.FTZ R51, R32, R44 ;  /* 0x0000002c20337221 */ /* 0x002fe20000010000 */
[----:B0-----:R-:W-:Y:S01]  /*2a10*/  FADD.FTZ R32, R33, R45 ;  /* 0x0000002d21207221 */ /* 0x001fe20000010000 */
[----:B------:R-:W-:Y:S01]  /*2a20*/  FADD.FTZ R33, R34, R46 ;  /* 0x0000002e22217221 */ /* 0x000fe20000010000 */
[----:B------:R-:W-:Y:S01]  /*2a30*/  FADD.FTZ R44, R35, R47 ;  /* 0x0000002f232c7221 */ /* 0x000fe20000010000 */
[----:B--2---:R-:W-:Y:S01]  /*2a40*/  FADD.FTZ R51, R51, R36 ;  /* 0x0000002433337221 */ /* 0x004fe20000010000 */
        /* <DEDUP_REMOVED lines=27> */
.L_x_2790:
[----:B------:R-:W-:Y:S05]  /*2c00*/  BSYNC B0 ;  /* 0x0000000000007941 */ /* 0x000fea0003800000 */
.L_x_2789:
[----:B------:R-:W1:Y:S01]  /*2c10*/  LDC R36, c[0x0][0xc] ;  /* 0x00000300ff247b82 */ /* 0x000e620000000800 */
[----:B------:R-:W-:Y:S01]  /*2c20*/  IMAD R21, R21, 0x3c, R8 ;  /* 0x0000003c15157824 */ /* 0x000fe200078e0208 */
[----:B------:R-:W-:Y:S06]  /*2c30*/  BSSY B0, `(.L_x_2791) ;  /* 0x0000010000007945 */ /* 0x000fec0003800000 */
[----:B------:R-:W2:Y:S01]  /*2c40*/  LDC.64 R40, c[0x0][0x268] ;  /* 0x00009a00ff287b82 */ /* 0x000ea20000000a00 */
[----:B-1----:R-:W-:Y:S01]  /*2c50*/  ISETP.GE.U32.AND P0, PT, R36, 0x2, PT ;  /* 0x000000022400780c */ /* 0x002fe20003f06070 */
[----:B--2---:R-:W-:Y:S01]  /*2c60*/  IMAD.WIDE R40, R21, 0x4, R40 ;  /* 0x0000000415287825 */ /* 0x004fe200078e0228 */
[----:B------:R-:W-:Y:S11]  /*2c70*/  @P3 BRA `(.L_x_2792) ;  /* 0x00000000002c3947 */ /* 0x000ff60003800000 */
[----:B------:R-:W1:Y:S01]  /*2c80*/  LDC.64 R38, c[0x0][0x288] ;  /* 0x0000a200ff267b82 */ /* 0x000e620000000a00 */
[-C--:B------:R-:W-:Y:S01]  /*2c90*/  LEA R46, P3, R10, R40.reuse, 0x2 ;  /* 0x000000280a2e7211 */ /* 0x080fe200078610ff */
[----:B------:R2:W-:Y:S01]  /*2ca0*/  REDG.E.ADD.F32.FTZ.RN.STRONG.GPU desc[UR8][R40.64], R32 ;  /* 0x00000020280079a6 */ /* 0x0005e2000c10f388 */
[----:B------:R-:W-:Y:S02]  /*2cb0*/  LEA R42, P6, R16, R40, 0x2 ;  /* 0x00000028102a7211 */ /* 0x000fe400078c10ff */
[C---:B------:R-:W-:Y:S02]  /*2cc0*/  IADD3.X R47, R41.reuse, R19, RZ, P3, !PT ;  /* 0x00000013292f7210 */ /* 0x040fe40001ffe4ff */
[----:B------:R-:W-:-:S03]  /*2cd0*/  IADD3.X R43, R41, R20, RZ, P6, !PT ;  /* 0x00000014292b7210 */ /* 0x000fc600037fe4ff */
[----:B------:R2:W-:Y:S01]  /*2ce0*/  REDG.E.ADD.F32.FTZ.RN.STRONG.GPU desc[UR8][R46.64], R33 ;  /* 0x000000212e0079a6 */ /* 0x0005e2000c10f388 */
[----:B-1----:R-:W-:-:S04]  /*2cf0*/  LEA R44, P4, R38, R40, 0x2 ;  /* 0x00000028262c7211 */ /* 0x002fc800078810ff */
[----:B------:R-:W-:-:S05]  /*2d00*/  LEA.HI.X R45, R38, R41, R39, 0x2, P4 ;  /* 0x00000029262d7211 */ /* 0x000fca00020f1427 */
[----:B------:R2:W-:Y:S04]  /*2d10*/  REDG.E.ADD.F32.FTZ.RN.STRONG.GPU desc[UR8][R44.64], R34 ;  /* 0x000000222c0079a6 */ /* 0x0005e8000c10f388 */
[----:B------:R2:W-:Y:S02]  /*2d20*/  REDG.E.ADD.F32.FTZ.RN.STRONG.GPU desc[UR8][R42.64], R35 ;  /* 0x000000232a0079a6 */ /* 0x0005e4000c10f388 */
.L_x_2792:
[----:B------:R-:W-:Y:S05]  /*2d30*/  BSYNC B0 ;  /* 0x0000000000007941 */ /* 0x000fea0003800000 */
.L_x_2791:
[----:B------:R-:W-:Y:S05]  /*2d40*/  @!P0 BRA `(.L_x_2793) ;  /* 0x0000001000888947 */ /* 0x000fea0003800000 */
[----:B------:R-:W1:Y:S01]  /*2d50*/  LDC R21, c[0x0][0x10] ;  /* 0x00000400ff157b82 */ /* 0x000e620000000800 */
[----:B--2---:R-:W2:Y:S01]  /*2d60*/  S2R R42, SR_CTAID.Y ;  /* 0x00000000002a7919 */ /* 0x004ea20000002600 */
[----:B0-----:R-:W-:-:S06]  /*2d70*/  LOP3.LUT R34, R3, 0x1, RZ, 0xc0, !PT ;  /* 0x0000000103227812 */ /* 0x001fcc00078ec0ff */
[----:B------:R-:W0:Y:S08]  /*2d80*/  LDC.64 R32, c[0x0][0x258] ;  /* 0x00009600ff207b82 */ /* 0x000e300000000a00 */
[----:B------:R-:W3:Y:S01]  /*2d90*/  LDC.64 R44, c[0x0][0x260] ;  /* 0x00009800ff2c7b82 */ /* 0x000ee20000000a00 */
[----:B-1----:R-:W-:-:S04]  /*2da0*/  IMAD R35, R34, R21, RZ ;  /* 0x0000001522237224 */ /* 0x002fc800078e02ff */
[C---:B------:R-:W-:Y:S01]  /*2db0*/  IMAD R34, R35.reuse, R36, RZ ;  /* 0x0000002423227224 */ /* 0x040fe200078e02ff */
[----:B--2---:R-:W-:-:S04]  /*2dc0*/  IADD3 R35, R35, R42, RZ ;  /* 0x0000002a23237210 */ /* 0x004fc80007ffe0ff */
[----:B------:R-:W-:Y:S01]  /*2dd0*/  SHF.L.U32 R37, R34, 0x1, RZ ;  /* 0x0000000122257819 */ /* 0x000fe200000006ff */
[----:B0-----:R-:W-:-:S04]  /*2de0*/  IMAD.WIDE.U32 R32, R35, 0x4, R32 ;  /* 0x0000000423207825 */ /* 0x001fc800078e0020 */
        /* <DEDUP_REMOVED lines=21> */
.L_x_2795:
[----:B-1----:R-:W2:Y:S04]  /*2f40*/  LDG.E.STRONG.GPU R34, desc[UR8][R32.64] ;  /* 0x0000000820227981 */ /* 0x002ea8000c1ef900 */
[----:B--2---:R-:W-:Y:S01]  /*2f50*/  CCTL.IVALL ;  /* 0x00000000ff00798f */ /* 0x004fe20002000000 */
[----:B------:R-:W-:Y:S05]  /*2f60*/  YIELD ;  /* 0x0000000000007946 */ /* 0x000fea0003800000 */
[----:B------:R-:W-:-:S13]  /*2f70*/  ISETP.NE.AND P0, PT, R34, R39, PT ;  /* 0x000000272200720c */ /* 0x000fda0003f05270 */
[----:B------:R-:W-:Y:S05]  /*2f80*/  @P0 BRA `(.L_x_2795) ;  /* 0xfffffffc00ec0947 */ /* 0x000fea000383ffff */
.L_x_2794:
        /* <DEDUP_REMOVED lines=17> */
.L_x_2799:
        /* <DEDUP_REMOVED lines=115> */
.L_x_2798:
        /* <DEDUP_REMOVED lines=61> */
.L_x_2800:
[----:B------:R-:W-:-:S13]  /*3ba0*/  ISETP.NE.OR P0, PT, R37, RZ, P0 ;  /* 0x000000ff2500720c */ /* 0x000fda0000705670 */
[----:B------:R-:W-:Y:S05]  /*3bb0*/  @!P0 BRA `(.L_x_2796) ;  /* 0x00000000007c8947 */ /* 0x000fea0003800000 */
.L_x_2797:
        /* <DEDUP_REMOVED lines=31> */
.L_x_2796:
        /* <DEDUP_REMOVED lines=11> */
.L_x_2802:
[----:B------:R-:W-:Y:S05]  /*3e60*/  BSYNC B0 ;  /* 0x0000000000007941 */ /* 0x000fea0003800000 */
.L_x_2801:
        /* <DEDUP_REMOVED lines=16> */
.L_x_2793:
[----:B------:R-:W3:Y:S01]  /*3f70*/  S2UR UR6, SR_CgaCtaId ;  /* 0x00000000000679c3 */ /* 0x000ee20000008800 */
[----:B------:R-:W-:Y:S01]  /*3f80*/  UMOV UR5, 0x400 ;  /* 0x0000040000057882 */ /* 0x000fe20000000000 */
[----:B------:R-:W-:Y:S02]  /*3f90*/  ULDC.64 UR14, c[0x0][0x290] ;  /* 0x0000a400000e7ab9 */ /* 0x000fe40000000a00 */
[----:B------:R-:W-:Y:S02]  /*3fa0*/  ISETP.GE.U32.AND P0, PT, R11, UR14, PT ;  /* 0x0000000e0b007c0c */ /* 0x000fe4000bf06070 */
[----:B------:R-:W-:Y:S02]  /*3fb0*/  ISETP.GE.U32.AND P3, PT, R12, UR14, PT ;  /* 0x0000000e0c007c0c */ /* 0x000fe4000bf66070 */
[----:B------:R-:W-:Y:S02]  /*3fc0*/  ISETP.GE.U32.AND P4, PT, R13, UR14, PT ;  /* 0x0000000e0d007c0c */ /* 0x000fe4000bf86070 */
[----:B------:R-:W-:-:S04]  /*3fd0*/  ISETP.GE.AND.EX P3, PT, R25, UR15, PT, P3 ;  /* 0x0000000f19007c0c */ /* 0x000fc8000bf66330 */
[----:B------:R-:W-:Y:S01]  /*3fe0*/  ISETP.GT.U32.OR P3, PT, R8, 0x1df, P3 ;  /* 0x000001df0800780c */ /* 0x000fe20001f64470 */
[----:B---3--:R-:W-:-:S09]  /*3ff0*/  ULEA UR5, UR6, UR5, 0x18 ;  /* 0x0000000506057291 */ /* 0x008fd2000f8ec03f */
[----:B------:R-:W-:Y:S01]  /*4000*/  @!P2 STS.64 [UR5+0x90], R48 ;  /* 0x00009030ff00a988 */ /* 0x000fe20008000a05 */
[----:B------:R-:W-:Y:S01]  /*4010*/  BAR.SYNC.DEFER_BLOCKING 0x0 ;  /* 0x0000000000007b1d */ /* 0x000fe20000010000 */
[----:B------:R-:W-:Y:S02]  /*4020*/  ISETP.GE.AND.EX P2, PT, R23, UR15, PT, P0 ;  /* 0x0000000f17007c0c */ /* 0x000fe4000bf46300 */
[----:B------:R-:W-:Y:S02]  /*4030*/  ISETP.GE.U32.AND P0, PT, R14, UR14, PT ;  /* 0x0000000e0e007c0c */ /* 0x000fe4000bf06070 */
[----:B------:R-:W-:Y:S01]  /*4040*/  ISETP.GT.U32.OR P2, PT, R8, 0x1df, P2 ;  /* 0x000001df0800780c */ /* 0x000fe20001744470 */
[----:B012---:R-:W0:Y:S01]  /*4050*/  LDS.64 R32, [UR5+0x90] ;  /* 0x00009005ff207984 */ /* 0x007e220008000a00 */
        /* <DEDUP_REMOVED lines=22> */
.L_x_2803:
        /* <DEDUP_REMOVED lines=14> */
[C---:B------:R-:W-:Y:S01]  /*42a0*/  LEA R36, P6, R32.reuse, UR12, 0x2 ;  /* 0x0000000c20247c11 */ /* 0x040fe2000f8c10ff */
[-C--:B------:R-:W-:Y:S02]  /*42b0*/  FMUL.FTZ R38, R35, R22.reuse ;  /* 0x0000001623267220 */ /* 0x080fe40000410000 */
[----:B------:R-:W-:Y:S01]  /*42c0*/  FMUL.FTZ R39, R39, R22 ;  /* 0x0000001627277220 */ /* 0x000fe20000410000 */
[----:B------:R-:W-:-:S05]  /*42d0*/  LEA.HI.X R37, R32, UR13, R33, 0x2, P6 ;  /* 0x0000000d20257c11 */ /* 0x000fca000b0f1421 */
[----:B------:R0:W-:Y:S04]  /*42e0*/  STG.E.64 desc[UR8][R36.64], R38 ;  /* 0x0000002624007986 */ /* 0x0001e8000c101b08 */
.L_x_2805:
[----:B------:R-:W-:Y:S05]  /*42f0*/  BSYNC B0 ;  /* 0x0000000000007941 */ /* 0x000fea0003800000 */
.L_x_2804:
[----:B------:R-:W-:Y:S05]  /*4300*/  @!P5 BRA `(.L_x_2806) ;  /* 0x000000000048d947 */ /* 0x000fea0003800000 */
[----:B------:R-:W-:Y:S01]  /*4310*/  FFMA.FTZ R0, R77, R73, R24 ;  /* 0x000000494d007223 */ /* 0x000fe20000010018 */
[----:B------:R-:W-:-:S03]  /*4320*/  FFMA.FTZ R2, R28, R26, R75 ;  /* 0x0000001a1c027223 */ /* 0x000fc6000001004b */
[----:B------:R-:W-:Y:S01]  /*4330*/  FMUL.FTZ R32, R0, -1.4426950216293334961 ;  /* 0xbfb8aa3b00207820 */ /* 0x000fe20000410000 */
[----:B------:R-:W-:-:S05]  /*4340*/  FMUL.FTZ R35, R2, -1.4426950216293334961 ;  /* 0xbfb8aa3b02237820 */ /* 0x000fca0000410000 */
        /* <DEDUP_REMOVED lines=14> */
.L_x_2806:
        /* <DEDUP_REMOVED lines=8> */
[C---:B0-----:R-:W-:Y:S02]  /*44b0*/  IMAD R37, R11.reuse, UR13, R2 ;  /* 0x0000000d0b257c24 */ /* 0x041fe4000f8e0202 */
        /* <DEDUP_REMOVED lines=10> */
.L_x_2808:
[----:B------:R-:W-:Y:S05]  /*4560*/  BSYNC B0 ;  /* 0x0000000000007941 */ /* 0x000fea0003800000 */
.L_x_2807:
[----:B------:R-:W-:Y:S05]  /*4570*/  @!P5 BRA `(.L_x_2809) ;  /* 0x000000000048d947 */ /* 0x000fea0003800000 */
[----:B------:R-:W-:Y:S01]  /*4580*/  FFMA.FTZ R0, R79, R73, R24 ;  /* 0x000000494f007223 */ /* 0x000fe20000010018 */
[----:B------:R-:W-:-:S03]  /*4590*/  FFMA.FTZ R2, R30, R26, R75 ;  /* 0x0000001a1e027223 */ /* 0x000fc6000001004b */
[----:B------:R-:W-:Y:S01]  /*45a0*/  FMUL.FTZ R23, R0, -1.4426950216293334961 ;  /* 0xbfb8aa3b00177820 */ /* 0x000fe20000410000 */
[----:B------:R-:W-:-:S05]  /*45b0*/  FMUL.FTZ R32, R2, -1.4426950216293334961 ;  /* 0xbfb8aa3b02207820 */ /* 0x000fca0000410000 */
        /* <DEDUP_REMOVED lines=14> */
.L_x_2809:
[----:B------:R-:W-:Y:S04]  /*46a0*/  BSSY B0, `(.L_x_2810) ;  /* 0x0000013000007945 */ /* 0x000fe80003800000 */
[----:B------:R-:W-:Y:S05]  /*46b0*/  @P3 BRA `(.L_x_2811) ;  /* 0x0000000000443947 */ /* 0x000fea0003800000 */
[----:B------:R-:W-:Y:S01]  /*46c0*/  ULDC.64 UR12, c[0x0][0x288] ;  /* 0x0000a200000c7ab9 */ /* 0x000fe20000000a00 */
[----:B------:R-:W-:Y:S01]  /*46d0*/  MOV R32, R90 ;  /* 0x0000005a00207202 */ /* 0x000fe20000000f00 */
[----:B------:R-:W-:Y:S01]  /*46e0*/  IMAD R25, R25, UR12, RZ ;  /* 0x0000000c19197c24 */ /* 0x000fe2000f8e02ff */
[----:B------:R-:W-:Y:S01]  /*46f0*/  MOV R33, R93 ;  /* 0x0000005d00217202 */ /* 0x000fe20000000f00 */
[----:B------:R-:W-:Y:S02]  /*4700*/  FFMA.FTZ R0, R79, R21, R34 ;  /* 0x000000154f007223 */ /* 0x000fe40000010022 */
[----:B01----:R-:W-:-:S04]  /*4710*/  IMAD.WIDE.U32 R36, R12, UR12, R32 ;  /* 0x0000000c0c247c25 */ /* 0x003fc8000f8e0020 */
[----:B------:R-:W-:Y:S01]  /*4720*/  FFMA.FTZ R23, R73, R54, -R0 ;  /* 0x0000003649177223 */ /* 0x000fe20000010800 */
[----:B------:R-:W-:Y:S02]  /*4730*/  IMAD R33, R12, UR13, R25 ;  /* 0x0000000d0c217c24 */ /* 0x000fe4000f8e0219 */
[----:B------:R-:W-:Y:S01]  /*4740*/  FFMA.FTZ R25, R30, R21, R34 ;  /* 0x000000151e197223 */ /* 0x000fe20000010022 */
[----:B------:R-:W-:Y:S01]  /*4750*/  ULDC.64 UR12, c[0x0][0x210] ;  /* 0x00008400000c7ab9 */ /* 0x000fe20000000a00 */
[----:B------:R-:W-:Y:S01]  /*4760*/  FMUL.FTZ R38, R23, R22 ;  /* 0x0000001617267220 */ /* 0x000fe20000410000 */
[----:B------:R-:W-:Y:S01]  /*4770*/  LEA R32, P2, R36, UR12, 0x2 ;  /* 0x0000000c24207c11 */ /* 0x000fe2000f8410ff */
[----:B------:R-:W-:Y:S01]  /*4780*/  FFMA.FTZ R25, R26, R55, -R25 ;  /* 0x000000371a197223 */ /* 0x000fe20000010819 */
[----:B------:R-:W-:-:S03]  /*4790*/  IADD3 R33, R37, R33, RZ ;  /* 0x0000002125217210 */ /* 0x000fc60007ffe0ff */
[----:B------:R-:W-:Y:S01]  /*47a0*/  FMUL.FTZ R39, R25, R22 ;  /* 0x0000001619277220 */ /* 0x000fe20000410000 */
[----:B------:R-:W-:-:S05]  /*47b0*/  LEA.HI.X R33, R36, UR13, R33, 0x2, P2 ;  /* 0x0000000d24217c11 */ /* 0x000fca00090f1421 */
[----:B------:R2:W-:Y:S02]  /*47c0*/  STG.E.64 desc[UR8][R32.64], R38 ;  /* 0x0000002620007986 */ /* 0x0005e4000c101b08 */
.L_x_2811:
[----:B------:R-:W-:Y:S05]  /*47d0*/  BSYNC B0 ;  /* 0x0000000000007941 */ /* 0x000fea0003800000 */
.L_x_2810:
        /* <DEDUP_REMOVED lines=18> */
[----:B------:R-:W3:Y:S08]  /*4900*/  MUFU.EX2 R23, R23 ;  /* 0x0000001700177308 */ /* 0x000ef00000000800 */
[----:B------:R-:W4:Y:S01]  /*4910*/  MUFU.EX2 R28, R28 ;  /* 0x0000001c001c7308 */ /* 0x000f220000000800 */
[----:B---3--:R-:W-:-:S07]  /*4920*/  FADD.FTZ R25, R23, 1 ;  /* 0x3f80000017197421 */ /* 0x008fce0000010000 */
[----:B------:R-:W2:Y:S01]  /*4930*/  MUFU.RCP R25, R25 ;  /* 0x0000001900197308 */ /* 0x000ea20000001000 */
[----:B----4-:R-:W-:-:S07]  /*4940*/  FADD.FTZ R30, R28, 1 ;  /* 0x3f8000001c1e7421 */ /* 0x010fce0000010000 */
[----:B------:R-:W3:Y:S01]  /*4950*/  MUFU.RCP R30, R30 ;  /* 0x0000001e001e7308 */ /* 0x000ee20000001000 */
[----:B--2---:R-:W-:Y:S01]  /*4960*/  FADD.FTZ R33, -R25, 1 ;  /* 0x3f80000019217421 */ /* 0x004fe20000010100 */
[----:B------:R-:W-:-:S03]  /*4970*/  FMUL.FTZ R58, R58, R25 ;  /* 0x000000193a3a7220 */ /* 0x000fc60000410000 */
[----:B------:R-:W-:Y:S01]  /*4980*/  FFMA.FTZ R33, R0, R33, 1 ;  /* 0x3f80000000217423 */ /* 0x000fe20000010021 */
[----:B---3--:R-:W-:Y:S01]  /*4990*/  FADD.FTZ R35, -R30, 1 ;  /* 0x3f8000001e237421 */ /* 0x008fe20000010100 */
[----:B------:R-:W-:Y:S02]  /*49a0*/  FMUL.FTZ R59, R59, R30 ;  /* 0x0000001e3b3b7220 */ /* 0x000fe40000410000 */
[----:B------:R-:W-:Y:S01]  /*49b0*/  FMUL.FTZ R58, R58, R33 ;  /* 0x000000213a3a7220 */ /* 0x000fe20000410000 */
[----:B------:R-:W-:-:S04]  /*49c0*/  FFMA.FTZ R2, R2, R35, 1 ;  /* 0x3f80000002027423 */ /* 0x000fc80000010023 */
[----:B------:R-:W-:-:S07]  /*49d0*/  FMUL.FTZ R59, R59, R2 ;  /* 0x000000023b3b7220 */ /* 0x000fce0000410000 */
.L_x_2812:
        /* <DEDUP_REMOVED lines=9> */
[----:B01----:R-:W-:Y:S01]  /*4a70*/  IMAD.WIDE.U32 R36, R13, UR12, R32 ;  /* 0x0000000c0d247c25 */ /* 0x003fe2000f8e0020 */
        /* <DEDUP_REMOVED lines=9> */
.L_x_2814:
[----:B------:R-:W-:Y:S05]  /*4b10*/  BSYNC B0 ;  /* 0x0000000000007941 */ /* 0x000fea0003800000 */
.L_x_2813:
[----:B------:R-:W-:Y:S05]  /*4b20*/  @!P5 BRA `(.L_x_2815) ;  /* 0x000000000048d947 */ /* 0x000fea0003800000 */
[----:B------:R-:W-:Y:S01]  /*4b30*/  FFMA.FTZ R0, R83, R73, R24 ;  /* 0x0000004953007223 */ /* 0x000fe20000010018 */
[----:B------:R-:W-:-:S03]  /*4b40*/  FFMA.FTZ R2, R70, R26, R75 ;  /* 0x0000001a46027223 */ /* 0x000fc6000001004b */
[----:B------:R-:W-:Y:S01]  /*4b50*/  FMUL.FTZ R23, R0, -1.4426950216293334961 ;  /* 0xbfb8aa3b00177820 */ /* 0x000fe20000410000 */
[----:B------:R-:W-:-:S05]  /*4b60*/  FMUL.FTZ R27, R2, -1.4426950216293334961 ;  /* 0xbfb8aa3b021b7820 */ /* 0x000fca0000410000 */
[----:B------:R-:W4:Y:S08]  /*4b70*/  MUFU.EX2 R23, R23 ;  /* 0x0000001700177308 */ /* 0x000f300000000800 */
[----:B------:R-:W5:Y:S01]  /*4b80*/  MUFU.EX2 R27, R27 ;  /* 0x0000001b001b7308 */ /* 0x000f620000000800 */
[----:B----4-:R-:W-:-:S07]  /*4b90*/  FADD.FTZ R25, R23, 1 ;  /* 0x3f80000017197421 */ /* 0x010fce0000010000 */
[----:B------:R-:W2:Y:S01]  /*4ba0*/  MUFU.RCP R25, R25 ;  /* 0x0000001900197308 */ /* 0x000ea20000001000 */
[----:B-----5:R-:W-:-:S07]  /*4bb0*/  FADD.FTZ R28, R27, 1 ;  /* 0x3f8000001b1c7421 */ /* 0x020fce0000010000 */
[----:B------:R-:W4:Y:S01]  /*4bc0*/  MUFU.RCP R28, R28 ;  /* 0x0000001c001c7308 */ /* 0x000f220000001000 */
[----:B--23--:R-:W-:Y:S01]  /*4bd0*/  FADD.FTZ R33, -R25, 1 ;  /* 0x3f80000019217421 */ /* 0x00cfe20000010100 */
[----:B------:R-:W-:-:S03]  /*4be0*/  FMUL.FTZ R60, R60, R25 ;  /* 0x000000193c3c7220 */ /* 0x000fc60000410000 */
[----:B------:R-:W-:Y:S01]  /*4bf0*/  FFMA.FTZ R33, R0, R33, 1 ;  /* 0x3f80000000217423 */ /* 0x000fe20000010021 */
[----:B----4-:R-:W-:Y:S01]  /*4c00*/  FADD.FTZ R35, -R28, 1 ;  /* 0x3f8000001c237421 */ /* 0x010fe20000010100 */
[----:B------:R-:W-:Y:S02]  /*4c10*/  FMUL.FTZ R61, R61, R28 ;  /* 0x0000001c3d3d7220 */ /* 0x000fe40000410000 */
[----:B------:R-:W-:Y:S01]  /*4c20*/  FMUL.FTZ R60, R60, R33 ;  /* 0x000000213c3c7220 */ /* 0x000fe20000410000 */
[----:B------:R-:W-:-:S04]  /*4c30*/  FFMA.FTZ R2, R2, R35, 1 ;  /* 0x3f80000002027423 */ /* 0x000fc80000010023 */
[----:B------:R-:W-:-:S07]  /*4c40*/  FMUL.FTZ R61, R61, R2 ;  /* 0x000000023d3d7220 */ /* 0x000fce0000410000 */
.L_x_2815:
        /* <DEDUP_REMOVED lines=9> */
[----:B--23--:R-:W-:Y:S01]  /*4ce0*/  IMAD.WIDE.U32 R32, R14, UR12, R28 ;  /* 0x0000000c0e207c25 */ /* 0x00cfe2000f8e001c */
[----:B------:R-:W-:-:S03]  /*4cf0*/  ULDC.64 UR12, c[0x0][0x210] ;  /* 0x00008400000c7ab9 */ /* 0x000fc60000000a00 */
[----:B------:R-:W-:Y:S01]  /*4d00*/  FFMA.FTZ R23, R73, R60, -R0 ;  /* 0x0000003c49177223 */ /* 0x000fe20000010800 */
[----:B------:R-:W-:Y:S01]  /*4d10*/  FFMA.FTZ R25, R26, R61, -R25 ;  /* 0x0000003d1a197223 */ /* 0x000fe20000010819 */
[----:B------:R-:W-:Y:S02]  /*4d20*/  LEA R28, P0, R32, UR12, 0x2 ;  /* 0x0000000c201c7c11 */ /* 0x000fe4000f8010ff */
[-C--:B01----:R-:W-:Y:S01]  /*4d30*/  FMUL.FTZ R36, R23, R22.reuse ;  /* 0x0000001617247220 */ /* 0x083fe20000410000 */
[----:B------:R-:W-:Y:S01]  /*4d40*/  IADD3 R27, R33, R27, RZ ;  /* 0x0000001b211b7210 */ /* 0x000fe20007ffe0ff */
[----:B------:R-:W-:-:S03]  /*4d50*/  FMUL.FTZ R37, R25, R22 ;  /* 0x0000001619257220 */ /* 0x000fc60000410000 */
[----:B------:R-:W-:-:S05]  /*4d60*/  LEA.HI.X R29, R32, UR13, R27, 0x2, P0 ;  /* 0x0000000d201d7c11 */ /* 0x000fca00080f141b */
[----:B------:R4:W-:Y:S02]  /*4d70*/  STG.E.64 desc[UR8][R28.64], R36 ;  /* 0x000000241c007986 */ /* 0x0009e4000c101b08 */
.L_x_2817:
[----:B------:R-:W-:Y:S05]  /*4d80*/  BSYNC B0 ;  /* 0x0000000000007941 */ /* 0x000fea0003800000 */
.L_x_2816:
[----:B------:R-:W-:Y:S05]  /*4d90*/  @!P5 BRA `(.L_x_2818) ;  /* 0x000000000048d947 */ /* 0x000fea0003800000 */
[----:B------:R-:W-:Y:S01]  /*4da0*/  FFMA.FTZ R0, R85, R73, R24 ;  /* 0x0000004955007223 */ /* 0x000fe20000010018 */
[----:B------:R-:W-:-:S03]  /*4db0*/  FFMA.FTZ R2, R72, R26, R75 ;  /* 0x0000001a48027223 */ /* 0x000fc6000001004b */
[----:B------:R-:W-:Y:S01]  /*4dc0*/  FMUL.FTZ R23, R0, -1.4426950216293334961 ;  /* 0xbfb8aa3b00177820 */ /* 0x000fe20000410000 */
[----:B------:R-:W-:-:S05]  /*4dd0*/  FMUL.FTZ R27, R2, -1.4426950216293334961 ;  /* 0xbfb8aa3b021b7820 */ /* 0x000fca0000410000 */
[----:B------:R-:W5:Y:S08]  /*4de0*/  MUFU.EX2 R23, R23 ;  /* 0x0000001700177308 */ /* 0x000f700000000800 */
[----:B------:R-:W4:Y:S01]  /*4df0*/  MUFU.EX2 R27, R27 ;  /* 0x0000001b001b7308 */ /* 0x000f220000000800 */
[----:B-----5:R-:W-:-:S07]  /*4e00*/  FADD.FTZ R25, R23, 1 ;  /* 0x3f80000017197421 */ /* 0x020fce0000010000 */
[----:B------:R-:W5:Y:S01]  /*4e10*/  MUFU.RCP R25, R25 ;  /* 0x0000001900197308 */ /* 0x000f620000001000 */
[----:B----4-:R-:W-:-:S07]  /*4e20*/  FADD.FTZ R28, R27, 1 ;  /* 0x3f8000001b1c7421 */ /* 0x010fce0000010000 */
[----:B------:R-:W2:Y:S01]  /*4e30*/  MUFU.RCP R28, R28 ;  /* 0x0000001c001c7308 */ /* 0x000ea20000001000 */
[----:B-----5:R-:W-:Y:S01]  /*4e40*/  FADD.FTZ R29, -R25, 1 ;  /* 0x3f800000191d7421 */ /* 0x020fe20000010100 */
[----:B------:R-:W-:-:S03]  /*4e50*/  FMUL.FTZ R62, R62, R25 ;  /* 0x000000193e3e7220 */ /* 0x000fc60000410000 */
[----:B------:R-:W-:Y:S01]  /*4e60*/  FFMA.FTZ R29, R0, R29, 1 ;  /* 0x3f800000001d7423 */ /* 0x000fe2000001001d */
[----:B--23--:R-:W-:Y:S01]  /*4e70*/  FADD.FTZ R33, -R28, 1 ;  /* 0x3f8000001c217421 */ /* 0x00cfe20000010100 */
[----:B------:R-:W-:Y:S02]  /*4e80*/  FMUL.FTZ R63, R63, R28 ;  /* 0x0000001c3f3f7220 */ /* 0x000fe40000410000 */
[----:B------:R-:W-:Y:S01]  /*4e90*/  FMUL.FTZ R62, R62, R29 ;  /* 0x0000001d3e3e7220 */ /* 0x000fe20000410000 */
[----:B------:R-:W-:-:S04]  /*4ea0*/  FFMA.FTZ R2, R2, R33, 1 ;  /* 0x3f80000002027423 */ /* 0x000fc80000010021 */
[----:B------:R-:W-:-:S07]  /*4eb0*/  FMUL.FTZ R63, R63, R2 ;  /* 0x000000023f3f7220 */ /* 0x000fce0000410000 */
.L_x_2818:
[----:B------:R-:W-:Y:S04]  /*4ec0*/  BSSY B0, `(.L_x_2819) ;  /* 0x0000013000007945 */ /* 0x000fe80003800000 */
[----:B------:R-:W-:Y:S05]  /*4ed0*/  @P2 BRA `(.L_x_2820) ;  /* 0x0000000000442947 */ /* 0x000fea0003800000 */
[----:B------:R-:W-:Y:S01]  /*4ee0*/  ULDC.64 UR12, c[0x0][0x288] ;  /* 0x0000a200000c7ab9 */ /* 0x000fe20000000a00 */
[----:B----4-:R-:W-:Y:S01]  /*4ef0*/  MOV R28, R90 ;  /* 0x0000005a001c7202 */ /* 0x010fe20000000f00 */
        /* <DEDUP_REMOVED lines=10> */
[-C--:B--23--:R-:W-:Y:S01]  /*4fa0*/  FMUL.FTZ R32, R23, R22.reuse ;  /* 0x0000001617207220 */ /* 0x08cfe20000410000 */
[----:B------:R-:W-:Y:S01]  /*4fb0*/  IADD3 R27, R31, R27, RZ ;  /* 0x0000001b1f1b7210 */ /* 0x000fe20007ffe0ff */
[----:B------:R-:W-:-:S03]  /*4fc0*/  FMUL.FTZ R33, R25, R22 ;  /* 0x0000001619217220 */ /* 0x000fc60000410000 */
[----:B------:R-:W-:-:S05]  /*4fd0*/  LEA.HI.X R29, R30, UR13, R27, 0x2, P0 ;  /* 0x0000000d1e1d7c11 */ /* 0x000fca00080f141b */
[----:B------:R2:W-:Y:S02]  /*4fe0*/  STG.E.64 desc[UR8][R28.64], R32 ;  /* 0x000000201c007986 */ /* 0x0005e4000c101b08 */
.L_x_2820:
[----:B------:R-:W-:Y:S05]  /*4ff0*/  BSYNC B0 ;  /* 0x0000000000007941 */ /* 0x000fea0003800000 */
.L_x_2819:
[----:B------:R-:W-:Y:S05]  /*5000*/  @!P5 BRA `(.L_x_2821) ;  /* 0x000000000048d947 */ /* 0x000fea0003800000 */
[----:B------:R-:W-:Y:S01]  /*5010*/  FFMA.FTZ R0, R87, R73, R24 ;  /* 0x0000004957007223 */ /* 0x000fe20000010018 */
[----:B------:R-:W-:-:S03]  /*5020*/  FFMA.FTZ R2, R74, R26, R75 ;  /* 0x0000001a4a027223 */ /* 0x000fc6000001004b */
[----:B------:R-:W-:Y:S01]  /*5030*/  FMUL.FTZ R23, R0, -1.4426950216293334961 ;  /* 0xbfb8aa3b00177820 */ /* 0x000fe20000410000 */
[----:B------:R-:W-:-:S05]  /*5040*/  FMUL.FTZ R27, R2, -1.4426950216293334961 ;  /* 0xbfb8aa3b021b7820 */ /* 0x000fca0000410000 */
[----:B------:R-:W5:Y:S08]  /*5050*/  MUFU.EX2 R23, R23 ;  /* 0x0000001700177308 */ /* 0x000f700000000800 */
[----:B------:R-:W2:Y:S01]  /*5060*/  MUFU.EX2 R27, R27 ;  /* 0x0000001b001b7308 */ /* 0x000ea20000000800 */
[----:B-----5:R-:W-:-:S07]  /*5070*/  FADD.FTZ R25, R23, 1 ;  /* 0x3f80000017197421 */ /* 0x020fce0000010000 */
[----:B------:R-:W5:Y:S01]  /*5080*/  MUFU.RCP R25, R25 ;  /* 0x0000001900197308 */ /* 0x000f620000001000 */
[----:B--2-4-:R-:W-:-:S07]  /*5090*/  FADD.FTZ R28, R27, 1 ;  /* 0x3f8000001b1c7421 */ /* 0x014fce0000010000 */
[----:B------:R-:W2:Y:S01]  /*50a0*/  MUFU.RCP R28, R28 ;  /* 0x0000001c001c7308 */ /* 0x000ea20000001000 */
[----:B-----5:R-:W-:Y:S01]  /*50b0*/  FADD.FTZ R29, -R25, 1 ;  /* 0x3f800000191d7421 */ /* 0x020fe20000010100 */
[----:B------:R-:W-:-:S03]  /*50c0*/  FMUL.FTZ R64, R64, R25 ;  /* 0x0000001940407220 */ /* 0x000fc60000410000 */
[----:B------:R-:W-:Y:S01]  /*50d0*/  FFMA.FTZ R29, R0, R29, 1 ;  /* 0x3f800000001d7423 */ /* 0x000fe2000001001d */
[----:B--2---:R-:W-:Y:S01]  /*50e0*/  FADD.FTZ R31, -R28, 1 ;  /* 0x3f8000001c1f7421 */ /* 0x004fe20000010100 */
[----:B------:R-:W-:Y:S02]  /*50f0*/  FMUL.FTZ R65, R65, R28 ;  /* 0x0000001c41417220 */ /* 0x000fe40000410000 */
[----:B------:R-:W-:Y:S01]  /*5100*/  FMUL.FTZ R64, R64, R29 ;  /* 0x0000001d40407220 */ /* 0x000fe20000410000 */
[----:B------:R-:W-:-:S04]  /*5110*/  FFMA.FTZ R2, R2, R31, 1 ;  /* 0x3f80000002027423 */ /* 0x000fc8000001001f */
[----:B------:R-:W-:-:S07]  /*5120*/  FMUL.FTZ R65, R65, R2 ;  /* 0x0000000241417220 */ /* 0x000fce0000410000 */
.L_x_2821:
[----:B------:R-:W-:Y:S04]  /*5130*/  BSSY B0, `(.L_x_2822) ;  /* 0x0000013000007945 */ /* 0x000fe80003800000 */
[----:B------:R-:W-:Y:S05]  /*5140*/  @P3 BRA `(.L_x_2823) ;  /* 0x0000000000443947 */ /* 0x000fea0003800000 */
[----:B------:R-:W-:Y:S01]  /*5150*/  ULDC.64 UR12, c[0x0][0x288] ;  /* 0x0000a200000c7ab9 */ /* 0x000fe20000000a00 */
[----:B--2-4-:R-:W-:Y:S01]  /*5160*/  MOV R28, R90 ;  /* 0x0000005a001c7202 */ /* 0x014fe20000000f00 */
        /* <DEDUP_REMOVED lines=10> */
[-C--:B---3--:R-:W-:Y:S01]  /*5210*/  FMUL.FTZ R32, R23, R22.reuse ;  /* 0x0000001617207220 */ /* 0x088fe20000410000 */
[----:B------:R-:W-:Y:S01]  /*5220*/  IADD3 R27, R31, R27, RZ ;  /* 0x0000001b1f1b7210 */ /* 0x000fe20007ffe0ff */
[----:B------:R-:W-:-:S03]  /*5230*/  FMUL.FTZ R33, R25, R22 ;  /* 0x0000001619217220 */ /* 0x000fc60000410000 */
[----:B------:R-:W-:-:S05]  /*5240*/  LEA.HI.X R29, R30, UR13, R27, 0x2, P0 ;  /* 0x0000000d1e1d7c11 */ /* 0x000fca00080f141b */
[----:B------:R2:W-:Y:S02]  /*5250*/  STG.E.64 desc[UR8][R28.64], R32 ;  /* 0x000000201c007986 */ /* 0x0005e4000c101b08 */
.L_x_2823:
[----:B------:R-:W-:Y:S05]  /*5260*/  BSYNC B0 ;  /* 0x0000000000007941 */ /* 0x000fea0003800000 */
.L_x_2822:
[----:B------:R-:W-:Y:S05]  /*5270*/  @!P5 BRA `(.L_x_2824) ;  /* 0x000000000048d947 */ /* 0x000fea0003800000 */
[----:B------:R-:W-:Y:S01]  /*5280*/  FFMA.FTZ R24, R89, R73, R24 ;  /* 0x0000004959187223 */ /* 0x000fe20000010018 */
[----:B------:R-:W-:-:S03]  /*5290*/  FFMA.FTZ R75, R76, R26, R75 ;  /* 0x0000001a4c4b7223 */ /* 0x000fc6000001004b */
[----:B------:R-:W-:Y:S01]  /*52a0*/  FMUL.FTZ R0, R24, -1.4426950216293334961 ;  /* 0xbfb8aa3b18007820 */ /* 0x000fe20000410000 */
[----:B------:R-:W-:-:S05]  /*52b0*/  FMUL.FTZ R25, R75, -1.4426950216293334961 ;  /* 0xbfb8aa3b4b197820 */ /* 0x000fca0000410000 */
[----:B------:R-:W5:Y:S08]  /*52c0*/  MUFU.EX2 R0, R0 ;  /* 0x0000000000007308 */ /* 0x000f700000000800 */
[----:B------:R-:W0:Y:S01]  /*52d0*/  MUFU.EX2 R25, R25 ;  /* 0x0000001900197308 */ /* 0x000e220000000800 */
[----:B-----5:R-:W-:-:S07]  /*52e0*/  FADD.FTZ R2, R0, 1 ;  /* 0x3f80000000027421 */ /* 0x020fce0000010000 */
[----:B------:R-:W5:Y:S01]  /*52f0*/  MUFU.RCP R23, R2 ;  /* 0x0000000200177308 */ /* 0x000f620000001000 */
[----:B0-----:R-:W-:-:S07]  /*5300*/  FADD.FTZ R27, R25, 1 ;  /* 0x3f800000191b7421 */ /* 0x001fce0000010000 */
[----:B--2-4-:R-:W0:Y:S01]  /*5310*/  MUFU.RCP R28, R27 ;  /* 0x0000001b001c7308 */ /* 0x014e220000001000 */
[----:B-----5:R-:W-:Y:S01]  /*5320*/  FADD.FTZ R29, -R23, 1 ;  /* 0x3f800000171d7421 */ /* 0x020fe20000010100 */
[----:B------:R-:W-:-:S03]  /*5330*/  FMUL.FTZ R66, R66, R23 ;  /* 0x0000001742427220 */ /* 0x000fc60000410000 */
[----:B------:R-:W-:Y:S01]  /*5340*/  FFMA.FTZ R29, R24, R29, 1 ;  /* 0x3f800000181d7423 */ /* 0x000fe2000001001d */
[----:B0-----:R-:W-:Y:S01]  /*5350*/  FADD.FTZ R30, -R28, 1 ;  /* 0x3f8000001c1e7421 */ /* 0x001fe20000010100 */
[----:B------:R-:W-:Y:S02]  /*5360*/  FMUL.FTZ R67, R67, R28 ;  /* 0x0000001c43437220 */ /* 0x000fe40000410000 */
[----:B------:R-:W-:Y:S01]  /*5370*/  FMUL.FTZ R66, R66, R29 ;  /* 0x0000001d42427220 */ /* 0x000fe20000410000 */
[----:B------:R-:W-:-:S04]  /*5380*/  FFMA.FTZ R30, R75, R30, 1 ;  /* 0x3f8000004b1e7423 */ /* 0x000fc8000001001e */
[----:B------:R-:W-:-:S07]  /*5390*/  FMUL.FTZ R67, R67, R30 ;  /* 0x0000001e43437220 */ /* 0x000fce0000410000 */
.L_x_2824:
        /* <DEDUP_REMOVED lines=13> */
[----:B------:R-:W-:Y:S01]  /*5470*/  LEA R24, P0, R90, UR12, 0x2 ;  /* 0x0000000c5a187c11 */ /* 0x000fe2000f8010ff */
[----:B------:R-:W-:Y:S01]  /*5480*/  FMUL.FTZ R27, R21, R22 ;  /* 0x00000016151b7220 */ /* 0x000fe20000410000 */
[----:B------:R-:W-:-:S04]  /*5490*/  IADD3 R71, R91, R71, RZ ;  /* 0x000000475b477210 */ /* 0x000fc80007ffe0ff */
[----:B------:R-:W-:-:S05]  /*54a0*/  LEA.HI.X R25, R90, UR13, R71, 0x2, P0 ;  /* 0x0000000d5a197c11 */ /* 0x000fca00080f1447 */
[----:B------:R0:W-:Y:S02]  /*54b0*/  STG.E.64 desc[UR8][R24.64], R26 ;  /* 0x0000001a18007986 */ /* 0x0001e4000c101b08 */
.L_x_2826:
[----:B------:R-:W-:Y:S05]  /*54c0*/  BSYNC B0 ;  /* 0x0000000000007941 */ /* 0x000fea0003800000 */
.L_x_2825:
[----:B------:R-:W5:Y:S01]  /*54d0*/  LDC R21, c[0x0][0x10] ;  /* 0x00000400ff157b82 */ /* 0x000f620000000800 */
[----:B------:R-:W-:Y:S02]  /*54e0*/  IADD3 R3, R3, 0x1, RZ ;  /* 0x0000000103037810 */ /* 0x000fe40007ffe0ff */
[----:B-----5:R-:W-:-:S04]  /*54f0*/  IADD3 R4, R21, R4, RZ ;  /* 0x0000000415047210 */ /* 0x020fc80007ffe0ff */
[----:B------:R-:W-:-:S13]  /*5500*/  ISETP.GE.AND P0, PT, R4, UR4, PT ;  /* 0x0000000404007c0c */ /* 0x000fda000bf06270 */
[----:B------:R-:W-:Y:S05]  /*5510*/  @!P0 BRA `(.L_x_2827) ;  /* 0xffffffac008c8947 */ /* 0x000fea000383ffff */
.L_x_2776:
        /* <DEDUP_REMOVED lines=19> */
.L_x_2829:
[----:B------:R-:W-:Y:S05]  /*5650*/  BSYNC B0 ;  /* 0x0000000000007941 */ /* 0x000fea0003800000 */
.L_x_2828:
        /* <DEDUP_REMOVED lines=11> */
.L_x_2831:
[----:B------:R-:W5:Y:S04]  /*5710*/  LDG.E.STRONG.GPU R5, desc[UR8][R2.64] ;  /* 0x0000000802057981 */ /* 0x000f68000c1ef900 */
[----:B-----5:R-:W-:Y:S01]  /*5720*/  CCTL.IVALL ;  /* 0x00000000ff00798f */ /* 0x020fe20002000000 */
[----:B------:R-:W-:Y:S05]  /*5730*/  YIELD ;  /* 0x0000000000007946 */ /* 0x000fea0003800000 */
[----:B------:R-:W-:-:S13]  /*5740*/  ISETP.NE.AND P0, PT, R5, R0, PT ;  /* 0x000000000500720c */ /* 0x000fda0003f05270 */
[----:B------:R-:W-:Y:S05]  /*5750*/  @P0 BRA `(.L_x_2831) ;  /* 0xfffffffc00ec0947 */ /* 0x000fea000383ffff */
.L_x_2830:
[----:B------:R-:W-:Y:S05]  /*5760*/  WARPSYNC.ALL ;  /* 0x0000000000007948 */ /* 0x000fea0003800000 */
[----:B------:R-:W0:Y:S08]  /*5770*/  LDC.64 R22, c[0x0][0x288] ;  /* 0x0000a200ff167b82 */ /* 0x000e300000000a00 */
        /* <DEDUP_REMOVED lines=15> */
[----:B--23--:R-:W-:Y:S02]  /*5870*/  SHF.L.U64.HI R33, R25, 0x2, R27 ;  /* 0x0000000219217819 */ /* 0x00cfe4000001021b */
[----:B------:R-:W-:Y:S01]  /*5880*/  LEA.HI R2, P0, R5, R2, RZ, 0x1 ;  /* 0x0000000205027211 */ /* 0x000fe200078108ff */
[----:B------:R-:W1:Y:S03]  /*5890*/  LDC.64 R18, c[0x0][0x220] ;  /* 0x00008800ff127b82 */ /* 0x000e660000000a00 */
[----:B------:R-:W-:-:S04]  /*58a0*/  IADD3.X R5, RZ, R5, RZ, P0, !PT ;  /* 0x00000005ff057210 */ /* 0x000fc800007fe4ff */
[--C-:B----4-:R-:W-:Y:S02]  /*58b0*/  SHF.R.S64 R29, R2, 0x1, R5.reuse ;  /* 0x00000001021d7819 */ /* 0x110fe40000001005 */
[----:B------:R-:W-:-:S04]  /*58c0*/  SHF.R.S32.HI R2, RZ, 0x1, R5 ;  /* 0x00000001ff027819 */ /* 0x000fc80000011405 */
[----:B------:R-:W-:-:S07]  /*58d0*/  SHF.L.U64.HI R31, R29, 0x2, R2 ;  /* 0x000000021d1f7819 */ /* 0x000fce0000010202 */
.L_x_2832:
        /* <DEDUP_REMOVED lines=25> */
.L_x_2833:
        /* <DEDUP_REMOVED lines=9> */
.L_x_5622:


//--------------------- .text._Z35group_norm_nhwc_bwd_one_pass_kernelI11Fp32IOBf16WLi128ELi120ELi480EEv26Group_norm_nhwc_bwd_params --------------------------
	.section	.text._Z35group_norm_nhwc_bwd_one_pass_kernelI11Fp32IOBf16WLi128ELi120ELi480EEv26Group_norm_nhwc_bwd_params,"ax",@progbits
	.align	128
        .global         _Z35group_norm_nhwc_bwd_one_pass_kernelI11Fp32IOBf16WLi128ELi120ELi480EEv26Group_norm_nhwc_bwd_params
        .type           _Z35group_norm_nhwc_bwd_one_pass_kernelI11Fp32IOBf16WLi128ELi120ELi480EEv26Group_norm_nhwc_bwd_params,@function
        .size           _Z35group_norm_nhwc_bwd_one_pass_kernelI11Fp32IOBf16WLi128ELi120ELi480EEv26Group_norm_nhwc_bwd_params,(.L_x_5623 - _Z35group_norm_nhwc_bwd_one_pass_kernelI11Fp32IOBf16WLi128ELi120ELi480EEv26Group_norm_nhwc_bwd_params)
        .other          _Z35group_norm_nhwc_bwd_one_pass_kernelI11Fp32IOBf16WLi128ELi120ELi480EEv26Group_norm_nhwc_bwd_params,@"STO_CUDA_ENTRY STV_DEFAULT"
_Z35group_norm_nhwc_bwd_one_pass_kernelI11Fp32IOBf16WLi128ELi120ELi480EEv26Group_norm_nhwc_bwd_params:
.text._Z35group_norm_nhwc_bwd_one_pass_kernelI11Fp32IOBf16WLi128ELi120ELi480EEv26Group_norm_nhwc_bwd_params:
        /* <DEDUP_REMOVED lines=60> */
[C---:B------:R-:W-:Y:S02]  /*03c0*/  IADD3 R2, R75.reuse, 0x48, RZ ;  /* 0x000000484b027810 */ /* 0x040fe40007ffe0ff */
[----:B------:R-:W-:Y:S02]  /*03d0*/  @P1 LOP3.LUT R0, R0, 0x10, RZ, 0xfc, !PT ;  /* 0x0000001000001812 */ /* 0x000fe400078efcff */
[----:B------:R-:W-:Y:S02]  /*03e0*/  SHF.R.S32.HI R4, RZ, 0x1f, R2 ;  /* 0x0000001fff047819 */ /* 0x000fe40000011402 */
[----:B------:R-:W-:Y:S02]  /*03f0*/  LOP3.LUT R0, R0, 0xfffffff7, RZ, 0xc0, !PT ;  /* 0xfffffff700007812 */ /* 0x000fe400078ec0ff */
[----:B------:R-:W-:-:S02]  /*0400*/  IADD3 R3, R75, 0x50, RZ ;  /* 0x000000504b037810 */ /* 0x000fc40007ffe0ff */
[----:B------:R-:W-:Y:S02]  /*0410*/  @P0 LOP3.LUT R0, R0, 0x8, RZ, 0xfc, !PT ;  /* 0x0000000800000812 */ /* 0x000fe400078efcff */
[----:B------:R-:W-:Y:S02]  /*0420*/  ISETP.LT.U32.AND P0, PT, R2, UR10, PT ;  /* 0x0000000a02007c0c */ /* 0x000fe4000bf01070 */
[----:B------:R-:W-:Y:S02]  /*0430*/  IADD3 R2, R75, 0x58, RZ ;  /* 0x000000584b027810 */ /* 0x000fe40007ffe0ff */
[----:B------:R-:W-:Y:S02]  /*0440*/  ISETP.LT.AND.EX P0, PT, R4, UR11, !P4, P0 ;  /* 0x0000000b04007c0c */ /* 0x000fe4000e701300 */
[----:B------:R-:W-:Y:S02]  /*0450*/  SHF.R.S32.HI R4, RZ, 0x1f, R3 ;  /* 0x0000001fff047819 */ /* 0x000fe40000011403 */
[----:B------:R-:W-:-:S02]  /*0460*/  ISETP.LT.U32.AND P1, PT, R3, UR10, PT ;  /* 0x0000000a03007c0c */ /* 0x000fc4000bf21070 */
[----:B------:R-:W-:Y:S02]  /*0470*/  SHF.R.S32.HI R3, RZ, 0x1f, R2 ;  /* 0x0000001fff037819 */ /* 0x000fe40000011402 */
[----:B------:R-:W-:Y:S02]  /*0480*/  ISETP.LT.U32.AND P2, PT, R2, UR10, PT ;  /* 0x0000000a02007c0c */ /* 0x000fe4000bf41070 */
[----:B------:R-:W-:Y:S02]  /*0490*/  SHF.R.S32.HI R74, RZ, 0x1f, R75 ;  /* 0x0000001fff4a7819 */ /* 0x000fe4000001144b */
[----:B------:R-:W-:Y:S02]  /*04a0*/  ISETP.LT.AND.EX P2, PT, R3, UR11, !P4, P2 ;  /* 0x0000000b03007c0c */ /* 0x000fe4000e741320 */
[----:B------:R-:W-:Y:S01]  /*04b0*/  ISETP.LT.U32.AND P3, PT, R75, UR10, PT ;  /* 0x0000000a4b007c0c */ /* 0x000fe2000bf61070 */
[----:B------:R-:W2:Y:S01]  /*04c0*/  LDC.64 R2, c[0x0][0x288] ;  /* 0x0000a200ff027b82 */ /* 0x000ea20000000a00 */
[----:B------:R-:W-:-:S02]  /*04d0*/  LOP3.LUT R0, R0, 0xfffffdff, RZ, 0xc0, !PT ;  /* 0xfffffdff00007812 */ /* 0x000fc400078ec0ff */
[----:B------:R-:W-:Y:S02]  /*04e0*/  ISETP.LT.AND.EX P3, PT, R74, UR11, !P4, P3 ;  /* 0x0000000b4a007c0c */ /* 0x000fe4000e761330 */
[C---:B------:R-:W-:Y:S02]  /*04f0*/  IADD3 R73, R75.reuse, 0x8, RZ ;  /* 0x000000084b497810 */ /* 0x040fe40007ffe0ff */
[----:B------:R-:W-:Y:S02]  /*0500*/  IADD3 R72, R75, 0x10, RZ ;  /* 0x000000104b487810 */ /* 0x000fe40007ffe0ff */
[----:B------:R-:W-:Y:S02]  /*0510*/  SHF.R.S32.HI R19, RZ, 0x1f, R73 ;  /* 0x0000001fff137819 */ /* 0x000fe40000011449 */
[----:B------:R-:W-:Y:S02]  /*0520*/  SHF.R.S32.HI R18, RZ, 0x1f, R72 ;  /* 0x0000001fff127819 */ /* 0x000fe40000011448 */
[----:B------:R-:W-:-:S02]  /*0530*/  ISETP.LT.U32.AND P5, PT, R72, UR10, PT ;  /* 0x0000000a48007c0c */ /* 0x000fc4000bfa1070 */
[----:B------:R-:W-:Y:S02]  /*0540*/  ISETP.LT.AND.EX P1, PT, R4, UR11, !P4, P1 ;  /* 0x0000000b04007c0c */ /* 0x000fe4000e721310 */
[----:B------:R-:W-:Y:S02]  /*0550*/  @P3 LOP3.LUT R0, R0, 0x200, RZ, 0xfc, !PT ;  /* 0x0000020000003812 */ /* 0x000fe400078efcff */
[----:B------:R-:W-:Y:S01]  /*0560*/  ISETP.LT.U32.AND P3, PT, R73, UR10, PT ;  /* 0x0000000a49007c0c */ /* 0x000fe2000bf61070 */
[----:B------:R-:W-:Y:S01]  /*0570*/  ULDC.U8 UR10, c[0x0][0x2a4] ;  /* 0x0000a900000a7ab9 */ /* 0x000fe20000000000 */
[----:B0-----:R-:W-:Y:S02]  /*0580*/  LOP3.LUT R11, R16, 0x3, RZ, 0xc0, !PT ;  /* 0x00000003100b7812 */ /* 0x001fe400078ec0ff */
[----:B------:R-:W-:Y:S02]  /*0590*/  ISETP.LT.AND.EX P3, PT, R19, UR11, !P4, P3 ;  /* 0x0000000b13007c0c */ /* 0x000fe4000e761330 */
[----:B------:R-:W-:-:S02]  /*05a0*/  ISETP.LT.AND.EX P4, PT, R18, UR11, !P4, P5 ;  /* 0x0000000b12007c0c */ /* 0x000fc4000e781350 */
[C---:B--2---:R-:W-:Y:S02]  /*05b0*/  LEA.HI R7, P5, R3.reuse, R2, RZ, 0x1 ;  /* 0x0000000203077211 */ /* 0x044fe400078b08ff */
[-C--:B------:R-:W-:Y:S02]  /*05c0*/  LEA R21, R3, R3.reuse, 0x1 ;  /* 0x0000000303157211 */ /* 0x080fe400078e08ff */
        /* <DEDUP_REMOVED lines=10> */
[----:B------:R-:W-:-:S02]  /*0670*/  SHF.R.S32.HI R2, RZ, 0x1, R4 ;  /* 0x00000001ff027819 */ /* 0x000fc40000011404 */
[--C-:B------:R-:W-:Y:S02]  /*0680*/  SHF.R.S64 R6, R6, 0x1, R21.reuse ;  /* 0x0000000106067819 */ /* 0x100fe40000001015 */
[----:B------:R-:W-:Y:S02]  /*0690*/  SHF.R.S32.HI R21, RZ, 0x1, R21 ;  /* 0x00000001ff157819 */ /* 0x000fe40000011415 */
[----:B------:R-:W-:Y:S02]  /*06a0*/  LEA R9, R3, UR5, 0x3 ;  /* 0x0000000503097c11 */ /* 0x000fe4000f8e18ff */
[----:B------:R-:W-:Y:S02]  /*06b0*/  SHF.L.U64.HI R3, R7, 0x2, R2 ;  /* 0x0000000207037819 */ /* 0x000fe40000010202 */
[----:B------:R-:W-:Y:S02]  /*06c0*/  IADD3 R5, -R11, R16, RZ ;  /* 0x000000100b057210 */ /* 0x000fe40007ffe1ff */
[----:B------:R-:W-:-:S02]  /*06d0*/  SHF.R.S32.HI R4, RZ, 0x1f, R8 ;  /* 0x0000001fff047819 */ /* 0x000fc40000011408 */
[----:B-1----:R-:W-:-:S07]  /*06e0*/  SHF.L.U64.HI R2, R6, 0x2, R21 ;  /* 0x0000000206027819 */ /* 0x002fce0000010215 */
.L_x_2917:
[----:B0--3--:R-:W0:Y:S01]  /*06f0*/  LDC R26, c[0x0][0x2a0] ;  /* 0x0000a800ff1a7b82 */ /* 0x009e220000000800 */
[----:B------:R-:W-:Y:S01]  /*0700*/  LOP3.LUT P6, RZ, R0, 0x200, RZ, 0xc0, !PT ;  /* 0x0000020000ff7812 */ /* 0x000fe200078cc0ff */
[----:B------:R-:W-:Y:S01]  /*0710*/  ULDC.64 UR12, c[0x0][0x298] ;  /* 0x0000a600000c7ab9 */ /* 0x000fe20000000a00 */
[----:B------:R-:W-:Y:S02]  /*0720*/  P2R R38, PR, RZ, 0x8 ;  /* 0x00000008ff267803 */ /* 0x000fe40000000000 */
[----:B------:R-:W-:Y:S02]  /*0730*/  P2R R102, PR, RZ, 0x4 ;  /* 0x00000004ff667803 */ /* 0x000fe40000000000 */
[C---:B------:R-:W-:Y:S01]  /*0740*/  IADD3 R27, R75.reuse, 0x60, RZ ;  /* 0x000000604b1b7810 */ /* 0x040fe20007ffe0ff */
[----:B-1----:R-:W1:Y:S01]  /*0750*/  @P3 LDC.64 R30, c[0x0][0x230] ;  /* 0x00008c00ff1e3b82 */ /* 0x002e620000000a00 */
[----:B------:R-:W-:Y:S02]  /*0760*/  P2R R101, PR, RZ, 0x2 ;  /* 0x00000002ff657803 */ /* 0x000fe40000000000 */
[----:B------:R-:W-:-:S02]  /*0770*/  IADD3 R29, R75, 0x68, RZ ;  /* 0x000000684b1d7810 */ /* 0x000fc40007ffe0ff */
[----:B------:R-:W-:Y:S02]  /*0780*/  P2R R100, PR, RZ, 0x1 ;  /* 0x00000001ff647803 */ /* 0x000fe40000000000 */
[----:B------:R-:W-:Y:S01]  /*0790*/  IADD3 R39, R75, 0x18, RZ ;  /* 0x000000184b277810 */ /* 0x000fe20007ffe0ff */
[----:B--2---:R-:W2:Y:S03]  /*07a0*/  @P6 LDC.64 R50, c[0x0][0x230] ;  /* 0x00008c00ff326b82 */ /* 0x004ea60000000a00 */
[----:B------:R-:W-:Y:S02]  /*07b0*/  SHF.R.S32.HI R37, RZ, 0x1f, R39 ;  /* 0x0000001fff257819 */ /* 0x000fe40000011427 */
[----:B0-----:R-:W-:-:S03]  /*07c0*/  IABS R25, R26 ;  /* 0x0000001a00197213 */ /* 0x001fc60000000000 */
        /* <DEDUP_REMOVED lines=236> */
[----:B------:R-:W3:Y:S01]  /*1690*/  @P2 LDC.64 R40, c[0x0][0x230] ;  /* 0x00008c00ff282b82 */ /* 0x000ee20000000a00 */
        /* <DEDUP_REMOVED lines=9> */
[----:B---3--:R-:W-:-:S04]  /*1730*/  @P2 IADD3 R40, P5, R23, R40, RZ ;  /* 0x0000002817282210 */ /* 0x008fc80007fbe0ff */
[----:B------:R-:W-:Y:S02]  /*1740*/  @P2 IADD3.X R41, R20, R41, RZ, P5, !PT ;  /* 0x0000002914292210 */ /* 0x000fe40002ffe4ff */
[----:B0-----:R-:W-:-:S04]  /*1750*/  @P2 IADD3 R22, P5, R23, R24, RZ ;  /* 0x0000001817162210 */ /* 0x001fc80007fbe0ff */
[----:B------:R-:W-:Y:S02]  /*1760*/  @P2 IADD3.X R23, R20, R25, RZ, P5, !PT ;  /* 0x0000001914172210 */ /* 0x000fe40002ffe4ff */
[----:B------:R-:W-:Y:S02]  /*1770*/  IADD3 R20, R28, 0x68, RZ ;  /* 0x000000681c147810 */ /* 0x000fe40007ffe0ff */
[----:B------:R-:W-:Y:S02]  /*1780*/  SHF.R.S32.HI R25, RZ, 0x1f, R29 ;  /* 0x0000001fff197819 */ /* 0x000fe4000001141d */
        /* <DEDUP_REMOVED lines=15> */
[----:B------:R-:W0:Y:S01]  /*1880*/  @P1 LDC.64 R24, c[0x0][0x228] ;  /* 0x00008a00ff181b82 */ /* 0x000e220000000a00 */
[----:B---3--:R-:W-:Y:S02]  /*1890*/  @P1 IADD3 R42, P5, R21, R42, RZ ;  /* 0x0000002a152a1210 */ /* 0x008fe40007fbe0ff */
[----:B------:R-:W-:Y:S02]  /*18a0*/  SHF.R.S32.HI R27, RZ, 0x1f, R29 ;  /* 0x0000001fff1b7819 */ /* 0x000fe4000001141d */
[----:B------:R-:W-:-:S02]  /*18b0*/  @P1 IADD3.X R43, R20, R43, RZ, P5, !PT ;  /* 0x0000002b142b1210 */ /* 0x000fc40002ffe4ff */
[----:B0-----:R-:W-:-:S04]  /*18c0*/  @P1 IADD3 R24, P5, R21, R24, RZ ;  /* 0x0000001815181210 */ /* 0x001fc80007fbe0ff */
[----:B------:R-:W-:Y:S02]  /*18d0*/  @P1 IADD3.X R25, R20, R25, RZ, P5, !PT ;  /* 0x0000001914191210 */ /* 0x000fe40002ffe4ff */
[C---:B------:R-:W-:Y:S02]  /*18e0*/  IADD3 R20, R28.reuse, 0x70, RZ ;  /* 0x000000701c147810 */ /* 0x040fe40007ffe0ff */
[----:B------:R-:W-:Y:S02]  /*18f0*/  IADD3 R28, R28, 0x78, RZ ;  /* 0x000000781c1c7810 */ /* 0x000fe40007ffe0ff */
        /* <DEDUP_REMOVED lines=19> */
[----:B------:R-:W-:Y:S02]  /*1a30*/  SHF.R.S32.HI R20, RZ, 0x1f, R28 ;  /* 0x0000001fff147819 */ /* 0x000fe4000001141c */
[----:B------:R-:W-:-:S04]  /*1a40*/  ISETP.GE.U32.AND P6, PT, R28, UR12, PT ;  /* 0x0000000c1c007c0c */ /* 0x000fc8000bfc6070 */
[----:B------:R-:W-:-:S04]  /*1a50*/  ISETP.GE.AND.EX P6, PT, R20, UR13, PT, P6 ;  /* 0x0000000d14007c0c */ /* 0x000fc8000bfc6360 */
[----:B------:R-:W-:-:S13]  /*1a60*/  ISETP.LT.U32.AND P6, PT, R76, 0x1e0, !P6 ;  /* 0x000001e04c00780c */ /* 0x000fda00077c1070 */
[----:B------:R-:W0:Y:S01]  /*1a70*/  @P6 LDC.64 R20, c[0x0][0x288] ;  /* 0x0000a200ff146b82 */ /* 0x000e220000000a00 */
[----:B------:R-:W-:-:S07]  /*1a80*/  @P6 MOV R29, R121 ;  /* 0x00000079001d6202 */ /* 0x000fce0000000f00 */
[----:B------:R-:W3:Y:S01]  /*1a90*/  @P6 LDC.64 R46, c[0x0][0x230] ;  /* 0x00008c00ff2e6b82 */ /* 0x000ee20000000a00 */
        /* <DEDUP_REMOVED lines=22> */
[C---:B------:R-:W-:Y:S02]  /*1c00*/  @P3 IADD3.X R99, R36.reuse, R99, RZ, P0, !PT ;  /* 0x0000006324633210 */ /* 0x040fe400007fe4ff */
[----:B--2---:R-:W-:Y:S02]  /*1c10*/  @P3 IADD3 R82, P0, R21, R82, RZ ;  /* 0x0000005215523210 */ /* 0x004fe40007f1e0ff */
[----:B------:R-:W0:Y:S02]  /*1c20*/  LDC.64 R20, c[0x0][0x248] ;  /* 0x00009200ff147b82 */ /* 0x000e240000000a00 */
[----:B------:R-:W-:Y:S02]  /*1c30*/  @P3 IADD3.X R83, R36, R83, RZ, P0, !PT ;  /* 0x0000005324533210 */ /* 0x000fe400007fe4ff */
[----:B------:R-:W-:Y:S01]  /*1c40*/  ISETP.NE.AND P3, PT, R38, RZ, PT ;  /* 0x000000ff2600720c */ /* 0x000fe20003f65270 */
[----:B0-----:R-:W-:-:S05]  /*1c50*/  IMAD.WIDE R20, R13, 0x8, R20 ;  /* 0x000000080d147825 */ /* 0x001fca00078e0214 */
[----:B------:R0:W2:Y:S01]  /*1c60*/  LDG.E.64 R36, desc[UR8][R20.64] ;  /* 0x0000000814247981 */ /* 0x0000a2000c1e1b00 */
[----:B------:R-:W-:Y:S02]  /*1c70*/  MOV R96, 0x3f800000 ;  /* 0x3f80000000607802 */ /* 0x000fe40000000f00 */
[----:B0-----:R-:W-:Y:S02]  /*1c80*/  MOV R21, RZ ;  /* 0x000000ff00157202 */ /* 0x001fe40000000f00 */
[----:B------:R-:W-:-:S06]  /*1c90*/  MOV R20, RZ ;  /* 0x000000ff00147202 */ /* 0x000fcc0000000f00 */
[----:B------:R0:W5:Y:S02]  /*1ca0*/  @P2 LDG.E.64 R20, desc[UR8][R22.64] ;  /* 0x0000000816142981 */ /* 0x000164000c1e1b00 */
[----:B0-----:R-:W-:-:S06]  /*1cb0*/  CS2R R22, SRZ ;  /* 0x0000000000167805 */ /* 0x001fcc000001ff00 */
[----:B------:R0:W5:Y:S02]  /*1cc0*/  @P1 LDG.E.64 R22, desc[UR8][R24.64] ;  /* 0x0000000818161981 */ /* 0x000164000c1e1b00 */
[----:B0-----:R-:W-:-:S06]  /*1cd0*/  CS2R R24, SRZ ;  /* 0x0000000000187805 */ /* 0x001fcc000001ff00 */
[----:B------:R0:W5:Y:S02]  /*1ce0*/  @P5 LDG.E.64 R24, desc[UR8][R26.64] ;  /* 0x000000081a185981 */ /* 0x000164000c1e1b00 */
[----:B0-----:R-:W-:-:S06]  /*1cf0*/  CS2R R26, SRZ ;  /* 0x00000000001a7805 */ /* 0x001fcc000001ff00 */
[----:B------:R0:W5:Y:S02]  /*1d00*/  @P6 LDG.E.64 R26, desc[UR8][R28.64] ;  /* 0x000000081c1a6981 */ /* 0x000164000c1e1b00 */
[----:B0-----:R-:W-:Y:S02]  /*1d10*/  CS2R R28, SRZ ;  /* 0x00000000001c7805 */ /* 0x001fe4000001ff00 */
[----:B------:R-:W-:-:S06]  /*1d20*/  CS2R R48, SRZ ;  /* 0x0000000000307805 */ /* 0x000fcc000001ff00 */
[----:B------:R0:W5:Y:S02]  /*1d30*/  @P3 LDG.E.64 R48, desc[UR8][R30.64] ;  /* 0x000000081e303981 */ /* 0x000164000c1e1b00 */
[----:B0-----:R-:W-:-:S06]  /*1d40*/  CS2R R30, SRZ ;  /* 0x00000000001e7805 */ /* 0x001fcc000001ff00 */
[----:B------:R0:W5:Y:S02]  /*1d50*/  @P3 LDG.E.64 R30, desc[UR8][R54.64] ;  /* 0x00000008361e3981 */ /* 0x000164000c1e1b00 */
[----:B0-----:R-:W-:Y:S01]  /*1d60*/  CS2R R54, SRZ ;  /* 0x0000000000367805 */ /* 0x001fe2000001ff00 */
[----:B------:R-:W-:Y:S01]  /*1d70*/  BSSY B0, `(.L_x_2835) ;  /* 0x0000056000007945 */ /* 0x000fe20003800000 */
[----:B--2---:R-:W-:-:S05]  /*1d80*/  FFMA.FTZ R38, -R36, R36, R37 ;  /* 0x0000002424267223 */ /* 0x004fca0000010125 */
[----:B------:R-:W-:-:S13]  /*1d90*/  FSETP.GTU.FTZ.AND P0, PT, R38, RZ, PT ;  /* 0x000000ff2600720b */ /* 0x000fda0003f1c000 */
[----:B------:R-:W0:Y:S02]  /*1da0*/  @P0 LDC R37, c[0x0][0x250] ;  /* 0x00009400ff250b82 */ /* 0x000e240000000800 */
[----:B0-----:R-:W-:Y:S01]  /*1db0*/  @P0 FADD.FTZ R37, R38, R37 ;  /* 0x0000002526250221 */ /* 0x001fe20000010000 */
[----:B------:R-:W-:-:S03]  /*1dc0*/  CS2R R38, SRZ ;  /* 0x0000000000267805 */ /* 0x000fc6000001ff00 */
[----:B------:R0:W1:Y:S01]  /*1dd0*/  @P0 MUFU.RSQ R96, R37 ;  /* 0x0000002500600308 */ /* 0x0000620000001400 */
[----:B------:R-:W-:Y:S02]  /*1de0*/  LOP3.LUT P0, RZ, R0, 0x200, RZ, 0xc0, !PT ;  /* 0x0000020000ff7812 */ /* 0x000fe4000780c0ff */
[----:B------:R2:W5:Y:S02]  /*1df0*/  @P2 LDG.E.64 R38, desc[UR8][R40.64] ;  /* 0x0000000828262981 */ /* 0x000564000c1e1b00 */
[----:B--2---:R-:W-:-:S09]  /*1e00*/  CS2R R40, SRZ ;  /* 0x0000000000287805 */ /* 0x004fd2000001ff00 */
[----:B------:R-:W5:Y:S04]  /*1e10*/  @P0 LDG.E.64 R28, desc[UR8][R32.64] ;  /* 0x00000008201c0981 */ /* 0x000f68000c1e1b00 */
[----:B------:R2:W5:Y:S02]  /*1e20*/  @P1 LDG.E.64 R40, desc[UR8][R42.64] ;  /* 0x000000082a281981 */ /* 0x000564000c1e1b00 */
[----:B--2---:R-:W-:-:S06]  /*1e30*/  CS2R R42, SRZ ;  /* 0x00000000002a7805 */ /* 0x004fcc000001ff00 */
[----:B------:R2:W5:Y:S02]  /*1e40*/  @P5 LDG.E.64 R42, desc[UR8][R44.64] ;  /* 0x000000082c2a5981 */ /* 0x000564000c1e1b00 */
[----:B--2---:R-:W-:-:S06]  /*1e50*/  CS2R R44, SRZ ;  /* 0x00000000002c7805 */ /* 0x004fcc000001ff00 */
[----:B------:R2:W5:Y:S01]  /*1e60*/  @P6 LDG.E.64 R44, desc[UR8][R46.64] ;  /* 0x000000082e2c6981 */ /* 0x000562000c1e1b00 */
[C---:B------:R-:W-:Y:S02]  /*1e70*/  LOP3.LUT P2, RZ, R0.reuse, 0x80, RZ, 0xc0, !PT ;  /* 0x0000008000ff7812 */ /* 0x040fe4000784c0ff */
[----:B------:R-:W-:Y:S02]  /*1e80*/  CS2R R32, SRZ ;  /* 0x0000000000207805 */ /* 0x000fe4000001ff00 */
[----:B------:R-:W-:-:S04]  /*1e90*/  LOP3.LUT P5, RZ, R0, 0x20, RZ, 0xc0, !PT ;  /* 0x0000002000ff7812 */ /* 0x000fc800078ac0ff */
[----:B------:R3:W5:Y:S01]  /*1ea0*/  @P4 LDG.E.64 R32, desc[UR8][R34.64] ;  /* 0x0000000822204981 */ /* 0x000762000c1e1b00 */
[----:B--2---:R-:W-:-:S06]  /*1eb0*/  CS2R R46, SRZ ;  /* 0x00000000002e7805 */ /* 0x004fcc000001ff00 */
[----:B------:R2:W5:Y:S01]  /*1ec0*/  @P0 LDG.E.64 R46, desc[UR8][R50.64] ;  /* 0x00000008322e0981 */ /* 0x000562000c1e1b00 */
[----:B---3--:R-:W-:Y:S02]  /*1ed0*/  CS2R R34, SRZ ;  /* 0x0000000000227805 */ /* 0x008fe4000001ff00 */
[----:B--2---:R-:W-:-:S04]  /*1ee0*/  CS2R R50, SRZ ;  /* 0x0000000000327805 */ /* 0x004fc8000001ff00 */
[----:B------:R-:W5:Y:S04]  /*1ef0*/  @P2 LDG.E.64 R34, desc[UR8][R58.64] ;  /* 0x000000083a222981 */ /* 0x000f68000c1e1b00 */
[----:B------:R2:W5:Y:S01]  /*1f00*/  @P4 LDG.E.64 R50, desc[UR8][R52.64] ;  /* 0x0000000834324981 */ /* 0x000562000c1e1b00 */
[C---:B------:R-:W-:Y:S02]  /*1f10*/  LOP3.LUT P1, RZ, R0.reuse, 0x40, RZ, 0xc0, !PT ;  /* 0x0000004000ff7812 */ /* 0x040fe4000782c0ff */
[----:B------:R-:W-:Y:S02]  /*1f20*/  LOP3.LUT P0, RZ, R0, 0x10, RZ, 0xc0, !PT ;  /* 0x0000001000ff7812 */ /* 0x000fe4000780c0ff */
[----:B--2---:R-:W-:Y:S02]  /*1f30*/  CS2R R52, SRZ ;  /* 0x0000000000347805 */ /* 0x004fe4000001ff00 */
[----:B------:R-:W-:-:S07]  /*1f40*/  CS2R R58, SRZ ;  /* 0x00000000003a7805 */ /* 0x000fce000001ff00 */
[----:B------:R-:W5:Y:S04]  /*1f50*/  @P1 LDG.E.64 R54, desc[UR8][R56.64] ;  /* 0x0000000838361981 */ /* 0x000f68000c1e1b00 */
[----:B------:R2:W5:Y:S04]  /*1f60*/  @P2 LDG.E.64 R52, desc[UR8][R78.64] ;  /* 0x000000084e342981 */ /* 0x000568000c1e1b00 */
[----:B------:R3:W5:Y:S01]  /*1f70*/  @P5 LDG.E.64 R58, desc[UR8][R60.64] ;  /* 0x000000083c3a5981 */ /* 0x000762000c1e1b00 */
[----:B--2---:R-:W-:Y:S02]  /*1f80*/  CS2R R78, SRZ ;  /* 0x00000000004e7805 */ /* 0x004fe4000001ff00 */
[----:B---3--:R-:W-:-:S04]  /*1f90*/  CS2R R60, SRZ ;  /* 0x00000000003c7805 */ /* 0x008fc8000001ff00 */
[----:B------:R2:W5:Y:S01]  /*1fa0*/  @P5 LDG.E.64 R78, desc[UR8][R84.64] ;  /* 0x00000008544e5981 */ /* 0x000562000c1e1b00 */
[----:B------:R-:W-:-:S03]  /*1fb0*/  CS2R R56, SRZ ;  /* 0x0000000000387805 */ /* 0x000fc6000001ff00 */
[----:B------:R3:W5:Y:S01]  /*1fc0*/  @P0 LDG.E.64 R60, desc[UR8][R64.64] ;  /* 0x00000008403c0981 */ /* 0x000762000c1e1b00 */
[----:B------:R-:W-:-:S03]  /*1fd0*/  LOP3.LUT P6, RZ, R0, 0x8, RZ, 0xc0, !PT ;  /* 0x0000000800ff7812 */ /* 0x000fc600078cc0ff */
[----:B------:R-:W5:Y:S01]  /*1fe0*/  @P1 LDG.E.64 R56, desc[UR8][R86.64] ;  /* 0x0000000856381981 */ /* 0x000f62000c1e1b00 */
[----:B--2---:R-:W-:-:S06]  /*1ff0*/  CS2R R84, SRZ ;  /* 0x0000000000547805 */ /* 0x004fcc000001ff00 */
[----:B------:R2:W5:Y:S01]  /*2000*/  @P0 LDG.E.64 R84, desc[UR8][R88.64] ;  /* 0x0000000858540981 */ /* 0x000562000c1e1b00 */
[----:B------:R-:W-:Y:S02]  /*2010*/  ISETP.NE.AND P0, PT, R100, RZ, PT ;  /* 0x000000ff6400720c */ /* 0x000fe40003f05270 */
[----:B---3--:R-:W-:Y:S02]  /*2020*/  CS2R R64, SRZ ;  /* 0x0000000000407805 */ /* 0x008fe4000001ff00 */
[----:B------:R-:W-:Y:S02]  /*2030*/  ISETP.NE.AND P1, PT, R101, RZ, PT ;  /* 0x000000ff6500720c */ /* 0x000fe40003f25270 */
[----:B--2---:R-:W-:Y:S02]  /*2040*/  CS2R R88, SRZ ;  /* 0x0000000000587805 */ /* 0x004fe4000001ff00 */
[----:B------:R-:W-:Y:S02]  /*2050*/  LOP3.LUT P5, RZ, R0, 0x100, RZ, 0xc0, !PT ;  /* 0x0000010000ff7812 */ /* 0x000fe400078ac0ff */
[----:B------:R-:W-:-:S03]  /*2060*/  CS2R R86, SRZ ;  /* 0x0000000000567805 */ /* 0x000fc6000001ff00 */
[----:B------:R2:W5:Y:S04]  /*2070*/  @P0 LDG.E.64 R64, desc[UR8][R66.64] ;  /* 0x0000000842400981 */ /* 0x000568000c1e1b00 */
[----:B------:R3:W5:Y:S01]  /*2080*/  @P0 LDG.E.64 R88, desc[UR8][R90.64] ;  /* 0x000000085a580981 */ /* 0x000762000c1e1b00 */
[----:B------:R-:W-:-:S03]  /*2090*/  ISETP.NE.AND P2, PT, R102, RZ, PT ;  /* 0x000000ff6600720c */ /* 0x000fc60003f45270 */
[----:B------:R4:W5:Y:S01]  /*20a0*/  @P6 LDG.E.64 R86, desc[UR8][R62.64] ;  /* 0x000000083e566981 */ /* 0x000962000c1e1b00 */
[----:B--2---:R-:W-:Y:S02]  /*20b0*/  CS2R R66, SRZ ;  /* 0x0000000000427805 */ /* 0x004fe4000001ff00 */
[----:B---3--:R-:W-:-:S04]  /*20c0*/  CS2R R90, SRZ ;  /* 0x00000000005a7805 */ /* 0x008fc8000001ff00 */
[----:B------:R2:W5:Y:S01]  /*20d0*/  @P1 LDG.E.64 R66, desc[UR8][R70.64] ;  /* 0x0000000846421981 */ /* 0x000562000c1e1b00 */
[----:B----4-:R-:W-:-:S03]  /*20e0*/  CS2R R62, SRZ ;  /* 0x00000000003e7805 */ /* 0x010fc6000001ff00 */
[----:B------:R3:W5:Y:S04]  /*20f0*/  @P1 LDG.E.64 R90, desc[UR8][R94.64] ;  /* 0x000000085e5a1981 */ /* 0x000768000c1e1b00 */
[----:B------:R4:W5:Y:S01]  /*2100*/  @P6 LDG.E.64 R62, desc[UR8][R92.64] ;  /* 0x000000085c3e6981 */ /* 0x000962000c1e1b00 */
[----:B--2---:R-:W-:Y:S02]  /*2110*/  CS2R R70, SRZ ;  /* 0x0000000000467805 */ /* 0x004fe4000001ff00 */
[----:B---3--:R-:W-:-:S04]  /*2120*/  CS2R R94, SRZ ;  /* 0x00000000005e7805 */ /* 0x008fc8000001ff00 */
[----:B------:R2:W5:Y:S01]  /*2130*/  @P5 LDG.E.64 R70, desc[UR8][R82.64] ;  /* 0x0000000852465981 */ /* 0x000562000c1e1b00 */
[----:B----4-:R-:W-:-:S03]  /*2140*/  CS2R R92, SRZ ;  /* 0x00000000005c7805 */ /* 0x010fc6000001ff00 */
[----:B------:R-:W5:Y:S01]  /*2150*/  @P5 LDG.E.64 R94, desc[UR8][R98.64] ;  /* 0x00000008625e5981 */ /* 0x000f62000c1e1b00 */
[----:B------:R-:W-:-:S03]  /*2160*/  ISETP.GT.U32.AND P5, PT, R76, 0x1df, PT ;  /* 0x000001df4c00780c */ /* 0x000fc60003fa4070 */
[----:B------:R3:W5:Y:S01]  /*2170*/  @P2 LDG.E.64 R92, desc[UR8][R68.64] ;  /* 0x00000008445c2981 */ /* 0x000762000c1e1b00 */
[----:B--2---:R-:W-:Y:S02]  /*2180*/  CS2R R82, SRZ ;  /* 0x0000000000527805 */ /* 0x004fe4000001ff00 */
[----:B---3--:R-:W-:-:S06]  /*2190*/  CS2R R68, SRZ ;  /* 0x0000000000447805 */ /* 0x008fcc000001ff00 */
[----:B------:R2:W5:Y:S02]  /*21a0*/  @P2 LDG.E.64 R68, desc[UR8][R80.64] ;  /* 0x0000000850442981 */ /* 0x000564000c1e1b00 */
[----:B--2---:R-:W-:Y:S01]  /*21b0*/  CS2R R80, SRZ ;  /* 0x0000000000507805 */ /* 0x004fe2000001ff00 */
[----:B01----:R-:W-:Y:S06]  /*21c0*/  @P5 BRA `(.L_x_2836) ;  /* 0x0000000000405947 */ /* 0x003fec0003800000 */
        /* <DEDUP_REMOVED lines=16> */
.L_x_2836:
[----:B------:R-:W-:Y:S05]  /*22d0*/  BSYNC B0 ;  /* 0x0000000000007941 */ /* 0x000fea0003800000 */
.L_x_2835:
        /* <DEDUP_REMOVED lines=31> */
.L_x_2837:
[----:B------:R-:W-:Y:S01]  /*24d0*/  FMUL.FTZ R37, R107, R80 ;  /* 0x000000506b257220 */ /* 0x000fe20000410000 */
[----:B------:R-:W-:Y:S01]  /*24e0*/  MOV R48, R31 ;  /* 0x0000001f00307202 */ /* 0x000fe20000000f00 */
        /* <DEDUP_REMOVED lines=19> */
[----:B-1----:R-:W-:-:S04]  /*2620*/  FADD.FTZ R109, -R106, 1 ;  /* 0x3f8000006a6d7421 */ /* 0x002fc80000010100 */
[----:B------:R-:W-:Y:S01]  /*2630*/  FFMA.FTZ R109, R48, R109, 1 ;  /* 0x3f800000306d7423 */ /* 0x000fe2000001006d */
[----:B------:R-:W-:Y:S01]  /*2640*/  FMUL.FTZ R48, R31, R106 ;  /* 0x0000006a1f307220 */ /* 0x000fe20000410000 */
[----:B------:R-:W-:-:S03]  /*2650*/  FMUL.FTZ R106, R108, R47 ;  /* 0x0000002f6c6a7220 */ /* 0x000fc60000410000 */
[----:B------:R-:W-:-:S07]  /*2660*/  FMUL.FTZ R48, R48, R109 ;  /* 0x0000006d30307220 */ /* 0x000fce0000410000 */
.L_x_2838:
[----:B------:R-:W-:Y:S01]  /*2670*/  FFMA.FTZ R101, R99, R46, R102 ;  /* 0x0000002e63657223 */ /* 0x000fe20000010066 */
[----:B------:R-:W-:Y:S01]  /*2680*/  FMUL.FTZ R47, R106, R80 ;  /* 0x000000506a2f7220 */ /* 0x000fe20000410000 */
[----:B------:R-:W-:Y:S01]  /*2690*/  FADD.FTZ R102, R46, R37 ;  /* 0x000000252e667221 */ /* 0x000fe20000010000 */
[----:B------:R-:W-:Y:S01]  /*26a0*/  FADD.FTZ R51, -R36, R51 ;  /* 0x0000003324337221 */ /* 0x000fe20000010100 */
[----:B------:R-:W-:Y:S01]  /*26b0*/  MOV R105, R32 ;  /* 0x0000002000697202 */ /* 0x000fe20000000f00 */
[----:B------:R-:W-:Y:S01]  /*26c0*/  FFMA.FTZ R46, R98, R47, R101 ;  /* 0x0000002f622e7223 */ /* 0x000fe20000010065 */
[----:B------:R-:W-:Y:S01]  /*26d0*/  FADD.FTZ R101, -R36, R50 ;  /* 0x0000003224657221 */ /* 0x000fe20000010100 */
[----:B------:R-:W-:Y:S01]  /*26e0*/  FADD.FTZ R37, R102, R47 ;  /* 0x0000002f66257221 */ /* 0x000fe20000010000 */
        /* <DEDUP_REMOVED lines=23> */
.L_x_2839:
[----:B------:R-:W-:Y:S01]  /*2860*/  FFMA.FTZ R103, R97, R50, R46 ;  /* 0x0000003261677223 */ /* 0x000fe2000001002e */
[----:B------:R-:W-:Y:S01]  /*2870*/  FMUL.FTZ R51, R105, R80 ;  /* 0x0000005069337220 */ /* 0x000fe20000410000 */
[----:B------:R-:W-:Y:S01]  /*2880*/  FADD.FTZ R46, R50, R37 ;  /* 0x00000025322e7221 */ /* 0x000fe20000010000 */
[----:B------:R-:W-:Y:S01]  /*2890*/  FADD.FTZ R109, -R36, R95 ;  /* 0x0000005f246d7221 */ /* 0x000fe20000010100 */
[----:B------:R-:W-:Y:S01]  /*28a0*/  FMUL.FTZ R104, R47, R83 ;  /* 0x000000532f687220 */ /* 0x000fe20000410000 */
[----:B------:R-:W-:Y:S01]  /*28b0*/  FFMA.FTZ R50, R102, R51, R103 ;  /* 0x0000003366327223 */ /* 0x000fe20000010067 */
[----:B------:R-:W-:Y:S01]  /*28c0*/  FADD.FTZ R103, -R36, R94 ;  /* 0x0000005e24677221 */ /* 0x000fe20000010100 */
        /* <DEDUP_REMOVED lines=24> */
.L_x_2840:
        /* <DEDUP_REMOVED lines=8> */
[----:B------:R-:W-:Y:S01]  /*2ad0*/  MOV R50, R34 ;  /* 0x0000002200327202 */ /* 0x000fe20000000f00 */
[----:B------:R-:W-:Y:S01]  /*2ae0*/  FMUL.FTZ R53, R46, R83 ;  /* 0x000000532e357220 */ /* 0x000fe20000410000 */
        /* <DEDUP_REMOVED lines=21> */
.L_x_2841:
        /* <DEDUP_REMOVED lines=53> */
.L_x_2842:
[----:B------:R-:W-:Y:S01]  /*2f90*/  FMUL.FTZ R109, R53, R80 ;  /* 0x00000050356d7220 */ /* 0x000fe20000410000 */
[----:B------:R-:W-:Y:S01]  /*2fa0*/  FFMA.FTZ R111, R100, R107, RZ ;  /* 0x0000006b646f7223 */ /* 0x000fe200000100ff */
[----:B------:R-:W-:Y:S01]  /*2fb0*/  FADD.FTZ R55, RZ, R107 ;  /* 0x0000006bff377221 */ /* 0x000fe20000010000 */
[----:B------:R-:W-:Y:S01]  /*2fc0*/  FMUL.FTZ R110, R52, R83 ;  /* 0x00000053346e7220 */ /* 0x000fe20000410000 */
[----:B------:R-:W-:Y:S01]  /*2fd0*/  FFMA.FTZ R108, R116, R109, R93 ;  /* 0x0000006d746c7223 */ /* 0x000fe2000001005d */
[----:B------:R-:W-:Y:S01]  /*2fe0*/  FADD.FTZ R109, R36, R109 ;  /* 0x0000006d246d7221 */ /* 0x000fe20000010000 */
[----:B------:R-:W-:Y:S01]  /*2ff0*/  FMUL.FTZ R114, R78, R96 ;  /* 0x000000604e727220 */ /* 0x000fe20000410000 */
[----:B------:R-:W-:Y:S01]  /*3000*/  FFMA.FTZ R93, R98, R106, R111 ;  /* 0x0000006a625d7223 */ /* 0x000fe2000001006f */
[----:B------:R-:W-:Y:S01]  /*3010*/  FADD.FTZ R36, R55, R106 ;  /* 0x0000006a37247221 */ /* 0x000fe20000010000 */
[----:B------:R-:W-:Y:S01]  /*3020*/  FFMA.FTZ R78, R99, R49, RZ ;  /* 0x00000031634e7223 */ /* 0x000fe200000100ff */
[----:B------:R-:W-:Y:S01]  /*3030*/  FFMA.FTZ R107, R115, R110, R108 ;  /* 0x0000006e736b7223 */ /* 0x000fe2000001006c */
[----:B------:R-:W-:Y:S01]  /*3040*/  FADD.FTZ R106, R110, R109 ;  /* 0x0000006d6e6a7221 */ /* 0x000fe20000010000 */
[----:B------:R-:W-:Y:S01]  /*3050*/  MOV R55, R58 ;  /* 0x0000003a00377202 */ /* 0x000fe20000000f00 */
[----:B------:R-:W-:Y:S01]  /*3060*/  FADD.FTZ R49, RZ, R49 ;  /* 0x00000031ff317221 */ /* 0x000fe20000010000 */
        /* <DEDUP_REMOVED lines=21> */
.L_x_2843:
[----:B------:R-:W-:Y:S01]  /*31c0*/  FMUL.FTZ R79, R55, R80 ;  /* 0x00000050374f7220 */ /* 0x000fe20000410000 */
[----:B------:R-:W-:Y:S01]  /*31d0*/  FFMA.FTZ R78, R97, R48, R78 ;  /* 0x00000030614e7223 */ /* 0x000fe2000001004e */
[----:B------:R-:W-:Y:S01]  /*31e0*/  FADD.FTZ R48, R49, R48 ;  /* 0x0000003031307221 */ /* 0x000fe20000010000 */
[----:B------:R-:W-:Y:S01]  /*31f0*/  FMUL.FTZ R49, R122, R83 ;  /* 0x000000537a317220 */ /* 0x000fe20000410000 */
[----:B------:R-:W-:Y:S01]  /*3200*/  FADD.FTZ R112, R106, R79 ;  /* 0x0000004f6a707221 */ /* 0x000fe20000010000 */
[----:B------:R-:W-:Y:S01]  /*3210*/  FFMA.FTZ R110, R114, R79, R107 ;  /* 0x0000004f726e7223 */ /* 0x000fe2000001006b */
[----:B------:R-:W-:Y:S01]  /*3220*/  FADD.FTZ R106, R36, R105 ;  /* 0x00000069246a7221 */ /* 0x000fe20000010000 */
[----:B------:R-:W-:Y:S01]  /*3230*/  FFMA.FTZ R108, R102, R105, R93 ;  /* 0x00000069666c7223 */ /* 0x000fe2000001005d */
[----:B------:R-:W-:Y:S01]  /*3240*/  FADD.FTZ R105, R49, R112 ;  /* 0x0000007031697221 */ /* 0x000fe20000010000 */
[----:B------:R-:W-:Y:S01]  /*3250*/  FFMA.FTZ R93, R113, R49, R110 ;  /* 0x00000031715d7223 */ /* 0x000fe2000001006e */
        /* <DEDUP_REMOVED lines=23> */
.L_x_2844:
[----:B------:R-:W-:Y:S01]  /*33d0*/  FMUL.FTZ R84, R79, R80 ;  /* 0x000000504f547220 */ /* 0x000fe20000410000 */
[----:B------:R-:W-:Y:S01]  /*33e0*/  FADD.FTZ R49, R48, R47 ;  /* 0x0000002f30317221 */ /* 0x000fe20000010000 */
[----:B------:R-:W-:Y:S01]  /*33f0*/  FFMA.FTZ R85, R101, R47, R78 ;  /* 0x0000002f65557223 */ /* 0x000fe2000001004e */
[----:B------:R-:W-:Y:S01]  /*3400*/  FMUL.FTZ R110, R86, R96 ;  /* 0x00000060566e7220 */ /* 0x000fe20000410000 */
[----:B------:R-:W-:Y:S01]  /*3410*/  FFMA.FTZ R48, R112, R84, R93 ;  /* 0x0000005470307223 */ /* 0x000fe2000001005d */
[----:B------:R-:W-:Y:S01]  /*3420*/  FADD.FTZ R47, R105, R84 ;  /* 0x00000054692f7221 */ /* 0x000fe20000010000 */
[----:B------:R-:W-:Y:S01]  /*3430*/  FMUL.FTZ R84, R36, R83 ;  /* 0x0000005324547220 */ /* 0x000fe20000410000 */
[----:B------:R-:W-:Y:S01]  /*3440*/  FADD.FTZ R93, R106, R51 ;  /* 0x000000336a5d7221 */ /* 0x000fe20000010000 */
[----:B------:R-:W-:Y:S01]  /*3450*/  FFMA.FTZ R51, R95, R51, R108 ;  /* 0x000000335f337223 */ /* 0x000fe2000001006c */
[----:B------:R-:W-:Y:S01]  /*3460*/  FMUL.FTZ R109, R87, R96 ;  /* 0x00000060576d7220 */ /* 0x000fe20000410000 */
[----:B------:R-:W-:Y:S01]  /*3470*/  FFMA.FTZ R105, R111, R84, R48 ;  /* 0x000000546f697223 */ /* 0x000fe20000010030 */
[----:B------:R-:W-:Y:S01]  /*3480*/  FADD.FTZ R84, R84, R47 ;  /* 0x0000002f54547221 */ /* 0x000fe20000010000 */
[----:B------:R-:W-:-:S02]  /*3490*/  MOV R47, R62 ;  /* 0x0000003e002f7202 */ /* 0x000fc40000000f00 */
        /* <DEDUP_REMOVED lines=20> */
.L_x_2845:
        /* <DEDUP_REMOVED lines=33> */
.L_x_2846:
        /* <DEDUP_REMOVED lines=33> */
.L_x_2847:
[----:B------:R-:W-:Y:S01]  /*3a00*/  FMUL.FTZ R89, R37, R80 ;  /* 0x0000005025597220 */ /* 0x000fe20000410000 */
[----:B------:R-:W-:Y:S01]  /*3a10*/  FADD.FTZ R53, R51, R52 ;  /* 0x0000003433357221 */ /* 0x000fe20000010000 */
[----:B------:R-:W-:Y:S01]  /*3a20*/  FMUL.FTZ R51, R50, R83 ;  /* 0x0000005332337220 */ /* 0x000fe20000410000 */
[----:B------:R-:W-:Y:S01]  /*3a30*/  FADD.FTZ R84, R84, R55 ;  /* 0x0000003754547221 */ /* 0x000fe20000010000 */
[----:B------:R-:W-:Y:S01]  /*3a40*/  FFMA.FTZ R88, R106, R89, R87 ;  /* 0x000000596a587223 */ /* 0x000fe20000010057 */
[----:B------:R-:W-:Y:S01]  /*3a50*/  FADD.FTZ R78, R78, R89 ;  /* 0x000000594e4e7221 */ /* 0x000fe20000010000 */
[----:B------:R-:W-:Y:S01]  /*3a60*/  FFMA.FTZ R85, R114, R55, R85 ;  /* 0x0000003772557223 */ /* 0x000fe20000010055 */
[----:B------:R-:W-:Y:S01]  /*3a70*/  FFMA.FTZ R86, R115, R52, R86 ;  /* 0x0000003473567223 */ /* 0x000fe20000010056 */
[----:B------:R-:W-:Y:S01]  /*3a80*/  FFMA.FTZ R88, R105, R51, R88 ;  /* 0x0000003369587223 */ /* 0x000fe20000010058 */
[----:B------:R-:W-:Y:S01]  /*3a90*/  FADD.FTZ R55, R51, R78 ;  /* 0x0000004e33377221 */ /* 0x000fe20000010000 */
[----:B------:R-:W-:Y:S01]  /*3aa0*/  FMUL.FTZ R93, R92, R96 ;  /* 0x000000605c5d7220 */ /* 0x000fe20000410000 */
[----:B------:R-:W-:Y:S01]  /*3ab0*/  MOV R52, R68 ;  /* 0x0000004400347202 */ /* 0x000fe20000000f00 */
        /* <DEDUP_REMOVED lines=21> */
.L_x_2848:
[----:B------:R-:W-:Y:S01]  /*3c10*/  FMUL.FTZ R54, R52, R80 ;  /* 0x0000005034367220 */ /* 0x000fe20000410000 */
[----:B------:R-:W-:Y:S01]  /*3c20*/  FFMA.FTZ R78, R113, R122, R86 ;  /* 0x0000007a714e7223 */ /* 0x000fe20000010056 */
[----:B------:R-:W-:Y:S01]  /*3c30*/  FFMA.FTZ R123, R112, R79, R85 ;  /* 0x0000004f707b7223 */ /* 0x000fe20000010055 */
[----:B------:R-:W-:Y:S01]  /*3c40*/  FADD.FTZ R53, R53, R122 ;  /* 0x0000007a35357221 */ /* 0x000fe20000010000 */
[----:B------:R-:W-:Y:S01]  /*3c50*/  FADD.FTZ R86, R55, R54 ;  /* 0x0000003637567221 */ /* 0x000fe20000010000 */
[----:B------:R-:W-:Y:S01]  /*3c60*/  FFMA.FTZ R87, R93, R54, R88 ;  /* 0x000000365d577223 */ /* 0x000fe20000010058 */
[----:B------:R-:W-:Y:S01]  /*3c70*/  FMUL.FTZ R55, R51, R83 ;  /* 0x0000005333377220 */ /* 0x000fe20000410000 */
[----:B------:R-:W-:Y:S01]  /*3c80*/  FADD.FTZ R54, R84, R79 ;  /* 0x0000004f54367221 */ /* 0x000fe20000010000 */
[----:B------:R-:W-:Y:S01]  /*3c90*/  MOV R79, R20 ;  /* 0x00000014004f7202 */ /* 0x000fe20000000f00 */
[-C--:B------:R-:W-:Y:S01]  /*3ca0*/  FMUL.FTZ R91, R38, R96.reuse ;  /* 0x00000060265b7220 */ /* 0x080fe20000410000 */
        /* <DEDUP_REMOVED lines=17> */
[----:B------:R-:W-:-:S04]  /*3dc0*/  FFMA.FTZ R122, R39, R122, 1 ;  /* 0x3f800000277a7423 */ /* 0x000fc8000001007a */
[----:B------:R-:W-:Y:S01]  /*3dd0*/  FMUL.FTZ R79, R79, R122 ;  /* 0x0000007a4f4f7220 */ /* 0x000fe20000410000 */
[----:B-1----:R-:W-:Y:S01]  /*3de0*/  FADD.FTZ R39, -R88, 1 ;  /* 0x3f80000058277421 */ /* 0x002fe20000010100 */
[----:B------:R-:W-:-:S03]  /*3df0*/  FMUL.FTZ R55, R21, R88 ;  /* 0x0000005815377220 */ /* 0x000fc60000410000 */
[----:B------:R-:W-:-:S04]  /*3e00*/  FFMA.FTZ R38, R38, R39, 1 ;  /* 0x3f80000026267423 */ /* 0x000fc80000010027 */
[----:B------:R-:W-:-:S07]  /*3e10*/  FMUL.FTZ R55, R55, R38 ;  /* 0x0000002637377220 */ /* 0x000fce0000410000 */
.L_x_2849:
[----:B------:R-:W-:Y:S01]  /*3e20*/  FMUL.FTZ R38, R79, R80 ;  /* 0x000000504f267220 */ /* 0x000fe20000410000 */
[-C--:B------:R-:W-:Y:S01]  /*3e30*/  FMUL.FTZ R89, R40, R96.reuse ;  /* 0x0000006028597220 */ /* 0x080fe20000410000 */
[----:B------:R-:W-:Y:S02]  /*3e40*/  FMUL.FTZ R88, R41, R96 ;  /* 0x0000006029587220 */ /* 0x000fe40000410000 */
[----:B------:R-:W-:Y:S01]  /*3e50*/  FFMA.FTZ R39, R91, R38, R84 ;  /* 0x000000265b277223 */ /* 0x000fe20000010054 */
[----:B------:R-:W-:Y:S01]  /*3e60*/  FADD.FTZ R38, R85, R38 ;  /* 0x0000002655267221 */ /* 0x000fe20000010000 */
[----:B------:R-:W-:-:S04]  /*3e70*/  FMUL.FTZ R85, R55, R83 ;  /* 0x0000005337557220 */ /* 0x000fc80000410000 */
        /* <DEDUP_REMOVED lines=23> */
.L_x_2850:
[----:B------:R-:W-:Y:S01]  /*3ff0*/  FMUL.FTZ R40, R39, R80 ;  /* 0x0000005027287220 */ /* 0x000fe20000410000 */
[-C--:B------:R-:W-:Y:S01]  /*4000*/  FMUL.FTZ R87, R42, R96.reuse ;  /* 0x000000602a577220 */ /* 0x080fe20000410000 */
[----:B------:R-:W-:Y:S01]  /*4010*/  FMUL.FTZ R86, R43, R96 ;  /* 0x000000602b567220 */ /* 0x000fe20000410000 */
[----:B------:R-:W-:Y:S01]  /*4020*/  MOV R43, R24 ;  /* 0x00000018002b7202 */ /* 0x000fe20000000f00 */
[----:B------:R-:W-:Y:S01]  /*4030*/  FFMA.FTZ R41, R89, R40, R84 ;  /* 0x0000002859297223 */ /* 0x000fe20000010054 */
[----:B------:R-:W-:Y:S01]  /*4040*/  FMUL.FTZ R84, R38, R83 ;  /* 0x0000005326547220 */ /* 0x000fe20000410000 */
[----:B------:R-:W-:Y:S01]  /*4050*/  FADD.FTZ R85, R85, R40 ;  /* 0x0000002855557221 */ /* 0x000fe20000010000 */
[----:B------:R-:W-:Y:S02]  /*4060*/  MOV R42, R25 ;  /* 0x00000019002a7202 */ /* 0x000fe40000000f00 */
[----:B------:R-:W-:Y:S01]  /*4070*/  FFMA.FTZ R40, R88, R84, R41 ;  /* 0x0000005458287223 */ /* 0x000fe20000010029 */
[----:B------:R-:W-:Y:S01]  /*4080*/  FADD.FTZ R41, R84, R85 ;  /* 0x0000005554297221 */ /* 0x000fe20000010000 */
        /* <DEDUP_REMOVED lines=19> */
.L_x_2851:
[----:B------:R-:W-:-:S04]  /*41c0*/  FMUL.FTZ R84, R43, R80 ;  /* 0x000000502b547220 */ /* 0x000fc80000410000 */
[----:B------:R-:W-:Y:S01]  /*41d0*/  FFMA.FTZ R85, R87, R84, R40 ;  /* 0x0000005457557223 */ /* 0x000fe20000010028 */
[----:B------:R-:W-:Y:S01]  /*41e0*/  FADD.FTZ R84, R41, R84 ;  /* 0x0000005429547221 */ /* 0x000fe20000010000 */
[----:B------:R-:W-:-:S04]  /*41f0*/  FMUL.FTZ R41, R42, R83 ;  /* 0x000000532a297220 */ /* 0x000fc80000410000 */
[----:B------:R-:W-:Y:S01]  /*4200*/  FFMA.FTZ R40, R86, R41, R85 ;  /* 0x0000002956287223 */ /* 0x000fe20000010055 */
[----:B------:R-:W-:Y:S01]  /*4210*/  FADD.FTZ R41, R41, R84 ;  /* 0x0000005429297221 */ /* 0x000fe20000010000 */
[-C--:B------:R-:W-:Y:S01]  /*4220*/  FMUL.FTZ R85, R44, R96.reuse ;  /* 0x000000602c557220 */ /* 0x080fe20000410000 */
[----:B------:R-:W-:Y:S01]  /*4230*/  FMUL.FTZ R84, R45, R96 ;  /* 0x000000602d547220 */ /* 0x000fe20000410000 */
[----:B------:R-:W-:Y:S02]  /*4240*/  MOV R45, R26 ;  /* 0x0000001a002d7202 */ /* 0x000fe40000000f00 */
        /* <DEDUP_REMOVED lines=20> */
.L_x_2852:
[----:B------:R-:W-:Y:S01]  /*4390*/  FMUL.FTZ R122, R45, R80 ;  /* 0x000000502d7a7220 */ /* 0x000fe20000410000 */
[----:B------:R-:W-:Y:S01]  /*43a0*/  ISETP.GT.AND P5, PT, R15, 0x1e, PT ;  /* 0x0000001e0f00780c */ /* 0x000fe20003fa4270 */
[----:B------:R-:W-:Y:S01]  /*43b0*/  FADD.FTZ R53, R53, R36 ;  /* 0x0000002435357221 */ /* 0x000fe20000010000 */
[----:B------:R-:W-:Y:S01]  /*43c0*/  FFMA.FTZ R78, R111, R36, R78 ;  /* 0x000000246f4e7223 */ /* 0x000fe2000001004e */
[----:B------:R-:W-:Y:S01]  /*43d0*/  FFMA.FTZ R125, R85, R122, R40 ;  /* 0x0000007a557d7223 */ /* 0x000fe20000010028 */
[----:B------:R-:W-:Y:S01]  /*43e0*/  FMUL.FTZ R40, R44, R83 ;  /* 0x000000532c287220 */ /* 0x000fe20000410000 */
[----:B------:R-:W-:Y:S01]  /*43f0*/  FADD.FTZ R122, R41, R122 ;  /* 0x0000007a297a7221 */ /* 0x000fe20000010000 */
[----:B------:R-:W0:Y:S01]  /*4400*/  S2UR UR11, SR_CgaCtaId ;  /* 0x00000000000b79c3 */ /* 0x000e220000008800 */
        /* <DEDUP_REMOVED lines=9> */
[----:B------:R-:W-:Y:S01]  /*44a0*/  FADD.FTZ R53, R53, R46 ;  /* 0x0000002e35357221 */ /* 0x000fe20000010000 */
[----:B------:R-:W2:Y:S01]  /*44b0*/  SHFL.DOWN PT, R125, R40, 0x1, 0x1f ;  /* 0x08201f00287d7f89 */ /* 0x000ea200000e0000 */
        /* <DEDUP_REMOVED lines=13> */
[----:B------:R-:W-:Y:S01]  /*4590*/  UMOV UR6, 0x400 ;  /* 0x0000040000067882 */ /* 0x000fe20000000000 */
[----:B------:R-:W-:Y:S01]  /*45a0*/  FADD.FTZ R48, R48, R39 ;  /* 0x0000002730307221 */ /* 0x000fe20000010000 */
[----:B------:R-:W-:Y:S01]  /*45b0*/  UIADD3 UR5, UR6, 0xa0, URZ ;  /* 0x000000a006057890 */ /* 0x000fe2000fffe03f */
[----:B------:R-:W-:Y:S01]  /*45c0*/  FFMA.FTZ R46, R89, R39, R46 ;  /* 0x00000027592e7223 */ /* 0x000fe2000001002e */
[----:B------:R-:W-:Y:S01]  /*45d0*/  FADD.FTZ R47, R47, R38 ;  /* 0x000000262f2f7221 */ /* 0x000fe20000010000 */
[----:B------:R-:W-:Y:S01]  /*45e0*/  FFMA.FTZ R37, R88, R38, R37 ;  /* 0x0000002658257223 */ /* 0x000fe20000010025 */
[----:B-1----:R-:W-:Y:S01]  /*45f0*/  @!P5 FADD.FTZ R41, R41, R122 ;  /* 0x0000007a2929d221 */ /* 0x002fe20000010000 */
[----:B0-----:R-:W-:Y:S01]  /*4600*/  ULEA UR5, UR11, UR5, 0x18 ;  /* 0x000000050b057291 */ /* 0x001fe2000f8ec03f */
        /* <DEDUP_REMOVED lines=12> */
[----:B------:R-:W-:Y:S05]  /*46d0*/  BSSY B0, `(.L_x_2853) ;  /* 0x0000040000007945 */ /* 0x000fea0003800000 */
        /* <DEDUP_REMOVED lines=16> */
[----:B------:R-:W-:Y:S01]  /*47e0*/  LEA R122, R76, UR5, 0x4 ;  /* 0x000000054c7a7c11 */ /* 0x000fe2000f8e20ff */
[----:B-1----:R-:W-:Y:S01]  /*47f0*/  @!P5 FADD.FTZ R40, R40, R125 ;  /* 0x0000007d2828d221 */ /* 0x002fe20000010000 */
[----:B------:R-:W-:-:S03]  /*4800*/  ISETP.NE.AND P5, PT, R15, RZ, PT ;  /* 0x000000ff0f00720c */ /* 0x000fc60003fa5270 */
[----:B------:R0:W-:Y:S01]  /*4810*/  STS.128 [R122], R36 ;  /* 0x000000247a007388 */ /* 0x0001e20000000c00 */
[----:B------:R-:W-:Y:S02]  /*4820*/  MOV R78, R41 ;  /* 0x00000029004e7202 */ /* 0x000fe40000000f00 */
[----:B------:R-:W-:-:S07]  /*4830*/  MOV R79, R40 ;  /* 0x00000028004f7202 */ /* 0x000fce0000000f00 */
        /* <DEDUP_REMOVED lines=41> */
.L_x_2854:
[----:B------:R-:W-:Y:S05]  /*4ad0*/  BSYNC B0 ;  /* 0x0000000000007941 */ /* 0x000fea0003800000 */
.L_x_2853:
        /* <DEDUP_REMOVED lines=41> */
.L_x_2856:
[----:B------:R-:W-:Y:S05]  /*4d70*/  BSYNC B0 ;  /* 0x0000000000007941 */ /* 0x000fea0003800000 */
.L_x_2855:
        /* <DEDUP_REMOVED lines=16> */
.L_x_2858:
[----:B------:R-:W-:Y:S05]  /*4e80*/  BSYNC B0 ;  /* 0x0000000000007941 */ /* 0x000fea0003800000 */
.L_x_2857:
        /* <DEDUP_REMOVED lines=33> */
.L_x_2861:
[----:B-1----:R-:W2:Y:S04]  /*50a0*/  LDG.E.STRONG.GPU R38, desc[UR8][R36.64] ;  /* 0x0000000824267981 */ /* 0x002ea8000c1ef900 */
[----:B--2---:R-:W-:Y:S01]  /*50b0*/  CCTL.IVALL ;  /* 0x00000000ff00798f */ /* 0x004fe20002000000 */
[----:B------:R-:W-:Y:S05]  /*50c0*/  YIELD ;  /* 0x0000000000007946 */ /* 0x000fea0003800000 */
[----:B------:R-:W-:-:S13]  /*50d0*/  ISETP.NE.AND P6, PT, R38, R45, PT ;  /* 0x0000002d2600720c */ /* 0x000fda0003fc5270 */
[----:B------:R-:W-:Y:S05]  /*50e0*/  @P6 BRA `(.L_x_2861) ;  /* 0xfffffffc00ec6947 */ /* 0x000fea000383ffff */
.L_x_2860:
        /* <DEDUP_REMOVED lines=22> */
.L_x_2865:
        /* <DEDUP_REMOVED lines=115> */
.L_x_2864:
        /* <DEDUP_REMOVED lines=63> */
.L_x_2866:
[----:B------:R-:W-:-:S04]  /*5d70*/  LOP3.LUT P6, RZ, R0, 0x1, RZ, 0xc0, !PT ;  /* 0x0000000100ff7812 */ /* 0x000fc800078cc0ff */
[----:B------:R-:W-:-:S13]  /*5d80*/  ISETP.NE.OR P6, PT, R38, RZ, P6 ;  /* 0x000000ff2600720c */ /* 0x000fda00037c5670 */
[----:B------:R-:W-:Y:S05]  /*5d90*/  @!P6 BRA `(.L_x_2862) ;  /* 0x00000000007ce947 */ /* 0x000fea0003800000 */
.L_x_2863:
        /* <DEDUP_REMOVED lines=31> */
.L_x_2862:
        /* <DEDUP_REMOVED lines=10> */
.L_x_2868:
[----:B------:R-:W-:Y:S05]  /*6030*/  BSYNC B0 ;  /* 0x0000000000007941 */ /* 0x000fea0003800000 */
.L_x_2867:
        /* <DEDUP_REMOVED lines=17> */
.L_x_2859:
        /* <DEDUP_REMOVED lines=36> */
.L_x_2869:
        /* <DEDUP_REMOVED lines=19> */
[----:B------:R0:W-:Y:S02]  /*64c0*/  STG.E.64 desc[UR8][R36.64], R28 ;  /* 0x0000001c24007986 */ /* 0x0001e4000c101b08 */
.L_x_2871:
[----:B------:R-:W-:Y:S05]  /*64d0*/  BSYNC B0 ;  /* 0x0000000000007941 */ /* 0x000fea0003800000 */
.L_x_2870:
[----:B------:R-:W-:-:S13]  /*64e0*/  ISETP.NE.AND P6, PT, RZ, UR10, PT ;  /* 0x0000000aff007c0c */ /* 0x000fda000bfc5270 */
        /* <DEDUP_REMOVED lines=19> */
.L_x_2872:
[----:B------:R-:W-:Y:S04]  /*6620*/  BSSY B0, `(.L_x_2873) ;  /* 0x0000013000007945 */ /* 0x000fe80003800000 */
[----:B------:R-:W-:Y:S05]  /*6630*/  @!P3 BRA `(.L_x_2874) ;  /* 0x000000000044b947 */ /* 0x000fea0003800000 */
[----:B------:R-:W-:Y:S01]  /*6640*/  ULDC.64 UR14, c[0x0][0x288] ;  /* 0x0000a200000e7ab9 */ /* 0x000fe20000000a00 */
[----:B0-----:R-:W-:Y:S01]  /*6650*/  MOV R28, R118 ;  /* 0x00000076001c7202 */ /* 0x001fe20000000f00 */
        /* <DEDUP_REMOVED lines=14> */
[----:B------:R1:W-:Y:S02]  /*6740*/  STG.E.64 desc[UR8][R36.64], R28 ;  /* 0x0000001c24007986 */ /* 0x0003e4000c101b08 */
.L_x_2874:
[----:B------:R-:W-:Y:S05]  /*6750*/  BSYNC B0 ;  /* 0x0000000000007941 */ /* 0x000fea0003800000 */
.L_x_2873:
[----:B------:R-:W-:Y:S05]  /*6760*/  @!P6 BRA `(.L_x_2875) ;  /* 0x000000000048e947 */ /* 0x000fea0003800000 */
        /* <DEDUP_REMOVED lines=18> */
.L_x_2875:
[----:B------:R-:W-:Y:S04]  /*6890*/  BSSY B0, `(.L_x_2876) ;  /* 0x0000013000007945 */ /* 0x000fe80003800000 */
[----:B------:R-:W-:Y:S05]  /*68a0*/  @!P4 BRA `(.L_x_2877) ;  /* 0x000000000044c947 */ /* 0x000fea0003800000 */
[----:B------:R-:W-:Y:S01]  /*68b0*/  ULDC.64 UR14, c[0x0][0x288] ;  /* 0x0000a200000e7ab9 */ /* 0x000fe20000000a00 */
[----:B01----:R-:W-:Y:S01]  /*68c0*/  MOV R28, R118 ;  /* 0x00000076001c7202 */ /* 0x003fe20000000f00 */
        /* <DEDUP_REMOVED lines=15> */
.L_x_2877:
[----:B------:R-:W-:Y:S05]  /*69c0*/  BSYNC B0 ;  /* 0x0000000000007941 */ /* 0x000fea0003800000 */
.L_x_2876:
[----:B------:R-:W-:Y:S05]  /*69d0*/  @!P6 BRA `(.L_x_2878) ;  /* 0x000000000048e947 */ /* 0x000fea0003800000 */
        /* <DEDUP_REMOVED lines=18> */
.L_x_2878:
[----:B------:R-:W-:Y:S01]  /*6b00*/  LOP3.LUT P5, RZ, R0, 0x100, RZ, 0xc0, !PT ;  /* 0x0000010000ff7812 */ /* 0x000fe200078ac0ff */
[----:B------:R-:W-:-:S12]  /*6b10*/  BSSY B0, `(.L_x_2879) ;  /* 0x0000015000007945 */ /* 0x000fd80003800000 */
[----:B------:R-:W-:Y:S05]  /*6b20*/  @!P5 BRA `(.L_x_2880) ;  /* 0x00000000004cd947 */ /* 0x000fea0003800000 */
[----:B--2---:R-:W-:Y:S01]  /*6b30*/  IADD3 R31, R75, 0x18, RZ ;  /* 0x000000184b1f7810 */ /* 0x004fe20007ffe0ff */
[----:B------:R-:W-:Y:S01]  /*6b40*/  ULDC.64 UR14, c[0x0][0x288] ;  /* 0x0000a200000e7ab9 */ /* 0x000fe20000000a00 */
[----:B01----:R-:W-:Y:S01]  /*6b50*/  MOV R28, R118 ;  /* 0x00000076001c7202 */ /* 0x003fe20000000f00 */
        /* <DEDUP_REMOVED lines=16> */
.L_x_2880:
[----:B------:R-:W-:Y:S05]  /*6c60*/  BSYNC B0 ;  /* 0x0000000000007941 */ /* 0x000fea0003800000 */
.L_x_2879:
[----:B------:R-:W-:-:S13]  /*6c70*/  ISETP.NE.AND P5, PT, RZ, UR10, PT ;  /* 0x0000000aff007c0c */ /* 0x000fda000bfa5270 */
[----:B------:R-:W-:Y:S05]  /*6c80*/  @!P5 BRA `(.L_x_2881) ;  /* 0x000000000048d947 */ /* 0x000fea0003800000 */
[----:B0123--:R-:W-:Y:S01]  /*6c90*/  FFMA.FTZ R28, R104, R80, R81 ;  /* 0x00000050681c7223 */ /* 0x00ffe20000010051 */
        /* <DEDUP_REMOVED lines=17> */
.L_x_2881:
[----:B------:R-:W-:Y:S01]  /*6db0*/  LOP3.LUT P5, RZ, R0, 0x80, RZ, 0xc0, !PT ;  /* 0x0000008000ff7812 */ /* 0x000fe200078ac0ff */
[----:B------:R-:W-:-:S12]  /*6dc0*/  BSSY B0, `(.L_x_2882) ;  /* 0x0000015000007945 */ /* 0x000fd80003800000 */
[----:B------:R-:W-:Y:S05]  /*6dd0*/  @!P5 BRA `(.L_x_2883) ;  /* 0x00000000004cd947 */ /* 0x000fea0003800000 */
[----:B--23--:R-:W-:Y:S01]  /*6de0*/  IADD3 R31, R75, 0x20, RZ ;  /* 0x000000204b1f7810 */ /* 0x00cfe20007ffe0ff */
[----:B------:R-:W-:Y:S01]  /*6df0*/  ULDC.64 UR14, c[0x0][0x288] ;  /* 0x0000a200000e7ab9 */ /* 0x000fe20000000a00 */
[----:B01----:R-:W-:Y:S02]  /*6e00*/  MOV R28, R118 ;  /* 0x00000076001c7202 */ /* 0x003fe40000000f00 */
        /* <DEDUP_REMOVED lines=15> */
[----:B------:R4:W-:Y:S02]  /*6f00*/  STG.E.64 desc[UR8][R30.64], R28 ;  /* 0x0000001c1e007986 */ /* 0x0009e4000c101b08 */
.L_x_2883:
[----:B------:R-:W-:Y:S05]  /*6f10*/  BSYNC B0 ;  /* 0x0000000000007941 */ /* 0x000fea0003800000 */
.L_x_2882:
[----:B------:R-:W-:-:S13]  /*6f20*/  ISETP.NE.AND P5, PT, RZ, UR10, PT ;  /* 0x0000000aff007c0c */ /* 0x000fda000bfa5270 */
[----:B------:R-:W-:Y:S05]  /*6f30*/  @!P5 BRA `(.L_x_2884) ;  /* 0x000000000048d947 */ /* 0x000fea0003800000 */
        /* <DEDUP_REMOVED lines=18> */
.L_x_2884:
[----:B------:R-:W-:Y:S01]  /*7060*/  LOP3.LUT P5, RZ, R0, 0x40, RZ, 0xc0, !PT ;  /* 0x0000004000ff7812 */ /* 0x000fe200078ac0ff */
[----:B------:R-:W-:-:S12]  /*7070*/  BSSY B0, `(.L_x_2885) ;  /* 0x0000015000007945 */ /* 0x000fd80003800000 */
[----:B------:R-:W-:Y:S05]  /*7080*/  @!P5 BRA `(.L_x_2886) ;  /* 0x00000000004cd947 */ /* 0x000fea0003800000 */
[----:B--234-:R-:W-:Y:S01]  /*7090*/  IADD3 R31, R75, 0x28, RZ ;  /* 0x000000284b1f7810 */ /* 0x01cfe20007ffe0ff */
        /* <DEDUP_REMOVED lines=18> */
.L_x_2886:
[----:B------:R-:W-:Y:S05]  /*71c0*/  BSYNC B0 ;  /* 0x0000000000007941 */ /* 0x000fea0003800000 */
.L_x_2885:
        /* <DEDUP_REMOVED lines=20> */
.L_x_2887:
[----:B------:R-:W-:Y:S01]  /*7310*/  LOP3.LUT P5, RZ, R0, 0x20, RZ, 0xc0, !PT ;  /* 0x0000002000ff7812 */ /* 0x000fe200078ac0ff */
[----:B------:R-:W-:-:S12]  /*7320*/  BSSY B0, `(.L_x_2888) ;  /* 0x0000015000007945 */ /* 0x000fd80003800000 */
[----:B------:R-:W-:Y:S05]  /*7330*/  @!P5 BRA `(.L_x_2889) ;  /* 0x00000000004cd947 */ /* 0x000fea0003800000 */
[----:B0-234-:R-:W-:Y:S01]  /*7340*/  IADD3 R31, R75, 0x30, RZ ;  /* 0x000000304b1f7810 */ /* 0x01dfe20007ffe0ff */
[----:B------:R-:W-:Y:S01]  /*7350*/  ULDC.64 UR14, c[0x0][0x288] ;  /* 0x0000a200000e7ab9 */ /* 0x000fe20000000a00 */
[----:B-1----:R-:W-:Y:S02]  /*7360*/  MOV R28, R118 ;  /* 0x00000076001c7202 */ /* 0x002fe40000000f00 */
        /* <DEDUP_REMOVED lines=16> */
.L_x_2889:
[----:B------:R-:W-:Y:S05]  /*7470*/  BSYNC B0 ;  /* 0x0000000000007941 */ /* 0x000fea0003800000 */
.L_x_2888:
        /* <DEDUP_REMOVED lines=20> */
.L_x_2890:
        /* <DEDUP_REMOVED lines=22> */
.L_x_2892:
[----:B------:R-:W-:Y:S05]  /*7720*/  BSYNC B0 ;  /* 0x0000000000007941 */ /* 0x000fea0003800000 */
.L_x_2891:
        /* <DEDUP_REMOVED lines=20> */
.L_x_2893:
        /* <DEDUP_REMOVED lines=22> */
.L_x_2895:
[----:B------:R-:W-:Y:S05]  /*79d0*/  BSYNC B0 ;  /* 0x0000000000007941 */ /* 0x000fea0003800000 */
.L_x_2894:
        /* <DEDUP_REMOVED lines=20> */
.L_x_2896:
        /* <DEDUP_REMOVED lines=21> */
.L_x_2898:
[----:B------:R-:W-:Y:S05]  /*7c70*/  BSYNC B0 ;  /* 0x0000000000007941 */ /* 0x000fea0003800000 */
.L_x_2897:
        /* <DEDUP_REMOVED lines=19> */
.L_x_2899:
[----:B------:R-:W-:Y:S04]  /*7db0*/  BSSY B0, `(.L_x_2900) ;  /* 0x0000015000007945 */ /* 0x000fe80003800000 */
[----:B------:R-:W-:Y:S05]  /*7dc0*/  @!P1 BRA `(.L_x_2901) ;  /* 0x00000000004c9947 */ /* 0x000fea0003800000 */
[----:B------:R-:W-:Y:S01]  /*7dd0*/  IADD3 R33, R75, 0x50, RZ ;  /* 0x000000504b217810 */ /* 0x000fe20007ffe0ff */
[----:B------:R-:W-:Y:S01]  /*7de0*/  ULDC.64 UR14, c[0x0][0x288] ;  /* 0x0000a200000e7ab9 */ /* 0x000fe20000000a00 */
[----:B01234-:R-:W-:Y:S02]  /*7df0*/  MOV R28, R118 ;  /* 0x00000076001c7202 */ /* 0x01ffe40000000f00 */
        /* <DEDUP_REMOVED lines=16> */
.L_x_2901:
[----:B------:R-:W-:Y:S05]  /*7f00*/  BSYNC B0 ;  /* 0x0000000000007941 */ /* 0x000fea0003800000 */
.L_x_2900:
        /* <DEDUP_REMOVED lines=19> */
.L_x_2902:
        /* <DEDUP_REMOVED lines=21> */
.L_x_2904:
[----:B------:R-:W-:Y:S05]  /*8190*/  BSYNC B0 ;  /* 0x0000000000007941 */ /* 0x000fea0003800000 */
.L_x_2903:
        /* <DEDUP_REMOVED lines=19> */
.L_x_2905:
[----:B------:R-:W-:Y:S01]  /*82d0*/  ISETP.GE.U32.AND P5, PT, R41, UR12, PT ;  /* 0x0000000c29007c0c */ /* 0x000fe2000bfa6070 */
[----:B------:R-:W-:Y:S01]  /*82e0*/  BSSY B0, `(.L_x_2906) ;  /* 0x0000019000007945 */ /* 0x000fe20003800000 */
[----:B------:R-:W-:Y:S02]  /*82f0*/  IADD3 R35, R42, 0x68, RZ ;  /* 0x000000682a237810 */ /* 0x000fe40007ffe0ff */
[----:B------:R-:W-:Y:S02]  /*8300*/  ISETP.GE.AND.EX P5, PT, R40, UR13, PT, P5 ;  /* 0x0000000d28007c0c */ /* 0x000fe4000bfa6350 */
[----:B01----:R-:W-:Y:S02]  /*8310*/  SHF.R.S32.HI R36, RZ, 0x1f, R35 ;  /* 0x0000001fff247819 */ /* 0x003fe40000011423 */
[----:B------:R-:W-:-:S13]  /*8320*/  ISETP.LT.U32.AND P5, PT, R76, 0x1e0, !P5 ;  /* 0x000001e04c00780c */ /* 0x000fda0006fa1070 */
[----:B------:R-:W-:Y:S05]  /*8330*/  @!P5 BRA `(.L_x_2907) ;  /* 0x00000000004cd947 */ /* 0x000fea0003800000 */
[----:B------:R-:W-:Y:S01]  /*8340*/  IADD3 R33, R75, 0x60, RZ ;  /* 0x000000604b217810 */ /* 0x000fe20007ffe0ff */
[----:B------:R-:W-:Y:S01]  /*8350*/  ULDC.64 UR14, c[0x0][0x288] ;  /* 0x0000a200000e7ab9 */ /* 0x000fe20000000a00 */
[----:B--234-:R-:W-:Y:S01]  /*8360*/  MOV R28, R118 ;  /* 0x00000076001c7202 */ /* 0x01cfe20000000f00 */
        /* <DEDUP_REMOVED lines=16> */
.L_x_2907:
[----:B------:R-:W-:Y:S05]  /*8470*/  BSYNC B0 ;  /* 0x0000000000007941 */ /* 0x000fea0003800000 */
.L_x_2906:
[----:B------:R-:W-:Y:S05]  /*8480*/  @!P6 BRA `(.L_x_2908) ;  /* 0x000000000048e947 */ /* 0x000fea0003800000 */
[----:B0-----:R-:W-:Y:S01]  /*8490*/  FFMA.FTZ R20, R89, R80, R81 ;  /* 0x0000005059147223 */ /* 0x001fe20000010051 */
        /* <DEDUP_REMOVED lines=17> */
.L_x_2908:
[----:B------:R-:W-:Y:S01]  /*85b0*/  ISETP.GE.U32.AND P5, PT, R35, UR12, PT ;  /* 0x0000000c23007c0c */ /* 0x000fe2000bfa6070 */
[----:B------:R-:W-:Y:S01]  /*85c0*/  BSSY B0, `(.L_x_2909) ;  /* 0x0000019000007945 */ /* 0x000fe20003800000 */
[----:B------:R-:W-:Y:S02]  /*85d0*/  IADD3 R33, R42, 0x70, RZ ;  /* 0x000000702a217810 */ /* 0x000fe40007ffe0ff */
[----:B------:R-:W-:Y:S02]  /*85e0*/  ISETP.GE.AND.EX P5, PT, R36, UR13, PT, P5 ;  /* 0x0000000d24007c0c */ /* 0x000fe4000bfa6350 */
[----:B------:R-:W-:Y:S02]  /*85f0*/  SHF.R.S32.HI R34, RZ, 0x1f, R33 ;  /* 0x0000001fff227819 */ /* 0x000fe40000011421 */
[----:B------:R-:W-:-:S13]  /*8600*/  ISETP.LT.U32.AND P5, PT, R76, 0x1e0, !P5 ;  /* 0x000001e04c00780c */ /* 0x000fda0006fa1070 */
[----:B------:R-:W-:Y:S05]  /*8610*/  @!P5 BRA `(.L_x_2910) ;  /* 0x00000000004cd947 */ /* 0x000fea0003800000 */
[----:B--234-:R-:W-:Y:S01]  /*8620*/  IADD3 R31, R75, 0x68, RZ ;  /* 0x000000684b1f7810 */ /* 0x01cfe20007ffe0ff */
        /* <DEDUP_REMOVED lines=18> */
.L_x_2910:
[----:B------:R-:W-:Y:S05]  /*8750*/  BSYNC B0 ;  /* 0x0000000000007941 */ /* 0x000fea0003800000 */
.L_x_2909:
[----:B------:R-:W-:Y:S05]  /*8760*/  @!P6 BRA `(.L_x_2911) ;  /* 0x000000000048e947 */ /* 0x000fea0003800000 */
[----:B01----:R-:W-:Y:S01]  /*8770*/  FFMA.FTZ R20, R87, R80, R81 ;  /* 0x0000005057147223 */ /* 0x003fe20000010051 */
[----:B------:R-:W-:-:S03]  /*8780*/  FFMA.FTZ R21, R86, R83, R82 ;  /* 0x0000005356157223 */ /* 0x000fc60000010052 */
[----:B------:R-:W-:Y:S01]  /*8790*/  FMUL.FTZ R22, R20, -1.4426950216293334961 ;  /* 0xbfb8aa3b14167820 */ /* 0x000fe20000410000 */
        /* <DEDUP_REMOVED lines=15> */
.L_x_2911:
[----:B------:R-:W-:Y:S01]  /*8890*/  ISETP.GE.U32.AND P5, PT, R33, UR12, PT ;  /* 0x0000000c21007c0c */ /* 0x000fe2000bfa6070 */
[----:B------:R-:W-:Y:S01]  /*88a0*/  BSSY B0, `(.L_x_2912) ;  /* 0x0000019000007945 */ /* 0x000fe20003800000 */
[----:B------:R-:W-:Y:S02]  /*88b0*/  IADD3 R42, R42, 0x78, RZ ;  /* 0x000000782a2a7810 */ /* 0x000fe40007ffe0ff */
[----:B------:R-:W-:Y:S02]  /*88c0*/  ISETP.GE.AND.EX P5, PT, R34, UR13, PT, P5 ;  /* 0x0000000d22007c0c */ /* 0x000fe4000bfa6350 */
[----:B--234-:R-:W-:Y:S02]  /*88d0*/  SHF.R.S32.HI R30, RZ, 0x1f, R42 ;  /* 0x0000001fff1e7819 */ /* 0x01cfe4000001142a */
[----:B------:R-:W-:-:S13]  /*88e0*/  ISETP.LT.U32.AND P5, PT, R76, 0x1e0, !P5 ;  /* 0x000001e04c00780c */ /* 0x000fda0006fa1070 */
[----:B------:R-:W-:Y:S05]  /*88f0*/  @!P5 BRA `(.L_x_2913) ;  /* 0x00000000004cd947 */ /* 0x000fea0003800000 */
[----:B0-----:R-:W-:Y:S01]  /*8900*/  IADD3 R29, R75, 0x70, RZ ;  /* 0x000000704b1d7810 */ /* 0x001fe20007ffe0ff */
[----:B------:R-:W-:Y:S01]  /*8910*/  ULDC.64 UR14, c[0x0][0x288] ;  /* 0x0000a200000e7ab9 */ /* 0x000fe20000000a00 */
[----:B-1----:R-:W-:Y:S01]  /*8920*/  MOV R20, R118 ;  /* 0x0000007600147202 */ /* 0x002fe20000000f00 */
        /* <DEDUP_REMOVED lines=16> */
.L_x_2913:
[----:B------:R-:W-:Y:S05]  /*8a30*/  BSYNC B0 ;  /* 0x0000000000007941 */ /* 0x000fea0003800000 */
.L_x_2912:
        /* <DEDUP_REMOVED lines=19> */
.L_x_2914:
[----:B------:R-:W-:Y:S01]  /*8b70*/  ISETP.GE.U32.AND P5, PT, R42, UR12, PT ;  /* 0x0000000c2a007c0c */ /* 0x000fe2000bfa6070 */
[----:B------:R-:W-:Y:S03]  /*8b80*/  BSSY B0, `(.L_x_2915) ;  /* 0x0000014000007945 */ /* 0x000fe60003800000 */
[----:B------:R-:W-:-:S04]  /*8b90*/  ISETP.GE.AND.EX P5, PT, R30, UR13, PT, P5 ;  /* 0x0000000d1e007c0c */ /* 0x000fc8000bfa6350 */
[----:B------:R-:W-:-:S13]  /*8ba0*/  ISETP.LT.U32.AND P5, PT, R76, 0x1e0, !P5 ;  /* 0x000001e04c00780c */ /* 0x000fda0006fa1070 */
[----:B------:R-:W-:Y:S05]  /*8bb0*/  @!P5 BRA `(.L_x_2916) ;  /* 0x000000000040d947 */ /* 0x000fea0003800000 */
[----:B------:R-:W-:Y:S01]  /*8bc0*/  ULDC.64 UR12, c[0x0][0x288] ;  /* 0x0000a200000c7ab9 */ /* 0x000fe20000000a00 */
[----:B------:R-:W-:Y:S01]  /*8bd0*/  MOV R119, R121 ;  /* 0x0000007900777202 */ /* 0x000fe20000000f00 */
[----:B012---:R-:W-:Y:S02]  /*8be0*/  IMAD R21, R4, UR12, RZ ;  /* 0x0000000c04157c24 */ /* 0x007fe4000f8e02ff */
        /* <DEDUP_REMOVED lines=13> */
.L_x_2916:
[----:B------:R-:W-:Y:S05]  /*8cc0*/  BSYNC B0 ;  /* 0x0000000000007941 */ /* 0x000fea0003800000 */
.L_x_2915:
[----:B------:R-:W-:Y:S02]  /*8cd0*/  IADD3 R13, R17, R13, RZ ;  /* 0x0000000d110d7210 */ /* 0x000fe40007ffe0ff */
[----:B------:R-:W-:Y:S02]  /*8ce0*/  IADD3 R14, R14, 0x1, RZ ;  /* 0x000000010e0e7810 */ /* 0x000fe40007ffe0ff */
[----:B------:R-:W-:-:S13]  /*8cf0*/  ISETP.GE.AND P5, PT, R13, UR4, PT ;  /* 0x000000040d007c0c */ /* 0x000fda000bfa6270 */
[----:B------:R-:W-:Y:S05]  /*8d00*/  @!P5 BRA `(.L_x_2917) ;  /* 0xffffff780078d947 */ /* 0x000fea000383ffff */
.L_x_2834:
[----:B------:R-:W4:Y:S01]  /*8d10*/  LDC R6, c[0x0][0xc] ;  /* 0x00000300ff067b82 */ /* 0x000f220000000800 */
[----:B------:R-:W-:Y:S01]  /*8d20*/  ISETP.NE.AND P2, PT, R76, RZ, PT ;  /* 0x000000ff4c00720c */ /* 0x000fe20003f45270 */
[----:B------:R-:W-:Y:S06]  /*8d30*/  BSSY B0, `(.L_x_2918) ;  /* 0x0000015000007945 */ /* 0x000fec0003800000 */
[----:B------:R-:W5:Y:S08]  /*8d40*/  LDC R7, c[0x0][0x10] ;  /* 0x00000400ff077b82 */ /* 0x000f700000000800 */
[----:B------:R-:W0:Y:S01]  /*8d50*/  LDC.64 R2, c[0x0][0x258] ;  /* 0x00009600ff027b82 */ /* 0x000e220000000a00 */
[----:B----4-:R-:W-:-:S02]  /*8d60*/  IADD3 R0, R6, -0x1, RZ ;  /* 0xffffffff06007810 */ /* 0x010fc40007ffe0ff */
[----:B------:R-:W-:Y:S02]  /*8d70*/  ISETP.NE.AND P1, PT, R6, 0x1, PT ;  /* 0x000000010600780c */ /* 0x000fe40003f25270 */
[----:B------:R-:W-:Y:S02]  /*8d80*/  ISETP.NE.AND P0, PT, R0, UR7, PT ;  /* 0x0000000700007c0c */ /* 0x000fe4000bf05270 */
[C---:B-----5:R-:W-:Y:S02]  /*8d90*/  SHF.L.U32 R0, R7.reuse, 0x1, RZ ;  /* 0x0000000107007819 */ /* 0x060fe400000006ff */
        /* <DEDUP_REMOVED lines=8> */
[----:B------:R-:W4:Y:S04]  /*8e20*/  POPC R5, UR4 ;  /* 0x0000000400057d09 */ /* 0x000f280008000000 */
[----:B0-----:R-:W-:-:S13]  /*8e30*/  ISETP.EQ.U32.AND P1, PT, R0, UR5, PT ;  /* 0x0000000500007c0c */ /* 0x001fda000bf22070 */
[----:B------:R-:W-:Y:S06]  /*8e40*/  @P1 MEMBAR.ALL.GPU ;  /* 0x0000000000001992 */ /* 0x000fec000000a000 */
[----:B------:R-:W-:-:S00]  /*8e50*/  @P1 ERRBAR ;  /* 0x00000000000019ab */ /* 0x000fc00000000000 */
[----:B------:R-:W-:Y:S06]  /*8e60*/  @P1 CGAERRBAR ;  /* 0x00000000000015ab */ /* 0x000fec0000000000 */
[----:B----4-:R0:W-:Y:S02]  /*8e70*/  @P1 REDG.E.ADD.S32.STRONG.GPU desc[UR8][R2.64], R5 ;  /* 0x000000050200198e */ /* 0x0101e4000c10e388 */
.L_x_2919:
[----:B------:R-:W-:Y:S05]  /*8e80*/  BSYNC B0 ;  /* 0x0000000000007941 */ /* 0x000fea0003800000 */
.L_x_2918:
[----:B------:R-:W-:Y:S05]  /*8e90*/  @P0 EXIT ;  /* 0x000000000000094d */ /* 0x000fea0003800000 */
[----:B------:R-:W-:Y:S05]  /*8ea0*/  @P2 BRA `(.L_x_2920) ;  /* 0x0000000000202947 */ /* 0x000fea0003800000 */
[----:B------:R-:W-:-:S05]  /*8eb0*/  IMAD R0, R6, R7, RZ ;  /* 0x0000000706007224 */ /* 0x000fca00078e02ff */
[----:B------:R-:W-:-:S13]  /*8ec0*/  ISETP.NE.AND P0, PT, R0, -0x1, PT ;  /* 0xffffffff0000780c */ /* 0x000fda0003f05270 */
[----:B------:R-:W-:Y:S05]  /*8ed0*/  @!P0 BRA `(.L_x_2920) ;  /* 0x0000000000148947 */ /* 0x000fea0003800000 */
.L_x_2921:
[----:B0-----:R-:W4:Y:S04]  /*8ee0*/  LDG.E.STRONG.GPU R5, desc[UR8][R2.64] ;  /* 0x0000000802057981 */ /* 0x001f28000c1ef900 */
[----:B----4-:R-:W-:Y:S01]  /*8ef0*/  CCTL.IVALL ;  /* 0x00000000ff00798f */ /* 0x010fe20002000000 */
[----:B------:R-:W-:Y:S05]  /*8f00*/  YIELD ;  /* 0x0000000000007946 */ /* 0x000fea0003800000 */
[----:B------:R-:W-:-:S13]  /*8f10*/  ISETP.NE.AND P0, PT, R5, R0, PT ;  /* 0x000000000500720c */ /* 0x000fda0003f05270 */
[----:B------:R-:W-:Y:S05]  /*8f20*/  @P0 BRA `(.L_x_2921) ;  /* 0xfffffffc00ec0947 */ /* 0x000fea000383ffff */
.L_x_2920:
[----:B------:R-:W-:Y:S05]  /*8f30*/  WARPSYNC.ALL ;  /* 0x0000000000007948 */ /* 0x000fea0003800000 */
[----:B-12---:R-:W1:Y:S08]  /*8f40*/  LDC.64 R22, c[0x0][0x288] ;  /* 0x0000a200ff167b82 */ /* 0x006e700000000a00 */
[----:B------:R-:W-:Y:S01]  /*8f50*/  BAR.SYNC.DEFER_BLOCKING 0x0 ;  /* 0x0000000000007b1d */ /* 0x000fe20000010000 */
[----:B-1----:R-:W-:-:S04]  /*8f60*/  LEA.HI R0, P0, R23, R22, RZ, 0x1 ;  /* 0x0000001617007211 */ /* 0x002fc800078108ff */
[----:B0-----:R-:W-:-:S04]  /*8f70*/  IADD3.X R3, RZ, R23, RZ, P0, !PT ;  /* 0x00000017ff037210 */ /* 0x001fc800007fe4ff */
[--C-:B------:R-:W-:Y:S02]  /*8f80*/  SHF.R.S64 R25, R0, 0x1, R3.reuse ;  /* 0x0000000100197819 */ /* 0x100fe40000001003 */
[----:B------:R-:W-:Y:S02]  /*8f90*/  SHF.R.S32.HI R0, RZ, 0x1f, R76 ;  /* 0x0000001fff007819 */ /* 0x000fe4000001144c */
[----:B---3--:R-:W-:Y:S02]  /*8fa0*/  SHF.R.S32.HI R27, RZ, 0x1, R3 ;  /* 0x00000001ff1b7819 */ /* 0x008fe40000011403 */
        /* <DEDUP_REMOVED lines=16> */
.L_x_2922:
        /* <DEDUP_REMOVED lines=25> */
.L_x_2923:
        /* <DEDUP_REMOVED lines=12> */
.L_x_5623:


//--------------------- .text._Z35group_norm_nhwc_bwd_one_pass_kernelI11Fp32IOBf16WLi256ELi120ELi480EEv26Group_norm_nhwc_bwd_params --------------------------
	.section	.text._Z35group_norm_nhwc_bwd_one_pass_kernelI11Fp32IOBf16WLi256ELi120ELi480EEv26Group_norm_nhwc_bwd_params,"ax",@progbits
	.align	128
        .global         _Z35group_norm_nhwc_bwd_one_pass_kernelI11Fp32IOBf16WLi256ELi120ELi480EEv26Group_norm_nhwc_bwd_params
        .type           _Z35group_norm_nhwc_bwd_one_pass_kernelI11Fp32IOBf16WLi256ELi120ELi480EEv26Group_norm_nhwc_bwd_params,@function
        .size           _Z35group_norm_nhwc_bwd_one_pass_kernelI11Fp32IOBf16WLi256ELi120ELi480EEv26Group_norm_nhwc_bwd_params,(.L_x_5624 - _Z35group_norm_nhwc_bwd_one_pass_kernelI11Fp32IOBf16WLi256ELi120ELi480EEv26Group_norm_nhwc_bwd_params)
        .other          _Z35group_norm_nhwc_bwd_one_pass_kernelI11Fp32IOBf16WLi256ELi120ELi480EEv26Group_norm_nhwc_bwd_params,@"STO_CUDA_ENTRY STV_DEFAULT"
_Z35group_norm_nhwc_bwd_one_pass_kernelI11Fp32IOBf16WLi256ELi120ELi480EEv26Group_norm_nhwc_bwd_params:
.text._Z35group_norm_nhwc_bwd_one_pass_kernelI11Fp32IOBf16WLi256ELi120ELi480EEv26Group_norm_nhwc_bwd_params:
        /* <DEDUP_REMOVED lines=59> */
.L_x_3071:
[----:B--2-4-:R-:W2:Y:S01]  /*03b0*/  LDL R6, [R1+0x84] ;  /* 0x0000840001067983 */ /* 0x014ea20000100800 */
[----:B------:R-:W-:Y:S01]  /*03c0*/  ULDC UR14, c[0x0][0x2a0] ;  /* 0x0000a800000e7ab9 */ /* 0x000fe20000000800 */
[----:B------:R-:W-:Y:S01]  /*03d0*/  IABS R5, UR8 ;  /* 0x0000000800057c13 */ /* 0x000fe20008000000 */
[----:B------:R-:W-:Y:S01]  /*03e0*/  UMOV UR6, URZ ;  /* 0x0000003f00067c82 */ /* 0x000fe20008000000 */
[----:B------:R-:W-:Y:S01]  /*03f0*/  MOV R3, UR14 ;  /* 0x0000000e00037c02 */ /* 0x000fe20008000f00 */
[----:B------:R-:W-:Y:S01]  /*0400*/  UISETP.GE.AND UP4, UPT, UR8, URZ, UPT ;  /* 0x0000003f0800728c */ /* 0x000fe2000bf86270 */
[----:B------:R-:W-:Y:S01]  /*0410*/  R2UR UR13, R5 ;  /* 0x00000000050d72ca */ /* 0x000fe200000e0000 */
[----:B------:R-:W-:Y:S01]  /*0420*/  ULOP3.LUT UR15, UR8, UR14, URZ, 0x3c, !UPT ;  /* 0x0000000e080f7292 */ /* 0x000fe2000f8e3c3f */
[----:B------:R-:W-:Y:S01]  /*0430*/  IABS R3, R3 ;  /* 0x0000000300037213 */ /* 0x000fe20000000000 */
[----:B------:R-:W-:Y:S01]  /*0440*/  ULDC.64 UR18, c[0x0][0x290] ;  /* 0x0000a40000127ab9 */ /* 0x000fe20000000a00 */
[C---:B01----:R-:W-:Y:S01]  /*0450*/  IADD3 R19, R2.reuse, 0xa0, RZ ;  /* 0x000000a002137810 */ /* 0x043fe20007ffe0ff */
[----:B------:R-:W-:Y:S01]  /*0460*/  UISETP.GE.AND UP5, UPT, UR15, URZ, UPT ;  /* 0x0000003f0f00728c */ /* 0x000fe2000bfa6270 */
[----:B------:R-:W-:Y:S01]  /*0470*/  R2UR UR16, R3 ;  /* 0x00000000031072ca */ /* 0x000fe200000e0000 */
[----:B------:R-:W-:Y:S01]  /*0480*/  UISETP.NE.AND UP0, UPT, UR14, URZ, UPT ;  /* 0x0000003f0e00728c */ /* 0x000fe2000bf05270 */
[----:B------:R-:W-:Y:S01]  /*0490*/  ISETP.GE.U32.AND P3, PT, R19, UR18, PT ;  /* 0x0000001213007c0c */ /* 0x000fe2000bf66070 */
[----:B------:R-:W0:Y:S01]  /*04a0*/  @P1 LDC.64 R8, c[0x0][0x288] ;  /* 0x0000a200ff081b82 */ /* 0x000e220000000a00 */
[----:B------:R-:W-:-:S02]  /*04b0*/  IADD3 R29, R2, 0x60, RZ ;  /* 0x00000060021d7810 */ /* 0x000fc40007ffe0ff */
[----:B------:R-:W-:Y:S02]  /*04c0*/  CS2R R104, SRZ ;  /* 0x0000000000687805 */ /* 0x000fe4000001ff00 */
[----:B------:R-:W-:Y:S02]  /*04d0*/  IADD3 R31, R2, 0x68, RZ ;  /* 0x00000068021f7810 */ /* 0x000fe40007ffe0ff */
[----:B------:R-:W-:Y:S02]  /*04e0*/  CS2R R76, SRZ ;  /* 0x00000000004c7805 */ /* 0x000fe4000001ff00 */
[----:B------:R-:W-:Y:S02]  /*04f0*/  ISETP.GE.U32.AND P2, PT, R29, UR18, PT ;  /* 0x000000121d007c0c */ /* 0x000fe4000bf46070 */
[----:B------:R-:W-:Y:S01]  /*0500*/  SHF.R.S32.HI R7, RZ, 0x1f, R29 ;  /* 0x0000001fff077819 */ /* 0x000fe2000001141d */
[----:B---3--:R-:W1:Y:S01]  /*0510*/  @P1 LDC.64 R10, c[0x0][0x230] ;  /* 0x00008c00ff0a1b82 */ /* 0x008e620000000a00 */
[----:B------:R-:W-:Y:S01]  /*0520*/  ISETP.GE.U32.AND P4, PT, R31, UR18, PT ;  /* 0x000000121f007c0c */ /* 0x000fe2000bf86070 */
[----:B------:R-:W3:Y:S01]  /*0530*/  I2F.RP R3, UR16 ;  /* 0x0000001000037d06 */ /* 0x000ee20008209400 */
[----:B------:R-:W-:-:S02]  /*0540*/  ISETP.GE.AND.EX P2, PT, R7, UR19, PT, P2 ;  /* 0x0000001307007c0c */ /* 0x000fc4000bf46320 */
[----:B------:R-:W-:Y:S02]  /*0550*/  SHF.R.S32.HI R21, RZ, 0x1f, R19 ;  /* 0x0000001fff157819 */ /* 0x000fe40000011413 */
[----:B------:R-:W-:Y:S01]  /*0560*/  ISETP.GT.U32.OR P2, PT, R0, 0x1df, P2 ;  /* 0x000001df0000780c */ /* 0x000fe20001744470 */
[----:B------:R-:W4:Y:S01]  /*0570*/  @P1 LDC.64 R12, c[0x0][0x228] ;  /* 0x00008a00ff0c1b82 */ /* 0x000f220000000a00 */
[----:B------:R-:W-:Y:S01]  /*0580*/  IADD3 R35, R2, 0x78, RZ ;  /* 0x0000007802237810 */ /* 0x000fe20007ffe0ff */
[----:B---3--:R-:W3:Y:S10]  /*0590*/  MUFU.RCP R3, R3 ;  /* 0x0000000300037308 */ /* 0x008ef40000001000 */
[----:B------:R-:W1:Y:S01]  /*05a0*/  @!P2 LDC.64 R16, c[0x0][0x288] ;  /* 0x0000a200ff10ab82 */ /* 0x000e620000000a00 */
        /* <DEDUP_REMOVED lines=35> */
[----:B------:R-:W-:Y:S02]  /*07e0*/  CS2R R74, SRZ ;  /* 0x00000000004a7805 */ /* 0x000fe4000001ff00 */
[----:B--2---:R-:W-:Y:S02]  /*07f0*/  SHF.R.S32.HI R3, RZ, 0x1f, R6 ;  /* 0x0000001fff037819 */ /* 0x004fe40000011406 */
[----:B------:R-:W-:Y:S02]  /*0800*/  IADD3 R80, P0, R6, UR17, RZ ;  /* 0x0000001106507c10 */ /* 0x000fe4000ff1e0ff */
[----:B------:R-:W-:Y:S02]  /*0810*/  SHF.R.S32.HI R6, RZ, 0x1f, R2 ;  /* 0x0000001fff067819 */ /* 0x000fe40000011402 */
[----:B------:R-:W-:-:S02]  /*0820*/  LEA.HI.X.SX32 R81, R4, R3, 0x1, P0 ;  /* 0x0000000304517211 */ /* 0x000fc400000f0eff */
[----:B------:R-:W-:Y:S01]  /*0830*/  MOV R3, UR14 ;  /* 0x0000000e00037c02 */ /* 0x000fe20008000f00 */
[----:B0-----:R-:W-:-:S04]  /*0840*/  @P1 IMAD R4, R6, R8, RZ ;  /* 0x0000000806041224 */ /* 0x001fc800078e02ff */
[----:B------:R-:W-:Y:S01]  /*0850*/  IMAD.WIDE.U32 R80, R3, UR7, R80 ;  /* 0x0000000703507c25 */ /* 0x000fe2000f8e0050 */
[----:B------:R-:W-:Y:S02]  /*0860*/  SHF.R.S32.HI R3, RZ, 0x1f, R31 ;  /* 0x0000001fff037819 */ /* 0x000fe4000001141f */
[----:B------:R-:W-:Y:S02]  /*0870*/  CS2R R100, SRZ ;  /* 0x0000000000647805 */ /* 0x000fe4000001ff00 */
[----:B------:R-:W-:Y:S01]  /*0880*/  CS2R R72, SRZ ;  /* 0x0000000000487805 */ /* 0x000fe2000001ff00 */
[----:B------:R-:W-:Y:S01]  /*0890*/  @P1 IMAD R9, R2, R9, R4 ;  /* 0x0000000902091224 */ /* 0x000fe200078e0204 */
[----:B------:R-:W-:Y:S02]  /*08a0*/  IADD3 R79, R81, UR5, RZ ;  /* 0x00000005514f7c10 */ /* 0x000fe4000fffe0ff */
[----:B------:R-:W-:Y:S02]  /*08b0*/  CS2R R98, SRZ ;  /* 0x0000000000627805 */ /* 0x000fe4000001ff00 */
[----:B------:R-:W-:-:S02]  /*08c0*/  @P1 MOV R78, R80 ;  /* 0x00000050004e1202 */ /* 0x000fc40000000f00 */
[----:B------:R-:W-:Y:S02]  /*08d0*/  CS2R R70, SRZ ;  /* 0x0000000000467805 */ /* 0x000fe4000001ff00 */
[----:B------:R-:W-:Y:S02]  /*08e0*/  ISETP.GE.AND.EX P4, PT, R3, UR19, PT, P4 ;  /* 0x0000001303007c0c */ /* 0x000fe4000bf86340 */
[----:B------:R-:W-:Y:S02]  /*08f0*/  CS2R R96, SRZ ;  /* 0x0000000000607805 */ /* 0x000fe4000001ff00 */
[----:B------:R-:W-:Y:S01]  /*0900*/  CS2R R68, SRZ ;  /* 0x0000000000447805 */ /* 0x000fe2000001ff00 */
[----:B------:R-:W-:Y:S01]  /*0910*/  @P1 IMAD.WIDE.U32 R4, R2, R8, R78 ;  /* 0x0000000802041225 */ /* 0x000fe200078e004e */
[----:B------:R-:W-:Y:S02]  /*0920*/  ISETP.GT.U32.OR P4, PT, R0, 0x1df, P4 ;  /* 0x000001df0000780c */ /* 0x000fe40002784470 */
[----:B------:R-:W-:-:S02]  /*0930*/  CS2R R94, SRZ ;  /* 0x00000000005e7805 */ /* 0x000fc4000001ff00 */
[----:B------:R-:W-:Y:S01]  /*0940*/  CS2R R66, SRZ ;  /* 0x0000000000427805 */ /* 0x000fe2000001ff00 */
[----:B---3--:R-:W-:Y:S01]  /*0950*/  @!P3 IMAD R8, R21, R14, RZ ;  /* 0x0000000e1508b224 */ /* 0x008fe200078e02ff */
[----:B------:R-:W-:Y:S01]  /*0960*/  @P1 IADD3 R5, R5, R9, RZ ;  /* 0x0000000905051210 */ /* 0x000fe20007ffe0ff */
[----:B------:R-:W0:Y:S01]  /*0970*/  @!P2 LDC.64 R20, c[0x0][0x228] ;  /* 0x00008a00ff14ab82 */ /* 0x000e220000000a00 */
[C---:B------:R-:W-:Y:S01]  /*0980*/  @P1 SHF.L.U32 R117, R4.reuse, 0x2, RZ ;  /* 0x0000000204751819 */ /* 0x040fe200000006ff */
[----:B------:R-:W-:Y:S01]  /*0990*/  @!P3 IMAD R9, R19, R15, R8 ;  /* 0x0000000f1309b224 */ /* 0x000fe200078e0208 */
[----:B------:R-:W-:Y:S01]  /*09a0*/  @P1 SHF.L.U64.HI R6, R4, 0x2, R5 ;  /* 0x0000000204061819 */ /* 0x000fe20000010205 */
[----:B-1----:R-:W-:Y:S01]  /*09b0*/  @!P2 IMAD R8, R7, R16, RZ ;  /* 0x000000100708a224 */ /* 0x002fe200078e02ff */
[----:B------:R-:W-:Y:S02]  /*09c0*/  @!P3 MOV R4, R80 ;  /* 0x000000500004b202 */ /* 0x000fe40000000f00 */
[----:B------:R-:W-:-:S02]  /*09d0*/  CS2R R92, SRZ ;  /* 0x00000000005c7805 */ /* 0x000fc4000001ff00 */
[----:B------:R-:W-:Y:S01]  /*09e0*/  @!P3 MOV R5, R79 ;  /* 0x0000004f0005b202 */ /* 0x000fe20000000f00 */
[----:B------:R-:W1:Y:S01]  /*09f0*/  @!P4 LDC.64 R22, c[0x0][0x288] ;  /* 0x0000a200ff16cb82 */ /* 0x000e620000000a00 */
[C---:B------:R-:W-:Y:S02]  /*0a00*/  @P1 IADD3 R32, P0, R117.reuse, R10, RZ ;  /* 0x0000000a75201210 */ /* 0x040fe40007f1e0ff */
[----:B------:R-:W-:Y:S02]  /*0a10*/  CS2R R64, SRZ ;  /* 0x0000000000407805 */ /* 0x000fe4000001ff00 */
[----:B----4-:R-:W-:Y:S01]  /*0a20*/  @P1 IADD3 R116, P5, R117, R12, RZ ;  /* 0x0000000c75741210 */ /* 0x010fe20007fbe0ff */
[----:B------:R-:W-:Y:S01]  /*0a30*/  @!P3 IMAD.WIDE.U32 R4, R19, R14, R4 ;  /* 0x0000000e1304b225 */ /* 0x000fe200078e0004 */
[----:B------:R-:W-:Y:S02]  /*0a40*/  @P1 IADD3.X R33, R6, R11, RZ, P0, !PT ;  /* 0x0000000b06211210 */ /* 0x000fe400007fe4ff */
[----:B------:R-:W-:-:S02]  /*0a50*/  CS2R R88, SRZ ;  /* 0x0000000000587805 */ /* 0x000fc4000001ff00 */
[----:B------:R-:W-:Y:S01]  /*0a60*/  @P1 IADD3.X R117, R6, R13, RZ, P5, !PT ;  /* 0x0000000d06751210 */ /* 0x000fe20002ffe4ff */
[----:B------:R-:W2:Y:S01]  /*0a70*/  @!P2 LDC.64 R18, c[0x0][0x230] ;  /* 0x00008c00ff12ab82 */ /* 0x000ea20000000a00 */
[----:B------:R-:W-:Y:S01]  /*0a80*/  @!P3 IADD3 R5, R5, R9, RZ ;  /* 0x000000090505b210 */ /* 0x000fe20007ffe0ff */
[----:B------:R-:W-:Y:S01]  /*0a90*/  @!P2 IMAD R9, R29, R17, R8 ;  /* 0x000000111d09a224 */ /* 0x000fe200078e0208 */
[C---:B------:R-:W-:Y:S01]  /*0aa0*/  @!P3 SHF.L.U32 R15, R4.reuse, 0x2, RZ ;  /* 0x00000002040fb819 */ /* 0x040fe200000006ff */
[----:B------:R3:W-:Y:S01]  /*0ab0*/  @P1 STL.64 [R1+0x28], R32 ;  /* 0x0000282001001387 */ /* 0x0007e20000100a00 */
[----:B------:R-:W-:Y:S02]  /*0ac0*/  @!P3 SHF.L.U64.HI R6, R4, 0x2, R5 ;  /* 0x000000020406b819 */ /* 0x000fe40000010205 */
[----:B------:R-:W-:Y:S02]  /*0ad0*/  CS2R R52, SRZ ;  /* 0x0000000000347805 */ /* 0x000fe4000001ff00 */
[----:B------:R-:W-:-:S02]  /*0ae0*/  @!P2 MOV R4, R80 ;  /* 0x000000500004a202 */ /* 0x000fc40000000f00 */
[----:B------:R-:W-:Y:S02]  /*0af0*/  CS2R R90, SRZ ;  /* 0x00000000005a7805 */ /* 0x000fe4000001ff00 */
[----:B------:R-:W-:Y:S02]  /*0b00*/  @!P2 MOV R5, R79 ;  /* 0x0000004f0005a202 */ /* 0x000fe40000000f00 */
[----:B------:R-:W-:Y:S02]  /*0b10*/  CS2R R54, SRZ ;  /* 0x0000000000367805 */ /* 0x000fe4000001ff00 */
[C---:B------:R-:W-:Y:S02]  /*0b20*/  @!P3 IADD3 R12, P5, R15.reuse, R24, RZ ;  /* 0x000000180f0cb210 */ /* 0x040fe40007fbe0ff */
[----:B------:R-:W-:Y:S02]  /*0b30*/  CS2R R50, SRZ ;  /* 0x0000000000327805 */ /* 0x000fe4000001ff00 */
[----:B------:R-:W-:Y:S01]  /*0b40*/  @!P3 IADD3 R14, P6, R15, R26, RZ ;  /* 0x0000001a0f0eb210 */ /* 0x000fe20007fde0ff */
[----:B------:R-:W-:Y:S01]  /*0b50*/  @!P2 IMAD.WIDE.U32 R4, R29, R16, R4 ;  /* 0x000000101d04a225 */ /* 0x000fe200078e0004 */
[----:B------:R-:W-:-:S02]  /*0b60*/  @!P3 IADD3.X R13, R6, R25, RZ, P5, !PT ;  /* 0x00000019060db210 */ /* 0x000fc40002ffe4ff */
[----:B------:R-:W-:Y:S02]  /*0b70*/  CS2R R86, SRZ ;  /* 0x0000000000567805 */ /* 0x000fe4000001ff00 */
[----:B---3--:R-:W-:Y:S01]  /*0b80*/  IADD3 R33, R2, 0x70, RZ ;  /* 0x0000007002217810 */ /* 0x008fe20007ffe0ff */
[----:B------:R-:W3:Y:S01]  /*0b90*/  @!P4 LDC.64 R24, c[0x0][0x230] ;  /* 0x00008c00ff18cb82 */ /* 0x000ee20000000a00 */
[----:B------:R-:W-:Y:S01]  /*0ba0*/  @!P2 IADD3 R5, R5, R9, RZ ;  /* 0x000000090505a210 */ /* 0x000fe20007ffe0ff */
[----:B------:R-:W4:Y:S01]  /*0bb0*/  @!P3 LDG.E.64 R104, desc[UR22][R12.64] ;  /* 0x000000160c68b981 */ /* 0x000f22000c1e1b00 */
[----:B------:R-:W-:Y:S02]  /*0bc0*/  ISETP.GE.U32.AND P0, PT, R33, UR18, PT ;  /* 0x0000001221007c0c */ /* 0x000fe4000bf06070 */
[----:B------:R-:W-:Y:S02]  /*0bd0*/  CS2R R46, SRZ ;  /* 0x00000000002e7805 */ /* 0x000fe4000001ff00 */
[----:B------:R-:W-:-:S02]  /*0be0*/  SHF.R.S32.HI R7, RZ, 0x1f, R33 ;  /* 0x0000001fff077819 */ /* 0x000fc40000011421 */
[----:B------:R-:W-:Y:S02]  /*0bf0*/  CS2R R84, SRZ ;  /* 0x0000000000547805 */ /* 0x000fe4000001ff00 */
[----:B------:R-:W-:Y:S02]  /*0c00*/  @!P3 IADD3.X R15, R6, R27, RZ, P6, !PT ;  /* 0x0000001b060fb210 */ /* 0x000fe400037fe4ff */
[----:B------:R-:W-:Y:S02]  /*0c10*/  CS2R R42, SRZ ;  /* 0x00000000002a7805 */ /* 0x000fe4000001ff00 */
[C---:B------:R-:W-:Y:S02]  /*0c20*/  @!P2 SHF.L.U32 R11, R4.reuse, 0x2, RZ ;  /* 0x00000002040ba819 */ /* 0x040fe400000006ff */
[----:B------:R-:W-:Y:S02]  /*0c30*/  CS2R R48, SRZ ;  /* 0x0000000000307805 */ /* 0x000fe4000001ff00 */
[----:B------:R-:W-:Y:S01]  /*0c40*/  @!P2 SHF.L.U64.HI R6, R4, 0x2, R5 ;  /* 0x000000020406a819 */ /* 0x000fe20000010205 */
[----:B-1----:R-:W-:Y:S01]  /*0c50*/  @!P4 IMAD R4, R3, R22, RZ ;  /* 0x000000160304c224 */ /* 0x002fe200078e02ff */
[----:B------:R-:W-:Y:S01]  /*0c60*/  ISETP.GE.AND.EX P0, PT, R7, UR19, PT, P0 ;  /* 0x0000001307007c0c */ /* 0x000fe2000bf06300 */
[----:B------:R1:W4:Y:S01]  /*0c70*/  @!P3 LDG.E.64 R76, desc[UR22][R14.64] ;  /* 0x000000160e4cb981 */ /* 0x000322000c1e1b00 */
[----:B------:R-:W-:Y:S01]  /*0c80*/  @!P4 MOV R5, R79 ;  /* 0x0000004f0005c202 */ /* 0x000fe20000000f00 */
[----:B------:R-:W-:Y:S01]  /*0c90*/  @!P4 IMAD R3, R31, R23, R4 ;  /* 0x000000171f03c224 */ /* 0x000fe200078e0204 */
[----:B------:R-:W-:-:S02]  /*0ca0*/  @!P4 MOV R4, R80 ;  /* 0x000000500004c202 */ /* 0x000fc40000000f00 */
[----:B------:R-:W-:Y:S02]  /*0cb0*/  CS2R R62, SRZ ;  /* 0x00000000003e7805 */ /* 0x000fe4000001ff00 */
[----:B------:R-:W-:Y:S02]  /*0cc0*/  ISETP.GT.U32.OR P0, PT, R0, 0x1df, P0 ;  /* 0x000001df0000780c */ /* 0x000fe40000704470 */
[----:B------:R-:W-:Y:S02]  /*0cd0*/  CS2R R60, SRZ ;  /* 0x00000000003c7805 */ /* 0x000fe4000001ff00 */
[----:B--2---:R-:W-:Y:S01]  /*0ce0*/  @!P2 IADD3 R8, P5, R11, R18, RZ ;  /* 0x000000120b08a210 */ /* 0x004fe20007fbe0ff */
[----:B------:R-:W-:Y:S01]  /*0cf0*/  @!P4 IMAD.WIDE.U32 R4, R31, R22, R4 ;  /* 0x000000161f04c225 */ /* 0x000fe200078e0004 */
[----:B0-----:R-:W-:Y:S02]  /*0d00*/  @!P2 IADD3 R10, P6, R11, R20, RZ ;  /* 0x000000140b0aa210 */ /* 0x001fe40007fde0ff */
[----:B------:R-:W-:-:S02]  /*0d10*/  CS2R R44, SRZ ;  /* 0x00000000002c7805 */ /* 0x000fc4000001ff00 */
[C---:B------:R-:W-:Y:S02]  /*0d20*/  @!P2 IADD3.X R9, R6.reuse, R19, RZ, P5, !PT ;  /* 0x000000130609a210 */ /* 0x040fe40002ffe4ff */
[----:B------:R-:W-:Y:S02]  /*0d30*/  CS2R R40, SRZ ;  /* 0x0000000000287805 */ /* 0x000fe4000001ff00 */
[----:B------:R-:W-:Y:S02]  /*0d40*/  @!P4 IADD3 R5, R5, R3, RZ ;  /* 0x000000030505c210 */ /* 0x000fe40007ffe0ff */
[----:B------:R-:W-:Y:S02]  /*0d50*/  CS2R R38, SRZ ;  /* 0x0000000000267805 */ /* 0x000fe4000001ff00 */
[----:B------:R-:W-:Y:S01]  /*0d60*/  ISETP.GE.U32.AND P5, PT, R35, UR18, PT ;  /* 0x0000001223007c0c */ /* 0x000fe2000bfa6070 */
[----:B------:R-:W2:Y:S01]  /*0d70*/  @!P2 LDG.E.64 R102, desc[UR22][R8.64] ;  /* 0x000000160866a981 */ /* 0x000ea2000c1e1b00 */
[----:B------:R-:W-:Y:S01]  /*0d80*/  SHF.R.S32.HI R3, RZ, 0x1f, R35 ;  /* 0x0000001fff037819 */ /* 0x000fe20000011423 */
[----:B------:R-:W0:Y:S01]  /*0d90*/  @!P0 LDC.64 R22, c[0x0][0x288] ;  /* 0x0000a200ff168b82 */ /* 0x000e220000000a00 */
[----:B------:R-:W-:-:S02]  /*0da0*/  @!P2 IADD3.X R11, R6, R21, RZ, P6, !PT ;  /* 0x00000015060ba210 */ /* 0x000fc400037fe4ff */
[----:B------:R-:W-:Y:S02]  /*0db0*/  CS2R R36, SRZ ;  /* 0x0000000000247805 */ /* 0x000fe4000001ff00 */
[----:B------:R-:W-:Y:S02]  /*0dc0*/  ISETP.GE.AND.EX P5, PT, R3, UR19, PT, P5 ;  /* 0x0000001303007c0c */ /* 0x000fe4000bfa6350 */
[----:B------:R-:W-:Y:S02]  /*0dd0*/  CS2R R58, SRZ ;  /* 0x00000000003a7805 */ /* 0x000fe4000001ff00 */
[----:B------:R-:W-:Y:S01]  /*0de0*/  IADD3 R31, R2, 0x80, RZ ;  /* 0x00000080021f7810 */ /* 0x000fe20007ffe0ff */
[----:B------:R1:W2:Y:S01]  /*0df0*/  @!P2 LDG.E.64 R74, desc[UR22][R10.64] ;  /* 0x000000160a4aa981 */ /* 0x0002a2000c1e1b00 */
[----:B------:R-:W-:Y:S01]  /*0e00*/  ISETP.GT.U32.OR P5, PT, R0, 0x1df, P5 ;  /* 0x000001df0000780c */ /* 0x000fe20002fa4470 */
[----:B------:R-:W1:Y:S01]  /*0e10*/  @!P4 LDC.64 R20, c[0x0][0x228] ;  /* 0x00008a00ff14cb82 */ /* 0x000e620000000a00 */
[----:B------:R-:W-:-:S02]  /*0e20*/  ISETP.GE.U32.AND P3, PT, R31, UR18, PT ;  /* 0x000000121f007c0c */ /* 0x000fc4000bf66070 */
[----:B------:R-:W-:Y:S02]  /*0e30*/  CS2R R56, SRZ ;  /* 0x0000000000387805 */ /* 0x000fe4000001ff00 */
[----:B------:R-:W-:Y:S02]  /*0e40*/  SHF.R.S32.HI R17, RZ, 0x1f, R31 ;  /* 0x0000001fff117819 */ /* 0x000fe4000001141f */
[----:B------:R-:W-:Y:S02]  /*0e50*/  IADD3 R83, R2, 0x30, RZ ;  /* 0x0000003002537810 */ /* 0x000fe40007ffe0ff */
[----:B------:R-:W-:Y:S02]  /*0e60*/  CS2R R124, SRZ ;  /* 0x00000000007c7805 */ /* 0x000fe4000001ff00 */
[----:B------:R-:W-:Y:S02]  /*0e70*/  @!P4 SHF.L.U32 R19, R4, 0x2, RZ ;  /* 0x000000020413c819 */ /* 0x000fe400000006ff */
[----:B------:R-:W-:-:S02]  /*0e80*/  CS2R R122, SRZ ;  /* 0x00000000007a7805 */ /* 0x000fc4000001ff00 */
[----:B------:R-:W-:Y:S02]  /*0e90*/  @!P4 SHF.L.U64.HI R16, R4, 0x2, R5 ;  /* 0x000000020410c819 */ /* 0x000fe40000010205 */
[----:B------:R-:W-:Y:S02]  /*0ea0*/  CS2R R120, SRZ ;  /* 0x0000000000787805 */ /* 0x000fe4000001ff00 */
[----:B------:R-:W-:Y:S01]  /*0eb0*/  ISETP.GE.AND.EX P3, PT, R17, UR19, PT, P3 ;  /* 0x0000001311007c0c */ /* 0x000fe2000bf66330 */
[----:B------:R-:W1:Y:S01]  /*0ec0*/  @!P5 LDC.64 R26, c[0x0][0x288] ;  /* 0x0000a200ff1adb82 */ /* 0x000e620000000a00 */
[----:B---3--:R-:W-:Y:S02]  /*0ed0*/  @!P4 IADD3 R4, P6, R19, R24, RZ ;  /* 0x000000181304c210 */ /* 0x008fe40007fde0ff */
[----:B------:R-:W-:Y:S02]  /*0ee0*/  CS2R R106, SRZ ;  /* 0x00000000006a7805 */ /* 0x000fe4000001ff00 */
[----:B------:R-:W-:Y:S01]  /*0ef0*/  ISETP.GT.U32.OR P3, PT, R0, 0x1df, P3 ;  /* 0x000001df0000780c */ /* 0x000fe20001f64470 */
[----:B0-----:R-:W-:Y:S01]  /*0f00*/  @!P0 IMAD R18, R7, R22, RZ ;  /* 0x0000001607128224 */ /* 0x001fe200078e02ff */
[----:B------:R-:W-:-:S02]  /*0f10*/  @!P4 IADD3.X R5, R16, R25, RZ, P6, !PT ;  /* 0x000000191005c210 */ /* 0x000fc400037fe4ff */
[----:B------:R-:W-:Y:S02]  /*0f20*/  CS2R R108, SRZ ;  /* 0x00000000006c7805 */ /* 0x000fe4000001ff00 */
[----:B------:R-:W-:Y:S01]  /*0f30*/  CS2R R110, SRZ ;  /* 0x00000000006e7805 */ /* 0x000fe2000001ff00 */
[----:B------:R-:W0:Y:S01]  /*0f40*/  @!P0 LDC.64 R24, c[0x0][0x230] ;  /* 0x00008c00ff188b82 */ /* 0x000e220000000a00 */
[----:B-1----:R-:W-:Y:S01]  /*0f50*/  @!P0 IMAD R15, R33, R23, R18 ;  /* 0x00000017210f8224 */ /* 0x002fe200078e0212 */
[----:B------:R-:W-:Y:S01]  /*0f60*/  @!P0 MOV R12, R80 ;  /* 0x00000050000c8202 */ /* 0x000fe20000000f00 */
[----:B------:R-:W5:Y:S01]  /*0f70*/  @!P4 LDG.E.64 R100, desc[UR22][R4.64] ;  /* 0x000000160464c981 */ /* 0x000f62000c1e1b00 */
[----:B------:R-:W-:Y:S01]  /*0f80*/  @!P4 IADD3 R6, P6, R19, R20, RZ ;  /* 0x000000141306c210 */ /* 0x000fe20007fde0ff */
[----:B------:R-:W-:Y:S01]  /*0f90*/  ULDC.64 UR6, c[0x0][0x248] ;  /* 0x0000920000067ab9 */ /* 0x000fe20000000a00 */
[----:B------:R-:W-:Y:S02]  /*0fa0*/  @!P0 MOV R13, R79 ;  /* 0x0000004f000d8202 */ /* 0x000fe40000000f00 */
[----:B------:R-:W1:Y:S01]  /*0fb0*/  @!P0 LDC.64 R18, c[0x0][0x228] ;  /* 0x00008a00ff128b82 */ /* 0x000e620000000a00 */
[----:B------:R-:W-:Y:S01]  /*0fc0*/  @!P0 IMAD.WIDE.U32 R12, R33, R22, R12 ;  /* 0x00000016210c8225 */ /* 0x000fe200078e000c */
[----:B------:R-:W-:-:S06]  /*0fd0*/  IADD3 R33, R2, 0x88, RZ ;  /* 0x0000008802217810 */ /* 0x000fcc0007ffe0ff */
[----:B------:R-:W3:Y:S01]  /*0fe0*/  @!P3 LDC.64 R28, c[0x0][0x288] ;  /* 0x0000a200ff1cbb82 */ /* 0x000ee20000000a00 */
[----:B------:R-:W-:-:S07]  /*0ff0*/  @!P4 IADD3.X R7, R16, R21, RZ, P6, !PT ;  /* 0x000000151007c210 */ /* 0x000fce00037fe4ff */
[----:B------:R-:W3:Y:S01]  /*1000*/  @!P5 LDC.64 R22, c[0x0][0x230] ;  /* 0x00008c00ff16db82 */ /* 0x000ee20000000a00 */
[----:B------:R-:W-:Y:S01]  /*1010*/  @!P5 IMAD R16, R3, R26, RZ ;  /* 0x0000001a0310d224 */ /* 0x000fe200078e02ff */
[----:B------:R-:W-:Y:S01]  /*1020*/  ISETP.GE.U32.AND P2, PT, R33, UR18, PT ;  /* 0x0000001221007c0c */ /* 0x000fe2000bf46070 */
[----:B------:R3:W5:Y:S01]  /*1030*/  @!P4 LDG.E.64 R72, desc[UR22][R6.64] ;  /* 0x000000160648c981 */ /* 0x000762000c1e1b00 */
[----:B------:R-:W-:Y:S02]  /*1040*/  @!P0 IADD3 R15, R13, R15, RZ ;  /* 0x0000000f0d0f8210 */ /* 0x000fe40007ffe0ff */
[----:B------:R-:W-:Y:S02]  /*1050*/  SHF.R.S32.HI R3, RZ, 0x1f, R33 ;  /* 0x0000001fff037819 */ /* 0x000fe40000011421 */
[----:B------:R-:W-:Y:S02]  /*1060*/  @!P5 MOV R10, R80 ;  /* 0x00000050000ad202 */ /* 0x000fe40000000f00 */
[----:B------:R-:W-:-:S02]  /*1070*/  @!P5 MOV R11, R79 ;  /* 0x0000004f000bd202 */ /* 0x000fc40000000f00 */
[C---:B------:R-:W-:Y:S02]  /*1080*/  @!P0 SHF.L.U32 R13, R12.reuse, 0x2, RZ ;  /* 0x000000020c0d8819 */ /* 0x040fe400000006ff */
[----:B------:R-:W-:Y:S01]  /*1090*/  @!P0 SHF.L.U64.HI R14, R12, 0x2, R15 ;  /* 0x000000020c0e8819 */ /* 0x000fe2000001020f */
[----:B------:R-:W-:Y:S01]  /*10a0*/  @!P5 IMAD R15, R35, R27, R16 ;  /* 0x0000001b230fd224 */ /* 0x000fe200078e0210 */
[----:B------:R-:W-:Y:S01]  /*10b0*/  ISETP.GE.AND.EX P2, PT, R3, UR19, PT, P2 ;  /* 0x0000001303007c0c */ /* 0x000fe2000bf46320 */
[----:B------:R-:W-:Y:S01]  /*10c0*/  @!P5 IMAD.WIDE.U32 R10, R35, R26, R10 ;  /* 0x0000001a230ad225 */ /* 0x000fe200078e000a */
[----:B0-----:R-:W-:Y:S01]  /*10d0*/  @!P0 IADD3 R8, P6, R13, R24, RZ ;  /* 0x000000180d088210 */ /* 0x001fe20007fde0ff */
[----:B------:R-:W0:Y:S01]  /*10e0*/  @!P3 LDC.64 R26, c[0x0][0x230] ;  /* 0x00008c00ff1abb82 */ /* 0x000e220000000a00 */
[----:B------:R-:W-:Y:S02]  /*10f0*/  ISETP.GT.U32.OR P2, PT, R0, 0x1df, P2 ;  /* 0x000001df0000780c */ /* 0x000fe40001744470 */
[----:B------:R-:W-:-:S02]  /*1100*/  @!P0 IADD3.X R9, R14, R25, RZ, P6, !PT ;  /* 0x000000190e098210 */ /* 0x000fc400037fe4ff */
[----:B------:R-:W-:Y:S02]  /*1110*/  @!P5 IADD3 R11, R11, R15, RZ ;  /* 0x0000000f0b0bd210 */ /* 0x000fe40007ffe0ff */
[----:B-1----:R-:W-:Y:S01]  /*1120*/  @!P0 IADD3 R12, P6, R13, R18, RZ ;  /* 0x000000120d0c8210 */ /* 0x002fe20007fde0ff */
[----:B------:R-:W1:Y:S01]  /*1130*/  @!P5 LDC.64 R24, c[0x0][0x228] ;  /* 0x00008a00ff18db82 */ /* 0x000e620000000a00 */
[C---:B------:R-:W-:Y:S01]  /*1140*/  @!P5 SHF.L.U32 R21, R10.reuse, 0x2, RZ ;  /* 0x000000020a15d819 */ /* 0x040fe200000006ff */
[----:B---3--:R-:W-:Y:S01]  /*1150*/  @!P3 IMAD R16, R17, R28, RZ ;  /* 0x0000001c1110b224 */ /* 0x008fe200078e02ff */
[----:B------:R-:W-:Y:S01]  /*1160*/  @!P5 SHF.L.U64.HI R18, R10, 0x2, R11 ;  /* 0x000000020a12d819 */ /* 0x000fe2000001020b */
[----:B------:R-:W5:Y:S01]  /*1170*/  @!P0 LDG.E.64 R98, desc[UR22][R8.64] ;  /* 0x0000001608628981 */ /* 0x000f62000c1e1b00 */
[----:B------:R-:W-:Y:S02]  /*1180*/  @!P0 IADD3.X R13, R14, R19, RZ, P6, !PT ;  /* 0x000000130e0d8210 */ /* 0x000fe400037fe4ff */
[----:B------:R-:W-:-:S02]  /*1190*/  @!P3 MOV R10, R80 ;  /* 0x00000050000ab202 */ /* 0x000fc40000000f00 */
[----:B------:R-:W-:Y:S01]  /*11a0*/  @!P3 MOV R11, R79 ;  /* 0x0000004f000bb202 */ /* 0x000fe20000000f00 */
[----:B------:R-:W-:Y:S01]  /*11b0*/  @!P3 IMAD R17, R31, R29, R16 ;  /* 0x0000001d1f11b224 */ /* 0x000fe200078e0210 */
[----:B------:R-:W-:Y:S01]  /*11c0*/  @!P5 IADD3 R14, P6, R21, R22, RZ ;  /* 0x00000016150ed210 */ /* 0x000fe20007fde0ff */
[----:B------:R3:W5:Y:S01]  /*11d0*/  @!P0 LDG.E.64 R70, desc[UR22][R12.64] ;  /* 0x000000160c468981 */ /* 0x000762000c1e1b00 */
[----:B------:R-:W-:Y:S02]  /*11e0*/  @!P3 IMAD.WIDE.U32 R10, R31, R28, R10 ;  /* 0x0000001c1f0ab225 */ /* 0x000fe400078e000a */
[----:B------:R-:W-:Y:S01]  /*11f0*/  @!P5 IADD3.X R15, R18, R23, RZ, P6, !PT ;  /* 0x00000017120fd210 */ /* 0x000fe200037fe4ff */
[----:B------:R-:W3:Y:S01]  /*1200*/  @!P2 LDC.64 R28, c[0x0][0x288] ;  /* 0x0000a200ff1cab82 */ /* 0x000ee20000000a00 */
[----:B------:R-:W-:Y:S02]  /*1210*/  IADD3 R31, R2, 0x90, RZ ;  /* 0x00000090021f7810 */ /* 0x000fe40007ffe0ff */
[----:B------:R-:W-:Y:S01]  /*1220*/  @!P3 IADD3 R11, R11, R17, RZ ;  /* 0x000000110b0bb210 */ /* 0x000fe20007ffe0ff */
[----:B------:R0:W5:Y:S04]  /*1230*/  @!P5 LDG.E.64 R96, desc[UR22][R14.64] ;  /* 0x000000160e60d981 */ /* 0x000168000c1e1b00 */
[----:B------:R-:W0:Y:S01]  /*1240*/  @!P3 LDC.64 R22, c[0x0][0x228] ;  /* 0x00008a00ff16bb82 */ /* 0x000e220000000a00 */
[----:B------:R-:W-:-:S02]  /*1250*/  ISETP.GE.U32.AND P4, PT, R31, UR18, PT ;  /* 0x000000121f007c0c */ /* 0x000fc4000bf86070 */
[----:B------:R-:W-:-:S04]  /*1260*/  SHF.R.S32.HI R19, RZ, 0x1f, R31 ;  /* 0x0000001fff137819 */ /* 0x000fc8000001141f */
[----:B------:R-:W-:Y:S02]  /*1270*/  ISETP.GE.AND.EX P4, PT, R19, UR19, PT, P4 ;  /* 0x0000001313007c0c */ /* 0x000fe4000bf86340 */
[----:B-1----:R-:W-:Y:S02]  /*1280*/  @!P5 IADD3 R16, P6, R21, R24, RZ ;  /* 0x000000181510d210 */ /* 0x002fe40007fde0ff */
[----:B------:R-:W-:Y:S02]  /*1290*/  ISETP.GT.U32.OR P4, PT, R0, 0x1df, P4 ;  /* 0x000001df0000780c */ /* 0x000fe40002784470 */
[----:B------:R-:W-:Y:S02]  /*12a0*/  @!P3 SHF.L.U32 R21, R10, 0x2, RZ ;  /* 0x000000020a15b819 */ /* 0x000fe400000006ff */
[----:B------:R-:W-:Y:S02]  /*12b0*/  @!P5 IADD3.X R17, R18, R25, RZ, P6, !PT ;  /* 0x000000191211d210 */ /* 0x000fe400037fe4ff */
[----:B------:R-:W-:Y:S01]  /*12c0*/  @!P3 SHF.L.U64.HI R18, R10, 0x2, R11 ;  /* 0x000000020a12b819 */ /* 0x000fe2000001020b */
[----:B---3--:R-:W-:Y:S01]  /*12d0*/  @!P2 IMAD R6, R3, R28, RZ ;  /* 0x0000001c0306a224 */ /* 0x008fe200078e02ff */
[----:B0-----:R-:W-:Y:S01]  /*12e0*/  @!P3 IADD3 R10, P6, R21, R26, RZ ;  /* 0x0000001a150ab210 */ /* 0x001fe20007fde0ff */
[----:B------:R-:W0:Y:S01]  /*12f0*/  @!P2 LDC.64 R24, c[0x0][0x228] ;  /* 0x00008a00ff18ab82 */ /* 0x000e220000000a00 */
[----:B------:R-:W-:Y:S01]  /*1300*/  @!P2 MOV R7, R79 ;  /* 0x0000004f0007a202 */ /* 0x000fe20000000f00 */
[----:B------:R1:W5:Y:S01]  /*1310*/  @!P5 LDG.E.64 R68, desc[UR22][R16.64] ;  /* 0x000000161044d981 */ /* 0x000362000c1e1b00 */
[----:B------:R-:W-:-:S02]  /*1320*/  @!P3 IADD3.X R11, R18, R27, RZ, P6, !PT ;  /* 0x0000001b120bb210 */ /* 0x000fc400037fe4ff */
[----:B------:R-:W-:-:S03]  /*1330*/  @!P3 IADD3 R4, P6, R21, R22, RZ ;  /* 0x000000161504b210 */ /* 0x000fc60007fde0ff */
[----:B------:R-:W3:Y:S01]  /*1340*/  @!P4 LDC.64 R26, c[0x0][0x288] ;  /* 0x0000a200ff1acb82 */ /* 0x000ee20000000a00 */
[----:B------:R-:W-:Y:S01]  /*1350*/  @!P3 IADD3.X R5, R18, R23, RZ, P6, !PT ;  /* 0x000000171205b210 */ /* 0x000fe200037fe4ff */
[C---:B------:R-:W-:Y:S01]  /*1360*/  @!P2 IMAD R21, R33.reuse, R29, R6 ;  /* 0x0000001d2115a224 */ /* 0x040fe200078e0206 */
[----:B------:R-:W-:Y:S01]  /*1370*/  @!P2 MOV R6, R80 ;  /* 0x000000500006a202 */ /* 0x000fe20000000f00 */
[----:B------:R-:W5:Y:S04]  /*1380*/  @!P3 LDG.E.64 R94, desc[UR22][R10.64] ;  /* 0x000000160a5eb981 */ /* 0x000f68000c1e1b00 */
[----:B------:R-:W1:Y:S01]  /*1390*/  @!P2 LDC.64 R22, c[0x0][0x230] ;  /* 0x00008c00ff16ab82 */ /* 0x000e620000000a00 */
[----:B------:R-:W-:Y:S01]  /*13a0*/  @!P2 IMAD.WIDE.U32 R6, R33, R28, R6 ;  /* 0x0000001c2106a225 */ /* 0x000fe200078e0006 */
[----:B------:R-:W-:Y:S01]  /*13b0*/  IADD3 R33, R2, 0x98, RZ ;  /* 0x0000009802217810 */ /* 0x000fe20007ffe0ff */
[----:B------:R4:W5:Y:S03]  /*13c0*/  @!P3 LDG.E.64 R66, desc[UR22][R4.64] ;  /* 0x000000160442b981 */ /* 0x000966000c1e1b00 */
[----:B------:R-:W-:-:S02]  /*13d0*/  ISETP.GE.U32.AND P0, PT, R33, UR18, PT ;  /* 0x0000001221007c0c */ /* 0x000fc4000bf06070 */
[----:B------:R-:W-:Y:S01]  /*13e0*/  SHF.R.S32.HI R3, RZ, 0x1f, R33 ;  /* 0x0000001fff037819 */ /* 0x000fe20000011421 */
[----:B------:R-:W4:Y:S01]  /*13f0*/  @!P4 LDC.64 R28, c[0x0][0x228] ;  /* 0x00008a00ff1ccb82 */ /* 0x000f220000000a00 */
[----:B------:R-:W-:Y:S02]  /*1400*/  @!P2 IADD3 R21, R7, R21, RZ ;  /* 0x000000150715a210 */ /* 0x000fe40007ffe0ff */
[----:B------:R-:W-:Y:S02]  /*1410*/  ISETP.GE.AND.EX P0, PT, R3, UR19, PT, P0 ;  /* 0x0000001303007c0c */ /* 0x000fe4000bf06300 */
[----:B------:R-:W-:Y:S02]  /*1420*/  @!P2 SHF.L.U32 R7, R6, 0x2, RZ ;  /* 0x000000020607a819 */ /* 0x000fe400000006ff */
[----:B------:R-:W-:Y:S02]  /*1430*/  ISETP.GT.U32.OR P0, PT, R0, 0x1df, P0 ;  /* 0x000001df0000780c */ /* 0x000fe40000704470 */
[----:B------:R-:W-:Y:S01]  /*1440*/  @!P2 SHF.L.U64.HI R18, R6, 0x2, R21 ;  /* 0x000000020612a819 */ /* 0x000fe20000010215 */
[----:B---3--:R-:W-:Y:S01]  /*1450*/  @!P4 IMAD R6, R19, R26, RZ ;  /* 0x0000001a1306c224 */ /* 0x008fe200078e02ff */
[----:B0-----:R-:W-:Y:S01]  /*1460*/  @!P2 IADD3 R12, P6, R7, R24, RZ ;  /* 0x00000018070ca210 */ /* 0x001fe20007fde0ff */
[----:B------:R-:W0:Y:S02]  /*1470*/  @!P4 LDC.64 R20, c[0x0][0x230] ;  /* 0x00008c00ff14cb82 */ /* 0x000e240000000a00 */
[----:B------:R-:W-:Y:S01]  /*1480*/  @!P4 IMAD R13, R31, R27, R6 ;  /* 0x0000001b1f0dc224 */ /* 0x000fe200078e0206 */
[----:B-1----:R-:W-:-:S02]  /*1490*/  @!P2 IADD3 R8, P5, R7, R22, RZ ;  /* 0x000000160708a210 */ /* 0x002fc40007fbe0ff */
[----:B------:R-:W-:Y:S02]  /*14a0*/  @!P4 MOV R6, R80 ;  /* 0x000000500006c202 */ /* 0x000fe40000000f00 */
[----:B------:R-:W-:Y:S01]  /*14b0*/  @!P4 MOV R7, R79 ;  /* 0x0000004f0007c202 */ /* 0x000fe20000000f00 */
[----:B------:R-:W1:Y:S01]  /*14c0*/  @!P0 LDC.64 R14, c[0x0][0x228] ;  /* 0x00008a00ff0e8b82 */ /* 0x000e620000000a00 */
[----:B------:R-:W-:Y:S01]  /*14d0*/  IADD3 R35, R2, 0xa8, RZ ;  /* 0x000000a802237810 */ /* 0x000fe20007ffe0ff */
[----:B------:R-:W-:Y:S01]  /*14e0*/  @!P4 IMAD.WIDE.U32 R6, R31, R26, R6 ;  /* 0x0000001a1f06c225 */ /* 0x000fe200078e0006 */
[----:B------:R-:W-:-:S05]  /*14f0*/  @!P2 IADD3.X R9, R18, R23, RZ, P5, !PT ;  /* 0x000000171209a210 */ /* 0x000fca0002ffe4ff */
[----:B------:R-:W3:Y:S01]  /*1500*/  @!P0 LDC.64 R30, c[0x0][0x288] ;  /* 0x0000a200ff1e8b82 */ /* 0x000ee20000000a00 */
[----:B------:R-:W-:Y:S01]  /*1510*/  ISETP.GE.U32.AND P5, PT, R35, UR18, PT ;  /* 0x0000001223007c0c */ /* 0x000fe2000bfa6070 */
[----:B------:R-:W5:Y:S01]  /*1520*/  @!P2 LDG.E.64 R92, desc[UR22][R8.64] ;  /* 0x00000016085ca981 */ /* 0x000f62000c1e1b00 */
[----:B------:R-:W-:Y:S02]  /*1530*/  SHF.R.S32.HI R27, RZ, 0x1f, R35 ;  /* 0x0000001fff1b7819 */ /* 0x000fe40000011423 */
[----:B------:R-:W-:Y:S02]  /*1540*/  IADD3 R17, R2, 0xb8, RZ ;  /* 0x000000b802117810 */ /* 0x000fe40007ffe0ff */
[----:B------:R-:W-:Y:S02]  /*1550*/  ISETP.GE.AND.EX P5, PT, R27, UR19, PT, P5 ;  /* 0x000000131b007c0c */ /* 0x000fe4000bfa6350 */
[----:B------:R-:W-:Y:S02]  /*1560*/  @!P4 IADD3 R7, R7, R13, RZ ;  /* 0x0000000d0707c210 */ /* 0x000fe40007ffe0ff */
[----:B------:R-:W-:-:S02]  /*1570*/  ISETP.GT.U32.OR P5, PT, R0, 0x1df, P5 ;  /* 0x000001df0000780c */ /* 0x000fc40002fa4470 */
[----:B------:R-:W-:Y:S02]  /*1580*/  @!P2 IADD3.X R13, R18, R25, RZ, P6, !PT ;  /* 0x00000019120da210 */ /* 0x000fe400037fe4ff */
[----:B------:R-:W-:Y:S01]  /*1590*/  ISETP.GE.U32.AND P3, PT, R17, UR18, PT ;  /* 0x0000001211007c0c */ /* 0x000fe2000bf66070 */
[----:B------:R-:W1:Y:S01]  /*15a0*/  @!P0 LDC.64 R18, c[0x0][0x230] ;  /* 0x00008c00ff128b82 */ /* 0x000e620000000a00 */
[----:B------:R-:W-:Y:S01]  /*15b0*/  SHF.R.S32.HI R34, RZ, 0x1f, R17 ;  /* 0x0000001fff227819 */ /* 0x000fe20000011411 */
[----:B------:R-:W5:Y:S03]  /*15c0*/  @!P2 LDG.E.64 R64, desc[UR22][R12.64] ;  /* 0x000000160c40a981 */ /* 0x000f66000c1e1b00 */
[----:B------:R-:W-:Y:S02]  /*15d0*/  ISETP.GE.AND.EX P3, PT, R34, UR19, PT, P3 ;  /* 0x0000001322007c0c */ /* 0x000fe4000bf66330 */
[----:B------:R-:W-:Y:S01]  /*15e0*/  @!P4 SHF.L.U32 R23, R6, 0x2, RZ ;  /* 0x000000020617c819 */ /* 0x000fe200000006ff */
[----:B------:R-:W2:Y:S01]  /*15f0*/  @!P5 LDC.64 R24, c[0x0][0x288] ;  /* 0x0000a200ff18db82 */ /* 0x000ea20000000a00 */
[----:B------:R-:W-:Y:S01]  /*1600*/  ISETP.GT.U32.OR P3, PT, R0, 0x1df, P3 ;  /* 0x000001df0000780c */ /* 0x000fe20001f64470 */
[----:B---3--:R-:W-:Y:S01]  /*1610*/  @!P0 IMAD R16, R3, R30, RZ ;  /* 0x0000001e03108224 */ /* 0x008fe200078e02ff */
[----:B----4-:R-:W-:-:S02]  /*1620*/  @!P0 MOV R4, R80 ;  /* 0x0000005000048202 */ /* 0x010fc40000000f00 */
[----:B------:R-:W-:Y:S02]  /*1630*/  @!P0 MOV R5, R79 ;  /* 0x0000004f00058202 */ /* 0x000fe40000000f00 */
[----:B------:R-:W-:Y:S01]  /*1640*/  @!P4 SHF.L.U64.HI R6, R6, 0x2, R7 ;  /* 0x000000020606c819 */ /* 0x000fe20000010207 */
[----:B------:R-:W3:Y:S01]  /*1650*/  @!P5 LDC.64 R10, c[0x0][0x228] ;  /* 0x00008a00ff0adb82 */ /* 0x000ee20000000a00 */
[----:B0-----:R-:W-:Y:S01]  /*1660*/  @!P4 IADD3 R20, P6, R23, R20, RZ ;  /* 0x000000141714c210 */ /* 0x001fe20007fde0ff */
[C---:B------:R-:W-:Y:S02]  /*1670*/  @!P0 IMAD R3, R33.reuse, R31, R16 ;  /* 0x0000001f21038224 */ /* 0x040fe400078e0210 */
[----:B------:R-:W-:Y:S01]  /*1680*/  @!P0 IMAD.WIDE.U32 R4, R33, R30, R4 ;  /* 0x0000001e21048225 */ /* 0x000fe200078e0004 */
[----:B------:R-:W-:Y:S02]  /*1690*/  @!P4 IADD3.X R21, R6, R21, RZ, P6, !PT ;  /* 0x000000150615c210 */ /* 0x000fe400037fe4ff */
[----:B------:R-:W-:-:S02]  /*16a0*/  @!P4 IADD3 R22, P6, R23, R28, RZ ;  /* 0x0000001c1716c210 */ /* 0x000fc40007fde0ff */
[----:B------:R-:W-:Y:S01]  /*16b0*/  @!P0 IADD3 R5, R5, R3, RZ ;  /* 0x0000000305058210 */ /* 0x000fe20007ffe0ff */
[----:B------:R-:W5:Y:S01]  /*16c0*/  @!P4 LDG.E.64 R90, desc[UR22][R20.64] ;  /* 0x00000016145ac981 */ /* 0x000f62000c1e1b00 */
[----:B------:R-:W-:Y:S02]  /*16d0*/  @!P4 IADD3.X R23, R6, R29, RZ, P6, !PT ;  /* 0x0000001d0617c210 */ /* 0x000fe400037fe4ff */
[C---:B------:R-:W-:Y:S01]  /*16e0*/  @!P0 SHF.L.U32 R3, R4.reuse, 0x2, RZ ;  /* 0x0000000204038819 */ /* 0x040fe200000006ff */
[----:B------:R-:W0:Y:S01]  /*16f0*/  @!P3 LDC.64 R6, c[0x0][0x288] ;  /* 0x0000a200ff06bb82 */ /* 0x000e220000000a00 */
[----:B------:R-:W-:Y:S02]  /*1700*/  @!P0 SHF.L.U64.HI R26, R4, 0x2, R5 ;  /* 0x00000002041a8819 */ /* 0x000fe40000010205 */
[----:B------:R-:W-:Y:S01]  /*1710*/  IADD3 R16, R2, 0xc8, RZ ;  /* 0x000000c802107810 */ /* 0x000fe20007ffe0ff */
[----:B--2---:R-:W-:Y:S01]  /*1720*/  @!P5 IMAD R28, R27, R24, RZ ;  /* 0x000000181b1cd224 */ /* 0x004fe200078e02ff */
[----:B-1----:R-:W-:Y:S01]  /*1730*/  @!P0 IADD3 R18, P2, R3, R18, RZ ;  /* 0x0000001203128210 */ /* 0x002fe20007f5e0ff */
[----:B------:R1:W5:Y:S02]  /*1740*/  @!P4 LDG.E.64 R54, desc[UR22][R22.64] ;  /* 0x000000161636c981 */ /* 0x000364000c1e1b00 */
[----:B------:R-:W2:Y:S01]  /*1750*/  @!P5 LDC.64 R4, c[0x0][0x230] ;  /* 0x00008c00ff04db82 */ /* 0x000ea20000000a00 */
[----:B------:R-:W-:-:S02]  /*1760*/  @!P0 IADD3.X R19, R26, R19, RZ, P2, !PT ;  /* 0x000000131a138210 */ /* 0x000fc400017fe4ff */
[----:B------:R-:W-:Y:S02]  /*1770*/  @!P0 IADD3 R14, P6, R3, R14, RZ ;  /* 0x0000000e030e8210 */ /* 0x000fe40007fde0ff */
[----:B------:R-:W-:Y:S01]  /*1780*/  ISETP.GE.U32.AND P2, PT, R16, UR18, PT ;  /* 0x0000001210007c0c */ /* 0x000fe2000bf46070 */
[----:B------:R-:W5:Y:S01]  /*1790*/  @!P0 LDG.E.64 R88, desc[UR22][R18.64] ;  /* 0x0000001612588981 */ /* 0x000f62000c1e1b00 */
[----:B------:R-:W-:Y:S01]  /*17a0*/  SHF.R.S32.HI R32, RZ, 0x1f, R16 ;  /* 0x0000001fff207819 */ /* 0x000fe20000011410 */
[----:B-1----:R-:W1:Y:S01]  /*17b0*/  @!P3 LDC.64 R22, c[0x0][0x230] ;  /* 0x00008c00ff16bb82 */ /* 0x002e620000000a00 */
[----:B------:R-:W-:Y:S02]  /*17c0*/  @!P0 IADD3.X R15, R26, R15, RZ, P6, !PT ;  /* 0x0000000f1a0f8210 */ /* 0x000fe400037fe4ff */
[----:B------:R-:W-:Y:S02]  /*17d0*/  ISETP.GE.AND.EX P2, PT, R32, UR19, PT, P2 ;  /* 0x0000001320007c0c */ /* 0x000fe4000bf46320 */
[----:B------:R-:W-:-:S02]  /*17e0*/  @!P5 MOV R8, R80 ;  /* 0x000000500008d202 */ /* 0x000fc40000000f00 */
[----:B------:R-:W-:Y:S01]  /*17f0*/  @!P5 MOV R9, R79 ;  /* 0x0000004f0009d202 */ /* 0x000fe20000000f00 */
[C---:B------:R-:W-:Y:S01]  /*1800*/  @!P5 IMAD R3, R35.reuse, R25, R28 ;  /* 0x000000192303d224 */ /* 0x040fe200078e021c */
[----:B------:R-:W-:Y:S01]  /*1810*/  IADD3 R26, R2, 0xd0, RZ ;  /* 0x000000d0021a7810 */ /* 0x000fe20007ffe0ff */
[----:B------:R4:W5:Y:S01]  /*1820*/  @!P0 LDG.E.64 R52, desc[UR22][R14.64] ;  /* 0x000000160e348981 */ /* 0x000962000c1e1b00 */
[----:B------:R-:W-:Y:S01]  /*1830*/  ISETP.GT.U32.OR P2, PT, R0, 0x1df, P2 ;  /* 0x000001df0000780c */ /* 0x000fe20001744470 */
[----:B------:R-:W-:Y:S01]  /*1840*/  @!P5 IMAD.WIDE.U32 R24, R35, R24, R8 ;  /* 0x000000182318d225 */ /* 0x000fe200078e0008 */
[----:B------:R-:W-:Y:S01]  /*1850*/  ISETP.GE.U32.AND P0, PT, R26, UR18, PT ;  /* 0x000000121a007c0c */ /* 0x000fe2000bf06070 */
[----:B------:R-:W1:Y:S01]  /*1860*/  @!P3 LDC.64 R20, c[0x0][0x228] ;  /* 0x00008a00ff14bb82 */ /* 0x000e620000000a00 */
[----:B------:R-:W-:Y:S01]  /*1870*/  SHF.R.S32.HI R27, RZ, 0x1f, R26 ;  /* 0x0000001fff1b7819 */ /* 0x000fe2000001141a */
[----:B0-----:R-:W-:Y:S01]  /*1880*/  @!P3 IMAD R8, R34, R6, RZ ;  /* 0x000000062208b224 */ /* 0x001fe200078e02ff */
[----:B------:R-:W-:-:S02]  /*1890*/  @!P5 IADD3 R9, R25, R3, RZ ;  /* 0x000000031909d210 */ /* 0x000fc40007ffe0ff */
[----:B------:R-:W-:Y:S02]  /*18a0*/  ISETP.GE.AND.EX P0, PT, R27, UR19, PT, P0 ;  /* 0x000000131b007c0c */ /* 0x000fe4000bf06300 */
[----:B----4-:R-:W-:Y:S02]  /*18b0*/  @!P3 MOV R14, R80 ;  /* 0x00000050000eb202 */ /* 0x010fe40000000f00 */
[----:B------:R-:W-:Y:S01]  /*18c0*/  @!P3 MOV R15, R79 ;  /* 0x0000004f000fb202 */ /* 0x000fe20000000f00 */
[----:B------:R-:W0:Y:S01]  /*18d0*/  @!P2 LDC.64 R18, c[0x0][0x230] ;  /* 0x00008c00ff12ab82 */ /* 0x000e220000000a00 */
[----:B------:R-:W-:Y:S02]  /*18e0*/  @!P5 SHF.L.U32 R3, R24, 0x2, RZ ;  /* 0x000000021803d819 */ /* 0x000fe400000006ff */
[----:B------:R-:W-:Y:S01]  /*18f0*/  ISETP.GT.U32.OR P0, PT, R0, 0x1df, P0 ;  /* 0x000001df0000780c */ /* 0x000fe20000704470 */
[C---:B------:R-:W-:Y:S01]  /*1900*/  @!P3 IMAD R25, R17.reuse, R7, R8 ;  /* 0x000000071119b224 */ /* 0x040fe200078e0208 */
[----:B------:R-:W-:Y:S01]  /*1910*/  @!P5 SHF.L.U64.HI R24, R24, 0x2, R9 ;  /* 0x000000021818d819 */ /* 0x000fe20000010209 */
[----:B------:R-:W-:Y:S01]  /*1920*/  @!P3 IMAD.WIDE.U32 R6, R17, R6, R14 ;  /* 0x000000061106b225 */ /* 0x000fe200078e000e */
[C---:B--2---:R-:W-:Y:S01]  /*1930*/  @!P5 IADD3 R12, P4, R3.reuse, R4, RZ ;  /* 0x00000004030cd210 */ /* 0x044fe20007f9e0ff */
[----:B------:R-:W2:Y:S01]  /*1940*/  @!P2 LDC.64 R8, c[0x0][0x288] ;  /* 0x0000a200ff08ab82 */ /* 0x000ea20000000a00 */
[----:B---3--:R-:W-:-:S02]  /*1950*/  @!P5 IADD3 R10, P6, R3, R10, RZ ;  /* 0x0000000a030ad210 */ /* 0x008fc40007fde0ff */
[----:B------:R-:W-:Y:S02]  /*1960*/  @!P5 IADD3.X R13, R24, R5, RZ, P4, !PT ;  /* 0x00000005180dd210 */ /* 0x000fe400027fe4ff */
[----:B------:R-:W-:Y:S02]  /*1970*/  IADD3 R3, R2, 0xd8, RZ ;  /* 0x000000d802037810 */ /* 0x000fe40007ffe0ff */
[----:B------:R-:W-:Y:S01]  /*1980*/  @!P3 IADD3 R5, R7, R25, RZ ;  /* 0x000000190705b210 */ /* 0x000fe20007ffe0ff */
[----:B------:R-:W3:Y:S01]  /*1990*/  @!P2 LDC.64 R14, c[0x0][0x228] ;  /* 0x00008a00ff0eab82 */ /* 0x000ee20000000a00 */
[----:B------:R-:W-:Y:S01]  /*19a0*/  ISETP.GE.U32.AND P4, PT, R3, UR18, PT ;  /* 0x0000001203007c0c */ /* 0x000fe2000bf86070 */
[----:B------:R4:W5:Y:S01]  /*19b0*/  @!P5 LDG.E.64 R86, desc[UR22][R12.64] ;  /* 0x000000160c56d981 */ /* 0x000962000c1e1b00 */
[----:B------:R-:W-:Y:S02]  /*19c0*/  SHF.R.S32.HI R30, RZ, 0x1f, R3 ;  /* 0x0000001fff1e7819 */ /* 0x000fe40000011403 */
[----:B------:R-:W-:-:S02]  /*19d0*/  @!P3 SHF.L.U32 R17, R6, 0x2, RZ ;  /* 0x000000020611b819 */ /* 0x000fc400000006ff */
[----:B------:R-:W-:Y:S02]  /*19e0*/  @!P3 SHF.L.U64.HI R28, R6, 0x2, R5 ;  /* 0x00000002061cb819 */ /* 0x000fe40000010205 */
[----:B------:R-:W0:Y:S01]  /*19f0*/  @!P0 LDC.64 R6, c[0x0][0x288] ;  /* 0x0000a200ff068b82 */ /* 0x000e220000000a00 */
[----:B------:R-:W-:-:S04]  /*1a00*/  ISETP.GE.AND.EX P4, PT, R30, UR19, PT, P4 ;  /* 0x000000131e007c0c */ /* 0x000fc8000bf86340 */
[----:B------:R-:W-:Y:S02]  /*1a10*/  ISETP.GT.U32.OR P4, PT, R0, 0x1df, P4 ;  /* 0x000001df0000780c */ /* 0x000fe40002784470 */
[----:B------:R-:W-:Y:S01]  /*1a20*/  @!P5 IADD3.X R11, R24, R11, RZ, P6, !PT ;  /* 0x0000000b180bd210 */ /* 0x000fe200037fe4ff */
[----:B--2---:R-:W-:Y:S01]  /*1a30*/  @!P2 IMAD R4, R32, R8, RZ ;  /* 0x000000082004a224 */ /* 0x004fe200078e02ff */
[----:B----4-:R-:W2:Y:S03]  /*1a40*/  @!P0 LDC.64 R12, c[0x0][0x228] ;  /* 0x00008a00ff0c8b82 */ /* 0x010ea60000000a00 */
[----:B------:R4:W5:Y:S01]  /*1a50*/  @!P5 LDG.E.64 R50, desc[UR22][R10.64] ;  /* 0x000000160a32d981 */ /* 0x000962000c1e1b00 */
[----:B------:R-:W-:Y:S01]  /*1a60*/  @!P2 IMAD R25, R16, R9, R4 ;  /* 0x000000091019a224 */ /* 0x000fe200078e0204 */
[----:B-1----:R-:W-:-:S04]  /*1a70*/  @!P3 IADD3 R22, P6, R17, R22, RZ ;  /* 0x000000161116b210 */ /* 0x002fc80007fde0ff */
[----:B------:R-:W1:Y:S01]  /*1a80*/  @!P4 LDC.64 R4, c[0x0][0x288] ;  /* 0x0000a200ff04cb82 */ /* 0x000e620000000a00 */
[----:B----4-:R-:W-:Y:S02]  /*1a90*/  @!P2 MOV R10, R80 ;  /* 0x00000050000aa202 */ /* 0x010fe40000000f00 */
[----:B------:R-:W-:-:S03]  /*1aa0*/  @!P2 MOV R11, R79 ;  /* 0x0000004f000ba202 */ /* 0x000fc60000000f00 */
[----:B------:R-:W-:-:S03]  /*1ab0*/  @!P2 IMAD.WIDE.U32 R8, R16, R8, R10 ;  /* 0x000000081008a225 */ /* 0x000fc600078e000a */
[----:B------:R-:W4:Y:S01]  /*1ac0*/  @!P0 LDC.64 R10, c[0x0][0x230] ;  /* 0x00008c00ff0a8b82 */ /* 0x000f220000000a00 */
[----:B0-----:R-:W-:Y:S01]  /*1ad0*/  @!P0 IMAD R16, R27, R6, RZ ;  /* 0x000000061b108224 */ /* 0x001fe200078e02ff */
[----:B------:R-:W-:Y:S02]  /*1ae0*/  @!P3 IADD3.X R23, R28, R23, RZ, P6, !PT ;  /* 0x000000171c17b210 */ /* 0x000fe400037fe4ff */
[----:B------:R-:W-:Y:S01]  /*1af0*/  @!P3 IADD3 R20, P6, R17, R20, RZ ;  /* 0x000000141114b210 */ /* 0x000fe20007fde0ff */
[----:B------:R-:W-:Y:S01]  /*1b00*/  @!P0 IMAD R29, R26, R7, R16 ;  /* 0x000000071a1d8224 */ /* 0x000fe200078e0210 */
[----:B------:R-:W-:Y:S01]  /*1b10*/  @!P2 IADD3 R9, R9, R25, RZ ;  /* 0x000000190909a210 */ /* 0x000fe20007ffe0ff */
[----:B------:R-:W5:Y:S01]  /*1b20*/  @!P3 LDG.E.64 R84, desc[UR22][R22.64] ;  /* 0x000000161654b981 */ /* 0x000f62000c1e1b00 */
[----:B------:R-:W-:Y:S02]  /*1b30*/  @!P2 SHF.L.U32 R25, R8, 0x2, RZ ;  /* 0x000000020819a819 */ /* 0x000fe400000006ff */
[----:B------:R-:W-:-:S02]  /*1b40*/  @!P0 MOV R16, R80 ;  /* 0x0000005000108202 */ /* 0x000fc40000000f00 */
[----:B------:R-:W-:Y:S02]  /*1b50*/  @!P0 MOV R17, R79 ;  /* 0x0000004f00118202 */ /* 0x000fe40000000f00 */
[----:B------:R-:W-:Y:S02]  /*1b60*/  @!P3 IADD3.X R21, R28, R21, RZ, P6, !PT ;  /* 0x000000151c15b210 */ /* 0x000fe400037fe4ff */
[----:B------:R-:W-:Y:S01]  /*1b70*/  @!P2 SHF.L.U64.HI R28, R8, 0x2, R9 ;  /* 0x00000002081ca819 */ /* 0x000fe20000010209 */
[----:B------:R-:W-:Y:S01]  /*1b80*/  @!P0 IMAD.WIDE.U32 R26, R26, R6, R16 ;  /* 0x000000061a1a8225 */ /* 0x000fe200078e0010 */
[C---:B------:R-:W-:Y:S01]  /*1b90*/  @!P2 IADD3 R18, P6, R25.reuse, R18, RZ ;  /* 0x000000121912a210 */ /* 0x040fe20007fde0ff */
[----:B------:R-:W0:Y:S01]  /*1ba0*/  @!P4 LDC.64 R8, c[0x0][0x230] ;  /* 0x00008c00ff08cb82 */ /* 0x000e220000000a00 */
[----:B------:R-:W-:Y:S01]  /*1bb0*/  IADD3 R24, R2, 0xe0, RZ ;  /* 0x000000e002187810 */ /* 0x000fe20007ffe0ff */
[----:B-1----:R-:W-:Y:S01]  /*1bc0*/  @!P4 IMAD R30, R30, R4, RZ ;  /* 0x000000041e1ec224 */ /* 0x002fe200078e02ff */
[----:B------:R-:W-:Y:S01]  /*1bd0*/  @!P2 IADD3.X R19, R28, R19, RZ, P6, !PT ;  /* 0x000000131c13a210 */ /* 0x000fe200037fe4ff */
[----:B------:R-:W-:Y:S01]  /*1be0*/  STL [R1+0xa8], R104 ;  /* 0x0000a86801007387 */ /* 0x000fe20000100800 */
[----:B---3--:R-:W-:-:S02]  /*1bf0*/  @!P2 IADD3 R14, P6, R25, R14, RZ ;  /* 0x0000000e190ea210 */ /* 0x008fc40007fde0ff */
[----:B------:R-:W-:Y:S01]  /*1c00*/  @!P0 IADD3 R27, R27, R29, RZ ;  /* 0x0000001d1b1b8210 */ /* 0x000fe20007ffe0ff */
[----:B------:R-:W1:Y:S01]  /*1c10*/  @!P4 LDC.64 R6, c[0x0][0x228] ;  /* 0x00008a00ff06cb82 */ /* 0x000e620000000a00 */
[----:B------:R-:W-:Y:S01]  /*1c20*/  @!P2 IADD3.X R15, R28, R15, RZ, P6, !PT ;  /* 0x0000000f1c0fa210 */ /* 0x000fe200037fe4ff */
[----:B------:R-:W5:Y:S01]  /*1c30*/  @!P3 LDG.E.64 R48, desc[UR22][R20.64] ;  /* 0x000000161430b981 */ /* 0x000f62000c1e1b00 */
[C---:B------:R-:W-:Y:S02]  /*1c40*/  @!P0 SHF.L.U32 R25, R26.reuse, 0x2, RZ ;  /* 0x000000021a198819 */ /* 0x040fe400000006ff */
[----:B------:R-:W-:Y:S01]  /*1c50*/  @!P0 SHF.L.U64.HI R28, R26, 0x2, R27 ;  /* 0x000000021a1c8819 */ /* 0x000fe2000001021b */
[----:B------:R-:W-:Y:S01]  /*1c60*/  @!P4 IMAD R29, R3, R5, R30 ;  /* 0x00000005031dc224 */ /* 0x000fe200078e021e */
[----:B------:R-:W-:Y:S01]  /*1c70*/  @!P4 MOV R26, R80 ;  /* 0x00000050001ac202 */ /* 0x000fe20000000f00 */
[----:B------:R3:W5:Y:S01]  /*1c80*/  @!P2 LDG.E.64 R46, desc[UR22][R14.64] ;  /* 0x000000160e2ea981 */ /* 0x000762000c1e1b00 */
[----:B------:R-:W-:-:S02]  /*1c90*/  @!P4 MOV R27, R79 ;  /* 0x0000004f001bc202 */ /* 0x000fc40000000f00 */
[----:B----4-:R-:W-:Y:S01]  /*1ca0*/  @!P0 IADD3 R10, P6, R25, R10, RZ ;  /* 0x0000000a190a8210 */ /* 0x010fe20007fde0ff */
[----:B------:R4:W5:Y:S01]  /*1cb0*/  @!P2 LDG.E.64 R62, desc[UR22][R18.64] ;  /* 0x00000016123ea981 */ /* 0x000962000c1e1b00 */
[----:B------:R-:W-:Y:S02]  /*1cc0*/  @!P4 IMAD.WIDE.U32 R4, R3, R4, R26 ;  /* 0x000000040304c225 */ /* 0x000fe400078e001a */
[----:B------:R-:W-:Y:S02]  /*1cd0*/  @!P0 IADD3.X R11, R28, R11, RZ, P6, !PT ;  /* 0x0000000b1c0b8210 */ /* 0x000fe400037fe4ff */
[----:B--2---:R-:W-:Y:S02]  /*1ce0*/  @!P0 IADD3 R12, P6, R25, R12, RZ ;  /* 0x0000000c190c8210 */ /* 0x004fe40007fde0ff */
[----:B------:R-:W-:Y:S02]  /*1cf0*/  @!P4 IADD3 R5, R5, R29, RZ ;  /* 0x0000001d0505c210 */ /* 0x000fe40007ffe0ff */
[----:B------:R-:W-:-:S02]  /*1d00*/  ISETP.GE.U32.AND P5, PT, R24, UR18, PT ;  /* 0x0000001218007c0c */ /* 0x000fc4000bfa6070 */
[----:B------:R-:W-:Y:S01]  /*1d10*/  SHF.R.S32.HI R31, RZ, 0x1f, R24 ;  /* 0x0000001fff1f7819 */ /* 0x000fe20000011418 */
[----:B------:R-:W-:Y:S01]  /*1d20*/  STL [R1+0xa4], R105 ;  /* 0x0000a46901007387 */ /* 0x000fe20000100800 */
[----:B------:R-:W-:Y:S02]  /*1d30*/  @!P4 SHF.L.U32 R3, R4, 0x2, RZ ;  /* 0x000000020403c819 */ /* 0x000fe400000006ff */
[----:B------:R-:W-:Y:S01]  /*1d40*/  @!P0 IADD3.X R13, R28, R13, RZ, P6, !PT ;  /* 0x0000000d1c0d8210 */ /* 0x000fe200037fe4ff */
[----:B------:R2:W5:Y:S01]  /*1d50*/  @!P0 LDG.E.64 R60, desc[UR22][R10.64] ;  /* 0x000000160a3c8981 */ /* 0x000562000c1e1b00 */
[----:B------:R-:W-:Y:S02]  /*1d60*/  @!P4 SHF.L.U64.HI R4, R4, 0x2, R5 ;  /* 0x000000020404c819 */ /* 0x000fe40000010205 */
[----:B0-----:R-:W-:Y:S02]  /*1d70*/  @!P4 IADD3 R8, P6, R3, R8, RZ ;  /* 0x000000080308c210 */ /* 0x001fe40007fde0ff */
[----:B------:R-:W-:-:S02]  /*1d80*/  CS2R R28, SRZ ;  /* 0x00000000001c7805 */ /* 0x000fc4000001ff00 */
[----:B------:R-:W-:Y:S01]  /*1d90*/  ISETP.GE.AND.EX P5, PT, R31, UR19, PT, P5 ;  /* 0x000000131f007c0c */ /* 0x000fe2000bfa6350 */
[----:B------:R-:W-:Y:S01]  /*1da0*/  STL.64 [R1+0xb0], R76 ;  /* 0x0000b04c01007387 */ /* 0x000fe20000100a00 */
[----:B------:R-:W-:-:S03]  /*1db0*/  @!P4 IADD3.X R9, R4, R9, RZ, P6, !PT ;  /* 0x000000090409c210 */ /* 0x000fc600037fe4ff */
[----:B------:R-:W5:Y:S04]  /*1dc0*/  @!P0 LDG.E.64 R44, desc[UR22][R12.64] ;  /* 0x000000160c2c8981 */ /* 0x000f68000c1e1b00 */
[----:B------:R-:W2:Y:S01]  /*1dd0*/  @!P4 LDG.E.64 R28, desc[UR22][R8.64] ;  /* 0x00000016081cc981 */ /* 0x000ea2000c1e1b00 */
[----:B------:R-:W-:-:S13]  /*1de0*/  ISETP.GT.U32.OR P5, PT, R0, 0x1df, P5 ;  /* 0x000001df0000780c */ /* 0x000fda0002fa4470 */
[----:B------:R-:W0:Y:S01]  /*1df0*/  @!P5 LDC.64 R16, c[0x0][0x288] ;  /* 0x0000a200ff10db82 */ /* 0x000e220000000a00 */
[----:B-1----:R-:W-:-:S07]  /*1e00*/  @!P4 IADD3 R6, P6, R3, R6, RZ ;  /* 0x000000060306c210 */ /* 0x002fce0007fde0ff */
[----:B---3--:R-:W1:Y:S01]  /*1e10*/  @!P5 LDC.64 R14, c[0x0][0x230] ;  /* 0x00008c00ff0edb82 */ /* 0x008e620000000a00 */
[----:B------:R-:W-:Y:S02]  /*1e20*/  @!P4 IADD3.X R7, R4, R7, RZ, P6, !PT ;  /* 0x000000070407c210 */ /* 0x000fe400037fe4ff */
[----:B------:R-:W-:Y:S02]  /*1e30*/  @!P5 MOV R4, R80 ;  /* 0x000000500004d202 */ /* 0x000fe40000000f00 */
[----:B------:R-:W-:Y:S01]  /*1e40*/  @!P5 MOV R5, R79 ;  /* 0x0000004f0005d202 */ /* 0x000fe20000000f00 */
[----:B------:R3:W5:Y:S02]  /*1e50*/  @!P4 LDG.E.64 R42, desc[UR22][R6.64] ;  /* 0x00000016062ac981 */ /* 0x000764000c1e1b00 */
[----:B----4-:R-:W4:Y:S01]  /*1e60*/  @!P5 LDC.64 R18, c[0x0][0x228] ;  /* 0x00008a00ff12db82 */ /* 0x010f220000000a00 */
[-C--:B0-----:R-:W-:Y:S02]  /*1e70*/  @!P5 IMAD R3, R31, R16.reuse, RZ ;  /* 0x000000101f03d224 */ /* 0x081fe400078e02ff */
[----:B------:R-:W-:-:S04]  /*1e80*/  @!P5 IMAD.WIDE.U32 R4, R24, R16, R4 ;  /* 0x000000101804d225 */ /* 0x000fc800078e0004 */
[----:B------:R-:W-:Y:S01]  /*1e90*/  @!P5 IMAD R3, R24, R17, R3 ;  /* 0x000000111803d224 */ /* 0x000fe200078e0203 */
[----:B------:R-:W-:-:S04]  /*1ea0*/  @!P5 SHF.L.U32 R23, R4, 0x2, RZ ;  /* 0x000000020417d819 */ /* 0x000fc800000006ff */
[----:B------:R-:W-:Y:S01]  /*1eb0*/  @!P5 IADD3 R3, R5, R3, RZ ;  /* 0x000000030503d210 */ /* 0x000fe20007ffe0ff */
[----:B------:R-:W-:Y:S01]  /*1ec0*/  STL.64 [R1+0xb8], R102 ;  /* 0x0000b86601007387 */ /* 0x000fe20000100a00 */
[----:B-1----:R-:W-:Y:S02]  /*1ed0*/  @!P5 IADD3 R14, P4, R23, R14, RZ ;  /* 0x0000000e170ed210 */ /* 0x002fe40007f9e0ff */
[----:B------:R-:W-:Y:S01]  /*1ee0*/  @!P5 SHF.L.U64.HI R24, R4, 0x2, R3 ;  /* 0x000000020418d819 */ /* 0x000fe20000010203 */
[----:B------:R-:W-:Y:S03]  /*1ef0*/  STL.64 [R1+0xc0], R74 ;  /* 0x0000c04a01007387 */ /* 0x000fe60000100a00 */
[----:B------:R-:W-:Y:S01]  /*1f00*/  @!P5 IADD3.X R15, R24, R15, RZ, P4, !PT ;  /* 0x0000000f180fd210 */ /* 0x000fe200027fe4ff */
[----:B--2---:R0:W-:Y:S02]  /*1f10*/  STL.64 [R1+0x48], R28 ;  /* 0x0000481c01007387 */ /* 0x0041e40000100a00 */
[----:B0-----:R-:W-:-:S06]  /*1f20*/  CS2R R28, SRZ ;  /* 0x00000000001c7805 */ /* 0x001fcc000001ff00 */
[----:B------:R-:W2:Y:S01]  /*1f30*/  @!P5 LDG.E.64 R28, desc[UR22][R14.64] ;  /* 0x000000160e1cd981 */ /* 0x000ea2000c1e1b00 */
[----:B------:R-:W-:-:S04]  /*1f40*/  IADD3 R17, R2, 0xe8, RZ ;  /* 0x000000e802117810 */ /* 0x000fc80007ffe0ff */
[----:B------:R-:W-:Y:S02]  /*1f50*/  ISETP.GE.U32.AND P3, PT, R17, UR18, PT ;  /* 0x0000001211007c0c */ /* 0x000fe4000bf66070 */
[----:B------:R-:W-:-:S04]  /*1f60*/  SHF.R.S32.HI R25, RZ, 0x1f, R17 ;  /* 0x0000001fff197819 */ /* 0x000fc80000011411 */
[----:B------:R-:W-:-:S04]  /*1f70*/  ISETP.GE.AND.EX P3, PT, R25, UR19, PT, P3 ;  /* 0x0000001319007c0c */ /* 0x000fc8000bf66330 */
[----:B------:R-:W-:-:S13]  /*1f80*/  ISETP.GT.U32.OR P3, PT, R0, 0x1df, P3 ;  /* 0x000001df0000780c */ /* 0x000fda0001f64470 */
[----:B------:R-:W0:Y:S08]  /*1f90*/  @!P3 LDC.64 R4, c[0x0][0x288] ;  /* 0x0000a200ff04bb82 */ /* 0x000e300000000a00 */
[----:B------:R-:W1:Y:S01]  /*1fa0*/  @!P3 LDC.64 R10, c[0x0][0x230] ;  /* 0x00008c00ff0abb82 */ /* 0x000e620000000a00 */
[----:B------:R-:W-:Y:S02]  /*1fb0*/  @!P3 MOV R8, R80 ;  /* 0x000000500008b202 */ /* 0x000fe40000000f00 */
[----:B------:R-:W-:-:S02]  /*1fc0*/  @!P3 MOV R9, R79 ;  /* 0x0000004f0009b202 */ /* 0x000fc40000000f00 */
[----:B----4-:R-:W-:Y:S02]  /*1fd0*/  @!P5 IADD3 R18, P6, R23, R18, RZ ;  /* 0x000000121712d210 */ /* 0x010fe40007fde0ff */
[----:B------:R-:W-:Y:S01]  /*1fe0*/  IADD3 R16, R2, 0xf0, RZ ;  /* 0x000000f002107810 */ /* 0x000fe20007ffe0ff */
[----:B---3--:R-:W3:Y:S01]  /*1ff0*/  @!P3 LDC.64 R6, c[0x0][0x228] ;  /* 0x00008a00ff06bb82 */ /* 0x008ee20000000a00 */
[----:B0-----:R-:W-:-:S04]  /*2000*/  @!P3 IMAD R12, R25, R4, RZ ;  /* 0x00000004190cb224 */ /* 0x001fc800078e02ff */
[C---:B------:R-:W-:Y:S02]  /*2010*/  @!P3 IMAD R23, R17.reuse, R5, R12 ;  /* 0x000000051117b224 */ /* 0x040fe400078e020c */
[----:B------:R-:W-:Y:S01]  /*2020*/  @!P3 IMAD.WIDE.U32 R4, R17, R4, R8 ;  /* 0x000000041104b225 */ /* 0x000fe200078e0008 */
[----:B------:R-:W-:-:S04]  /*2030*/  @!P5 IADD3.X R19, R24, R19, RZ, P6, !PT ;  /* 0x000000131813d210 */ /* 0x000fc800037fe4ff */
[----:B------:R-:W-:Y:S01]  /*2040*/  @!P3 IADD3 R5, R5, R23, RZ ;  /* 0x000000170505b210 */ /* 0x000fe20007ffe0ff */
[----:B------:R-:W5:Y:S01]  /*2050*/  @!P5 LDG.E.64 R40, desc[UR22][R18.64] ;  /* 0x000000161228d981 */ /* 0x000f62000c1e1b00 */
[C---:B------:R-:W-:Y:S02]  /*2060*/  @!P3 SHF.L.U32 R17, R4.reuse, 0x2, RZ ;  /* 0x000000020411b819 */ /* 0x040fe400000006ff */
[----:B------:R-:W-:Y:S02]  /*2070*/  @!P3 SHF.L.U64.HI R24, R4, 0x2, R5 ;  /* 0x000000020418b819 */ /* 0x000fe40000010205 */
[----:B-1----:R-:W-:-:S04]  /*2080*/  @!P3 IADD3 R10, P6, R17, R10, RZ ;  /* 0x0000000a110ab210 */ /* 0x002fc80007fde0ff */
[----:B------:R-:W-:Y:S01]  /*2090*/  @!P3 IADD3.X R11, R24, R11, RZ, P6, !PT ;  /* 0x0000000b180bb210 */ /* 0x000fe200037fe4ff */
[----:B--2---:R0:W-:Y:S02]  /*20a0*/  STL.64 [R1+0x58], R28 ;  /* 0x0000581c01007387 */ /* 0x0041e40000100a00 */
[----:B0-----:R-:W-:-:S06]  /*20b0*/  CS2R R28, SRZ ;  /* 0x00000000001c7805 */ /* 0x001fcc000001ff00 */
[----:B------:R0:W2:Y:S01]  /*20c0*/  @!P3 LDG.E.64 R28, desc[UR22][R10.64] ;  /* 0x000000160a1cb981 */ /* 0x0000a2000c1e1b00 */
[----:B------:R-:W-:Y:S02]  /*20d0*/  ISETP.GE.U32.AND P2, PT, R16, UR18, PT ;  /* 0x0000001210007c0c */ /* 0x000fe4000bf46070 */
[----:B------:R-:W-:-:S04]  /*20e0*/  SHF.R.S32.HI R27, RZ, 0x1f, R16 ;  /* 0x0000001fff1b7819 */ /* 0x000fc80000011410 */
[----:B------:R-:W-:Y:S02]  /*20f0*/  ISETP.GE.AND.EX P2, PT, R27, UR19, PT, P2 ;  /* 0x000000131b007c0c */ /* 0x000fe4000bf46320 */
[----:B------:R-:W-:Y:S02]  /*2100*/  IADD3 R3, R2, 0xb0, RZ ;  /* 0x000000b002037810 */ /* 0x000fe40007ffe0ff */
[----:B------:R-:W-:Y:S02]  /*2110*/  ISETP.GT.U32.OR P2, PT, R0, 0x1df, P2 ;  /* 0x000001df0000780c */ /* 0x000fe40001744470 */
[----:B------:R-:W-:Y:S02]  /*2120*/  ISETP.GE.U32.AND P0, PT, R3, UR18, PT ;  /* 0x0000001203007c0c */ /* 0x000fe4000bf06070 */
[----:B------:R-:W-:-:S04]  /*2130*/  SHF.R.S32.HI R26, RZ, 0x1f, R3 ;  /* 0x0000001fff1a7819 */ /* 0x000fc80000011403 */
[----:B------:R-:W-:-:S04]  /*2140*/  ISETP.GE.AND.EX P0, PT, R26, UR19, PT, P0 ;  /* 0x000000131a007c0c */ /* 0x000fc8000bf06300 */
[----:B------:R-:W-:Y:S01]  /*2150*/  ISETP.GT.U32.OR P0, PT, R0, 0x1df, P0 ;  /* 0x000001df0000780c */ /* 0x000fe20000704470 */
[----:B------:R-:W1:Y:S01]  /*2160*/  @!P2 LDC.64 R20, c[0x0][0x288] ;  /* 0x0000a200ff14ab82 */ /* 0x000e620000000a00 */
[----:B------:R-:W-:-:S04]  /*2170*/  IADD3 R22, R2, 0xc0, RZ ;  /* 0x000000c002167810 */ /* 0x000fc80007ffe0ff */
[----:B------:R-:W-:Y:S02]  /*2180*/  ISETP.GE.U32.AND P4, PT, R22, UR18, PT ;  /* 0x0000001216007c0c */ /* 0x000fe4000bf86070 */
[----:B------:R-:W-:Y:S01]  /*2190*/  SHF.R.S32.HI R25, RZ, 0x1f, R22 ;  /* 0x0000001fff197819 */ /* 0x000fe20000011416 */
[----:B------:R-:W4:Y:S03]  /*21a0*/  @!P2 LDC.64 R4, c[0x0][0x230] ;  /* 0x00008c00ff04ab82 */ /* 0x000f260000000a00 */
[----:B------:R-:W-:-:S05]  /*21b0*/  ISETP.GE.AND.EX P4, PT, R25, UR19, PT, P4 ;  /* 0x0000001319007c0c */ /* 0x000fca000bf86340 */
[----:B------:R-:W4:Y:S01]  /*21c0*/  @!P0 LDC.64 R12, c[0x0][0x288] ;  /* 0x0000a200ff0c8b82 */ /* 0x000f220000000a00 */
[----:B------:R-:W-:Y:S02]  /*21d0*/  ISETP.GT.U32.OR P4, PT, R0, 0x1df, P4 ;  /* 0x000001df0000780c */ /* 0x000fe40002784470 */
[----:B------:R-:W-:Y:S01]  /*21e0*/  @!P2 MOV R9, R79 ;  /* 0x0000004f0009a202 */ /* 0x000fe20000000f00 */
[----:B-1----:R-:W-:-:S04]  /*21f0*/  @!P2 IMAD R8, R27, R20, RZ ;  /* 0x000000141b08a224 */ /* 0x002fc800078e02ff */
[----:B------:R-:W-:Y:S01]  /*2200*/  @!P2 IMAD R23, R16, R21, R8 ;  /* 0x000000151017a224 */ /* 0x000fe200078e0208 */
[----:B------:R-:W-:-:S05]  /*2210*/  @!P2 MOV R8, R80 ;  /* 0x000000500008a202 */ /* 0x000fca0000000f00 */
[----:B0-----:R-:W0:Y:S01]  /*2220*/  @!P4 LDC.64 R10, c[0x0][0x228] ;  /* 0x00008a00ff0acb82 */ /* 0x001e220000000a00 */
[----:B---3--:R-:W-:Y:S01]  /*2230*/  @!P3 IADD3 R6, P6, R17, R6, RZ ;  /* 0x000000061106b210 */ /* 0x008fe20007fde0ff */
[----:B------:R-:W-:-:S03]  /*2240*/  @!P2 IMAD.WIDE.U32 R20, R16, R20, R8 ;  /* 0x000000141014a225 */ /* 0x000fc600078e0008 */
[----:B------:R-:W-:-:S03]  /*2250*/  @!P3 IADD3.X R7, R24, R7, RZ, P6, !PT ;  /* 0x000000071807b210 */ /* 0x000fc600037fe4ff */
[----:B------:R-:W1:Y:S01]  /*2260*/  @!P4 LDC.64 R16, c[0x0][0x288] ;  /* 0x0000a200ff10cb82 */ /* 0x000e620000000a00 */
[----:B----4-:R-:W-:Y:S01]  /*2270*/  @!P0 IMAD R24, R26, R12, RZ ;  /* 0x0000000c1a188224 */ /* 0x010fe200078e02ff */
[----:B------:R-:W-:Y:S01]  /*2280*/  IADD3 R26, R2, 0x8, RZ ;  /* 0x00000008021a7810 */ /* 0x000fe20007ffe0ff */
[----:B------:R3:W5:Y:S01]  /*2290*/  @!P3 LDG.E.64 R38, desc[UR22][R6.64] ;  /* 0x000000160626b981 */ /* 0x000762000c1e1b00 */
[----:B------:R-:W-:-:S04]  /*22a0*/  @!P2 IADD3 R23, R21, R23, RZ ;  /* 0x000000171517a210 */ /* 0x000fc80007ffe0ff */
[----:B------:R-:W4:Y:S01]  /*22b0*/  @!P2 LDC.64 R8, c[0x0][0x228] ;  /* 0x00008a00ff08ab82 */ /* 0x000f220000000a00 */
[----:B------:R-:W-:Y:S02]  /*22c0*/  @!P2 SHF.L.U32 R21, R20, 0x2, RZ ;  /* 0x000000021415a819 */ /* 0x000fe400000006ff */
[----:B------:R-:W-:Y:S02]  /*22d0*/  SHF.R.S32.HI R27, RZ, 0x1f, R26 ;  /* 0x0000001fff1b7819 */ /* 0x000fe4000001141a */
[----:B------:R-:W-:Y:S02]  /*22e0*/  ISETP.GE.U32.AND P5, PT, R26, UR18, PT ;  /* 0x000000121a007c0c */ /* 0x000fe4000bfa6070 */
[----:B------:R-:W-:Y:S02]  /*22f0*/  @!P2 SHF.L.U64.HI R20, R20, 0x2, R23 ;  /* 0x000000021414a819 */ /* 0x000fe40000010217 */
[----:B------:R-:W-:Y:S02]  /*2300*/  @!P2 IADD3 R4, P6, R21, R4, RZ ;  /* 0x000000041504a210 */ /* 0x000fe40007fde0ff */
[----:B------:R-:W-:-:S02]  /*2310*/  ISETP.GE.AND.EX P5, PT, R27, UR19, PT, P5 ;  /* 0x000000131b007c0c */ /* 0x000fc4000bfa6350 */
[----:B------:R-:W-:Y:S02]  /*2320*/  @!P0 MOV R14, R80 ;  /* 0x00000050000e8202 */ /* 0x000fe40000000f00 */
[----:B------:R-:W-:Y:S02]  /*2330*/  @!P0 MOV R15, R79 ;  /* 0x0000004f000f8202 */ /* 0x000fe40000000f00 */
[----:B------:R-:W-:Y:S02]  /*2340*/  @!P2 IADD3.X R5, R20, R5, RZ, P6, !PT ;  /* 0x000000051405a210 */ /* 0x000fe400037fe4ff */
[----:B------:R-:W-:Y:S01]  /*2350*/  ISETP.GT.U32.OR P5, PT, R0, 0x1df, P5 ;  /* 0x000001df0000780c */ /* 0x000fe20002fa4470 */
[C---:B------:R-:W-:Y:S02]  /*2360*/  @!P0 IMAD R23, R3.reuse, R13, R24 ;  /* 0x0000000d03178224 */ /* 0x040fe400078e0218 */
[----:B------:R-:W-:-:S04]  /*2370*/  @!P0 IMAD.WIDE.U32 R12, R3, R12, R14 ;  /* 0x0000000c030c8225 */ /* 0x000fc800078e000e */
[----:B-1----:R-:W-:Y:S01]  /*2380*/  @!P4 IMAD R18, R25, R16, RZ ;  /* 0x000000101912c224 */ /* 0x002fe200078e02ff */
[----:B------:R-:W-:Y:S01]  /*2390*/  @!P0 IADD3 R3, R13, R23, RZ ;  /* 0x000000170d038210 */ /* 0x000fe20007ffe0ff */
[----:B------:R-:W1:Y:S01]  /*23a0*/  @!P0 LDC.64 R14, c[0x0][0x228] ;  /* 0x00008a00ff0e8b82 */ /* 0x000e620000000a00 */
[----:B------:R-:W-:Y:S02]  /*23b0*/  IADD3 R25, R2, 0x10, RZ ;  /* 0x0000001002197810 */ /* 0x000fe40007ffe0ff */
[----:B----4-:R-:W-:Y:S02]  /*23c0*/  @!P2 IADD3 R8, P6, R21, R8, RZ ;  /* 0x000000081508a210 */ /* 0x010fe40007fde0ff */
[C---:B------:R-:W-:Y:S02]  /*23d0*/  @!P0 SHF.L.U32 R19, R12.reuse, 0x2, RZ ;  /* 0x000000020c138819 */ /* 0x040fe400000006ff */
[----:B------:R-:W-:Y:S02]  /*23e0*/  @!P0 SHF.L.U64.HI R3, R12, 0x2, R3 ;  /* 0x000000020c038819 */ /* 0x000fe40000010203 */
[----:B------:R-:W4:Y:S01]  /*23f0*/  @!P5 LDC.64 R12, c[0x0][0x288] ;  /* 0x0000a200ff0cdb82 */ /* 0x000f220000000a00 */
[----:B------:R-:W-:-:S02]  /*2400*/  SHF.R.S32.HI R24, RZ, 0x1f, R25 ;  /* 0x0000001fff187819 */ /* 0x000fc40000011419 */
[----:B------:R-:W-:Y:S02]  /*2410*/  ISETP.GE.U32.AND P3, PT, R25, UR18, PT ;  /* 0x0000001219007c0c */ /* 0x000fe4000bf66070 */
[----:B------:R-:W-:Y:S02]  /*2420*/  @!P2 IADD3.X R9, R20, R9, RZ, P6, !PT ;  /* 0x000000091409a210 */ /* 0x000fe400037fe4ff */
[----:B------:R-:W-:Y:S01]  /*2430*/  ISETP.GE.AND.EX P3, PT, R24, UR19, PT, P3 ;  /* 0x0000001318007c0c */ /* 0x000fe2000bf66330 */
[----:B------:R-:W0:Y:S01]  /*2440*/  @!P0 LDC.64 R20, c[0x0][0x230] ;  /* 0x00008c00ff148b82 */ /* 0x000e220000000a00 */
[----:B---3--:R-:W-:Y:S02]  /*2450*/  @!P4 MOV R6, R80 ;  /* 0x000000500006c202 */ /* 0x008fe40000000f00 */
[----:B------:R-:W-:Y:S01]  /*2460*/  @!P4 MOV R7, R79 ;  /* 0x0000004f0007c202 */ /* 0x000fe20000000f00 */
[----:B------:R-:W-:Y:S01]  /*2470*/  @!P4 IMAD R18, R22, R17, R18 ;  /* 0x000000111612c224 */ /* 0x000fe200078e0212 */
[----:B------:R-:W-:Y:S01]  /*2480*/  ISETP.GT.U32.OR P3, PT, R0, 0x1df, P3 ;  /* 0x000001df0000780c */ /* 0x000fe20001f64470 */
[----:B------:R3:W5:Y:S01]  /*2490*/  @!P2 LDG.E.64 R36, desc[UR22][R8.64] ;  /* 0x000000160824a981 */ /* 0x000762000c1e1b00 */
[----:B------:R-:W-:Y:S01]  /*24a0*/  @!P4 IMAD.WIDE.U32 R16, R22, R16, R6 ;  /* 0x000000101610c225 */ /* 0x000fe200078e0006 */
[----:B-1----:R-:W-:Y:S01]  /*24b0*/  @!P0 IADD3 R14, P6, R19, R14, RZ ;  /* 0x0000000e130e8210 */ /* 0x002fe20007fde0ff */
[----:B------:R-:W1:Y:S03]  /*24c0*/  @!P4 LDC.64 R6, c[0x0][0x230] ;  /* 0x00008c00ff06cb82 */ /* 0x000e660000000a00 */
[----:B------:R-:W-:-:S06]  /*24d0*/  @!P4 IADD3 R18, R17, R18, RZ ;  /* 0x000000121112c210 */ /* 0x000fcc0007ffe0ff */
[----:B------:R-:W1:Y:S01]  /*24e0*/  @!P3 LDC.64 R22, c[0x0][0x288] ;  /* 0x0000a200ff16bb82 */ /* 0x000e620000000a00 */
[----:B----4-:R-:W-:Y:S01]  /*24f0*/  @!P5 IMAD R17, R27, R12, RZ ;  /* 0x0000000c1b11d224 */ /* 0x010fe200078e02ff */
[----:B------:R-:W-:-:S06]  /*2500*/  @!P4 SHF.L.U64.HI R18, R16, 0x2, R18 ;  /* 0x000000021012c819 */ /* 0x000fcc0000010212 */
[----:B---3--:R-:W3:Y:S01]  /*2510*/  @!P5 LDC.64 R8, c[0x0][0x228] ;  /* 0x00008a00ff08db82 */ /* 0x008ee20000000a00 */
[----:B------:R-:W-:Y:S01]  /*2520*/  @!P5 IMAD R13, R26, R13, R17 ;  /* 0x0000000d1a0dd224 */ /* 0x000fe200078e0211 */
[----:B------:R-:W-:Y:S02]  /*2530*/  @!P5 MOV R17, R79 ;  /* 0x0000004f0011d202 */ /* 0x000fe40000000f00 */
[----:B------:R-:W-:Y:S01]  /*2540*/  @!P0 IADD3.X R15, R3, R15, RZ, P6, !PT ;  /* 0x0000000f030f8210 */ /* 0x000fe200037fe4ff */
[----:B--2---:R2:W-:Y:S02]  /*2550*/  STL.64 [R1+0x90], R28 ;  /* 0x0000901c01007387 */ /* 0x0045e40000100a00 */
[----:B--2---:R-:W-:-:S06]  /*2560*/  CS2R R28, SRZ ;  /* 0x00000000001c7805 */ /* 0x004fcc000001ff00 */
[----:B------:R2:W4:Y:S01]  /*2570*/  @!P2 LDG.E.64 R28, desc[UR22][R4.64] ;  /* 0x00000016041ca981 */ /* 0x000522000c1e1b00 */
[----:B0-----:R-:W-:Y:S01]  /*2580*/  @!P0 IADD3 R20, P2, R19, R20, RZ ;  /* 0x0000001413148210 */ /* 0x001fe20007f5e0ff */
[----:B--2---:R-:W0:Y:S01]  /*2590*/  @!P5 LDC.64 R4, c[0x0][0x230] ;  /* 0x00008c00ff04db82 */ /* 0x004e220000000a00 */
[----:B------:R-:W-:Y:S02]  /*25a0*/  @!P4 SHF.L.U32 R19, R16, 0x2, RZ ;  /* 0x000000021013c819 */ /* 0x000fe400000006ff */
[----:B------:R-:W-:-:S05]  /*25b0*/  @!P5 MOV R16, R80 ;  /* 0x000000500010d202 */ /* 0x000fca0000000f00 */
[----:B------:R-:W-:Y:S01]  /*25c0*/  @!P5 IMAD.WIDE.U32 R16, R26, R12, R16 ;  /* 0x0000000c1a10d225 */ /* 0x000fe200078e0010 */
[----:B------:R-:W-:Y:S02]  /*25d0*/  @!P0 IADD3.X R21, R3, R21, RZ, P2, !PT ;  /* 0x0000001503158210 */ /* 0x000fe400017fe4ff */
[----:B------:R-:W-:Y:S02]  /*25e0*/  @!P4 IADD3 R10, P6, R19, R10, RZ ;  /* 0x0000000a130ac210 */ /* 0x000fe40007fde0ff */
[----:B------:R-:W-:Y:S01]  /*25f0*/  @!P5 IADD3 R13, R17, R13, RZ ;  /* 0x0000000d110dd210 */ /* 0x000fe20007ffe0ff */
[----:B-1----:R-:W-:Y:S01]  /*2600*/  @!P3 IMAD R12, R24, R22, RZ ;  /* 0x00000016180cb224 */ /* 0x002fe200078e02ff */
[----:B------:R-:W-:Y:S02]  /*2610*/  @!P5 SHF.L.U32 R3, R16, 0x2, RZ ;  /* 0x000000021003d819 */ /* 0x000fe400000006ff */
[----:B------:R-:W-:Y:S02]  /*2620*/  CS2R R34, SRZ ;  /* 0x0000000000227805 */ /* 0x000fe4000001ff00 */
[----:B------:R-:W-:Y:S01]  /*2630*/  @!P4 IADD3.X R11, R18, R11, RZ, P6, !PT ;  /* 0x0000000b120bc210 */ /* 0x000fe200037fe4ff */
[----:B------:R-:W5:Y:S01]  /*2640*/  @!P0 LDG.E.64 R58, desc[UR22][R20.64] ;  /* 0x00000016143a8981 */ /* 0x000f62000c1e1b00 */
[----:B------:R-:W-:-:S02]  /*2650*/  @!P5 SHF.L.U64.HI R16, R16, 0x2, R13 ;  /* 0x000000021010d819 */ /* 0x000fc4000001020d */
[----:B------:R-:W-:Y:S01]  /*2660*/  @!P4 IADD3 R6, P2, R19, R6, RZ ;  /* 0x000000061306c210 */ /* 0x000fe20007f5e0ff */
[----:B------:R-:W5:Y:S01]  /*2670*/  @!P0 LDG.E.64 R34, desc[UR22][R14.64] ;  /* 0x000000160e228981 */ /* 0x000f62000c1e1b00 */
[----:B0-----:R-:W-:-:S04]  /*2680*/  @!P5 IADD3 R4, P6, R3, R4, RZ ;  /* 0x000000040304d210 */ /* 0x001fc80007fde0ff */
[----:B------:R-:W-:Y:S02]  /*2690*/  @!P5 IADD3.X R5, R16, R5, RZ, P6, !PT ;  /* 0x000000051005d210 */ /* 0x000fe400037fe4ff */
[----:B---3--:R-:W-:Y:S01]  /*26a0*/  @!P5 IADD3 R8, P6, R3, R8, RZ ;  /* 0x000000080308d210 */ /* 0x008fe20007fde0ff */
[----:B------:R-:W-:Y:S01]  /*26b0*/  @!P3 IMAD R3, R25, R23, R12 ;  /* 0x000000171903b224 */ /* 0x000fe200078e020c */
[----:B------:R-:W-:Y:S02]  /*26c0*/  @!P3 MOV R12, R80 ;  /* 0x00000050000cb202 */ /* 0x000fe40000000f00 */
[----:B------:R-:W-:-:S03]  /*26d0*/  @!P3 MOV R13, R79 ;  /* 0x0000004f000db202 */ /* 0x000fc60000000f00 */
[----:B------:R-:W-:-:S03]  /*26e0*/  @!P3 IMAD.WIDE.U32 R22, R25, R22, R12 ;  /* 0x000000161916b225 */ /* 0x000fc600078e000c */
[----:B------:R-:W0:Y:S01]  /*26f0*/  @!P3 LDC.64 R12, c[0x0][0x230] ;  /* 0x00008c00ff0cbb82 */ /* 0x000e220000000a00 */
[----:B------:R-:W-:-:S07]  /*2700*/  @!P5 IADD3.X R9, R16, R9, RZ, P6, !PT ;  /* 0x000000091009d210 */ /* 0x000fce00037fe4ff */
[----:B------:R-:W1:Y:S01]  /*2710*/  @!P3 LDC.64 R16, c[0x0][0x228] ;  /* 0x00008a00ff10bb82 */ /* 0x000e620000000a00 */
[----:B------:R-:W-:Y:S02]  /*2720*/  @!P3 IADD3 R3, R23, R3, RZ ;  /* 0x000000031703b210 */ /* 0x000fe40007ffe0ff */
[C---:B------:R-:W-:Y:S02]  /*2730*/  @!P3 SHF.L.U32 R23, R22.reuse, 0x2, RZ ;  /* 0x000000021617b819 */ /* 0x040fe400000006ff */
[----:B------:R-:W-:Y:S02]  /*2740*/  @!P3 SHF.L.U64.HI R3, R22, 0x2, R3 ;  /* 0x000000021603b819 */ /* 0x000fe40000010203 */
[----:B0-----:R-:W-:-:S04]  /*2750*/  @!P3 IADD3 R12, P6, R23, R12, RZ ;  /* 0x0000000c170cb210 */ /* 0x001fc80007fde0ff */
[----:B------:R-:W-:Y:S02]  /*2760*/  @!P3 IADD3.X R13, R3, R13, RZ, P6, !PT ;  /* 0x0000000d030db210 */ /* 0x000fe400037fe4ff */
[----:B-1----:R-:W-:Y:S02]  /*2770*/  @!P3 IADD3 R16, P6, R23, R16, RZ ;  /* 0x000000101710b210 */ /* 0x002fe40007fde0ff */
[----:B------:R-:W-:Y:S02]  /*2780*/  CS2R R22, SRZ ;  /* 0x0000000000167805 */ /* 0x000fe4000001ff00 */
[----:B------:R-:W-:Y:S02]  /*2790*/  IADD3 R27, R2, 0x18, RZ ;  /* 0x00000018021b7810 */ /* 0x000fe40007ffe0ff */
[----:B------:R-:W-:Y:S02]  /*27a0*/  CS2R R32, SRZ ;  /* 0x0000000000207805 */ /* 0x000fe4000001ff00 */
[----:B------:R-:W-:-:S02]  /*27b0*/  @!P4 IADD3.X R7, R18, R7, RZ, P2, !PT ;  /* 0x000000071207c210 */ /* 0x000fc400017fe4ff */
[----:B------:R-:W-:Y:S02]  /*27c0*/  CS2R R30, SRZ ;  /* 0x00000000001e7805 */ /* 0x000fe4000001ff00 */
[C---:B------:R-:W-:Y:S01]  /*27d0*/  IADD3 R25, R2.reuse, 0x20, RZ ;  /* 0x0000002002197810 */ /* 0x040fe20007ffe0ff */
[----:B------:R-:W2:Y:S01]  /*27e0*/  @!P5 LDG.E.64 R22, desc[UR22][R4.64] ;  /* 0x000000160416d981 */ /* 0x000ea2000c1e1b00 */
[----:B------:R-:W-:Y:S02]  /*27f0*/  ISETP.GE.U32.AND P2, PT, R27, UR18, PT ;  /* 0x000000121b007c0c */ /* 0x000fe4000bf46070 */
[----:B------:R-:W-:Y:S01]  /*2800*/  SHF.R.S32.HI R26, RZ, 0x1f, R25 ;  /* 0x0000001fff1a7819 */ /* 0x000fe20000011419 */
[----:B------:R-:W5:Y:S01]  /*2810*/  @!P4 LDG.E.64 R56, desc[UR22][R6.64] ;  /* 0x000000160638c981 */ /* 0x000f62000c1e1b00 */
[----:B------:R-:W-:Y:S02]  /*2820*/  ISETP.GE.U32.AND P0, PT, R25, UR18, PT ;  /* 0x0000001219007c0c */ /* 0x000fe4000bf06070 */
[----:B------:R-:W-:Y:S01]  /*2830*/  IADD3 R102, R2, 0x28, RZ ;  /* 0x0000002802667810 */ /* 0x000fe20007ffe0ff */
[----:B------:R0:W5:Y:S01]  /*2840*/  @!P4 LDG.E.64 R32, desc[UR22][R10.64] ;  /* 0x000000160a20c981 */ /* 0x000162000c1e1b00 */
[----:B------:R-:W-:-:S02]  /*2850*/  ISETP.GE.AND.EX P0, PT, R26, UR19, PT, P0 ;  /* 0x000000131a007c0c */ /* 0x000fc4000bf06300 */
[----:B------:R-:W-:Y:S01]  /*2860*/  SHF.R.S32.HI R82, RZ, 0x1f, R83 ;  /* 0x0000001fff527819 */ /* 0x000fe20000011453 */
[----:B------:R1:W5:Y:S01]  /*2870*/  @!P5 LDG.E.64 R30, desc[UR22][R8.64] ;  /* 0x00000016081ed981 */ /* 0x000362000c1e1b00 */
[----:B------:R-:W-:Y:S02]  /*2880*/  ISETP.GT.U32.OR P0, PT, R0, 0x1df, P0 ;  /* 0x000001df0000780c */ /* 0x000fe40000704470 */
[----:B------:R-:W-:Y:S01]  /*2890*/  SHF.R.S32.HI R24, RZ, 0x1f, R102 ;  /* 0x0000001fff187819 */ /* 0x000fe20000011466 */
[----:B------:R3:W5:Y:S01]  /*28a0*/  @!P3 LDG.E.64 R124, desc[UR22][R12.64] ;  /* 0x000000160c7cb981 */ /* 0x000762000c1e1b00 */
[----:B------:R-:W-:-:S04]  /*28b0*/  ISETP.GE.U32.AND P4, PT, R102, UR18, PT ;  /* 0x0000001266007c0c */ /* 0x000fc8000bf86070 */
[----:B------:R-:W-:-:S04]  /*28c0*/  ISETP.GE.AND.EX P4, PT, R24, UR19, PT, P4 ;  /* 0x0000001318007c0c */ /* 0x000fc8000bf86340 */
[----:B------:R-:W-:Y:S01]  /*28d0*/  ISETP.GT.U32.OR P4, PT, R0, 0x1df, P4 ;  /* 0x000001df0000780c */ /* 0x000fe20002784470 */
[----:B0-----:R-:W3:Y:S01]  /*28e0*/  @!P0 LDC.64 R10, c[0x0][0x288] ;  /* 0x0000a200ff0a8b82 */ /* 0x001ee20000000a00 */
[----:B------:R-:W-:Y:S02]  /*28f0*/  ISETP.GE.U32.AND P5, PT, R83, UR18, PT ;  /* 0x0000001253007c0c */ /* 0x000fe4000bfa6070 */
[----:B------:R-:W-:-:S09]  /*2900*/  @!P3 IADD3.X R17, R3, R17, RZ, P6, !PT ;  /* 0x000000110311b210 */ /* 0x000fd200037fe4ff */
[----:B------:R-:W0:Y:S01]  /*2910*/  @!P4 LDC.64 R4, c[0x0][0x288] ;  /* 0x0000a200ff04cb82 */ /* 0x000e220000000a00 */
[----:B------:R-:W-:Y:S02]  /*2920*/  ISETP.GE.AND.EX P5, PT, R82, UR19, PT, P5 ;  /* 0x0000001352007c0c */ /* 0x000fe4000bfa6350 */
[----:B------:R-:W-:Y:S02]  /*2930*/  IADD3 R76, R2, 0x38, RZ ;  /* 0x00000038024c7810 */ /* 0x000fe40007ffe0ff */
[----:B------:R-:W-:Y:S02]  /*2940*/  ISETP.GT.U32.OR P5, PT, R0, 0x1df, P5 ;  /* 0x000001df0000780c */ /* 0x000fe40002fa4470 */
[----:B-1----:R-:W-:Y:S02]  /*2950*/  @!P0 MOV R8, R80 ;  /* 0x0000005000088202 */ /* 0x002fe40000000f00 */
[----:B------:R-:W-:Y:S01]  /*2960*/  @!P0 MOV R9, R79 ;  /* 0x0000004f00098202 */ /* 0x000fe20000000f00 */
[----:B---3--:R-:W-:Y:S01]  /*2970*/  @!P0 IMAD R12, R26, R10, RZ ;  /* 0x0000000a1a0c8224 */ /* 0x008fe200078e02ff */
[----:B------:R-:W-:-:S03]  /*2980*/  SHF.R.S32.HI R77, RZ, 0x1f, R76 ;  /* 0x0000001fff4d7819 */ /* 0x000fc6000001144c */
[C---:B------:R-:W-:Y:S02]  /*2990*/  @!P0 IMAD R12, R25.reuse, R11, R12 ;  /* 0x0000000b190c8224 */ /* 0x040fe400078e020c */
[----:B------:R-:W-:-:S03]  /*29a0*/  @!P0 IMAD.WIDE.U32 R10, R25, R10, R8 ;  /* 0x0000000a190a8225 */ /* 0x000fc600078e0008 */
[----:B------:R-:W-:Y:S02]  /*29b0*/  @!P0 SHF.L.U32 R8, R10, 0x2, RZ ;  /* 0x000000020a088819 */ /* 0x000fe400000006ff */
[----:B------:R-:W-:-:S04]  /*29c0*/  IADD3 R74, R2, 0x40, RZ ;  /* 0x00000040024a7810 */ /* 0x000fc80007ffe0ff */
[----:B------:R-:W-:Y:S01]  /*29d0*/  SHF.R.S32.HI R75, RZ, 0x1f, R74 ;  /* 0x0000001fff4b7819 */ /* 0x000fe2000001144a */
[----:B----4-:R1:W-:Y:S02]  /*29e0*/  STL.64 [R1+0x98], R28 ;  /* 0x0000981c01007387 */ /* 0x0103e40000100a00 */
[----:B-1----:R-:W-:-:S04]  /*29f0*/  SHF.R.S32.HI R28, RZ, 0x1f, R27 ;  /* 0x0000001fff1c7819 */ /* 0x002fc8000001141b */
[----:B------:R-:W-:-:S04]  /*2a00*/  ISETP.GE.AND.EX P2, PT, R28, UR19, PT, P2 ;  /* 0x000000131c007c0c */ /* 0x000fc8000bf46320 */
[----:B------:R-:W-:-:S13]  /*2a10*/  ISETP.GT.U32.OR P2, PT, R0, 0x1df, P2 ;  /* 0x000001df0000780c */ /* 0x000fda0001744470 */
[----:B------:R-:W1:Y:S01]  /*2a20*/  @!P2 LDC.64 R18, c[0x0][0x288] ;  /* 0x0000a200ff12ab82 */ /* 0x000e620000000a00 */
[----:B------:R-:W-:Y:S02]  /*2a30*/  @!P2 MOV R6, R80 ;  /* 0x000000500006a202 */ /* 0x000fe40000000f00 */
[----:B------:R-:W-:-:S05]  /*2a40*/  @!P2 MOV R7, R79 ;  /* 0x0000004f0007a202 */ /* 0x000fca0000000f00 */
[----:B------:R-:W3:Y:S01]  /*2a50*/  @!P2 LDC.64 R14, c[0x0][0x228] ;  /* 0x00008a00ff0eab82 */ /* 0x000ee20000000a00 */
[----:B-1----:R-:W-:-:S04]  /*2a60*/  @!P2 IMAD R20, R28, R18, RZ ;  /* 0x000000121c14a224 */ /* 0x002fc800078e02ff */
[C---:B------:R-:W-:Y:S02]  /*2a70*/  @!P2 IMAD R20, R27.reuse, R19, R20 ;  /* 0x000000131b14a224 */ /* 0x040fe400078e0214 */
[----:B------:R-:W-:Y:S02]  /*2a80*/  @!P2 IMAD.WIDE.U32 R18, R27, R18, R6 ;  /* 0x000000121b12a225 */ /* 0x000fe400078e0006 */
[----:B------:R-:W1:Y:S01]  /*2a90*/  @!P2 LDC.64 R6, c[0x0][0x230] ;  /* 0x00008c00ff06ab82 */ /* 0x000e620000000a00 */
[----:B------:R-:W-:Y:S02]  /*2aa0*/  CS2R R28, SRZ ;  /* 0x00000000001c7805 */ /* 0x000fe4000001ff00 */
[----:B------:R-:W-:Y:S02]  /*2ab0*/  @!P2 IADD3 R20, R19, R20, RZ ;  /* 0x000000141314a210 */ /* 0x000fe40007ffe0ff */
[C---:B------:R-:W-:Y:S02]  /*2ac0*/  @!P2 SHF.L.U32 R19, R18.reuse, 0x2, RZ ;  /* 0x000000021213a819 */ /* 0x040fe400000006ff */
[----:B------:R-:W-:Y:S01]  /*2ad0*/  @!P2 SHF.L.U64.HI R3, R18, 0x2, R20 ;  /* 0x000000021203a819 */ /* 0x000fe20000010214 */
[----:B------:R4:W5:Y:S01]  /*2ae0*/  @!P3 LDG.E.64 R28, desc[UR22][R16.64] ;  /* 0x00000016101cb981 */ /* 0x000962000c1e1b00 */
[----:B---3--:R-:W-:Y:S01]  /*2af0*/  @!P2 IADD3 R14, P3, R19, R14, RZ ;  /* 0x0000000e130ea210 */ /* 0x008fe20007f7e0ff */
[----:B------:R-:W3:Y:S03]  /*2b00*/  @!P0 LDC.64 R20, c[0x0][0x230] ;  /* 0x00008c00ff148b82 */ /* 0x000ee60000000a00 */
[----:B------:R-:W-:-:S02]  /*2b10*/  @!P2 IADD3.X R15, R3, R15, RZ, P3, !PT ;  /* 0x0000000f030fa210 */ /* 0x000fc40001ffe4ff */
[----:B------:R-:W-:-:S03]  /*2b20*/  CS2R R26, SRZ ;  /* 0x00000000001a7805 */ /* 0x000fc6000001ff00 */
[----:B----4-:R-:W4:Y:S03]  /*2b30*/  @!P4 LDC.64 R16, c[0x0][0x228] ;  /* 0x00008a00ff10cb82 */ /* 0x010f260000000a00 */
[----:B------:R-:W5:Y:S01]  /*2b40*/  @!P2 LDG.E.64 R26, desc[UR22][R14.64] ;  /* 0x000000160e1aa981 */ /* 0x000f62000c1e1b00 */
[----:B-1----:R-:W-:-:S04]  /*2b50*/  @!P2 IADD3 R6, P6, R19, R6, RZ ;  /* 0x000000061306a210 */ /* 0x002fc80007fde0ff */
[----:B------:R-:W1:Y:S01]  /*2b60*/  @!P0 LDC.64 R18, c[0x0][0x228] ;  /* 0x00008a00ff128b82 */ /* 0x000e620000000a00 */
[----:B------:R-:W-:Y:S02]  /*2b70*/  @!P2 IADD3.X R7, R3, R7, RZ, P6, !PT ;  /* 0x000000070307a210 */ /* 0x000fe400037fe4ff */
[----:B------:R-:W-:Y:S02]  /*2b80*/  ISETP.GE.U32.AND P6, PT, R76, UR18, PT ;  /* 0x000000124c007c0c */ /* 0x000fe4000bfc6070 */
[----:B------:R-:W-:Y:S01]  /*2b90*/  @!P0 IADD3 R3, R11, R12, RZ ;  /* 0x0000000c0b038210 */ /* 0x000fe20007ffe0ff */
[----:B------:R2:W5:Y:S01]  /*2ba0*/  @!P2 LDG.E.64 R122, desc[UR22][R6.64] ;  /* 0x00000016067aa981 */ /* 0x000562000c1e1b00 */
[----:B------:R-:W-:Y:S01]  /*2bb0*/  ISETP.GE.AND.EX P3, PT, R77, UR19, PT, P6 ;  /* 0x000000134d007c0c */ /* 0x000fe2000bf66360 */
[----:B0-----:R-:W-:Y:S02]  /*2bc0*/  @!P4 IMAD R12, R24, R4, RZ ;  /* 0x00000004180cc224 */ /* 0x001fe400078e02ff */
[----:B------:R-:W0:Y:S01]  /*2bd0*/  @!P5 LDC.64 R24, c[0x0][0x288] ;  /* 0x0000a200ff18db82 */ /* 0x000e220000000a00 */
[----:B------:R-:W-:-:S02]  /*2be0*/  ISETP.GT.U32.OR P3, PT, R0, 0x1df, P3 ;  /* 0x000001df0000780c */ /* 0x000fc40001f64470 */
[----:B------:R-:W-:-:S05]  /*2bf0*/  @!P0 SHF.L.U64.HI R3, R10, 0x2, R3 ;  /* 0x000000020a038819 */ /* 0x000fca0000010203 */
[----:B------:R-:W4:Y:S01]  /*2c00*/  @!P4 LDC.64 R10, c[0x0][0x230] ;  /* 0x00008c00ff0acb82 */ /* 0x000f220000000a00 */
[----:B--2---:R-:W-:Y:S01]  /*2c10*/  @!P4 MOV R6, R80 ;  /* 0x000000500006c202 */ /* 0x004fe20000000f00 */
[----:B------:R2:W-:Y:S01]  /*2c20*/  STL.64 [R1], R22 ;  /* 0x0000001601007387 */ /* 0x0005e20000100a00 */
[----:B------:R-:W-:Y:S01]  /*2c30*/  @!P4 MOV R7, R79 ;  /* 0x0000004f0007c202 */ /* 0x000fe20000000f00 */
[----:B------:R-:W-:Y:S01]  /*2c40*/  @!P4 IMAD R12, R102, R5, R12 ;  /* 0x00000005660cc224 */ /* 0x000fe200078e020c */
[----:B---3--:R-:W-:Y:S01]  /*2c50*/  @!P0 IADD3 R20, P6, R8, R20, RZ ;  /* 0x0000001408148210 */ /* 0x008fe20007fde0ff */
[----:B------:R-:W-:Y:S02]  /*2c60*/  @!P4 IMAD.WIDE.U32 R4, R102, R4, R6 ;  /* 0x000000046604c225 */ /* 0x000fe400078e0006 */
[----:B--2---:R-:W2:Y:S01]  /*2c70*/  @!P3 LDC.64 R22, c[0x0][0x288] ;  /* 0x0000a200ff16bb82 */ /* 0x004ea20000000a00 */
[----:B------:R-:W-:Y:S02]  /*2c80*/  @!P0 IADD3.X R21, R3, R21, RZ, P6, !PT ;  /* 0x0000001503158210 */ /* 0x000fe400037fe4ff */
[----:B-1----:R-:W-:-:S02]  /*2c90*/  @!P0 IADD3 R18, P6, R8, R18, RZ ;  /* 0x0000001208128210 */ /* 0x002fc40007fde0ff */
[----:B------:R-:W-:Y:S01]  /*2ca0*/  ISETP.GE.U32.AND P2, PT, R74, UR18, PT ;  /* 0x000000124a007c0c */ /* 0x000fe2000bf46070 */
[----:B0-----:R-:W-:Y:S01]  /*2cb0*/  @!P5 IMAD R82, R82, R24, RZ ;  /* 0x000000185252d224 */ /* 0x001fe200078e02ff */
[----:B------:R-:W-:Y:S01]  /*2cc0*/  @!P4 IADD3 R12, R5, R12, RZ ;  /* 0x0000000c050cc210 */ /* 0x000fe20007ffe0ff */
[----:B------:R-:W0:Y:S01]  /*2cd0*/  @!P5 LDC.64 R6, c[0x0][0x230] ;  /* 0x00008c00ff06db82 */ /* 0x000e220000000a00 */
[----:B------:R-:W-:Y:S01]  /*2ce0*/  @!P0 IADD3.X R19, R3, R19, RZ, P6, !PT ;  /* 0x0000001303138210 */ /* 0x000fe200037fe4ff */
[----:B------:R1:W5:Y:S01]  /*2cf0*/  @!P0 LDG.E.64 R120, desc[UR22][R20.64] ;  /* 0x0000001614788981 */ /* 0x000362000c1e1b00 */
[----:B------:R-:W-:Y:S02]  /*2d00*/  ISETP.GE.AND.EX P2, PT, R75, UR19, PT, P2 ;  /* 0x000000134b007c0c */ /* 0x000fe4000bf46320 */
[C---:B------:R-:W-:Y:S02]  /*2d10*/  @!P4 SHF.L.U32 R14, R4.reuse, 0x2, RZ ;  /* 0x00000002040ec819 */ /* 0x040fe400000006ff */
[----:B------:R-:W-:Y:S01]  /*2d20*/  @!P4 SHF.L.U64.HI R3, R4, 0x2, R12 ;  /* 0x000000020403c819 */ /* 0x000fe2000001020c */
[----:B------:R-:W3:Y:S01]  /*2d30*/  @!P5 LDC.64 R8, c[0x0][0x228] ;  /* 0x00008a00ff08db82 */ /* 0x000ee20000000a00 */
[----:B------:R-:W-:-:S02]  /*2d40*/  @!P5 MOV R4, R80 ;  /* 0x000000500004d202 */ /* 0x000fc40000000f00 */
[----:B------:R-:W-:Y:S01]  /*2d50*/  @!P5 MOV R5, R79 ;  /* 0x0000004f0005d202 */ /* 0x000fe20000000f00 */
[C---:B------:R-:W-:Y:S01]  /*2d60*/  @!P5 IMAD R82, R83.reuse, R25, R82 ;  /* 0x000000195352d224 */ /* 0x040fe200078e0252 */
[----:B------:R-:W-:Y:S02]  /*2d70*/  ISETP.GT.U32.OR P2, PT, R0, 0x1df, P2 ;  /* 0x000001df0000780c */ /* 0x000fe40001744470 */
[C---:B----4-:R-:W-:Y:S01]  /*2d80*/  @!P4 IADD3 R10, P6, R14.reuse, R10, RZ ;  /* 0x0000000a0e0ac210 */ /* 0x050fe20007fde0ff */
[----:B------:R-:W-:Y:S01]  /*2d90*/  @!P5 IMAD.WIDE.U32 R24, R83, R24, R4 ;  /* 0x000000185318d225 */ /* 0x000fe200078e0004 */
[----:B------:R-:W4:Y:S02]  /*2da0*/  @!P3 LDC.64 R12, c[0x0][0x230] ;  /* 0x00008c00ff0cbb82 */ /* 0x000f240000000a00 */
[----:B------:R-:W-:Y:S02]  /*2db0*/  @!P4 IADD3.X R11, R3, R11, RZ, P6, !PT ;  /* 0x0000000b030bc210 */ /* 0x000fe400037fe4ff */
[----:B------:R-:W-:-:S02]  /*2dc0*/  @!P4 IADD3 R16, P6, R14, R16, RZ ;  /* 0x000000100e10c210 */ /* 0x000fc40007fde0ff */
[----:B------:R-:W-:Y:S01]  /*2dd0*/  @!P5 IADD3 R83, R25, R82, RZ ;  /* 0x000000521953d210 */ /* 0x000fe20007ffe0ff */
[----:B--2---:R-:W-:Y:S01]  /*2de0*/  @!P3 IMAD R25, R77, R22, RZ ;  /* 0x000000164d19b224 */ /* 0x004fe200078e02ff */
[----:B------:R-:W2:Y:S01]  /*2df0*/  @!P3 LDC.64 R4, c[0x0][0x228] ;  /* 0x00008a00ff04bb82 */ /* 0x000ea20000000a00 */
[----:B------:R-:W-:Y:S02]  /*2e00*/  @!P4 IADD3.X R17, R3, R17, RZ, P6, !PT ;  /* 0x000000110311c210 */ /* 0x000fe400037fe4ff */
[----:B------:R-:W-:Y:S01]  /*2e10*/  IADD3 R103, R2, 0x48, RZ ;  /* 0x0000004802677810 */ /* 0x000fe20007ffe0ff */
[----:B------:R-:W-:Y:S01]  /*2e20*/  @!P3 IMAD R23, R76, R23, R25 ;  /* 0x000000174c17b224 */ /* 0x000fe200078e0219 */
[C---:B------:R-:W-:Y:S02]  /*2e30*/  @!P5 SHF.L.U32 R82, R24.reuse, 0x2, RZ ;  /* 0x000000021852d819 */ /* 0x040fe400000006ff */
[----:B-1----:R-:W-:Y:S02]  /*2e40*/  CS2R R20, SRZ ;  /* 0x0000000000147805 */ /* 0x002fe4000001ff00 */
[----:B------:R-:W-:Y:S01]  /*2e50*/  @!P5 SHF.L.U64.HI R3, R24, 0x2, R83 ;  /* 0x000000021803d819 */ /* 0x000fe20000010253 */
[----:B------:R-:W1:Y:S01]  /*2e60*/  @!P2 LDC.64 R14, c[0x0][0x288] ;  /* 0x0000a200ff0eab82 */ /* 0x000e620000000a00 */
[----:B------:R-:W-:Y:S01]  /*2e70*/  @!P3 MOV R24, R80 ;  /* 0x000000500018b202 */ /* 0x000fe20000000f00 */
[----:B------:R-:W5:Y:S01]  /*2e80*/  @!P4 LDG.E.64 R106, desc[UR22][R10.64] ;  /* 0x000000160a6ac981 */ /* 0x000f62000c1e1b00 */
[----:B------:R-:W-:-:S02]  /*2e90*/  @!P3 MOV R25, R79 ;  /* 0x0000004f0019b202 */ /* 0x000fc40000000f00 */
[----:B0-----:R-:W-:Y:S01]  /*2ea0*/  @!P5 IADD3 R6, P6, R82, R6, RZ ;  /* 0x000000065206d210 */ /* 0x001fe20007fde0ff */
[----:B------:R-:W-:-:S03]  /*2eb0*/  @!P3 IMAD.WIDE.U32 R24, R76, R22, R24 ;  /* 0x000000164c18b225 */ /* 0x000fc600078e0018 */
[----:B------:R-:W-:Y:S01]  /*2ec0*/  @!P5 IADD3.X R7, R3, R7, RZ, P6, !PT ;  /* 0x000000070307d210 */ /* 0x000fe200037fe4ff */
[----:B------:R-:W0:Y:S01]  /*2ed0*/  @!P2 LDC.64 R114, c[0x0][0x228] ;  /* 0x00008a00ff72ab82 */ /* 0x000e220000000a00 */
[----:B---3--:R-:W-:Y:S02]  /*2ee0*/  @!P5 IADD3 R8, P6, R82, R8, RZ ;  /* 0x000000085208d210 */ /* 0x008fe40007fde0ff */
[----:B------:R-:W-:Y:S01]  /*2ef0*/  @!P3 IADD3 R23, R25, R23, RZ ;  /* 0x000000171917b210 */ /* 0x000fe20007ffe0ff */
[----:B------:R-:W5:Y:S01]  /*2f00*/  @!P5 LDG.E.64 R108, desc[UR22][R6.64] ;  /* 0x00000016066cd981 */ /* 0x000f62000c1e1b00 */
[C---:B------:R-:W-:Y:S02]  /*2f10*/  @!P3 SHF.L.U32 R22, R24.reuse, 0x2, RZ ;  /* 0x000000021816b819 */ /* 0x040fe400000006ff */
[----:B------:R-:W-:Y:S02]  /*2f20*/  @!P5 IADD3.X R9, R3, R9, RZ, P6, !PT ;  /* 0x000000090309d210 */ /* 0x000fe400037fe4ff */
[----:B------:R-:W-:-:S02]  /*2f30*/  @!P3 SHF.L.U64.HI R23, R24, 0x2, R23 ;  /* 0x000000021817b819 */ /* 0x000fc40000010217 */
[C---:B----4-:R-:W-:Y:S02]  /*2f40*/  @!P3 IADD3 R12, P6, R22.reuse, R12, RZ ;  /* 0x0000000c160cb210 */ /* 0x050fe40007fde0ff */
[----:B------:R-:W-:Y:S02]  /*2f50*/  CS2R R24, SRZ ;  /* 0x0000000000187805 */ /* 0x000fe4000001ff00 */
[----:B------:R-:W-:Y:S01]  /*2f60*/  SHF.R.S32.HI R82, RZ, 0x1f, R103 ;  /* 0x0000001fff527819 */ /* 0x000fe20000011467 */
[----:B-1----:R-:W-:Y:S01]  /*2f70*/  @!P2 IMAD R3, R75, R14, RZ ;  /* 0x0000000e4b03a224 */ /* 0x002fe200078e02ff */
[C---:B------:R-:W-:Y:S01]  /*2f80*/  @!P3 IADD3.X R13, R23.reuse, R13, RZ, P6, !PT ;  /* 0x0000000d170db210 */ /* 0x040fe200037fe4ff */
[----:B------:R1:W5:Y:S01]  /*2f90*/  @!P5 LDG.E.64 R20, desc[UR22][R8.64] ;  /* 0x000000160814d981 */ /* 0x000362000c1e1b00 */
[----:B--2---:R-:W-:Y:S02]  /*2fa0*/  @!P3 IADD3 R4, P6, R22, R4, RZ ;  /* 0x000000041604b210 */ /* 0x004fe40007fde0ff */
[----:B------:R-:W-:Y:S01]  /*2fb0*/  @!P2 MOV R22, R80 ;  /* 0x000000500016a202 */ /* 0x000fe20000000f00 */
[----:B------:R-:W5:Y:S01]  /*2fc0*/  @!P0 LDG.E.64 R24, desc[UR22][R18.64] ;  /* 0x0000001612188981 */ /* 0x000f62000c1e1b00 */
[----:B------:R-:W-:-:S02]  /*2fd0*/  @!P3 IADD3.X R5, R23, R5, RZ, P6, !PT ;  /* 0x000000051705b210 */ /* 0x000fc400037fe4ff */
[----:B------:R-:W-:Y:S01]  /*2fe0*/  @!P2 MOV R23, R79 ;  /* 0x0000004f0017a202 */ /* 0x000fe20000000f00 */
[----:B------:R-:W-:Y:S01]  /*2ff0*/  @!P2 IMAD R3, R74, R15, R3 ;  /* 0x0000000f4a03a224 */ /* 0x000fe200078e0203 */
[----:B------:R-:W-:Y:S01]  /*3000*/  ISETP.GE.U32.AND P0, PT, R103, UR18, PT ;  /* 0x0000001267007c0c */ /* 0x000fe2000bf06070 */
[----:B-1----:R-:W1:Y:S01]  /*3010*/  @!P2 LDC.64 R8, c[0x0][0x230] ;  /* 0x00008c00ff08ab82 */ /* 0x002e620000000a00 */
[----:B------:R-:W-:Y:S01]  /*3020*/  IADD3 R77, R2, 0x50, RZ ;  /* 0x00000050024d7810 */ /* 0x000fe20007ffe0ff */
[----:B------:R-:W-:Y:S01]  /*3030*/  @!P2 IMAD.WIDE.U32 R14, R74, R14, R22 ;  /* 0x0000000e4a0ea225 */ /* 0x000fe200078e0016 */
[----:B------:R-:W-:Y:S02]  /*3040*/  CS2R R22, SRZ ;  /* 0x0000000000167805 */ /* 0x000fe4000001ff00 */
[----:B------:R-:W-:Y:S01]  /*3050*/  ISETP.GE.AND.EX P0, PT, R82, UR19, PT, P0 ;  /* 0x0000001352007c0c */ /* 0x000fe2000bf06300 */
[----:B------:R2:W5:Y:S03]  /*3060*/  @!P3 LDG.E.64 R110, desc[UR22][R12.64] ;  /* 0x000000160c6eb981 */ /* 0x000566000c1e1b00 */
[----:B------:R-:W-:Y:S01]  /*3070*/  ISETP.GT.U32.OR P0, PT, R0, 0x1df, P0 ;  /* 0x000001df0000780c */ /* 0x000fe20000704470 */
[----:B------:R-:W5:Y:S01]  /*3080*/  @!P4 LDG.E.64 R22, desc[UR22][R16.64] ;  /* 0x000000161016c981 */ /* 0x000f62000c1e1b00 */
[----:B------:R-:W-:-:S02]  /*3090*/  SHF.R.S32.HI R83, RZ, 0x1f, R77 ;  /* 0x0000001fff537819 */ /* 0x000fc4000001144d */
[----:B------:R-:W-:-:S04]  /*30a0*/  ISETP.GE.U32.AND P4, PT, R77, UR18, PT ;  /* 0x000000124d007c0c */ /* 0x000fc8000bf86070 */
[----:B------:R-:W-:-:S04]  /*30b0*/  ISETP.GE.AND.EX P5, PT, R83, UR19, PT, P4 ;  /* 0x0000001353007c0c */ /* 0x000fc8000bfa6340 */
[----:B------:R-:W-:Y:S01]  /*30c0*/  ISETP.GT.U32.OR P5, PT, R0, 0x1df, P5 ;  /* 0x000001df0000780c */ /* 0x000fe20002fa4470 */
[----:B------:R-:W3:Y:S01]  /*30d0*/  @!P0 LDC.64 R10, c[0x0][0x288] ;  /* 0x0000a200ff0a8b82 */ /* 0x000ee20000000a00 */
[----:B------:R-:W-:Y:S02]  /*30e0*/  @!P2 IADD3 R3, R15, R3, RZ ;  /* 0x000000030f03a210 */ /* 0x000fe40007ffe0ff */
[C---:B------:R-:W-:Y:S02]  /*30f0*/  @!P2 SHF.L.U32 R6, R14.reuse, 0x2, RZ ;  /* 0x000000020e06a819 */ /* 0x040fe400000006ff */
[----:B------:R-:W-:-:S07]  /*3100*/  @!P2 SHF.L.U64.HI R3, R14, 0x2, R3 ;  /* 0x000000020e03a819 */ /* 0x000fce0000010203 */
[----:B--2---:R-:W2:Y:S01]  /*3110*/  @!P5 LDC.64 R12, c[0x0][0x288] ;  /* 0x0000a200ff0cdb82 */ /* 0x004ea20000000a00 */
[C---:B-1----:R-:W-:Y:S02]  /*3120*/  @!P2 IADD3 R8, P6, R6.reuse, R8, RZ ;  /* 0x000000080608a210 */ /* 0x042fe40007fde0ff */
[----:B------:R-:W-:Y:S02]  /*3130*/  @!P0 MOV R7, R79 ;  /* 0x0000004f00078202 */ /* 0x000fe40000000f00 */
[----:B------:R-:W-:Y:S02]  /*3140*/  @!P2 IADD3.X R9, R3, R9, RZ, P6, !PT ;  /* 0x000000090309a210 */ /* 0x000fe400037fe4ff */
[----:B0-----:R-:W-:Y:S01]  /*3150*/  @!P2 IADD3 R114, P6, R6, R114, RZ ;  /* 0x000000720672a210 */ /* 0x001fe20007fde0ff */
[----:B------:R-:W-:Y:S01]  /*3160*/  UIMAD.WIDE UR6, UR8, 0x8, UR6 ;  /* 0x00000008080678a5 */ /* 0x000fe2000f8e0206 */
[----:B------:R-:W-:Y:S02]  /*3170*/  @!P0 MOV R6, R80 ;  /* 0x0000005000068202 */ /* 0x000fe40000000f00 */
[----:B------:R-:W-:Y:S01]  /*3180*/  IADD3 R102, R2, 0x58, RZ ;  /* 0x0000005802667810 */ /* 0x000fe20007ffe0ff */
[----:B---3--:R-:W-:Y:S01]  /*3190*/  @!P0 IMAD R82, R82, R10, RZ ;  /* 0x0000000a52528224 */ /* 0x008fe200078e02ff */
[----:B------:R-:W-:Y:S01]  /*31a0*/  CS2R R18, SRZ ;  /* 0x0000000000127805 */ /* 0x000fe2000001ff00 */
[----:B------:R-:W0:Y:S02]  /*31b0*/  @!P0 LDC.64 R14, c[0x0][0x230] ;  /* 0x00008c00ff0e8b82 */ /* 0x000e240000000a00 */
[----:B------:R-:W-:-:S02]  /*31c0*/  @!P0 IMAD R82, R103, R11, R82 ;  /* 0x0000000b67528224 */ /* 0x000fc400078e0252 */
[----:B------:R-:W-:Y:S01]  /*31d0*/  @!P0 IMAD.WIDE.U32 R10, R103, R10, R6 ;  /* 0x0000000a670a8225 */ /* 0x000fe200078e0006 */
[----:B------:R-:W-:Y:S01]  /*31e0*/  @!P2 IADD3.X R115, R3, R115, RZ, P6, !PT ;  /* 0x000000730373a210 */ /* 0x000fe200037fe4ff */
[----:B------:R1:W5:Y:S01]  /*31f0*/  @!P3 LDG.E.64 R18, desc[UR22][R4.64] ;  /* 0x000000160412b981 */ /* 0x000362000c1e1b00 */
[----:B------:R-:W-:Y:S01]  /*3200*/  MOV R104, UR6 ;  /* 0x0000000600687c02 */ /* 0x000fe20008000f00 */
[----:B------:R-:W3:Y:S01]  /*3210*/  @!P5 LDC.64 R112, c[0x0][0x230] ;  /* 0x00008c00ff70db82 */ /* 0x000ee20000000a00 */
[----:B------:R-:W-:Y:S01]  /*3220*/  @!P0 IADD3 R3, R11, R82, RZ ;  /* 0x000000520b038210 */ /* 0x000fe20007ffe0ff */
[----:B--2---:R-:W-:Y:S01]  /*3230*/  @!P5 IMAD R82, R83, R12, RZ ;  /* 0x0000000c5352d224 */ /* 0x004fe200078e02ff */
[----:B------:R-:W-:-:S03]  /*3240*/  @!P5 MOV R83, R79 ;  /* 0x0000004f0053d202 */ /* 0x000fc60000000f00 */
[----:B------:R-:W-:Y:S01]  /*3250*/  @!P5 IMAD R119, R77, R13, R82 ;  /* 0x0000000d4d77d224 */ /* 0x000fe200078e0252 */
[----:B------:R-:W-:Y:S01]  /*3260*/  @!P5 MOV R82, R80 ;  /* 0x000000500052d202 */ /* 0x000fe20000000f00 */
[----:B-1----:R-:W1:Y:S01]  /*3270*/  @!P0 LDC.64 R4, c[0x0][0x228] ;  /* 0x00008a00ff048b82 */ /* 0x002e620000000a00 */
[----:B------:R-:W-:-:S03]  /*3280*/  MOV R105, UR7 ;  /* 0x0000000700697c02 */ /* 0x000fc60008000f00 */
[----:B------:R-:W-:Y:S02]  /*3290*/  @!P5 IMAD.WIDE.U32 R12, R77, R12, R82 ;  /* 0x0000000c4d0cd225 */ /* 0x000fe400078e0052 */
[----:B------:R-:W2:Y:S01]  /*32a0*/  LDG.E.64 R82, desc[UR22][R104.64] ;  /* 0x0000001668527981 */ /* 0x000ea2000c1e1b00 */
[----:B------:R-:W-:Y:S01]  /*32b0*/  SHF.R.S32.HI R76, RZ, 0x1f, R102 ;  /* 0x0000001fff4c7819 */ /* 0x000fe20000011466 */
[----:B------:R-:W4:Y:S01]  /*32c0*/  @!P5 LDC.64 R6, c[0x0][0x228] ;  /* 0x00008a00ff06db82 */ /* 0x000f220000000a00 */
[----:B------:R-:W-:-:S04]  /*32d0*/  ISETP.GE.U32.AND P4, PT, R102, UR18, PT ;  /* 0x0000001266007c0c */ /* 0x000fc8000bf86070 */
[----:B------:R-:W-:-:S04]  /*32e0*/  ISETP.GE.AND.EX P4, PT, R76, UR19, PT, P4 ;  /* 0x000000134c007c0c */ /* 0x000fc8000bf86340 */
[----:B------:R-:W-:Y:S02]  /*32f0*/  ISETP.GT.U32.OR P4, PT, R0, 0x1df, P4 ;  /* 0x000001df0000780c */ /* 0x000fe40002784470 */
[----:B------:R-:W-:-:S04]  /*3300*/  IADD3 R74, R2, 0xf8, RZ ;  /* 0x000000f8024a7810 */ /* 0x000fc80007ffe0ff */
[----:B------:R-:W-:Y:S02]  /*3310*/  ISETP.GE.U32.AND P3, PT, R74, UR18, PT ;  /* 0x000000124a007c0c */ /* 0x000fe4000bf66070 */
[----:B------:R-:W-:-:S04]  /*3320*/  SHF.R.S32.HI R75, RZ, 0x1f, R74 ;  /* 0x0000001fff4b7819 */ /* 0x000fc8000001144a */
[----:B------:R-:W-:Y:S01]  /*3330*/  ISETP.GE.AND.EX P3, PT, R75, UR19, PT, P3 ;  /* 0x000000134b007c0c */ /* 0x000fe2000bf66330 */
[----:B------:R-:W2:Y:S03]  /*3340*/  @!P4 LDC.64 R16, c[0x0][0x288] ;  /* 0x0000a200ff10cb82 */ /* 0x000ea60000000a00 */
[----:B------:R-:W-:Y:S02]  /*3350*/  ISETP.GT.U32.OR P3, PT, R0, 0x1df, P3 ;  /* 0x000001df0000780c */ /* 0x000fe40001f64470 */
[C---:B------:R-:W-:Y:S02]  /*3360*/  @!P0 SHF.L.U32 R118, R10.reuse, 0x2, RZ ;  /* 0x000000020a768819 */ /* 0x040fe400000006ff */
[----:B------:R-:W-:Y:S02]  /*3370*/  @!P0 SHF.L.U64.HI R3, R10, 0x2, R3 ;  /* 0x000000020a038819 */ /* 0x000fe40000010203 */
[----:B0-----:R-:W-:-:S02]  /*3380*/  @!P0 IADD3 R14, P6, R118, R14, RZ ;  /* 0x0000000e760e8210 */ /* 0x001fc40007fde0ff */
[----:B------:R-:W-:Y:S02]  /*3390*/  @!P5 IADD3 R13, R13, R119, RZ ;  /* 0x000000770d0dd210 */ /* 0x000fe40007ffe0ff */
[----:B------:R-:W-:-:S03]  /*33a0*/  @!P0 IADD3.X R15, R3, R15, RZ, P6, !PT ;  /* 0x0000000f030f8210 */ /* 0x000fc600037fe4ff */
[----:B------:R-:W0:Y:S01]  /*33b0*/  @!P3 LDC.64 R10, c[0x0][0x288] ;  /* 0x0000a200ff0abb82 */ /* 0x000e220000000a00 */
[----:B-1----:R-:W-:Y:S02]  /*33c0*/  @!P0 IADD3 R4, P6, R118, R4, RZ ;  /* 0x0000000476048210 */ /* 0x002fe40007fde0ff */
[C---:B------:R-:W-:Y:S02]  /*33d0*/  @!P5 SHF.L.U32 R77, R12.reuse, 0x2, RZ ;  /* 0x000000020c4dd819 */ /* 0x040fe400000006ff */
[----:B------:R-:W-:Y:S02]  /*33e0*/  @!P0 IADD3.X R5, R3, R5, RZ, P6, !PT ;  /* 0x0000000503058210 */ /* 0x000fe400037fe4ff */
[----:B------:R-:W-:Y:S02]  /*33f0*/  @!P5 SHF.L.U64.HI R3, R12, 0x2, R13 ;  /* 0x000000020c03d819 */ /* 0x000fe4000001020d */
[----:B------:R-:W-:Y:S02]  /*3400*/  @!P4 MOV R12, R80 ;  /* 0x00000050000cc202 */ /* 0x000fe40000000f00 */
[----:B------:R-:W-:-:S02]  /*3410*/  @!P4 MOV R13, R79 ;  /* 0x0000004f000dc202 */ /* 0x000fc40000000f00 */
[----:B---3--:R-:W-:-:S04]  /*3420*/  @!P5 IADD3 R118, P6, R77, R112, RZ ;  /* 0x000000704d76d210 */ /* 0x008fc80007fde0ff */
[----:B------:R-:W-:Y:S02]  /*3430*/  @!P5 IADD3.X R119, R3, R113, RZ, P6, !PT ;  /* 0x000000710377d210 */ /* 0x000fe400037fe4ff */
[----:B----4-:R-:W-:-:S04]  /*3440*/  @!P5 IADD3 R6, P6, R77, R6, RZ ;  /* 0x000000064d06d210 */ /* 0x010fc80007fde0ff */
[----:B------:R-:W-:Y:S01]  /*3450*/  @!P5 IADD3.X R7, R3, R7, RZ, P6, !PT ;  /* 0x000000070307d210 */ /* 0x000fe200037fe4ff */
[----:B0-----:R-:W-:Y:S01]  /*3460*/  @!P3 IMAD R112, R75, R10, RZ ;  /* 0x0000000a4b70b224 */ /* 0x001fe200078e02ff */
[----:B--2---:R-:W-:Y:S01]  /*3470*/  MOV R104, R82 ;  /* 0x0000005200687202 */ /* 0x004fe20000000f00 */
[----:B------:R-:W-:-:S04]  /*3480*/  @!P4 IMAD R82, R76, R16, RZ ;  /* 0x000000104c52c224 */ /* 0x000fc800078e02ff */
[C---:B------:R-:W-:Y:S02]  /*3490*/  @!P4 IMAD R76, R102.reuse, R17, R82 ;  /* 0x00000011664cc224 */ /* 0x040fe400078e0252 */
[----:B------:R-:W-:Y:S01]  /*34a0*/  @!P4 IMAD.WIDE.U32 R16, R102, R16, R12 ;  /* 0x000000106610c225 */ /* 0x000fe200078e000c */
[----:B------:R-:W-:Y:S01]  /*34b0*/  MOV R105, R83 ;  /* 0x0000005300697202 */ /* 0x000fe20000000f00 */
[----:B------:R-:W0:Y:S03]  /*34c0*/  @!P4 LDC.64 R12, c[0x0][0x228] ;  /* 0x00008a00ff0ccb82 */ /* 0x000e260000000a00 */
[----:B------:R-:W-:Y:S02]  /*34d0*/  @!P4 IADD3 R17, R17, R76, RZ ;  /* 0x0000004c1111c210 */ /* 0x000fe40007ffe0ff */
[C---:B------:R-:W-:Y:S02]  /*34e0*/  @!P4 SHF.L.U32 R3, R16.reuse, 0x2, RZ ;  /* 0x000000021003c819 */ /* 0x040fe400000006ff */
[----:B------:R-:W-:Y:S01]  /*34f0*/  @!P4 SHF.L.U64.HI R103, R16, 0x2, R17 ;  /* 0x000000021067c819 */ /* 0x000fe20000010211 */
[----:B------:R-:W-:Y:S01]  /*3500*/  @!P3 IMAD R102, R74, R11, R112 ;  /* 0x0000000b4a66b224 */ /* 0x000fe200078e0270 */
[----:B------:R-:W-:Y:S01]  /*3510*/  @!P3 MOV R16, R80 ;  /* 0x000000500010b202 */ /* 0x000fe20000000f00 */
[----:B------:R-:W1:Y:S01]  /*3520*/  @!P4 LDC.64 R82, c[0x0][0x230] ;  /* 0x00008c00ff52cb82 */ /* 0x000e620000000a00 */
[----:B------:R-:W-:-:S03]  /*3530*/  @!P3 MOV R17, R79 ;  /* 0x0000004f0011b202 */ /* 0x000fc60000000f00 */
[----:B------:R-:W-:-:S04]  /*3540*/  @!P3 IMAD.WIDE.U32 R10, R74, R10, R16 ;  /* 0x0000000a4a0ab225 */ /* 0x000fc800078e0010 */
[----:B------:R-:W2:Y:S01]  /*3550*/  @!P3 LDC.64 R74, c[0x0][0x228] ;  /* 0x00008a00ff4abb82 */ /* 0x000ea20000000a00 */
[----:B------:R-:W-:Y:S02]  /*3560*/  CS2R R112, SRZ ;  /* 0x0000000000707805 */ /* 0x000fe4000001ff00 */
[----:B------:R-:W-:-:S04]  /*3570*/  CS2R R16, SRZ ;  /* 0x0000000000107805 */ /* 0x000fc8000001ff00 */
[----:B------:R3:W5:Y:S04]  /*3580*/  @!P2 LDG.E.64 R112, desc[UR22][R8.64] ;  /* 0x000000160870a981 */ /* 0x000768000c1e1b00 */
[----:B------:R4:W5:Y:S01]  /*3590*/  @!P2 LDG.E.64 R16, desc[UR22][R114.64] ;  /* 0x000000167210a981 */ /* 0x000962000c1e1b00 */
[----:B---3--:R-:W3:Y:S01]  /*35a0*/  @!P3 LDC.64 R8, c[0x0][0x230] ;  /* 0x00008c00ff08bb82 */ /* 0x008ee20000000a00 */
[----:B--2---:R-:W-:Y:S02]  /*35b0*/  MOV R76, R74 ;  /* 0x0000004a004c7202 */ /* 0x004fe40000000f00 */
[----:B----4-:R-:W-:Y:S02]  /*35c0*/  MOV R114, R75 ;  /* 0x0000004b00727202 */ /* 0x010fe40000000f00 */
[----:B-1----:R-:W-:-:S02]  /*35d0*/  @!P4 IADD3 R74, P2, R3, R82, RZ ;  /* 0x00000052034ac210 */ /* 0x002fc40007f5e0ff */
[----:B------:R-:W-:Y:S02]  /*35e0*/  MOV R82, R76 ;  /* 0x0000004c00527202 */ /* 0x000fe40000000f00 */
[----:B0-----:R-:W-:Y:S02]  /*35f0*/  @!P4 IADD3 R76, P6, R3, R12, RZ ;  /* 0x0000000c034cc210 */ /* 0x001fe40007fde0ff */
[----:B------:R-:W-:Y:S02]  /*3600*/  MOV R12, R114 ;  /* 0x00000072000c7202 */ /* 0x000fe40000000f00 */
[----:B------:R-:W-:Y:S02]  /*3610*/  CS2R R114, SRZ ;  /* 0x0000000000727805 */ /* 0x000fe4000001ff00 */
[----:B------:R-:W-:-:S04]  /*3620*/  @!P3 IADD3 R3, R11, R102, RZ ;  /* 0x000000660b03b210 */ /* 0x000fc80007ffe0ff */
[----:B------:R0:W5:Y:S01]  /*3630*/  @!P0 LDG.E.64 R114, desc[UR22][R14.64] ;  /* 0x000000160e728981 */ /* 0x000162000c1e1b00 */
[C---:B------:R-:W-:Y:S02]  /*3640*/  @!P3 SHF.L.U64.HI R3, R10.reuse, 0x2, R3 ;  /* 0x000000020a03b819 */ /* 0x040fe40000010203 */
[----:B------:R-:W-:Y:S02]  /*3650*/  @!P3 SHF.L.U32 R10, R10, 0x2, RZ ;  /* 0x000000020a0ab819 */ /* 0x000fe400000006ff */
[----:B0-----:R-:W-:Y:S02]  /*3660*/  CS2R R14, SRZ ;  /* 0x00000000000e7805 */ /* 0x001fe4000001ff00 */
[----:B------:R-:W-:Y:S02]  /*3670*/  @!P4 IADD3.X R75, R103, R83, RZ, P2, !PT ;  /* 0x00000053674bc210 */ /* 0x000fe400017fe4ff */
[C---:B------:R-:W-:Y:S02]  /*3680*/  @!P3 IADD3 R82, P2, R10.reuse, R82, RZ ;  /* 0x000000520a52b210 */ /* 0x040fe40007f5e0ff */
[----:B------:R0:W5:Y:S01]  /*3690*/  @!P0 LDG.E.64 R14, desc[UR22][R4.64] ;  /* 0x00000016040e8981 */ /* 0x000162000c1e1b00 */
[----:B---3--:R-:W-:-:S03]  /*36a0*/  @!P3 IADD3 R102, P0, R10, R8, RZ ;  /* 0x000000080a66b210 */ /* 0x008fc60007f1e0ff */
[----:B------:R-:W2:Y:S01]  /*36b0*/  LDL.LU.64 R10, [R1+0x28] ;  /* 0x00002800010a7983 */ /* 0x000ea20000300a00 */
[----:B------:R-:W-:Y:S02]  /*36c0*/  MOV R8, R12 ;  /* 0x0000000c00087202 */ /* 0x000fe40000000f00 */
[----:B------:R-:W-:Y:S02]  /*36d0*/  @!P4 IADD3.X R77, R103, R13, RZ, P6, !PT ;  /* 0x0000000d674dc210 */ /* 0x000fe400037fe4ff */
[----:B------:R-:W-:Y:S02]  /*36e0*/  MOV R83, R8 ;  /* 0x0000000800537202 */ /* 0x000fe40000000f00 */
[----:B------:R-:W-:Y:S02]  /*36f0*/  @!P3 IADD3.X R103, R3, R9, RZ, P0, !PT ;  /* 0x000000090367b210 */ /* 0x000fe400007fe4ff */
[----:B------:R-:W-:Y:S02]  /*3700*/  CS2R R8, SRZ ;  /* 0x0000000000087805 */ /* 0x000fe4000001ff00 */
[----:B0-----:R-:W-:-:S04]  /*3710*/  CS2R R4, SRZ ;  /* 0x0000000000047805 */ /* 0x001fc8000001ff00 */
[----:B------:R0:W5:Y:S02]  /*3720*/  @!P4 LDG.E.64 R8, desc[UR22][R76.64] ;  /* 0x000000164c08c981 */ /* 0x000164000c1e1b00 */
[----:B0-----:R-:W-:-:S06]  /*3730*/  CS2R R76, SRZ ;  /* 0x00000000004c7805 */ /* 0x001fcc000001ff00 */
[----:B------:R-:W3:Y:S01]  /*3740*/  @!P3 LDG.E.64 R76, desc[UR22][R102.64] ;  /* 0x00000016664cb981 */ /* 0x000ee2000c1e1b00 */
[----:B------:R-:W-:Y:S02]  /*3750*/  R2UR UR6, R104 ;  /* 0x00000000680672ca */ /* 0x000fe400000e0000 */
[----:B------:R-:W-:-:S11]  /*3760*/  @!P3 IADD3.X R83, R3, R83, RZ, P2, !PT ;  /* 0x000000530353b210 */ /* 0x000fd600017fe4ff */
[----:B------:R-:W-:-:S05]  /*3770*/  MOV R3, UR6 ;  /* 0x0000000600037c02 */ /* 0x000fca0008000f00 */
[----:B------:R-:W-:-:S05]  /*3780*/  FFMA.FTZ R3, -R3, UR6, R105 ;  /* 0x0000000603037c23 */ /* 0x000fca0008010169 */
[----:B------:R-:W-:Y:S01]  /*3790*/  FSETP.GTU.FTZ.AND P0, PT, R3, RZ, PT ;  /* 0x000000ff0300720b */ /* 0x000fe20003f1c000 */
[----:B--2---:R0:W2:-:S12]  /*37a0*/  @P1 LDG.E.64 R4, desc[UR22][R10.64] ;  /* 0x000000160a041981 */ /* 0x004098000c1e1b00 */
[----:B------:R-:W-:Y:S01]  /*37b0*/  VOTEU.ANY UP0, P0 ;  /* 0x00000000003f7886 */ /* 0x000fe20000000100 */
[----:B------:R-:W-:-:S04]  /*37c0*/  PLOP3.LUT P0, PT, PT, PT, UP0, 0x80, 0x0 ;  /* 0x000000000000781c */ /* 0x000fc80003f0f008 */
[----:B------:R-:W-:-:S09]  /*37d0*/  @UP0 ULDC UR5, c[0x0][0x250] ;  /* 0x0000940000050ab9 */ /* 0x000fd20000000800 */
[----:B------:R-:W-:Y:S01]  /*37e0*/  @P0 FADD.FTZ R3, R3, UR5 ;  /* 0x0000000503030e21 */ /* 0x000fe20008010000 */
[----:B------:R-:W-:-:S05]  /*37f0*/  CS2R R12, SRZ ;  /* 0x00000000000c7805 */ /* 0x000fca000001ff00 */
[----:B------:R-:W1:Y:S01]  /*3800*/  @P0 MUFU.RSQ R3, R3 ;  /* 0x0000000300030308 */ /* 0x000e620000001400 */
[----:B------:R4:W5:Y:S01]  /*3810*/  @P1 LDG.E.64 R12, desc[UR22][R116.64] ;  /* 0x00000016740c1981 */ /* 0x000962000c1e1b00 */
[----:B0-----:R-:W-:Y:S01]  /*3820*/  CS2R R10, SRZ ;  /* 0x00000000000a7805 */ /* 0x001fe2000001ff00 */
[----:B------:R-:W-:-:S05]  /*3830*/  UMOV UR26, 0x3f800000 ;  /* 0x3f800000001a7882 */ /* 0x000fca0000000000 */
[----:B------:R-:W5:Y:S01]  /*3840*/  @!P5 LDG.E.64 R10, desc[UR22][R6.64] ;  /* 0x00000016060ad981 */ /* 0x000f62000c1e1b00 */
[----:B----4-:R-:W-:-:S06]  /*3850*/  CS2R R116, SRZ ;  /* 0x0000000000747805 */ /* 0x010fcc000001ff00 */
[----:B------:R0:W5:Y:S01]  /*3860*/  @!P5 LDG.E.64 R116, desc[UR22][R118.64] ;  /* 0x000000167674d981 */ /* 0x000162000c1e1b00 */
[----:B-1----:R-:W-:Y:S02]  /*3870*/  @P0 R2UR UR5, R3 ;  /* 0x00000000030502ca */ /* 0x002fe400000e0000 */
[----:B------:R-:W-:Y:S02]  /*3880*/  ISETP.GT.U32.AND P0, PT, R0, 0x1df, PT ;  /* 0x000001df0000780c */ /* 0x000fe40003f04070 */
[----:B0-----:R-:W-:Y:S02]  /*3890*/  CS2R R118, SRZ ;  /* 0x0000000000767805 */ /* 0x001fe4000001ff00 */
[----:B------:R-:W-:-:S04]  /*38a0*/  CS2R R6, SRZ ;  /* 0x0000000000067805 */ /* 0x000fc8000001ff00 */
[----:B------:R-:W5:Y:S03]  /*38b0*/  @!P4 LDG.E.64 R118, desc[UR22][R74.64] ;  /* 0x000000164a76c981 */ /* 0x000f66000c1e1b00 */
[----:B------:R-:W-:Y:S01]  /*38c0*/  @UP0 UMOV UR26, UR5 ;  /* 0x00000005001a0c82 */ /* 0x000fe20008000000 */
[----:B------:R-:W-:Y:S01]  /*38d0*/  BSSY B0, `(.L_x_2925) ;  /* 0x0000026000007945 */ /* 0x000fe20003800000 */
[----:B------:R-:W-:Y:S01]  /*38e0*/  ISETP.NE.AND P5, PT, RZ, UR25, PT ;  /* 0x00000019ff007c0c */ /* 0x000fe2000bfa5270 */
[----:B------:R0:W5:Y:S04]  /*38f0*/  @!P3 LDG.E.64 R6, desc[UR22][R82.64] ;  /* 0x000000165206b981 */ /* 0x000168000c1e1b00 */
[----:B------:R1:W5:Y:S04]  /*3900*/  LDL.LU.64 R74, [R1+0xc0] ;  /* 0x0000c000014a7983 */ /* 0x0003680000300a00 */
[----:B------:R1:W5:Y:S04]  /*3910*/  LDL.LU.64 R102, [R1+0xb8] ;  /* 0x0000b80001667983 */ /* 0x0003680000300a00 */
[----:B---3--:R3:W-:Y:S01]  /*3920*/  STL.64 [R1+0x88], R76 ;  /* 0x0000884c01007387 */ /* 0x0087e20000100a00 */
[----:B0-----:R-:W-:-:S03]  /*3930*/  MOV R82, RZ ;  /* 0x000000ff00527202 */ /* 0x001fc60000000f00 */
[----:B---3--:R1:W5:Y:S04]  /*3940*/  LDL.LU.64 R76, [R1+0xb0] ;  /* 0x0000b000014c7983 */ /* 0x0083680000300a00 */
[----:B------:R1:W5:Y:S04]  /*3950*/  LDL.LU R104, [R1+0xa8] ;  /* 0x0000a80001687983 */ /* 0x0003680000300800 */
[----:B------:R1:W5:Y:S01]  /*3960*/  LDL.LU R105, [R1+0xa4] ;  /* 0x0000a40001697983 */ /* 0x0003620000300800 */
[----:B--2---:R-:W-:Y:S01]  /*3970*/  FADD.FTZ R3, R4, -UR6 ;  /* 0x8000000604037e21 */ /* 0x004fe20008010000 */
[----:B------:R-:W-:-:S04]  /*3980*/  FADD.FTZ R4, R5, -UR6 ;  /* 0x8000000605047e21 */ /* 0x000fc80008010000 */
[----:B------:R0:W-:Y:S04]  /*3990*/  STL [R1+0x14], R3 ;  /* 0x0000140301007387 */ /* 0x0001e80000100800 */
[----:B------:R2:W-:Y:S01]  /*39a0*/  STL [R1+0x10], R4 ;  /* 0x0000100401007387 */ /* 0x0005e20000100800 */
[----:B0-----:R-:W-:Y:S01]  /*39b0*/  HFMA2.MMA R3, -RZ, RZ, 0, 0 ;  /* 0x00000000ff037435 */ /* 0x001fe200000001ff */
[----:B--2---:R-:W-:Y:S01]  /*39c0*/  CS2R R4, SRZ ;  /* 0x0000000000047805 */ /* 0x004fe2000001ff00 */
[----:B-1----:R-:W-:Y:S09]  /*39d0*/  @P0 BRA `(.L_x_2926) ;  /* 0x0000000000540947 */ /* 0x002ff20003800000 */
[----:B------:R-:W2:Y:S01]  /*39e0*/  LDL R3, [R1+0x84] ;  /* 0x0000840001037983 */ /* 0x000ea20000100800 */
[----:B------:R-:W-:-:S03]  /*39f0*/  ISETP.NE.AND P0, PT, RZ, UR25, PT ;  /* 0x00000019ff007c0c */ /* 0x000fc6000bf05270 */
[----:B------:R-:W-:Y:S04]  /*3a00*/  STL [R1+0xa8], R2 ;  /* 0x0000a80201007387 */ /* 0x000fe80000100800 */
[----:B------:R0:W-:Y:S06]  /*3a10*/  STL [R1+0xa4], R0 ;  /* 0x0000a40001007387 */ /* 0x0001ec0000100800 */
[----:B------:R-:W1:Y:S01]  /*3a20*/  @P0 LDC.64 R82, c[0x0][0x240] ;  /* 0x00009000ff520b82 */ /* 0x000e620000000a00 */
[----:B--2---:R-:W-:-:S04]  /*3a30*/  IADD3 R3, R3, UR17, RZ ;  /* 0x0000001103037c10 */ /* 0x004fc8000fffe0ff */
[----:B-1----:R-:W-:Y:S02]  /*3a40*/  @P0 LEA R82, P2, R3, R82, 0x1 ;  /* 0x0000005203520211 */ /* 0x002fe400078408ff */
[----:B0-----:R-:W-:-:S04]  /*3a50*/  SHF.R.S32.HI R0, RZ, 0x1f, R3 ;  /* 0x0000001fff007819 */ /* 0x001fc80000011403 */
[----:B------:R-:W-:-:S05]  /*3a60*/  @P0 LEA.HI.X R83, R3, R83, R0, 0x1, P2 ;  /* 0x0000005303530211 */ /* 0x000fca00010f0c00 */
[----:B------:R-:W2:Y:S04]  /*3a70*/  @P0 LDG.E.U16 R2, desc[UR22][R82.64] ;  /* 0x0000001652020981 */ /* 0x000ea8000c1e1500 */
[----:B------:R0:W3:Y:S02]  /*3a80*/  @P0 LDG.E.U16 R0, desc[UR22][R82.64+0x2] ;  /* 0x0000021652000981 */ /* 0x0000e4000c1e1500 */
[----:B0-----:R-:W0:Y:S02]  /*3a90*/  LDC.64 R82, c[0x0][0x238] ;  /* 0x00008e00ff527b82 */ /* 0x001e240000000a00 */
[----:B0-----:R-:W-:-:S05]  /*3aa0*/  IMAD.WIDE R82, R3, 0x2, R82 ;  /* 0x0000000203527825 */ /* 0x001fca00078e0252 */
[----:B------:R-:W4:Y:S04]  /*3ab0*/  LDG.E.U16 R3, desc[UR22][R82.64] ;  /* 0x0000001652037981 */ /* 0x000f28000c1e1500 */
[----:B------:R-:W4:Y:S01]  /*3ac0*/  LDG.E.U16 R82, desc[UR22][R82.64+0x2] ;  /* 0x0000021652527981 */ /* 0x000f22000c1e1500 */
[----:B--2---:R-:W-:-:S03]  /*3ad0*/  @P0 SHF.L.U32 R4, R2, 0x10, RZ ;  /* 0x0000001002040819 */ /* 0x004fc600000006ff */
[----:B------:R0:W5:Y:S01]  /*3ae0*/  LDL.LU R2, [R1+0xa8] ;  /* 0x0000a80001027983 */ /* 0x0001620000300800 */
[----:B---3--:R-:W-:-:S03]  /*3af0*/  @P0 SHF.L.U32 R5, R0, 0x10, RZ ;  /* 0x0000001000050819 */ /* 0x008fc600000006ff */
[----:B------:R0:W5:Y:S01]  /*3b00*/  LDL.LU R0, [R1+0xa4] ;  /* 0x0000a40001007983 */ /* 0x0001620000300800 */
[----:B----4-:R-:W-:Y:S02]  /*3b10*/  SHF.L.U32 R3, R3, 0x10, RZ ;  /* 0x0000001003037819 */ /* 0x010fe400000006ff */
[----:B0-----:R-:W-:-:S07]  /*3b20*/  SHF.L.U32 R82, R82, 0x10, RZ ;  /* 0x0000001052527819 */ /* 0x001fce00000006ff */
.L_x_2926:
[----:B------:R-:W-:Y:S05]  /*3b30*/  BSYNC B0 ;  /* 0x0000000000007941 */ /* 0x000fea0003800000 */
.L_x_2925:
[----:B-----5:R0:W-:Y:S04]  /*3b40*/  STL [R1+0xa8], R2 ;  /* 0x0000a80201007387 */ /* 0x0201e80000100800 */
[----:B0-----:R-:W2:Y:S04]  /*3b50*/  LDL.LU R2, [R1+0x14] ;  /* 0x0000140001027983 */ /* 0x001ea80000300800 */
[----:B------:R0:W-:Y:S04]  /*3b60*/  STL [R1+0xa4], R0 ;  /* 0x0000a40001007387 */ /* 0x0001e80000100800 */
[----:B0-----:R-:W3:Y:S01]  /*3b70*/  LDL.LU R0, [R1+0x10] ;  /* 0x0000100001007983 */ /* 0x001ee20000300800 */
[----:B------:R-:W-:-:S03]  /*3b80*/  MOV R83, R13 ;  /* 0x0000000d00537202 */ /* 0x000fc60000000f00 */
[----:B------:R-:W-:Y:S01]  /*3b90*/  STL [R1+0x8], R12 ;  /* 0x0000080c01007387 */ /* 0x000fe20000100800 */
[----:B--2---:R-:W-:-:S05]  /*3ba0*/  FMUL.FTZ R2, R2, UR26 ;  /* 0x0000001a02027c20 */ /* 0x004fca0008410000 */
[----:B------:R0:W-:Y:S01]  /*3bb0*/  STL [R1+0x64], R2 ;  /* 0x0000640201007387 */ /* 0x0001e20000100800 */
[----:B---3--:R-:W-:-:S03]  /*3bc0*/  FMUL.FTZ R0, R0, UR26 ;  /* 0x0000001a00007c20 */ /* 0x008fc60008410000 */
[----:B0-----:R0:W5:Y:S04]  /*3bd0*/  LDL.LU R2, [R1+0xa8] ;  /* 0x0000a80001027983 */ /* 0x0011680000300800 */
[----:B------:R1:W-:Y:S04]  /*3be0*/  STL [R1+0x68], R0 ;  /* 0x0000680001007387 */ /* 0x0003e80000100800 */
[----:B-1----:R0:W5:Y:S01]  /*3bf0*/  LDL.LU R0, [R1+0xa4] ;  /* 0x0000a40001007983 */ /* 0x0021620000300800 */
[----:B------:R-:W-:Y:S05]  /*3c00*/  @!P5 BRA `(.L_x_2927) ;  /* 0x00000000006cd947 */ /* 0x000fea0003800000 */
[----:B------:R-:W2:Y:S04]  /*3c10*/  LDL R83, [R1+0x64] ;  /* 0x0000640001537983 */ /* 0x000ea80000100800 */
[----:B------:R-:W-:Y:S04]  /*3c20*/  STL [R1+0xac], R6 ;  /* 0x0000ac0601007387 */ /* 0x000fe80000100800 */
[----:B-----5:R1:W-:Y:S04]  /*3c30*/  STL [R1+0xa8], R2 ;  /* 0x0000a80201007387 */ /* 0x0203e80000100800 */
[----:B-1----:R-:W3:Y:S04]  /*3c40*/  LDL R2, [R1+0x68] ;  /* 0x0000680001027983 */ /* 0x002ee80000100800 */
[----:B------:R2:W-:Y:S02]  /*3c50*/  STL [R1+0xa4], R0 ;  /* 0x0000a40001007387 */ /* 0x0005e40000100800 */
[----:B--2---:R-:W-:-:S04]  /*3c60*/  FFMA.FTZ R0, R83, R3, R4 ;  /* 0x0000000353007223 */ /* 0x004fc80000010004 */
[----:B------:R-:W-:-:S06]  /*3c70*/  FMUL.FTZ R83, R0, -1.4426950216293334961 ;  /* 0xbfb8aa3b00537820 */ /* 0x000fcc0000410000 */
[----:B------:R-:W1:Y:S02]  /*3c80*/  MUFU.EX2 R83, R83 ;  /* 0x0000005300537308 */ /* 0x000e640000000800 */
[----:B-1----:R-:W-:-:S06]  /*3c90*/  FADD.FTZ R83, R83, 1 ;  /* 0x3f80000053537421 */ /* 0x002fcc0000010000 */
        /* <DEDUP_REMOVED lines=8> */
[----:B--2---:R-:W-:-:S06]  /*3d20*/  FMUL.FTZ R83, R0, -1.4426950216293334961 ;  /* 0xbfb8aa3b00537820 */ /* 0x004fcc0000410000 */
[----:B------:R-:W2:Y:S02]  /*3d30*/  MUFU.EX2 R83, R83 ;  /* 0x0000005300537308 */ /* 0x000ea40000000800 */
[----:B--2---:R-:W-:-:S06]  /*3d40*/  FADD.FTZ R83, R83, 1 ;  /* 0x3f80000053537421 */ /* 0x004fcc0000010000 */
[----:B------:R-:W2:Y:S02]  /*3d50*/  MUFU.RCP R83, R83 ;  /* 0x0000005300537308 */ /* 0x000ea40000001000 */
[----:B--2---:R-:W-:Y:S01]  /*3d60*/  FADD.FTZ R2, -R83, 1 ;  /* 0x3f80000053027421 */ /* 0x004fe20000010100 */
[----:B------:R-:W-:-:S03]  /*3d70*/  FMUL.FTZ R83, R13, R83 ;  /* 0x000000530d537220 */ /* 0x000fc60000410000 */
[----:B------:R-:W-:Y:S02]  /*3d80*/  FFMA.FTZ R0, R0, R2, 1 ;  /* 0x3f80000000007423 */ /* 0x000fe40000010002 */
[----:B------:R1:W5:Y:S02]  /*3d90*/  LDL.LU R2, [R1+0xa8] ;  /* 0x0000a80001027983 */ /* 0x0003640000300800 */
[----:B------:R-:W-:Y:S02]  /*3da0*/  FMUL.FTZ R83, R83, R0 ;  /* 0x0000000053537220 */ /* 0x000fe40000410000 */
[----:B------:R1:W5:Y:S05]  /*3db0*/  LDL.LU R0, [R1+0xa4] ;  /* 0x0000a40001007983 */ /* 0x00036a0000300800 */
.L_x_2927:
[----:B------:R2:W-:Y:S04]  /*3dc0*/  STL [R1+0xb8], R7 ;  /* 0x0000b80701007387 */ /* 0x0005e80000100800 */
[----:B--2---:R-:W2:Y:S04]  /*3dd0*/  LDL R7, [R1+0x64] ;  /* 0x0000640001077983 */ /* 0x004ea80000100800 */
[----:B-----5:R3:W-:Y:S04]  /*3de0*/  STL [R1+0xb4], R6 ;  /* 0x0000b40601007387 */ /* 0x0207e80000100800 */
[----:B---3--:R-:W3:Y:S04]  /*3df0*/  LDL R6, [R1+0x68] ;  /* 0x0000680001067983 */ /* 0x008ee80000100800 */
[----:B------:R4:W-:Y:S04]  /*3e00*/  STL [R1+0xb0], R5 ;  /* 0x0000b00501007387 */ /* 0x0009e80000100800 */
[----:B----4-:R-:W4:Y:S04]  /*3e10*/  LDL R5, [R1+0x8] ;  /* 0x0000080001057983 */ /* 0x010f280000100800 */
[----:B------:R-:W-:Y:S04]  /*3e20*/  STL [R1+0xac], R4 ;  /* 0x0000ac0401007387 */ /* 0x000fe80000100800 */
[----:B------:R0:W-:Y:S04]  /*3e30*/  STL [R1+0xa8], R2 ;  /* 0x0000a80201007387 */ /* 0x0001e80000100800 */
[----:B0-----:R-:W3:Y:S04]  /*3e40*/  LDL.LU R2, [R1] ;  /* 0x0000000001027983 */ /* 0x001ee80000300800 */
[----:B------:R0:W-:Y:S04]  /*3e50*/  STL [R1+0xa4], R0 ;  /* 0x0000a40001007387 */ /* 0x0001e80000100800 */
[----:B0-----:R-:W3:Y:S01]  /*3e60*/  LDL.LU R0, [R1+0x4] ;  /* 0x0000040001007983 */ /* 0x001ee20000300800 */
[----:B------:R-:W-:Y:S01]  /*3e70*/  FMUL.FTZ R4, R83, R82 ;  /* 0x0000005253047220 */ /* 0x000fe20000410000 */
[----:B----4-:R-:W-:-:S04]  /*3e80*/  FMUL.FTZ R5, R5, R3 ;  /* 0x0000000305057220 */ /* 0x010fc80000410000 */
[----:B--2---:R-:W-:Y:S01]  /*3e90*/  FFMA.FTZ R7, R7, R5, RZ ;  /* 0x0000000507077223 */ /* 0x004fe200000100ff */
[----:B------:R-:W-:-:S03]  /*3ea0*/  FADD.FTZ R5, RZ, R5 ;  /* 0x00000005ff057221 */ /* 0x000fc60000010000 */
[----:B---3--:R-:W-:Y:S01]  /*3eb0*/  FFMA.FTZ R6, R6, R4, R7 ;  /* 0x0000000406067223 */ /* 0x008fe20000010007 */
        /* <DEDUP_REMOVED lines=48> */
.L_x_2928:
[----:B------:R3:W-:Y:S04]  /*41c0*/  STL [R1+0xc8], R11 ;  /* 0x0000c80b01007387 */ /* 0x0007e80000100800 */
[----:B---3--:R-:W3:Y:S04]  /*41d0*/  LDL R11, [R1+0x64] ;  /* 0x00006400010b7983 */ /* 0x008ee80000100800 */
[----:B------:R4:W-:Y:S04]  /*41e0*/  STL [R1+0xc4], R10 ;  /* 0x0000c40a01007387 */ /* 0x0009e80000100800 */
[----:B----4-:R-:W4:Y:S04]  /*41f0*/  LDL.LU R10, [R1+0x4] ;  /* 0x00000400010a7983 */ /* 0x010f280000300800 */
[----:B------:R1:W-:Y:S04]  /*4200*/  STL [R1+0xc0], R9 ;  /* 0x0000c00901007387 */ /* 0x0003e80000100800 */
[----:B-1----:R-:W3:Y:S04]  /*4210*/  LDL.LU R9, [R1+0x8] ;  /* 0x0000080001097983 */ /* 0x002ee80000300800 */
[----:B------:R1:W-:Y:S04]  /*4220*/  STL [R1+0xbc], R8 ;  /* 0x0000bc0801007387 */ /* 0x0003e80000100800 */
[----:B-1----:R-:W2:Y:S04]  /*4230*/  LDL.LU R8, [R1+0x18] ;  /* 0x0000180001087983 */ /* 0x002ea80000300800 */
[----:B-----5:R1:W-:Y:S04]  /*4240*/  STL [R1+0xb8], R7 ;  /* 0x0000b80701007387 */ /* 0x0203e80000100800 */
[----:B-1----:R-:W2:Y:S04]  /*4250*/  LDL R7, [R1+0x68] ;  /* 0x0000680001077983 */ /* 0x002ea80000100800 */
[----:B------:R1:W-:Y:S04]  /*4260*/  STL [R1+0xb4], R6 ;  /* 0x0000b40601007387 */ /* 0x0003e80000100800 */
[----:B-1----:R-:W2:Y:S04]  /*4270*/  LDL.LU R6, [R1] ;  /* 0x0000000001067983 */ /* 0x002ea80000300800 */
[----:B------:R1:W-:Y:S04]  /*4280*/  STL [R1+0xb0], R5 ;  /* 0x0000b00501007387 */ /* 0x0003e80000100800 */
[----:B-1----:R-:W2:Y:S04]  /*4290*/  LDL.LU R5, [R1+0x14] ;  /* 0x0000140001057983 */ /* 0x002ea80000300800 */
[----:B------:R1:W-:Y:S04]  /*42a0*/  STL [R1+0xac], R4 ;  /* 0x0000ac0401007387 */ /* 0x0003e80000100800 */
[----:B-1----:R-:W2:Y:S04]  /*42b0*/  LDL R4, [R1+0x74] ;  /* 0x0000740001047983 */ /* 0x002ea80000100800 */
[----:B------:R1:W-:Y:S04]  /*42c0*/  STL [R1+0xa8], R2 ;  /* 0x0000a80201007387 */ /* 0x0003e80000100800 */
[----:B-1----:R-:W2:Y:S04]  /*42d0*/  LDL R2, [R1+0x80] ;  /* 0x0000800001027983 */ /* 0x002ea80000100800 */
        /* <DEDUP_REMOVED lines=18> */
[----:B-1----:R1:W5:Y:S04]  /*4400*/  LDL.LU R11, [R1+0xc8] ;  /* 0x0000c800010b7983 */ /* 0x0023680000300800 */
        /* <DEDUP_REMOVED lines=22> */
[----:B-1----:R-:W2:Y:S04]  /*4570*/  LDL R125, [R1+0x6c] ;  /* 0x00006c00017d7983 */ /* 0x002ea80000100800 */
[----:B-----5:R1:W-:Y:S02]  /*4580*/  STL [R1+0xa4], R0 ;  /* 0x0000a40001007387 */ /* 0x0203e40000100800 */
[----:B-1----:R-:W-:Y:S01]  /*4590*/  MOV R0, R124 ;  /* 0x0000007c00007202 */ /* 0x002fe20000000f00 */
[----:B--2---:R-:W-:-:S04]  /*45a0*/  FFMA.FTZ R83, R125, R3, R4 ;  /* 0x000000037d537223 */ /* 0x004fc80000010004 */
[----:B------:R-:W-:-:S06]  /*45b0*/  FMUL.FTZ R124, R83, -1.4426950216293334961 ;  /* 0xbfb8aa3b537c7820 */ /* 0x000fcc0000410000 */
[----:B------:R-:W1:Y:S02]  /*45c0*/  MUFU.EX2 R124, R124 ;  /* 0x0000007c007c7308 */ /* 0x000e640000000800 */
[----:B-1----:R-:W-:-:S06]  /*45d0*/  FADD.FTZ R124, R124, 1 ;  /* 0x3f8000007c7c7421 */ /* 0x002fcc0000010000 */
[----:B------:R-:W1:Y:S02]  /*45e0*/  MUFU.RCP R124, R124 ;  /* 0x0000007c007c7308 */ /* 0x000e640000001000 */
[----:B-1----:R-:W-:Y:S01]  /*45f0*/  FADD.FTZ R125, -R124, 1 ;  /* 0x3f8000007c7d7421 */ /* 0x002fe20000010100 */
[----:B------:R-:W-:-:S03]  /*4600*/  FMUL.FTZ R124, R28, R124 ;  /* 0x0000007c1c7c7220 */ /* 0x000fc60000410000 */
[----:B------:R-:W-:Y:S01]  /*4610*/  FFMA.FTZ R83, R83, R125, 1 ;  /* 0x3f80000053537423 */ /* 0x000fe2000001007d */
[----:B------:R-:W-:-:S03]  /*4620*/  FFMA.FTZ R125, R0, R82, R5 ;  /* 0x00000052007d7223 */ /* 0x000fc60000010005 */
[----:B------:R-:W-:Y:S01]  /*4630*/  FMUL.FTZ R83, R124, R83 ;  /* 0x000000537c537220 */ /* 0x000fe20000410000 */
[----:B------:R-:W-:-:S06]  /*4640*/  FMUL.FTZ R124, R125, -1.4426950216293334961 ;  /* 0xbfb8aa3b7d7c7820 */ /* 0x000fcc0000410000 */
[----:B------:R-:W1:Y:S02]  /*4650*/  MUFU.EX2 R124, R124 ;  /* 0x0000007c007c7308 */ /* 0x000e640000000800 */
[----:B-1----:R-:W-:-:S06]  /*4660*/  FADD.FTZ R124, R124, 1 ;  /* 0x3f8000007c7c7421 */ /* 0x002fcc0000010000 */
[----:B------:R-:W1:Y:S02]  /*4670*/  MUFU.RCP R124, R124 ;  /* 0x0000007c007c7308 */ /* 0x000e640000001000 */
[----:B-1----:R-:W-:-:S04]  /*4680*/  FADD.FTZ R0, -R124, 1 ;  /* 0x3f8000007c007421 */ /* 0x002fc80000010100 */
[----:B------:R-:W-:Y:S02]  /*4690*/  FFMA.FTZ R125, R125, R0, 1 ;  /* 0x3f8000007d7d7423 */ /* 0x000fe40000010000 */
[----:B------:R2:W5:Y:S01]  /*46a0*/  LDL.LU R0, [R1+0xa4] ;  /* 0x0000a40001007983 */ /* 0x0005620000300800 */
[----:B------:R-:W-:-:S04]  /*46b0*/  FMUL.FTZ R124, R29, R124 ;  /* 0x0000007c1d7c7220 */ /* 0x000fc80000410000 */
[----:B------:R-:W-:-:S07]  /*46c0*/  FMUL.FTZ R124, R124, R125 ;  /* 0x0000007d7c7c7220 */ /* 0x000fce0000410000 */
.L_x_2929:
        /* <DEDUP_REMOVED lines=12> */
[----:B-1----:R-:W-:-:S03]  /*4790*/  FMUL.FTZ R125, R83, R3 ;  /* 0x00000003537d7220 */ /* 0x002fc60000410000 */
        /* <DEDUP_REMOVED lines=8> */
[----:B-1----:R-:W3:Y:S01]  /*4820*/  LDL.LU R83, [R1+0x4] ;  /* 0x0000040001537983 */ /* 0x002ee20000300800 */
[----:B--2---:R-:W-:Y:S01]  /*4830*/  FFMA.FTZ R2, R2, R125, R6 ;  /* 0x0000007d02027223 */ /* 0x004fe20000010006 */
[----:B------:R-:W-:-:S02]  /*4840*/  FADD.FTZ R5, R5, R124 ;  /* 0x0000007c05057221 */ /* 0x000fc40000010000 */
[----:B------:R0:W5:Y:S04]  /*4850*/  LDL.LU R6, [R1+0xb4] ;  /* 0x0000b40001067983 */ /* 0x0001680000300800 */
[----:B------:R1:W-:Y:S01]  /*4860*/  STL [R1+0xc], R5 ;  /* 0x00000c0501007387 */ /* 0x0003e20000100800 */
[----:B------:R-:W-:Y:S01]  /*4870*/  FADD.FTZ R122, R122, -UR6 ;  /* 0x800000067a7a7e21 */ /* 0x000fe20008010000 */
[----:B------:R-:W-:Y:S02]  /*4880*/  FADD.FTZ R123, R123, -UR6 ;  /* 0x800000067b7b7e21 */ /* 0x000fe40008010000 */
[----:B-1----:R0:W5:Y:S01]  /*4890*/  LDL.LU R5, [R1+0xb0] ;  /* 0x0000b00001057983 */ /* 0x0021620000300800 */
[----:B------:R-:W-:Y:S01]  /*48a0*/  FMUL.FTZ R122, R122, UR26 ;  /* 0x0000001a7a7a7c20 */ /* 0x000fe20008410000 */
[----:B---3--:R-:W-:Y:S01]  /*48b0*/  FADD.FTZ R125, R83, R125 ;  /* 0x0000007d537d7221 */ /* 0x008fe20000010000 */
[----:B------:R-:W-:Y:S01]  /*48c0*/  FMUL.FTZ R83, R124, R82 ;  /* 0x000000527c537220 */ /* 0x000fe20000410000 */
[----:B------:R-:W-:-:S02]  /*48d0*/  FFMA.FTZ R124, R0, R124, R4 ;  /* 0x0000007c007c7223 */ /* 0x000fc40000010004 */
[----:B------:R0:W5:Y:S04]  /*48e0*/  LDL.LU R4, [R1+0xac] ;  /* 0x0000ac0001047983 */ /* 0x0001680000300800 */
[----:B------:R1:W-:Y:S02]  /*48f0*/  STL [R1+0x4], R124 ;  /* 0x0000047c01007387 */ /* 0x0003e40000100800 */
[----:B-1----:R-:W-:Y:S02]  /*4900*/  FFMA.FTZ R124, R0, R83, R2 ;  /* 0x00000053007c7223 */ /* 0x002fe40000010002 */
[----:B------:R0:W5:Y:S04]  /*4910*/  LDL.LU R2, [R1+0xa8] ;  /* 0x0000a80001027983 */ /* 0x0001680000300800 */
[----:B------:R0:W5:Y:S04]  /*4920*/  LDL.LU R0, [R1+0xa4] ;  /* 0x0000a40001007983 */ /* 0x0001680000300800 */
[----:B------:R1:W-:Y:S04]  /*4930*/  STL [R1], R124 ;  /* 0x0000007c01007387 */ /* 0x0003e80000100800 */
[----:B------:R2:W-:Y:S01]  /*4940*/  STL [R1+0x70], R122 ;  /* 0x0000707a01007387 */ /* 0x0005e20000100800 */
[----:B-1----:R-:W-:-:S05]  /*4950*/  FMUL.FTZ R124, R123, UR26 ;  /* 0x0000001a7b7c7c20 */ /* 0x002fca0008410000 */
[----:B------:R0:W-:Y:S01]  /*4960*/  STL [R1+0x7c], R124 ;  /* 0x00007c7c01007387 */ /* 0x0001e20000100800 */
[----:B------:R-:W-:Y:S01]  /*4970*/  FADD.FTZ R125, R83, R125 ;  /* 0x0000007d537d7221 */ /* 0x000fe20000010000 */
[----:B------:R-:W-:Y:S02]  /*4980*/  MOV R83, R26 ;  /* 0x0000001a00537202 */ /* 0x000fe40000000f00 */
[----:B--2---:R-:W-:Y:S01]  /*4990*/  MOV R122, R27 ;  /* 0x0000001b007a7202 */ /* 0x004fe20000000f00 */
[----:B------:R-:W-:Y:S06]  /*49a0*/  @!P5 BRA `(.L_x_2930) ;  /* 0x00000000004cd947 */ /* 0x000fec0003800000 */
[----:B------:R-:W2:Y:S02]  /*49b0*/  LDL R123, [R1+0x70] ;  /* 0x00007000017b7983 */ /* 0x000ea40000100800 */
[----:B--2--5:R-:W-:-:S04]  /*49c0*/  FFMA.FTZ R83, R123, R3, R4 ;  /* 0x000000037b537223 */ /* 0x024fc80000010004 */
[----:B------:R-:W-:-:S06]  /*49d0*/  FMUL.FTZ R122, R83, -1.4426950216293334961 ;  /* 0xbfb8aa3b537a7820 */ /* 0x000fcc0000410000 */
[----:B------:R-:W1:Y:S02]  /*49e0*/  MUFU.EX2 R122, R122 ;  /* 0x0000007a007a7308 */ /* 0x000e640000000800 */
[----:B-1----:R-:W-:-:S06]  /*49f0*/  FADD.FTZ R122, R122, 1 ;  /* 0x3f8000007a7a7421 */ /* 0x002fcc0000010000 */
[----:B------:R-:W1:Y:S02]  /*4a00*/  MUFU.RCP R122, R122 ;  /* 0x0000007a007a7308 */ /* 0x000e640000001000 */
[----:B-1----:R-:W-:Y:S01]  /*4a10*/  FADD.FTZ R123, -R122, 1 ;  /* 0x3f8000007a7b7421 */ /* 0x002fe20000010100 */
[----:B------:R-:W-:-:S03]  /*4a20*/  FMUL.FTZ R122, R26, R122 ;  /* 0x0000007a1a7a7220 */ /* 0x000fc60000410000 */
[----:B------:R-:W-:-:S04]  /*4a30*/  FFMA.FTZ R83, R83, R123, 1 ;  /* 0x3f80000053537423 */ /* 0x000fc8000001007b */
[----:B------:R-:W-:Y:S01]  /*4a40*/  FMUL.FTZ R83, R122, R83 ;  /* 0x000000537a537220 */ /* 0x000fe20000410000 */
[----:B------:R-:W-:-:S04]  /*4a50*/  FFMA.FTZ R122, R124, R82, R5 ;  /* 0x000000527c7a7223 */ /* 0x000fc80000010005 */
[----:B------:R-:W-:-:S06]  /*4a60*/  FMUL.FTZ R123, R122, -1.4426950216293334961 ;  /* 0xbfb8aa3b7a7b7820 */ /* 0x000fcc0000410000 */
[----:B------:R-:W1:Y:S02]  /*4a70*/  MUFU.EX2 R123, R123 ;  /* 0x0000007b007b7308 */ /* 0x000e640000000800 */
[----:B-1----:R-:W-:-:S06]  /*4a80*/  FADD.FTZ R123, R123, 1 ;  /* 0x3f8000007b7b7421 */ /* 0x002fcc0000010000 */
[----:B------:R-:W0:Y:S02]  /*4a90*/  MUFU.RCP R123, R123 ;  /* 0x0000007b007b7308 */ /* 0x000e240000001000 */
[----:B0-----:R-:W-:Y:S01]  /*4aa0*/  FADD.FTZ R124, -R123, 1 ;  /* 0x3f8000007b7c7421 */ /* 0x001fe20000010100 */
[----:B------:R-:W-:-:S03]  /*4ab0*/  FMUL.FTZ R123, R27, R123 ;  /* 0x0000007b1b7b7220 */ /* 0x000fc60000410000 */
[----:B------:R-:W-:-:S04]  /*4ac0*/  FFMA.FTZ R122, R122, R124, 1 ;  /* 0x3f8000007a7a7423 */ /* 0x000fc8000001007c */
[----:B------:R-:W-:-:S07]  /*4ad0*/  FMUL.FTZ R122, R123, R122 ;  /* 0x0000007a7b7a7220 */ /* 0x000fce0000410000 */
.L_x_2930:
[----:B-----5:R1:W-:Y:S04]  /*4ae0*/  STL [R1+0xb8], R7 ;  /* 0x0000b80701007387 */ /* 0x0203e80000100800 */
[----:B-1----:R-:W2:Y:S04]  /*4af0*/  LDL.LU R7, [R1+0x18] ;  /* 0x0000180001077983 */ /* 0x002ea80000300800 */
[----:B------:R1:W-:Y:S04]  /*4b00*/  STL [R1+0xb4], R6 ;  /* 0x0000b40601007387 */ /* 0x0003e80000100800 */
[----:B-1----:R-:W3:Y:S04]  /*4b10*/  LDL.LU R6, [R1+0x8] ;  /* 0x0000080001067983 */ /* 0x002ee80000300800 */
[----:B------:R1:W-:Y:S04]  /*4b20*/  STL [R1+0xb0], R5 ;  /* 0x0000b00501007387 */ /* 0x0003e80000100800 */
[----:B-1----:R-:W4:Y:S04]  /*4b30*/  LDL.LU R5, [R1] ;  /* 0x0000000001057983 */ /* 0x002f280000300800 */
        /* <DEDUP_REMOVED lines=8> */
[----:B------:R-:W-:Y:S01]  /*4bc0*/  FADD.FTZ R120, R120, -UR6 ;  /* 0x8000000678787e21 */ /* 0x000fe20008010000 */
[----:B------:R-:W-:-:S02]  /*4bd0*/  FADD.FTZ R121, R121, -UR6 ;  /* 0x8000000679797e21 */ /* 0x000fc40008010000 */
[----:B------:R-:W-:Y:S01]  /*4be0*/  FADD.FTZ R125, R125, R123 ;  /* 0x0000007b7d7d7221 */ /* 0x000fe20000010000 */
        /* <DEDUP_REMOVED lines=12> */
[----:B-1----:R0:W5:Y:S01]  /*4cb0*/  LDL.LU R4, [R1+0xac] ;  /* 0x0000ac0001047983 */ /* 0x0021620000300800 */
[C---:B------:R-:W-:Y:S01]  /*4cc0*/  FFMA.FTZ R122, R0.reuse, R122, R2 ;  /* 0x0000007a007a7223 */ /* 0x040fe20000010002 */
[----:B------:R-:W-:Y:S01]  /*4cd0*/  FFMA.FTZ R124, R0, R123, R124 ;  /* 0x0000007b007c7223 */ /* 0x000fe2000001007c */
[----:B------:R-:W-:Y:S01]  /*4ce0*/  FMUL.FTZ R123, R121, UR26 ;  /* 0x0000001a797b7c20 */ /* 0x000fe20008410000 */
[----:B------:R0:W5:Y:S04]  /*4cf0*/  LDL.LU R2, [R1+0xa8] ;  /* 0x0000a80001027983 */ /* 0x0001680000300800 */
[----:B------:R0:W5:Y:S04]  /*4d00*/  LDL.LU R0, [R1+0xa4] ;  /* 0x0000a40001007983 */ /* 0x0001680000300800 */
[----:B------:R1:W-:Y:S04]  /*4d10*/  STL [R1+0x4], R122 ;  /* 0x0000047a01007387 */ /* 0x0003e80000100800 */
[----:B------:R2:W-:Y:S04]  /*4d20*/  STL [R1+0x60], R120 ;  /* 0x0000607801007387 */ /* 0x0005e80000100800 */
[----:B------:R0:W-:Y:S01]  /*4d30*/  STL [R1+0x54], R123 ;  /* 0x0000547b01007387 */ /* 0x0001e20000100800 */
[----:B-1----:R-:W-:-:S02]  /*4d40*/  MOV R122, R24 ;  /* 0x00000018007a7202 */ /* 0x002fc40000000f00 */
        /* <DEDUP_REMOVED lines=21> */
.L_x_2931:
[----:B-----5:R1:W-:Y:S04]  /*4ea0*/  STL [R1+0xac], R4 ;  /* 0x0000ac0401007387 */ /* 0x0203e80000100800 */
[----:B-1----:R-:W2:Y:S04]  /*4eb0*/  LDL.LU R4, [R1+0x10] ;  /* 0x0000100001047983 */ /* 0x002ea80000300800 */
[----:B------:R1:W-:Y:S04]  /*4ec0*/  STL [R1+0xa8], R2 ;  /* 0x0000a80201007387 */ /* 0x0003e80000100800 */
[----:B-1----:R-:W3:Y:S01]  /*4ed0*/  LDL R2, [R1+0x60] ;  /* 0x0000600001027983 */ /* 0x002ee20000100800 */
[----:B------:R-:W-:-:S03]  /*4ee0*/  FMUL.FTZ R121, R122, R3 ;  /* 0x000000037a797220 */ /* 0x000fc60000410000 */
[----:B------:R1:W-:Y:S01]  /*4ef0*/  STL [R1+0xa4], R0 ;  /* 0x0000a40001007387 */ /* 0x0003e20000100800 */
[----:B------:R-:W-:-:S03]  /*4f00*/  FADD.FTZ R125, R125, R121 ;  /* 0x000000797d7d7221 */ /* 0x000fc60000010000 */
[----:B-1----:R-:W4:Y:S04]  /*4f10*/  LDL.LU R0, [R1+0x4] ;  /* 0x0000040001007983 */ /* 0x002f280000300800 */
[----:B0-----:R-:W4:Y:S01]  /*4f20*/  LDL R123, [R1+0x54] ;  /* 0x00005400017b7983 */ /* 0x001f220000100800 */
[----:B--2---:R-:W-:-:S05]  /*4f30*/  FADD.FTZ R4, R4, R122 ;  /* 0x0000007a04047221 */ /* 0x004fca0000010000 */
[----:B------:R0:W-:Y:S01]  /*4f40*/  STL [R1], R4 ;  /* 0x0000000401007387 */ /* 0x0001e20000100800 */
[----:B---3--:R-:W-:-:S03]  /*4f50*/  FFMA.FTZ R83, R2, R122, R83 ;  /* 0x0000007a02537223 */ /* 0x008fc60000010053 */
[----:B0-----:R0:W5:Y:S01]  /*4f60*/  LDL.LU R4, [R1+0xac] ;  /* 0x0000ac0001047983 */ /* 0x0011620000300800 */
[----:B------:R-:W-:-:S03]  /*4f70*/  FFMA.FTZ R124, R2, R121, R124 ;  /* 0x00000079027c7223 */ /* 0x000fc6000001007c */
[----:B------:R0:W5:Y:S04]  /*4f80*/  LDL.LU R2, [R1+0xa8] ;  /* 0x0000a80001027983 */ /* 0x0001680000300800 */
[----:B------:R-:W2:Y:S01]  /*4f90*/  LDL.LU R121, [R1+0x8] ;  /* 0x0000080001797983 */ /* 0x000ea20000300800 */
[----:B------:R-:W-:Y:S01]  /*4fa0*/  FMUL.FTZ R122, R120, R82 ;  /* 0x00000052787a7220 */ /* 0x000fe20000410000 */
[----:B------:R-:W-:Y:S01]  /*4fb0*/  FADD.FTZ R106, R106, -UR6 ;  /* 0x800000066a6a7e21 */ /* 0x000fe20008010000 */
[----:B------:R-:W-:Y:S02]  /*4fc0*/  FADD.FTZ R107, R107, -UR6 ;  /* 0x800000066b6b7e21 */ /* 0x000fe40008010000 */
[----:B------:R-:W-:Y:S01]  /*4fd0*/  FADD.FTZ R125, R122, R125 ;  /* 0x0000007d7a7d7221 */ /* 0x000fe20000010000 */
[----:B----4-:R-:W-:Y:S01]  /*4fe0*/  FFMA.FTZ R124, R123, R122, R124 ;  /* 0x0000007a7b7c7223 */ /* 0x010fe2000001007c */
[----:B------:R-:W-:Y:S01]  /*4ff0*/  FMUL.FTZ R122, R106, UR26 ;  /* 0x0000001a6a7a7c20 */ /* 0x000fe20008410000 */
[----:B------:R-:W-:Y:S01]  /*5000*/  MOV R106, R22 ;  /* 0x00000016006a7202 */ /* 0x000fe20000000f00 */
[----:B--2---:R-:W-:Y:S01]  /*5010*/  FADD.FTZ R121, R121, R120 ;  /* 0x0000007879797221 */ /* 0x004fe20000010000 */
[----:B------:R-:W-:Y:S01]  /*5020*/  FFMA.FTZ R120, R123, R120, R0 ;  /* 0x000000787b787223 */ /* 0x000fe20000010000 */
[----:B------:R-:W-:Y:S01]  /*5030*/  FMUL.FTZ R123, R107, UR26 ;  /* 0x0000001a6b7b7c20 */ /* 0x000fe20008410000 */
[----:B------:R0:W5:Y:S01]  /*5040*/  LDL.LU R0, [R1+0xa4] ;  /* 0x0000a40001007983 */ /* 0x0001620000300800 */
[----:B------:R-:W-:-:S03]  /*5050*/  MOV R107, R23 ;  /* 0x00000017006b7202 */ /* 0x000fc60000000f00 */
[----:B------:R0:W-:Y:S04]  /*5060*/  STL [R1+0x50], R122 ;  /* 0x0000507a01007387 */ /* 0x0001e80000100800 */
[----:B------:R0:W-:Y:S01]  /*5070*/  STL [R1+0x44], R123 ;  /* 0x0000447b01007387 */ /* 0x0001e20000100800 */
[----:B------:R-:W-:Y:S05]  /*5080*/  @!P5 BRA `(.L_x_2932) ;  /* 0x000000000048d947 */ /* 0x000fea0003800000 */
[----:B-----5:R-:W-:-:S04]  /*5090*/  FFMA.FTZ R106, R122, R3, R4 ;  /* 0x000000037a6a7223 */ /* 0x020fc80000010004 */
[----:B------:R-:W-:-:S06]  /*50a0*/  FMUL.FTZ R107, R106, -1.4426950216293334961 ;  /* 0xbfb8aa3b6a6b7820 */ /* 0x000fcc0000410000 */
[----:B------:R-:W1:Y:S02]  /*50b0*/  MUFU.EX2 R107, R107 ;  /* 0x0000006b006b7308 */ /* 0x000e640000000800 */
[----:B-1----:R-:W-:-:S06]  /*50c0*/  FADD.FTZ R107, R107, 1 ;  /* 0x3f8000006b6b7421 */ /* 0x002fcc0000010000 */
        /* <DEDUP_REMOVED lines=14> */
.L_x_2932:
        /* <DEDUP_REMOVED lines=13> */
[----:B------:R-:W-:-:S04]  /*5280*/  FMUL.FTZ R106, R107, R82 ;  /* 0x000000526b6a7220 */ /* 0x000fc80000410000 */
[----:B------:R-:W-:Y:S01]  /*5290*/  FADD.FTZ R125, R106, R125 ;  /* 0x0000007d6a7d7221 */ /* 0x000fe20000010000 */
[C---:B--2---:R-:W-:Y:S01]  /*52a0*/  FFMA.FTZ R120, R122.reuse, R107, R120 ;  /* 0x0000006b7a787223 */ /* 0x044fe20000010078 */
[----:B------:R-:W-:Y:S01]  /*52b0*/  FFMA.FTZ R124, R122, R106, R124 ;  /* 0x0000006a7a7c7223 */ /* 0x000fe2000001007c */
[----:B------:R-:W-:Y:S01]  /*52c0*/  FMUL.FTZ R107, R108, UR26 ;  /* 0x0000001a6c6b7c20 */ /* 0x000fe20008410000 */
[----:B------:R-:W-:Y:S01]  /*52d0*/  FMUL.FTZ R122, R109, UR26 ;  /* 0x0000001a6d7a7c20 */ /* 0x000fe20008410000 */
        /* <DEDUP_REMOVED lines=23> */
.L_x_2933:
[----:B------:R-:W2:Y:S01]  /*5450*/  LDL R109, [R1+0x40] ;  /* 0x00004000016d7983 */ /* 0x000ea20000100800 */
[----:B0-----:R-:W-:Y:S01]  /*5460*/  FMUL.FTZ R107, R108, R3 ;  /* 0x000000036c6b7220 */ /* 0x001fe20000410000 */
[----:B------:R-:W-:Y:S01]  /*5470*/  FADD.FTZ R123, R123, R108 ;  /* 0x0000006c7b7b7221 */ /* 0x000fe20000010000 */
[----:B------:R-:W-:Y:S01]  /*5480*/  FADD.FTZ R111, R111, -UR6 ;  /* 0x800000066f6f7e21 */ /* 0x000fe20008010000 */
[----:B------:R-:W-:Y:S01]  /*5490*/  FADD.FTZ R110, R110, -UR6 ;  /* 0x800000066e6e7e21 */ /* 0x000fe20008010000 */
[----:B------:R-:W-:Y:S01]  /*54a0*/  FADD.FTZ R125, R125, R107 ;  /* 0x0000006b7d7d7221 */ /* 0x000fe20000010000 */
[C---:B--2---:R-:W-:Y:S01]  /*54b0*/  FFMA.FTZ R83, R109.reuse, R108, R83 ;  /* 0x0000006c6d537223 */ /* 0x044fe20000010053 */
[----:B------:R-:W-:Y:S01]  /*54c0*/  FFMA.FTZ R124, R109, R107, R124 ;  /* 0x0000006b6d7c7223 */ /* 0x000fe2000001007c */
[----:B------:R-:W-:Y:S01]  /*54d0*/  FMUL.FTZ R108, R106, R82 ;  /* 0x000000526a6c7220 */ /* 0x000fe20000410000 */
[----:B------:R-:W-:Y:S01]  /*54e0*/  FADD.FTZ R107, R121, R106 ;  /* 0x0000006a796b7221 */ /* 0x000fe20000010000 */
[C---:B------:R-:W-:Y:S01]  /*54f0*/  FFMA.FTZ R106, R122.reuse, R106, R120 ;  /* 0x0000006a7a6a7223 */ /* 0x040fe20000010078 */
[----:B------:R-:W-:Y:S01]  /*5500*/  FMUL.FTZ R120, R111, UR26 ;  /* 0x0000001a6f787c20 */ /* 0x000fe20008410000 */
        /* <DEDUP_REMOVED lines=24> */
.L_x_2934:
        /* <DEDUP_REMOVED lines=35> */
.L_x_2935:
        /* <DEDUP_REMOVED lines=35> */
.L_x_2936:
        /* <DEDUP_REMOVED lines=36> */
.L_x_2937:
        /* <DEDUP_REMOVED lines=37> */
.L_x_2938:
        /* <DEDUP_REMOVED lines=37> */
.L_x_2939:
        /* <DEDUP_REMOVED lines=37> */
.L_x_2940:
        /* <DEDUP_REMOVED lines=37> */
.L_x_2941:
        /* <DEDUP_REMOVED lines=37> */
.L_x_2942:
        /* <DEDUP_REMOVED lines=37> */
.L_x_2943:
        /* <DEDUP_REMOVED lines=8> */
[----:B0-----:R-:W-:Y:S01]  /*6b90*/  FMUL.FTZ R115, R92, UR26 ;  /* 0x0000001a5c737c20 */ /* 0x001fe20008410000 */
[----:B------:R-:W-:Y:S01]  /*6ba0*/  FADD.FTZ R108, R108, R96 ;  /* 0x000000606c6c7221 */ /* 0x000fe20000010000 */
[----:B------:R-:W-:Y:S01]  /*6bb0*/  FFMA.FTZ R83, R99, R96, R83 ;  /* 0x0000006063537223 */ /* 0x000fe20000010053 */
[----:B------:R-:W-:Y:S01]  /*6bc0*/  FFMA.FTZ R109, R98, R95, R109 ;  /* 0x0000005f626d7223 */ /* 0x000fe2000001006d */
[----:B------:R-:W-:Y:S01]  /*6bd0*/  FADD.FTZ R110, R95, R110 ;  /* 0x0000006e5f6e7221 */ /* 0x000fe20000010000 */
[----:B-1----:R-:W-:Y:S01]  /*6be0*/  FMUL.FTZ R114, R93, UR26 ;  /* 0x0000001a5d727c20 */ /* 0x002fe20008410000 */
        /* <DEDUP_REMOVED lines=21> */
.L_x_2944:
        /* <DEDUP_REMOVED lines=35> */
.L_x_2945:
        /* <DEDUP_REMOVED lines=35> */
.L_x_2946:
        /* <DEDUP_REMOVED lines=35> */
.L_x_2947:
[----:B------:R-:W-:Y:S01]  /*73d0*/  FMUL.FTZ R92, R93, R3 ;  /* 0x000000035d5c7220 */ /* 0x000fe20000410000 */
[----:B------:R-:W-:Y:S01]  /*73e0*/  FADD.FTZ R88, R88, R93 ;  /* 0x0000005d58587221 */ /* 0x000fe20000010000 */
[C---:B------:R-:W-:Y:S01]  /*73f0*/  FFMA.FTZ R83, R109.reuse, R93, R83 ;  /* 0x0000005d6d537223 */ /* 0x040fe20000010053 */
        /* <DEDUP_REMOVED lines=32> */
.L_x_2948:
        /* <DEDUP_REMOVED lines=35> */
.L_x_2949:
        /* <DEDUP_REMOVED lines=8> */
[----:B---3--:R-:W-:Y:S01]  /*78b0*/  FMUL.FTZ R103, R84, UR26 ;  /* 0x0000001a54677c20 */ /* 0x008fe20008410000 */
        /* <DEDUP_REMOVED lines=26> */
.L_x_2950:
        /* <DEDUP_REMOVED lines=35> */
.L_x_2951:
        /* <DEDUP_REMOVED lines=35> */
.L_x_2952:
[----:B------:R-:W-:Y:S01]  /*7ec0*/  FMUL.FTZ R59, R57, R3 ;  /* 0x00000003393b7220 */ /* 0x000fe20000410000 */
[----:B------:R-:W-:Y:S01]  /*7ed0*/  FADD.FTZ R60, R60, -UR6 ;  /* 0x800000063c3c7e21 */ /* 0x000fe20008010000 */
[----:B------:R-:W-:Y:S01]  /*7ee0*/  FADD.FTZ R61, R61, -UR6 ;  /* 0x800000063d3d7e21 */ /* 0x000fe20008010000 */
[----:B------:R-:W-:Y:S01]  /*7ef0*/  FMUL.FTZ R62, R58, R82 ;  /* 0x000000523a3e7220 */ /* 0x000fe20000410000 */
[----:B------:R-:W-:Y:S01]  /*7f00*/  FFMA.FTZ R89, R97, R59, R89 ;  /* 0x0000003b61597223 */ /* 0x000fe20000010059 */
[----:B------:R-:W-:Y:S01]  /*7f10*/  FADD.FTZ R92, R92, R59 ;  /* 0x0000003b5c5c7221 */ /* 0x000fe20000010000 */
[----:B------:R-:W-:Y:S01]  /*7f20*/  FADD.FTZ R56, R88, R57 ;  /* 0x0000003958387221 */ /* 0x000fe20000010000 */
[----:B------:R-:W-:Y:S01]  /*7f30*/  FMUL.FTZ R95, R60, UR26 ;  /* 0x0000001a3c5f7c20 */ /* 0x000fe20008410000 */
[----:B------:R-:W-:Y:S01]  /*7f40*/  FMUL.FTZ R94, R61, UR26 ;  /* 0x0000001a3d5e7c20 */ /* 0x000fe20008410000 */
[----:B------:R-:W-:Y:S01]  /*7f50*/  FFMA.FTZ R57, R97, R57, R83 ;  /* 0x0000003961397223 */ /* 0x000fe20000010053 */
[----:B------:R-:W-:Y:S01]  /*7f60*/  FADD.FTZ R91, R91, R58 ;  /* 0x0000003a5b5b7221 */ /* 0x000fe20000010000 */
[C---:B------:R-:W-:Y:S01]  /*7f70*/  FFMA.FTZ R59, R96.reuse, R58, R90 ;  /* 0x0000003a603b7223 */ /* 0x040fe2000001005a */
[----:B------:R-:W-:Y:S01]  /*7f80*/  FFMA.FTZ R89, R96, R62, R89 ;  /* 0x0000003e60597223 */ /* 0x000fe20000010059 */
        /* <DEDUP_REMOVED lines=22> */
.L_x_2953:
[----:B------:R-:W2:Y:S04]  /*80f0*/  LDL.LU R83, [R1+0x48] ;  /* 0x0000480001537983 */ /* 0x000ea80000300800 */
[----:B------:R-:W3:Y:S01]  /*8100*/  LDL.LU R63, [R1+0x4c] ;  /* 0x00004c00013f7983 */ /* 0x000ee20000300800 */
[----:B------:R-:W-:Y:S01]  /*8110*/  FMUL.FTZ R58, R61, R3 ;  /* 0x000000033d3a7220 */ /* 0x000fe20000410000 */
[----:B------:R-:W-:Y:S01]  /*8120*/  FADD.FTZ R56, R56, R61 ;  /* 0x0000003d38387221 */ /* 0x000fe20000010000 */
[C---:B------:R-:W-:Y:S01]  /*8130*/  FFMA.FTZ R57, R95.reuse, R61, R57 ;  /* 0x0000003d5f397223 */ /* 0x040fe20000010039 */
        /* <DEDUP_REMOVED lines=32> */
.L_x_2954:
[----:B------:R-:W2:Y:S04]  /*8340*/  LDL.LU R85, [R1+0x58] ;  /* 0x0000580001557983 */ /* 0x000ea80000300800 */
[----:B------:R-:W3:Y:S01]  /*8350*/  LDL.LU R84, [R1+0x5c] ;  /* 0x00005c0001547983 */ /* 0x000ee20000300800 */
[----:B------:R-:W-:Y:S01]  /*8360*/  FMUL.FTZ R83, R62, R3 ;  /* 0x000000033e537220 */ /* 0x000fe20000410000 */
[----:B------:R-:W-:Y:S01]  /*8370*/  FFMA.FTZ R118, R93, R62, R57 ;  /* 0x0000003e5d767223 */ /* 0x000fe20000010039 */
[----:B------:R-:W-:Y:S02]  /*8380*/  FADD.FTZ R119, R56, R62 ;  /* 0x0000003e38777221 */ /* 0x000fe40000010000 */
[----:B------:R-:W-:Y:S01]  /*8390*/  FADD.FTZ R57, R61, R83 ;  /* 0x000000533d397221 */ /* 0x000fe20000010000 */
[----:B------:R-:W-:Y:S01]  /*83a0*/  FADD.FTZ R61, R58, R63 ;  /* 0x0000003f3a3d7221 */ /* 0x000fe20000010000 */
[C---:B------:R-:W-:Y:S01]  /*83b0*/  FFMA.FTZ R58, R92.reuse, R63, R59 ;  /* 0x0000003f5c3a7223 */ /* 0x040fe2000001003b */
        /* <DEDUP_REMOVED lines=31> */
.L_x_2955:
        /* <DEDUP_REMOVED lines=33> */
.L_x_2956:
        /* <DEDUP_REMOVED lines=8> */
[----:B------:R-:W-:Y:S02]  /*8840*/  MOV R58, R36 ;  /* 0x00000024003a7202 */ /* 0x000fe40000000f00 */
        /* <DEDUP_REMOVED lines=24> */
.L_x_2957:
[----:B------:R-:W2:Y:S04]  /*89d0*/  LDL.LU R89, [R1+0x88] ;  /* 0x0000880001597983 */ /* 0x000ea80000300800 */
[----:B------:R-:W3:Y:S01]  /*89e0*/  LDL.LU R88, [R1+0x8c] ;  /* 0x00008c0001587983 */ /* 0x000ee20000300800 */
[----:B------:R-:W-:Y:S01]  /*89f0*/  FMUL.FTZ R60, R58, R3 ;  /* 0x000000033a3c7220 */ /* 0x000fe20000410000 */
[----:B------:R-:W-:-:S03]  /*8a00*/  FMUL.FTZ R83, R56, R82 ;  /* 0x0000005238537220 */ /* 0x000fc60000410000 */
[----:B------:R-:W-:Y:S01]  /*8a10*/  FFMA.FTZ R57, R85, R60, R57 ;  /* 0x0000003c55397223 */ /* 0x000fe20000010039 */
[----:B------:R-:W-:-:S03]  /*8a20*/  FADD.FTZ R59, R59, R60 ;  /* 0x0000003c3b3b7221 */ /* 0x000fc60000010000 */
        /* <DEDUP_REMOVED lines=27> */
.L_x_2958:
        /* <DEDUP_REMOVED lines=8> */
[----:B------:R-:W1:Y:S04]  /*8c60*/  SHFL.DOWN PT, R60, R88, 0x1, 0x1f ;  /* 0x08201f00583c7f89 */ /* 0x000e6800000e0000 */
[----:B------:R-:W2:Y:S01]  /*8c70*/  SHFL.DOWN PT, R83, R89, 0x1, 0x1f ;  /* 0x08201f0059537f89 */ /* 0x000ea200000e0000 */
[----:B0-----:R-:W-:-:S13]  /*8c80*/  ISETP.GT.AND P0, PT, R2, 0x1e, PT ;  /* 0x0000001e0200780c */ /* 0x001fda0003f04270 */
[----:B-1----:R-:W-:Y:S01]  /*8c90*/  @!P0 FADD.FTZ R88, R88, R60 ;  /* 0x0000003c58588221 */ /* 0x002fe20000010000 */
[----:B--2---:R-:W-:Y:S01]  /*8ca0*/  @!P0 FADD.FTZ R89, R89, R83 ;  /* 0x0000005359598221 */ /* 0x004fe20000010000 */
[----:B------:R-:W-:-:S03]  /*8cb0*/  ISETP.GT.AND P0, PT, R2, 0x1d, PT ;  /* 0x0000001d0200780c */ /* 0x000fc60003f04270 */
[----:B------:R-:W0:Y:S04]  /*8cc0*/  SHFL.DOWN PT, R60, R88, 0x2, 0x1f ;  /* 0x08401f00583c7f89 */ /* 0x000e2800000e0000 */
[----:B------:R-:W1:Y:S06]  /*8cd0*/  SHFL.DOWN PT, R83, R89, 0x2, 0x1f ;  /* 0x08401f0059537f89 */ /* 0x000e6c00000e0000 */
[----:B0-----:R-:W-:Y:S01]  /*8ce0*/  @!P0 FADD.FTZ R88, R88, R60 ;  /* 0x0000003c58588221 */ /* 0x001fe20000010000 */
[----:B-1----:R-:W-:-:S04]  /*8cf0*/  @!P0 FADD.FTZ R89, R89, R83 ;  /* 0x0000005359598221 */ /* 0x002fc80000010000 */
[----:B------:R-:W0:Y:S01]  /*8d00*/  SHFL.DOWN PT, R60, R88, 0x4, 0x1f ;  /* 0x08801f00583c7f89 */ /* 0x000e2200000e0000 */
[----:B------:R-:W-:-:S03]  /*8d10*/  ISETP.GT.AND P0, PT, R2, 0x1b, PT ;  /* 0x0000001b0200780c */ /* 0x000fc60003f04270 */
[----:B------:R-:W1:Y:S10]  /*8d20*/  SHFL.DOWN PT, R83, R89, 0x4, 0x1f ;  /* 0x08801f0059537f89 */ /* 0x000e7400000e0000 */
[----:B0-----:R-:W-:Y:S01]  /*8d30*/  @!P0 FADD.FTZ R88, R88, R60 ;  /* 0x0000003c58588221 */ /* 0x001fe20000010000 */
[----:B-1----:R-:W-:Y:S01]  /*8d40*/  @!P0 FADD.FTZ R89, R89, R83 ;  /* 0x0000005359598221 */ /* 0x002fe20000010000 */
[----:B------:R-:W-:-:S03]  /*8d50*/  ISETP.GT.AND P0, PT, R2, 0x17, PT ;  /* 0x000000170200780c */ /* 0x000fc60003f04270 */
[----:B------:R-:W0:Y:S01]  /*8d60*/  SHFL.DOWN PT, R83, R88, 0x8, 0x1f ;  /* 0x09001f0058537f89 */ /* 0x000e2200000e0000 */
[----:B------:R-:W-:Y:S01]  /*8d70*/  FADD.FTZ R119, R119, R63 ;  /* 0x0000003f77777221 */ /* 0x000fe20000010000 */
[----:B------:R-:W-:Y:S02]  /*8d80*/  FFMA.FTZ R118, R91, R63, R118 ;  /* 0x0000003f5b767223 */ /* 0x000fe40000010076 */
[----:B------:R-:W1:Y:S06]  /*8d90*/  SHFL.DOWN PT, R60, R89, 0x8, 0x1f ;  /* 0x09001f00593c7f89 */ /* 0x000e6c00000e0000 */
[----:B0-----:R-:W-:-:S02]  /*8da0*/  @!P0 FADD.FTZ R88, R88, R83 ;  /* 0x0000005358588221 */ /* 0x001fc40000010000 */
[----:B------:R-:W2:Y:S04]  /*8db0*/  LDL.LU R83, [R1+0x38] ;  /* 0x0000380001537983 */ /* 0x000ea80000300800 */
[----:B------:R-:W3:Y:S01]  /*8dc0*/  LDL.LU R63, [R1+0x30] ;  /* 0x00003000013f7983 */ /* 0x000ee20000300800 */
[----:B------:R-:W-:Y:S01]  /*8dd0*/  FADD.FTZ R119, R119, R117 ;  /* 0x0000007577777221 */ /* 0x000fe20000010000 */
[----:B------:R-:W-:Y:S01]  /*8de0*/  FFMA.FTZ R118, R87, R117, R118 ;  /* 0x0000007557767223 */ /* 0x000fe20000010076 */
[----:B-1----:R-:W-:Y:S01]  /*8df0*/  @!P0 FADD.FTZ R89, R89, R60 ;  /* 0x0000003c59598221 */ /* 0x002fe20000010000 */
[----:B------:R-:W4:Y:S01]  /*8e00*/  LDL R117, [R1+0xa0] ;  /* 0x0000a00001757983 */ /* 0x000f220000100800 */
        /* <DEDUP_REMOVED lines=11> */
[----:B-1----:R-:W-:Y:S01]  /*8ec0*/  @!P0 FADD.FTZ R88, R88, R60 ;  /* 0x0000003c58588221 */ /* 0x002fe20000010000 */
[----:B------:R-:W-:Y:S01]  /*8ed0*/  BSSY B0, `(.L_x_2959) ;  /* 0x0000039000007945 */ /* 0x000fe20003800000 */
[----:B------:R-:W-:Y:S01]  /*8ee0*/  ISETP.GT.U32.AND P3, PT, R0, 0x3b, PT ;  /* 0x0000003b0000780c */ /* 0x000fe20003f64070 */
[----:B--2---:R-:W-:Y:S01]  /*8ef0*/  FADD.FTZ R83, R83, R61 ;  /* 0x0000003d53537221 */ /* 0x004fe20000010000 */
[----:B---3--:R-:W-:-:S03]  /*8f00*/  FFMA.FTZ R63, R90, R61, R63 ;  /* 0x0000003d5a3f7223 */ /* 0x008fc6000001003f */
        /* <DEDUP_REMOVED lines=9> */
[----:B------:R-:W-:Y:S01]  /*8fa0*/  LEA R83, R0, UR5, 0x4 ;  /* 0x0000000500537c11 */ /* 0x000fe2000f8e20ff */
[----:B0-----:R-:W-:Y:S01]  /*8fb0*/  @!P0 FADD.FTZ R89, R89, R61 ;  /* 0x0000003d59598221 */ /* 0x001fe20000010000 */
[----:B-1----:R-:W-:-:S03]  /*8fc0*/  ISETP.NE.AND P0, PT, R62, RZ, PT ;  /* 0x000000ff3e00720c */ /* 0x002fc60003f05270 */
[----:B------:R0:W-:Y:S10]  /*8fd0*/  STS.128 [R83], R56 ;  /* 0x0000003853007388 */ /* 0x0001f40000000c00 */
[----:B----4-:R0:W-:Y:S01]  /*8fe0*/  @!P0 STS.64 [R117+0x10], R88 ;  /* 0x0000105875008388 */ /* 0x0101e20000000a00 */
        /* <DEDUP_REMOVED lines=39> */
.L_x_2960:
[----:B------:R-:W-:Y:S05]  /*9260*/  BSYNC B0 ;  /* 0x0000000000007941 */ /* 0x000fea0003800000 */
.L_x_2959:
        /* <DEDUP_REMOVED lines=38> */
.L_x_2962:
[----:B------:R-:W-:Y:S05]  /*94d0*/  BSYNC B0 ;  /* 0x0000000000007941 */ /* 0x000fea0003800000 */
.L_x_2961:
[----:B------:R-:W1:Y:S01]  /*94e0*/  LDC.64 R62, c[0x0][0x268] ;  /* 0x00009a00ff3e7b82 */ /* 0x000e620000000a00 */
[----:B------:R-:W-:Y:S01]  /*94f0*/  MOV R60, UR16 ;  /* 0x00000010003c7c02 */ /* 0x000fe20008000f00 */
        /* <DEDUP_REMOVED lines=9> */
[----:B-1----:R-:W1:Y:S01]  /*9590*/  LDC.64 R62, c[0x0][0x288] ;  /* 0x0000a200ff3e7b82 */ /* 0x002e620000000a00 */
[----:B0-----:R-:W-:Y:S02]  /*95a0*/  MOV R57, UR10 ;  /* 0x0000000a00397c02 */ /* 0x001fe40008000f00 */
[CC--:B-1----:R-:W-:Y:S02]  /*95b0*/  LEA R56, P0, R62.reuse, R60.reuse, 0x2 ;  /* 0x0000003c3e387211 */ /* 0x0c2fe400078010ff */
[----:B------:R-:W-:Y:S02]  /*95c0*/  LEA R60, P3, R57, R60, 0x2 ;  /* 0x0000003c393c7211 */ /* 0x000fe400078610ff */
[----:B------:R-:W-:Y:S02]  /*95d0*/  LEA.HI.X R57, R62, R61, R63, 0x2, P0 ;  /* 0x0000003d3e397211 */ /* 0x000fe400000f143f */
[----:B------:R-:W-:-:S03]  /*95e0*/  IADD3.X R61, R61, UR12, RZ, P3, !PT ;  /* 0x0000000c3d3d7c10 */ /* 0x000fc60009ffe4ff */
[----:B------:R1:W-:Y:S04]  /*95f0*/  REDG.E.ADD.F32.FTZ.RN.STRONG.GPU desc[UR22][R56.64], R58 ;  /* 0x0000003a380079a6 */ /* 0x0003e8000c10f396 */
[----:B------:R1:W-:Y:S02]  /*9600*/  REDG.E.ADD.F32.FTZ.RN.STRONG.GPU desc[UR22][R60.64], R59 ;  /* 0x0000003b3c0079a6 */ /* 0x0003e4000c10f396 */
.L_x_2964:
[----:B------:R-:W-:Y:S05]  /*9610*/  BSYNC B0 ;  /* 0x0000000000007941 */ /* 0x000fea0003800000 */
.L_x_2963:
[----:B------:R-:W-:Y:S02]  /*9620*/  ULDC UR15, c[0x0][0xc] ;  /* 0x00000300000f7ab9 */ /* 0x000fe40000000800 */
[----:B------:R-:W-:-:S06]  /*9630*/  UISETP.GE.U32.AND UP0, UPT, UR15, 0x2, UPT ;  /* 0x000000020f00788c */ /* 0x000fcc000bf06070 */
[----:B------:R-:W-:-:S13]  /*9640*/  PLOP3.LUT P0, PT, PT, PT, UP0, 0x80, 0x0 ;  /* 0x000000000000781c */ /* 0x000fda0003f0f008 */
[----:B------:R-:W-:Y:S05]  /*9650*/  @!P0 BRA `(.L_x_2965) ;  /* 0x0000001800448947 */ /* 0x000fea0003800000 */
[----:B------:R-:W2:Y:S01]  /*9660*/  S2UR UR13, SR_CTAID.Y ;  /* 0x00000000000d79c3 */ /* 0x000ea20000002600 */
[----:B------:R-:W-:Y:S01]  /*9670*/  ULOP3.LUT UR5, UR4, 0x1, URZ, 0xc0, !UPT ;  /* 0x0000000104057892 */ /* 0x000fe2000f8ec03f */
[----:B------:R-:W-:Y:S01]  /*9680*/  ULDC UR14, c[0x0][0x10] ;  /* 0x00000400000e7ab9 */ /* 0x000fe20000000800 */
[----:B------:R-:W-:Y:S02]  /*9690*/  ULDC.64 UR16, c[0x0][0x260] ;  /* 0x0000980000107ab9 */ /* 0x000fe40000000a00 */
[----:B------:R-:W-:-:S04]  /*96a0*/  UIMAD UR5, UR5, UR14, URZ ;  /* 0x0000000e050572a4 */ /* 0x000fc8000f8e023f */
[----:B------:R-:W-:Y:S02]  /*96b0*/  UIMAD UR6, UR5, UR15, URZ ;  /* 0x0000000f050672a4 */ /* 0x000fe4000f8e023f */
[----:B--2---:R-:W-:Y:S02]  /*96c0*/  UIADD3 UR18, UR5, UR13, URZ ;  /* 0x0000000d05127290 */ /* 0x004fe4000fffe03f */
[----:B------:R-:W-:-:S03]  /*96d0*/  USHF.L.U32 UR5, UR6, 0x1, URZ ;  /* 0x0000000106057899 */ /* 0x000fc6000800063f */
[----:B------:R-:W-:Y:S02]  /*96e0*/  ULDC.64 UR6, c[0x0][0x258] ;  /* 0x0000960000067ab9 */ /* 0x000fe40000000a00 */
[----:B------:R-:W-:Y:S02]  /*96f0*/  UIMAD.WIDE.U32 UR18, UR18, 0x4, UR6 ;  /* 0x00000004121278a5 */ /* 0x000fe4000f8e0006 */
[----:B------:R-:W-:Y:S01]  /*9700*/  UIMAD.WIDE UR6, UR5, 0x4, UR16 ;  /* 0x00000004050678a5 */ /* 0x000fe2000f8e0210 */
[----:B------:R-:W-:Y:S11]  /*9710*/  @P2 BRA `(.L_x_2966) ;  /* 0x0000000000802947 */ /* 0x000ff60003800000 */
[----:B01----:R-:W0:Y:S01]  /*9720*/  S2R R58, SR_LANEID ;  /* 0x00000000003a7919 */ /* 0x003e220000000000 */
        /* <DEDUP_REMOVED lines=8> */
[----:B------:R-:W-:Y:S02]  /*97b0*/  UFLO.U32 UR17, UR16 ;  /* 0x00000010001172bd */ /* 0x000fe400080e0000 */
[----:B------:R-:W-:Y:S02]  /*97c0*/  UPOPC UR16, UR16 ;  /* 0x00000010001072bf */ /* 0x000fe40008000000 */
[----:B------:R1:W-:Y:S02]  /*97d0*/  STG.E.64 desc[UR22][R56.64], R88 ;  /* 0x0000005838007986 */ /* 0x0003e4000c101b16 */
[----:B------:R-:W-:Y:S01]  /*97e0*/  UIMAD UR5, UR5, UR16, URZ ;  /* 0x00000010050572a4 */ /* 0x000fe2000f8e023f */
[----:B0-----:R-:W-:-:S05]  /*97f0*/  ISETP.EQ.U32.AND P0, PT, R58, UR17, PT ;  /* 0x000000113a007c0c */ /* 0x001fca000bf02070 */
[----:B------:R-:W-:Y:S02]  /*9800*/  MOV R58, UR5 ;  /* 0x00000005003a7c02 */ /* 0x000fe40008000f00 */
[----:B-1----:R-:W-:Y:S02]  /*9810*/  MOV R56, UR18 ;  /* 0x0000001200387c02 */ /* 0x002fe40008000f00 */
        /* <DEDUP_REMOVED lines=9> */
.L_x_2967:
[----:B------:R-:W-:Y:S02]  /*98b0*/  MOV R56, UR18 ;  /* 0x0000001200387c02 */ /* 0x000fe40008000f00 */
[----:B------:R-:W-:-:S05]  /*98c0*/  MOV R57, UR19 ;  /* 0x0000001300397c02 */ /* 0x000fca0008000f00 */
[----:B------:R-:W2:Y:S04]  /*98d0*/  LDG.E.STRONG.GPU R56, desc[UR22][R56.64] ;  /* 0x0000001638387981 */ /* 0x000ea8000c1ef900 */
[----:B--2---:R-:W-:Y:S01]  /*98e0*/  CCTL.IVALL ;  /* 0x00000000ff00798f */ /* 0x004fe20002000000 */
[----:B------:R-:W-:Y:S05]  /*98f0*/  YIELD ;  /* 0x0000000000007946 */ /* 0x000fea0003800000 */
[----:B------:R-:W-:-:S13]  /*9900*/  ISETP.NE.AND P0, PT, R56, R58, PT ;  /* 0x0000003a3800720c */ /* 0x000fda0003f05270 */
[----:B------:R-:W-:Y:S05]  /*9910*/  @P0 BRA `(.L_x_2967) ;  /* 0xfffffffc00e40947 */ /* 0x000fea000383ffff */
.L_x_2966:
        /* <DEDUP_REMOVED lines=19> */
.L_x_2971:
[----:B01----:R-:W0:Y:S02]  /*9a50*/  S2R R56, SR_CTAID.X ;  /* 0x0000000000387919 */ /* 0x003e240000002500 */
[----:B0-----:R-:W-:-:S13]  /*9a60*/  ISETP.EQ.OR P6, PT, R56, UR5, P2 ;  /* 0x0000000538007c0c */ /* 0x001fda00097c2670 */
[----:B------:R-:W-:-:S05]  /*9a70*/  VOTEU.ALL UP0, P6 ;  /* 0x00000000003f7886 */ /* 0x000fca0003000000 */
[----:B------:R-:W-:-:S04]  /*9a80*/  @!UP0 UIMAD UR18, UR14, UR5, UR13 ;  /* 0x000000050e1282a4 */ /* 0x000fc8000f8e020d */
[----:B------:R-:W-:-:S06]  /*9a90*/  @!UP0 UIMAD.WIDE.U32 UR18, UR18, 0x8, UR6 ;  /* 0x00000008121288a5 */ /* 0x000fcc000f8e0006 */
[----:B------:R-:W-:Y:S02]  /*9aa0*/  MOV R58, UR18 ;  /* 0x00000012003a7c02 */ /* 0x000fe40008000f00 */
        /* <DEDUP_REMOVED lines=126> */
[----:B------:R-:W-:Y:S01]  /*a290*/  @!UP0 UIMAD.WIDE.U32 UR18, UR18, 0x8, UR6 ;  /* 0x00000008121288a5 */ /* 0x000fe2000f8e0006 */
[----:B--2---:R-:W-:Y:S01]  /*a2a0*/  @!P4 FADD.FTZ R88, R88, R58 ;  /* 0x0000003a5858c221 */ /* 0x004fe20000010000 */
[----:B------:R-:W-:Y:S01]  /*a2b0*/  @!P4 FADD.FTZ R89, R89, R59 ;  /* 0x0000003b5959c221 */ /* 0x000fe20000010000 */
[----:B------:R-:W-:Y:S02]  /*a2c0*/  ISETP.EQ.OR P4, PT, R56, UR20, P2 ;  /* 0x0000001438007c0c */ /* 0x000fe40009782670 */
[----:B----4-:R-:W-:Y:S01]  /*a2d0*/  @!P6 FADD.FTZ R88, R88, R62 ;  /* 0x0000003e5858e221 */ /* 0x010fe20000010000 */
[----:B------:R-:W-:Y:S01]  /*a2e0*/  @!P6 FADD.FTZ R89, R89, R63 ;  /* 0x0000003f5959e221 */ /* 0x000fe20000010000 */
[----:B------:R-:W-:Y:S02]  /*a2f0*/  ISETP.EQ.OR P6, PT, R56, UR17, P2 ;  /* 0x0000001138007c0c */ /* 0x000fe400097c2670 */
[----:B------:R-:W-:Y:S02]  /*a300*/  MOV R58, UR18 ;  /* 0x00000012003a7c02 */ /* 0x000fe40008000f00 */
[----:B------:R-:W-:-:S05]  /*a310*/  MOV R59, UR19 ;  /* 0x00000013003b7c02 */ /* 0x000fca0008000f00 */
[----:B------:R-:W-:Y:S01]  /*a320*/  VOTEU.ALL UP1, P4 ;  /* 0x00000000003f7886 */ /* 0x000fe20002020000 */
[----:B------:R-:W2:Y:S03]  /*a330*/  @!P3 LDG.E.64 R58, desc[UR22][R58.64] ;  /* 0x000000163a3ab981 */ /* 0x000ea6000c1e1b00 */
        /* <DEDUP_REMOVED lines=9> */
[----:B------:R-:W3:Y:S05]  /*a3d0*/  @!P4 LDG.E.64 R56, desc[UR22][R56.64] ;  /* 0x000000163838c981 */ /* 0x000eea000c1e1b00 */
[----:B------:R-:W4:Y:S01]  /*a3e0*/  @!P6 LDG.E.64 R60, desc[UR22][R60.64] ;  /* 0x000000163c3ce981 */ /* 0x000f22000c1e1b00 */
[----:B------:R-:W-:-:S04]  /*a3f0*/  UIADD3 UR16, UR16, -0x10, URZ ;  /* 0xfffffff010107890 */ /* 0x000fc8000fffe03f */
[----:B------:R-:W-:Y:S02]  /*a400*/  UISETP.GT.AND UP0, UPT, UR16, 0xc, UPT ;  /* 0x0000000c1000788c */ /* 0x000fe4000bf04270 */
[----:B------:R-:W-:Y:S01]  /*a410*/  UIADD3 UR5, UR5, 0x10, URZ ;  /* 0x0000001005057890 */ /* 0x000fe2000fffe03f */
[----:B--2---:R-:W-:Y:S01]  /*a420*/  @!P3 FADD.FTZ R88, R88, R58 ;  /* 0x0000003a5858b221 */ /* 0x004fe20000010000 */
[----:B------:R-:W-:Y:S02]  /*a430*/  @!P3 FADD.FTZ R89, R89, R59 ;  /* 0x0000003b5959b221 */ /* 0x000fe40000010000 */
[----:B------:R-:W-:Y:S01]  /*a440*/  PLOP3.LUT P3, PT, PT, PT, UP0, 0x80, 0x0 ;  /* 0x000000000000781c */ /* 0x000fe20003f6f008 */
[----:B---3--:R-:W-:Y:S01]  /*a450*/  @!P4 FADD.FTZ R88, R88, R56 ;  /* 0x000000385858c221 */ /* 0x008fe20000010000 */
[----:B------:R-:W-:-:S03]  /*a460*/  @!P4 FADD.FTZ R89, R89, R57 ;  /* 0x000000395959c221 */ /* 0x000fc60000010000 */
[----:B----4-:R-:W-:Y:S01]  /*a470*/  @!P6 FADD.FTZ R88, R88, R60 ;  /* 0x0000003c5858e221 */ /* 0x010fe20000010000 */
[----:B------:R-:W-:-:S07]  /*a480*/  @!P6 FADD.FTZ R89, R89, R61 ;  /* 0x0000003d5959e221 */ /* 0x000fce0000010000 */
[----:B------:R-:W-:Y:S05]  /*a490*/  @P3 BRA `(.L_x_2971) ;  /* 0xfffffff4006c3947 */ /* 0x000fea000383ffff */
.L_x_2970:
[----:B------:R-:W-:-:S06]  /*a4a0*/  UISETP.GT.AND UP0, UPT, UR16, 0x4, UPT ;  /* 0x000000041000788c */ /* 0x000fcc000bf04270 */
[----:B------:R-:W-:-:S13]  /*a4b0*/  PLOP3.LUT P3, PT, PT, PT, UP0, 0x80, 0x0 ;  /* 0x000000000000781c */ /* 0x000fda0003f6f008 */
[----:B------:R-:W-:Y:S05]  /*a4c0*/  @!P3 BRA `(.L_x_2972) ;  /* 0x000000040050b947 */ /* 0x000fea0003800000 */
[----:B0-----:R-:W0:Y:S02]  /*a4d0*/  S2R R83, SR_CTAID.X ;  /* 0x0000000000537919 */ /* 0x001e240000002500 */
[----:B0-----:R-:W-:-:S13]  /*a4e0*/  ISETP.EQ.OR P0, PT, R83, UR5, P2 ;  /* 0x0000000553007c0c */ /* 0x001fda0009702670 */
[----:B------:R-:W-:-:S05]  /*a4f0*/  VOTEU.ALL UP0, P0 ;  /* 0x00000000003f7886 */ /* 0x000fca0000000000 */
[----:B------:R-:W-:-:S04]  /*a500*/  @!UP0 UIMAD UR18, UR5, UR14, UR13 ;  /* 0x0000000e051282a4 */ /* 0x000fc8000f8e020d */
[----:B------:R-:W-:-:S06]  /*a510*/  @!UP0 UIMAD.WIDE.U32 UR18, UR18, 0x8, UR6 ;  /* 0x00000008121288a5 */ /* 0x000fcc000f8e0006 */
[----:B-1----:R-:W-:Y:S01]  /*a520*/  MOV R56, UR18 ;  /* 0x0000001200387c02 */ /* 0x002fe20008000f00 */
        /* <DEDUP_REMOVED lines=78> */
.L_x_2972:
[----:B------:R-:W-:-:S13]  /*aa10*/  ISETP.NE.OR P0, PT, RZ, UR16, P0 ;  /* 0x00000010ff007c0c */ /* 0x000fda0008705670 */
[----:B------:R-:W-:Y:S05]  /*aa20*/  @!P0 BRA `(.L_x_2968) ;  /* 0x0000000000b08947 */ /* 0x000fea0003800000 */
.L_x_2969:
[----:B01----:R-:W0:Y:S02]  /*aa30*/  S2R R56, SR_CTAID.X ;  /* 0x0000000000387919 */ /* 0x003e240000002500 */
[----:B0-----:R-:W-:-:S13]  /*aa40*/  ISETP.EQ.OR P3, PT, R56, UR5, P2 ;  /* 0x0000000538007c0c */ /* 0x001fda0009762670 */
[----:B------:R-:W-:-:S05]  /*aa50*/  VOTEU.ALL UP0, P3 ;  /* 0x00000000003f7886 */ /* 0x000fca0001800000 */
[----:B------:R-:W-:-:S04]  /*aa60*/  @!UP0 UIMAD UR18, UR14, UR5, UR13 ;  /* 0x000000050e1282a4 */ /* 0x000fc8000f8e020d */
[----:B------:R-:W-:-:S06]  /*aa70*/  @!UP0 UIMAD.WIDE.U32 UR18, UR18, 0x8, UR6 ;  /* 0x00000008121288a5 */ /* 0x000fcc000f8e0006 */
[----:B------:R-:W-:Y:S01]  /*aa80*/  MOV R58, UR18 ;  /* 0x00000012003a7c02 */ /* 0x000fe20008000f00 */
[----:B------:R-:W-:Y:S01]  /*aa90*/  UIADD3 UR18, UR5, 0x1, URZ ;  /* 0x0000000105127890 */ /* 0x000fe2000fffe03f */
[----:B------:R-:W-:-:S05]  /*aaa0*/  MOV R59, UR19 ;  /* 0x00000013003b7c02 */ /* 0x000fca0008000f00 */
[----:B------:R-:W-:Y:S01]  /*aab0*/  ISETP.EQ.OR P4, PT, R56, UR18, P2 ;  /* 0x0000001238007c0c */ /* 0x000fe20009782670 */
[----:B------:R-:W-:Y:S01]  /*aac0*/  UIADD3 UR17, UR5, 0x2, URZ ;  /* 0x0000000205117890 */ /* 0x000fe2000fffe03f */
[----:B------:R-:W2:Y:S01]  /*aad0*/  @!P3 LDG.E.64 R58, desc[UR22][R58.64] ;  /* 0x000000163a3ab981 */ /* 0x000ea2000c1e1b00 */
[----:B------:R-:W-:-:S04]  /*aae0*/  UIADD3 UR20, UR5, 0x3, URZ ;  /* 0x0000000305147890 */ /* 0x000fc8000fffe03f */
[C---:B------:R-:W-:Y:S02]  /*aaf0*/  ISETP.EQ.OR P6, PT, R56.reuse, UR17, P2 ;  /* 0x0000001138007c0c */ /* 0x040fe400097c2670 */
[----:B------:R-:W-:-:S04]  /*ab00*/  ISETP.EQ.OR P0, PT, R56, UR20, P2 ;  /* 0x0000001438007c0c */ /* 0x000fc80009702670 */
        /* <DEDUP_REMOVED lines=30> */
.L_x_2968:
[----:B------:R-:W-:-:S06]  /*acf0*/  ULOP3.LUT UP0, UR15, UR15, 0x3, URZ, 0xc0, !UPT ;  /* 0x000000030f0f7892 */ /* 0x000fcc000f80c03f */
[----:B------:R-:W-:-:S13]  /*ad00*/  PLOP3.LUT P0, PT, PT, PT, UP0, 0x80, 0x0 ;  /* 0x000000000000781c */ /* 0x000fda0003f0f008 */
[----:B------:R-:W-:Y:S05]  /*ad10*/  @!P0 BRA `(.L_x_2965) ;  /* 0x0000000000948947 */ /* 0x000fea0003800000 */
[----:B01----:R-:W0:Y:S01]  /*ad20*/  S2R R58, SR_CTAID.X ;  /* 0x00000000003a7919 */ /* 0x003e220000002500 */
        /* <DEDUP_REMOVED lines=10> */
.L_x_2974:
[----:B------:R-:W-:Y:S05]  /*add0*/  BSYNC B0 ;  /* 0x0000000000007941 */ /* 0x000fea0003800000 */
.L_x_2973:
        /* <DEDUP_REMOVED lines=10> */
[----:B------:R-:W-:Y:S02]  /*ae80*/  MOV R56, UR16 ;  /* 0x0000001000387c02 */ /* 0x000fe40008000f00 */
[----:B------:R-:W-:-:S06]  /*ae90*/  MOV R57, UR17 ;  /* 0x0000001100397c02 */ /* 0x000fcc0008000f00 */
[----:B------:R-:W2:Y:S02]  /*aea0*/  @!P3 LDG.E.64 R56, desc[UR22][R56.64] ;  /* 0x000000163838b981 */ /* 0x000ea4000c1e1b00 */
[----:B--2---:R-:W-:Y:S01]  /*aeb0*/  @!P3 FADD.FTZ R88, R88, R56 ;  /* 0x000000385858b221 */ /* 0x004fe20000010000 */
[----:B------:R-:W-:Y:S01]  /*aec0*/  MOV R56, UR15 ;  /* 0x0000000f00387c02 */ /* 0x000fe20008000f00 */
[----:B------:R-:W-:-:S03]  /*aed0*/  @!P3 FADD.FTZ R89, R89, R57 ;  /* 0x000000395959b221 */ /* 0x000fc60000010000 */
        /* <DEDUP_REMOVED lines=9> */
.L_x_2965:
[----:B01----:R0:W5:Y:S04]  /*af70*/  LDL R58, [R1+0x64] ;  /* 0x00006400013a7983 */ /* 0x0031680000100800 */
        /* <DEDUP_REMOVED lines=31> */
.L_x_2975:
[----:B------:R-:W-:Y:S04]  /*b170*/  BSSY B0, `(.L_x_2976) ;  /* 0x0000016000007945 */ /* 0x000fe80003800000 */
[----:B------:R-:W-:Y:S05]  /*b180*/  @!P1 BRA `(.L_x_2977) ;  /* 0x0000000000509947 */ /* 0x000fea0003800000 */
[----:B------:R-:W-:Y:S01]  /*b190*/  MOV R56, UR5 ;  /* 0x0000000500387c02 */ /* 0x000fe20008000f00 */
[----:B------:R-:W-:Y:S01]  /*b1a0*/  ULDC.64 UR6, c[0x0][0x288] ;  /* 0x0000a20000067ab9 */ /* 0x000fe20000000a00 */
[----:B------:R-:W-:-:S03]  /*b1b0*/  SHF.R.S32.HI R57, RZ, 0x1f, R2 ;  /* 0x0000001fff397819 */ /* 0x000fc60000011402 */
[----:B-----5:R-:W-:-:S04]  /*b1c0*/  FFMA.FTZ R56, R58, R56, UR13 ;  /* 0x0000000d3a387e23 */ /* 0x020fc80008010038 */
[----:B------:R-:W-:Y:S01]  /*b1d0*/  FFMA.FTZ R58, R3, R12, -R56 ;  /* 0x0000000c033a7223 */ /* 0x000fe20000010838 */
[----:B------:R-:W-:Y:S02]  /*b1e0*/  MOV R12, UR5 ;  /* 0x00000005000c7c02 */ /* 0x000fe40008000f00 */
[----:B------:R-:W-:-:S03]  /*b1f0*/  MOV R56, R80 ;  /* 0x0000005000387202 */ /* 0x000fc60000000f00 */
        /* <DEDUP_REMOVED lines=13> */
.L_x_2977:
[----:B------:R-:W-:Y:S05]  /*b2d0*/  BSYNC B0 ;  /* 0x0000000000007941 */ /* 0x000fea0003800000 */
.L_x_2976:
[----:B0-----:R0:W5:Y:S04]  /*b2e0*/  LDL R56, [R1+0x74] ;  /* 0x0000740001387983 */ /* 0x0011680000100800 */
[----:B------:R0:W5:Y:S02]  /*b2f0*/  LDL R57, [R1+0x80] ;  /* 0x0000800001397983 */ /* 0x0001640000100800 */
[C---:B-----5:R-:W-:Y:S01]  /*b300*/  IADD3 R59, R2.reuse, 0x8, RZ ;  /* 0x00000008023b7810 */ /* 0x060fe20007ffe0ff */
[----:B------:R-:W-:Y:S01]  /*b310*/  ULDC.64 UR6, c[0x0][0x290] ;  /* 0x0000a40000067ab9 */ /* 0x000fe20000000a00 */
[----:B------:R-:W-:Y:S02]  /*b320*/  IADD3 R58, R2, 0x8, RZ ;  /* 0x00000008023a7810 */ /* 0x000fe40007ffe0ff */
[----:B------:R-:W-:-:S02]  /*b330*/  SHF.R.S32.HI R59, RZ, 0x1f, R59 ;  /* 0x0000001fff3b7819 */ /* 0x000fc4000001143b */
[----:B------:R-:W-:-:S04]  /*b340*/  ISETP.GE.U32.AND P0, PT, R58, UR6, PT ;  /* 0x000000063a007c0c */ /* 0x000fc8000bf06070 */
[----:B------:R-:W-:-:S04]  /*b350*/  ISETP.GE.AND.EX P0, PT, R59, UR7, PT, P0 ;  /* 0x000000073b007c0c */ /* 0x000fc8000bf06300 */
[----:B------:R-:W-:Y:S01]  /*b360*/  ISETP.GT.U32.OR P0, PT, R0, 0x1df, P0 ;  /* 0x000001df0000780c */ /* 0x000fe20000704470 */
[----:B0-----:R-:W-:-:S12]  /*b370*/  @!P5 BRA `(.L_x_2978) ;  /* 0x000000000048d947 */ /* 0x001fd80003800000 */
        /* <DEDUP_REMOVED lines=18> */
.L_x_2978:
[----:B------:R-:W-:Y:S04]  /*b4a0*/  BSSY B0, `(.L_x_2979) ;  /* 0x0000015000007945 */ /* 0x000fe80003800000 */
[----:B------:R-:W-:Y:S05]  /*b4b0*/  @P0 BRA `(.L_x_2980) ;  /* 0x00000000004c0947 */ /* 0x000fea0003800000 */
[----:B------:R-:W-:Y:S01]  /*b4c0*/  MOV R12, UR5 ;  /* 0x00000005000c7c02 */ /* 0x000fe20008000f00 */
[----:B------:R-:W-:-:S04]  /*b4d0*/  ULDC.64 UR14, c[0x0][0x288] ;  /* 0x0000a200000e7ab9 */ /* 0x000fc80000000a00 */
[----:B------:R-:W-:-:S04]  /*b4e0*/  FFMA.FTZ R12, R56, R12, UR13 ;  /* 0x0000000d380c7e23 */ /* 0x000fc8000801000c */
[----:B------:R-:W-:Y:S01]  /*b4f0*/  FFMA.FTZ R56, R3, R30, -R12 ;  /* 0x0000001e03387223 */ /* 0x000fe2000001080c */
[----:B------:R-:W-:Y:S02]  /*b500*/  MOV R12, UR5 ;  /* 0x00000005000c7c02 */ /* 0x000fe40008000f00 */
[----:B------:R-:W-:-:S03]  /*b510*/  MOV R30, R80 ;  /* 0x00000050001e7202 */ /* 0x000fc60000000f00 */
[----:B------:R-:W-:-:S04]  /*b520*/  FFMA.FTZ R12, R57, R12, UR13 ;  /* 0x0000000d390c7e23 */ /* 0x000fc8000801000c */
        /* <DEDUP_REMOVED lines=12> */
.L_x_2980:
[----:B------:R-:W-:Y:S05]  /*b5f0*/  BSYNC B0 ;  /* 0x0000000000007941 */ /* 0x000fea0003800000 */
.L_x_2979:
[----:B0-----:R0:W5:Y:S04]  /*b600*/  LDL R30, [R1+0x6c] ;  /* 0x00006c00011e7983 */ /* 0x0011680000100800 */
[----:B------:R0:W5:Y:S01]  /*b610*/  LDL R31, [R1+0x78] ;  /* 0x00007800011f7983 */ /* 0x0001620000100800 */
        /* <DEDUP_REMOVED lines=9> */
[----:B------:R-:W-:-:S02]  /*b6b0*/  IADD3 R57, R2, 0x28, RZ ;  /* 0x0000002802397810 */ /* 0x000fc40007ffe0ff */
[----:B------:R-:W-:Y:S02]  /*b6c0*/  ISETP.GE.AND.EX P2, PT, R61, UR7, PT, P0 ;  /* 0x000000073d007c0c */ /* 0x000fe4000bf46300 */
[----:B------:R-:W-:Y:S02]  /*b6d0*/  ISETP.GE.AND.EX P3, PT, R59, UR7, PT, P3 ;  /* 0x000000073b007c0c */ /* 0x000fe4000bf66330 */
[----:B------:R-:W-:Y:S02]  /*b6e0*/  ISETP.GE.U32.AND P6, PT, R58, UR6, PT ;  /* 0x000000063a007c0c */ /* 0x000fe4000bfc6070 */
[----:B------:R-:W-:Y:S02]  /*b6f0*/  ISETP.GE.U32.AND P0, PT, R57, UR6, PT ;  /* 0x0000000639007c0c */ /* 0x000fe4000bf06070 */
        /* <DEDUP_REMOVED lines=21> */
.L_x_2981:
[----:B------:R-:W-:Y:S04]  /*b850*/  BSSY B0, `(.L_x_2982) ;  /* 0x0000015000007945 */ /* 0x000fe80003800000 */
[----:B------:R-:W-:Y:S05]  /*b860*/  @P2 BRA `(.L_x_2983) ;  /* 0x00000000004c2947 */ /* 0x000fea0003800000 */
[----:B------:R-:W-:Y:S01]  /*b870*/  MOV R12, UR5 ;  /* 0x00000005000c7c02 */ /* 0x000fe20008000f00 */
[----:B------:R-:W-:-:S04]  /*b880*/  ULDC.64 UR14, c[0x0][0x288] ;  /* 0x0000a200000e7ab9 */ /* 0x000fc80000000a00 */
[----:B-----5:R-:W-:-:S04]  /*b890*/  FFMA.FTZ R12, R30, R12, UR13 ;  /* 0x0000000d1e0c7e23 */ /* 0x020fc8000801000c */
        /* <DEDUP_REMOVED lines=16> */
.L_x_2983:
[----:B------:R-:W-:Y:S05]  /*b9a0*/  BSYNC B0 ;  /* 0x0000000000007941 */ /* 0x000fea0003800000 */
.L_x_2982:
[----:B------:R-:W-:Y:S05]  /*b9b0*/  @!P5 BRA `(.L_x_2984) ;  /* 0x000000000050d947 */ /* 0x000fea0003800000 */
[----:B0-----:R-:W2:Y:S04]  /*b9c0*/  LDL R12, [R1+0x70] ;  /* 0x00007000010c7983 */ /* 0x001ea80000100800 */
        /* <DEDUP_REMOVED lines=19> */
.L_x_2984:
[----:B------:R-:W-:Y:S04]  /*bb00*/  BSSY B0, `(.L_x_2985) ;  /* 0x0000017000007945 */ /* 0x000fe80003800000 */
[----:B------:R-:W-:Y:S05]  /*bb10*/  @P3 BRA `(.L_x_2986) ;  /* 0x0000000000543947 */ /* 0x000fea0003800000 */
[----:B0-----:R-:W2:Y:S01]  /*bb20*/  LDL.LU R28, [R1+0x70] ;  /* 0x00007000011c7983 */ /* 0x001ea20000300800 */
[----:B------:R-:W-:Y:S01]  /*bb30*/  MOV R12, UR5 ;  /* 0x00000005000c7c02 */ /* 0x000fe20008000f00 */
[----:B------:R-:W-:Y:S02]  /*bb40*/  ULDC.64 UR14, c[0x0][0x288] ;  /* 0x0000a200000e7ab9 */ /* 0x000fe40000000a00 */
[----:B------:R-:W3:Y:S02]  /*bb50*/  LDL.LU R13, [R1+0x7c] ;  /* 0x00007c00010d7983 */ /* 0x000ee40000300800 */
[----:B--2---:R-:W-:-:S04]  /*bb60*/  FFMA.FTZ R12, R28, R12, UR13 ;  /* 0x0000000d1c0c7e23 */ /* 0x004fc8000801000c */
[----:B------:R-:W-:Y:S01]  /*bb70*/  FFMA.FTZ R28, R3, R26, -R12 ;  /* 0x0000001a031c7223 */ /* 0x000fe2000001080c */
[----:B------:R-:W-:Y:S02]  /*bb80*/  MOV R12, UR5 ;  /* 0x00000005000c7c02 */ /* 0x000fe40008000f00 */
[----:B------:R-:W-:-:S03]  /*bb90*/  MOV R26, R80 ;  /* 0x00000050001a7202 */ /* 0x000fc60000000f00 */
[----:B---3--:R-:W-:-:S04]  /*bba0*/  FFMA.FTZ R12, R13, R12, UR13 ;  /* 0x0000000d0d0c7e23 */ /* 0x008fc8000801000c */
        /* <DEDUP_REMOVED lines=12> */
.L_x_2986:
[----:B------:R-:W-:Y:S05]  /*bc70*/  BSYNC B0 ;  /* 0x0000000000007941 */ /* 0x000fea0003800000 */
.L_x_2985:
[----:B-1----:R1:W5:Y:S04]  /*bc80*/  LDL R26, [R1+0x60] ;  /* 0x00006000011a7983 */ /* 0x0023680000100800 */
[----:B------:R1:W5:Y:S01]  /*bc90*/  LDL R27, [R1+0x54] ;  /* 0x00005400011b7983 */ /* 0x0003620000100800 */
[C---:B0-----:R-:W-:Y:S02]  /*bca0*/  IADD3 R28, R2.reuse, 0x30, RZ ;  /* 0x00000030021c7810 */ /* 0x041fe40007ffe0ff */
[C---:B------:R-:W-:Y:S02]  /*bcb0*/  IADD3 R29, R2.reuse, 0x30, RZ ;  /* 0x00000030021d7810 */ /* 0x040fe40007ffe0ff */
[C---:B-----5:R-:W-:Y:S02]  /*bcc0*/  IADD3 R31, R2.reuse, 0x28, RZ ;  /* 0x00000028021f7810 */ /* 0x060fe40007ffe0ff */
        /* <DEDUP_REMOVED lines=34> */
.L_x_2987:
        /* <DEDUP_REMOVED lines=21> */
.L_x_2989:
[----:B------:R-:W-:Y:S05]  /*c040*/  BSYNC B0 ;  /* 0x0000000000007941 */ /* 0x000fea0003800000 */
.L_x_2988:
        /* <DEDUP_REMOVED lines=21> */
.L_x_2990:
        /* <DEDUP_REMOVED lines=23> */
.L_x_2992:
[----:B------:R-:W-:Y:S05]  /*c310*/  BSYNC B0 ;  /* 0x0000000000007941 */ /* 0x000fea0003800000 */
.L_x_2991:
[----:B------:R-:W-:Y:S05]  /*c320*/  @!P5 BRA `(.L_x_2993) ;  /* 0x000000000050d947 */ /* 0x000fea0003800000 */
[----:B01----:R-:W2:Y:S04]  /*c330*/  LDL R12, [R1+0x40] ;  /* 0x00004000010c7983 */ /* 0x003ea80000100800 */
        /* <DEDUP_REMOVED lines=19> */
.L_x_2993:
[----:B------:R-:W-:Y:S04]  /*c470*/  BSSY B0, `(.L_x_2994) ;  /* 0x0000017000007945 */ /* 0x000fe80003800000 */
[----:B------:R-:W-:Y:S05]  /*c480*/  @P2 BRA `(.L_x_2995) ;  /* 0x0000000000542947 */ /* 0x000fea0003800000 */
[----:B-1----:R-:W2:Y:S01]  /*c490*/  LDL.LU R22, [R1+0x40] ;  /* 0x0000400001167983 */ /* 0x002ea20000300800 */
[----:B0-----:R-:W-:Y:S01]  /*c4a0*/  MOV R12, UR5 ;  /* 0x00000005000c7c02 */ /* 0x001fe20008000f00 */
        /* <DEDUP_REMOVED lines=19> */
.L_x_2995:
[----:B------:R-:W-:Y:S05]  /*c5e0*/  BSYNC B0 ;  /* 0x0000000000007941 */ /* 0x000fea0003800000 */
.L_x_2994:
[C---:B------:R-:W-:Y:S02]  /*c5f0*/  IADD3 R28, R2.reuse, 0x48, RZ ;  /* 0x00000048021c7810 */ /* 0x040fe40007ffe0ff */
[C---:B------:R-:W-:Y:S02]  /*c600*/  IADD3 R26, R2.reuse, 0x50, RZ ;  /* 0x00000050021a7810 */ /* 0x040fe40007ffe0ff */
[C---:B0-----:R-:W-:Y:S02]  /*c610*/  IADD3 R24, R2.reuse, 0x58, RZ ;  /* 0x0000005802187810 */ /* 0x041fe40007ffe0ff */
[C---:B------:R-:W-:Y:S02]  /*c620*/  IADD3 R57, R2.reuse, 0x38, RZ ;  /* 0x0000003802397810 */ /* 0x040fe40007ffe0ff */
        /* <DEDUP_REMOVED lines=22> */
[C---:B--2---:R-:W-:Y:S02]  /*c790*/  IADD3 R20, R2.reuse, 0x60, RZ ;  /* 0x0000006002147810 */ /* 0x044fe40007ffe0ff */
[----:B------:R-:W-:Y:S01]  /*c7a0*/  IADD3 R21, R2, 0x68, RZ ;  /* 0x0000006802157810 */ /* 0x000fe20007ffe0ff */
[----:B------:R-:W-:Y:S08]  /*c7b0*/  @!P5 BRA `(.L_x_2996) ;  /* 0x000000000048d947 */ /* 0x000ff00003800000 */
        /* <DEDUP_REMOVED lines=18> */
.L_x_2996:
[----:B------:R-:W-:Y:S04]  /*c8e0*/  BSSY B0, `(.L_x_2997) ;  /* 0x0000015000007945 */ /* 0x000fe80003800000 */
[----:B------:R-:W-:Y:S05]  /*c8f0*/  @P3 BRA `(.L_x_2998) ;  /* 0x00000000004c3947 */ /* 0x000fea0003800000 */
[----:B-1----:R-:W-:Y:S01]  /*c900*/  MOV R12, UR5 ;  /* 0x00000005000c7c02 */ /* 0x002fe20008000f00 */
        /* <DEDUP_REMOVED lines=18> */
.L_x_2998:
[----:B------:R-:W-:Y:S05]  /*ca30*/  BSYNC B0 ;  /* 0x0000000000007941 */ /* 0x000fea0003800000 */
.L_x_2997:
[----:B------:R-:W-:Y:S05]  /*ca40*/  @!P5 BRA `(.L_x_2999) ;  /* 0x000000000048d947 */ /* 0x000fea0003800000 */
[----:B01----:R-:W-:-:S04]  /*ca50*/  FFMA.FTZ R12, R123, R3, R4 ;  /* 0x000000037b0c7223 */ /* 0x003fc80000010004 */
        /* <DEDUP_REMOVED lines=17> */
.L_x_2999:
[----:B------:R-:W-:Y:S04]  /*cb70*/  BSSY B0, `(.L_x_3000) ;  /* 0x0000015000007945 */ /* 0x000fe80003800000 */
[----:B------:R-:W-:Y:S05]  /*cb80*/  @P4 BRA `(.L_x_3001) ;  /* 0x00000000004c4947 */ /* 0x000fea0003800000 */
[----:B01----:R-:W-:Y:S01]  /*cb90*/  MOV R12, UR5 ;  /* 0x00000005000c7c02 */ /* 0x003fe20008000f00 */
        /* <DEDUP_REMOVED lines=18> */
.L_x_3001:
[----:B------:R-:W-:Y:S05]  /*ccc0*/  BSYNC B0 ;  /* 0x0000000000007941 */ /* 0x000fea0003800000 */
.L_x_3000:
[----:B------:R-:W-:Y:S05]  /*ccd0*/  @!P5 BRA `(.L_x_3002) ;  /* 0x000000000048d947 */ /* 0x000fea0003800000 */
[----:B012---:R-:W-:-:S04]  /*cce0*/  FFMA.FTZ R12, R125, R3, R4 ;  /* 0x000000037d0c7223 */ /* 0x007fc80000010004 */
        /* <DEDUP_REMOVED lines=17> */
.L_x_3002:
[----:B------:R-:W-:Y:S04]  /*ce00*/  BSSY B0, `(.L_x_3003) ;  /* 0x0000015000007945 */ /* 0x000fe80003800000 */
[----:B------:R-:W-:Y:S05]  /*ce10*/  @P6 BRA `(.L_x_3004) ;  /* 0x00000000004c6947 */ /* 0x000fea0003800000 */
[----:B012---:R-:W-:Y:S01]  /*ce20*/  MOV R12, UR5 ;  /* 0x00000005000c7c02 */ /* 0x007fe20008000f00 */
        /* <DEDUP_REMOVED lines=18> */
.L_x_3004:
[----:B------:R-:W-:Y:S05]  /*cf50*/  BSYNC B0 ;  /* 0x0000000000007941 */ /* 0x000fea0003800000 */
.L_x_3003:
[----:B------:R-:W-:Y:S05]  /*cf60*/  @!P5 BRA `(.L_x_3005) ;  /* 0x00000000004cd947 */ /* 0x000fea0003800000 */
[----:B0123--:R-:W2:Y:S02]  /*cf70*/  LDL R12, [R1] ;  /* 0x00000000010c7983 */ /* 0x00fea40000100800 */
        /* <DEDUP_REMOVED lines=18> */
.L_x_3005:
[----:B------:R-:W-:Y:S04]  /*d0a0*/  BSSY B0, `(.L_x_3006) ;  /* 0x0000016000007945 */ /* 0x000fe80003800000 */
[----:B------:R-:W-:Y:S05]  /*d0b0*/  @P0 BRA `(.L_x_3007) ;  /* 0x0000000000500947 */ /* 0x000fea0003800000 */
[----:B0123--:R-:W2:Y:S01]  /*d0c0*/  LDL.LU R13, [R1] ;  /* 0x00000000010d7983 */ /* 0x00fea20000300800 */
[----:B------:R-:W-:Y:S01]  /*d0d0*/  MOV R12, UR5 ;  /* 0x00000005000c7c02 */ /* 0x000fe20008000f00 */
[----:B------:R-:W-:-:S04]  /*d0e0*/  ULDC.64 UR14, c[0x0][0x288] ;  /* 0x0000a200000e7ab9 */ /* 0x000fc80000000a00 */
[----:B--2---:R-:W-:Y:S01]  /*d0f0*/  FFMA.FTZ R12, R13, R12, UR13 ;  /* 0x0000000d0d0c7e23 */ /* 0x004fe2000801000c */
[----:B------:R-:W-:-:S03]  /*d100*/  MOV R13, R79 ;  /* 0x0000004f000d7202 */ /* 0x000fc60000000f00 */
[----:B------:R-:W-:Y:S01]  /*d110*/  FFMA.FTZ R14, R3, R10, -R12 ;  /* 0x0000000a030e7223 */ /* 0x000fe2000001080c */
[----:B------:R-:W-:Y:S02]  /*d120*/  MOV R10, UR5 ;  /* 0x00000005000a7c02 */ /* 0x000fe40008000f00 */
[----:B------:R-:W-:-:S03]  /*d130*/  MOV R12, R80 ;  /* 0x00000050000c7202 */ /* 0x000fc60000000f00 */
[----:B------:R-:W-:Y:S02]  /*d140*/  FFMA.FTZ R10, R116, R10, UR13 ;  /* 0x0000000d740a7e23 */ /* 0x000fe4000801000a */
[----:B------:R-:W-:-:S04]  /*d150*/  IMAD.WIDE.U32 R12, R26, UR14, R12 ;  /* 0x0000000e1a0c7c25 */ /* 0x000fc8000f8e000c */
        /* <DEDUP_REMOVED lines=10> */
.L_x_3007:
[----:B------:R-:W-:Y:S05]  /*d200*/  BSYNC B0 ;  /* 0x0000000000007941 */ /* 0x000fea0003800000 */
.L_x_3006:
[----:B------:R-:W-:Y:S05]  /*d210*/  @!P5 BRA `(.L_x_3008) ;  /* 0x000000000050d947 */ /* 0x000fea0003800000 */
[----:B----4-:R-:W4:Y:S04]  /*d220*/  LDL R10, [R1+0x10] ;  /* 0x00001000010a7983 */ /* 0x010f280000100800 */
[----:B---3--:R-:W3:Y:S01]  /*d230*/  LDL R14, [R1+0xc] ;  /* 0x00000c00010e7983 */ /* 0x008ee20000100800 */
[----:B----4-:R-:W-:-:S04]  /*d240*/  FFMA.FTZ R10, R10, R3, R4 ;  /* 0x000000030a0a7223 */ /* 0x010fc80000010004 */
[----:B------:R-:W-:-:S06]  /*d250*/  FMUL.FTZ R11, R10, -1.4426950216293334961 ;  /* 0xbfb8aa3b0a0b7820 */ /* 0x000fcc0000410000 */
[----:B------:R-:W0:Y:S02]  /*d260*/  MUFU.EX2 R11, R11 ;  /* 0x0000000b000b7308 */ /* 0x000e240000000800 */
[----:B012---:R-:W-:-:S06]  /*d270*/  FADD.FTZ R12, R11, 1 ;  /* 0x3f8000000b0c7421 */ /* 0x007fcc0000010000 */
        /* <DEDUP_REMOVED lines=14> */
.L_x_3008:
[----:B------:R-:W-:Y:S04]  /*d360*/  BSSY B0, `(.L_x_3009) ;  /* 0x0000017000007945 */ /* 0x000fe80003800000 */
[----:B------:R-:W-:Y:S05]  /*d370*/  @P2 BRA `(.L_x_3010) ;  /* 0x0000000000542947 */ /* 0x000fea0003800000 */
[----:B----4-:R-:W4:Y:S01]  /*d380*/  LDL.LU R11, [R1+0x10] ;  /* 0x00001000010b7983 */ /* 0x010f220000300800 */
[----:B0123--:R-:W-:Y:S01]  /*d390*/  MOV R12, UR5 ;  /* 0x00000005000c7c02 */ /* 0x00ffe20008000f00 */
[----:B------:R-:W-:Y:S02]  /*d3a0*/  ULDC.64 UR14, c[0x0][0x288] ;  /* 0x0000a200000e7ab9 */ /* 0x000fe40000000a00 */
[----:B------:R-:W2:Y:S01]  /*d3b0*/  LDL.LU R10, [R1+0xc] ;  /* 0x00000c00010a7983 */ /* 0x000ea20000300800 */
[----:B------:R-:W-:Y:S01]  /*d3c0*/  MOV R13, UR5 ;  /* 0x00000005000d7c02 */ /* 0x000fe20008000f00 */
[----:B----4-:R-:W-:Y:S01]  /*d3d0*/  FFMA.FTZ R12, R11, R12, UR13 ;  /* 0x0000000d0b0c7e23 */ /* 0x010fe2000801000c */
[----:B------:R-:W-:-:S03]  /*d3e0*/  MOV R11, R79 ;  /* 0x0000004f000b7202 */ /* 0x000fc60000000f00 */
[----:B--2---:R-:W-:Y:S01]  /*d3f0*/  FFMA.FTZ R13, R10, R13, UR13 ;  /* 0x0000000d0a0d7e23 */ /* 0x004fe2000801000d */
[----:B------:R-:W-:Y:S01]  /*d400*/  FFMA.FTZ R12, R3, R8, -R12 ;  /* 0x00000008030c7223 */ /* 0x000fe2000001080c */
[----:B------:R-:W-:Y:S01]  /*d410*/  MOV R10, R80 ;  /* 0x00000050000a7202 */ /* 0x000fe20000000f00 */
[----:B------:R-:W-:Y:S02]  /*d420*/  IMAD R8, R25, UR14, RZ ;  /* 0x0000000e19087c24 */ /* 0x000fe4000f8e02ff */
[----:B------:R-:W-:Y:S02]  /*d430*/  FFMA.FTZ R13, R82, R9, -R13 ;  /* 0x00000009520d7223 */ /* 0x000fe4000001080d */
        /* <DEDUP_REMOVED lines=9> */
.L_x_3010:
[----:B------:R-:W-:Y:S05]  /*d4d0*/  BSYNC B0 ;  /* 0x0000000000007941 */ /* 0x000fea0003800000 */
.L_x_3009:
[----:B-1----:R1:W5:Y:S04]  /*d4e0*/  LDL R23, [R1+0x18] ;  /* 0x0000180001177983 */ /* 0x0023680000100800 */
[----:B0---4-:R1:W5:Y:S01]  /*d4f0*/  LDL R11, [R1+0x14] ;  /* 0x00001400010b7983 */ /* 0x0113620000100800 */
[C---:B---3--:R-:W-:Y:S02]  /*d500*/  IADD3 R14, R2.reuse, 0x70, RZ ;  /* 0x00000070020e7810 */ /* 0x048fe40007ffe0ff */
[C---:B------:R-:W-:Y:S02]  /*d510*/  IADD3 R18, R2.reuse, 0x78, RZ ;  /* 0x0000007802127810 */ /* 0x040fe40007ffe0ff */
[----:B--2---:R-:W-:Y:S02]  /*d520*/  IADD3 R12, R2, 0x80, RZ ;  /* 0x00000080020c7810 */ /* 0x004fe40007ffe0ff */
        /* <DEDUP_REMOVED lines=22> */
[----:B-1----:R-:W-:Y:S08]  /*d690*/  @!P5 BRA `(.L_x_3011) ;  /* 0x000000000048d947 */ /* 0x002ff00003800000 */
        /* <DEDUP_REMOVED lines=18> */
.L_x_3011:
[----:B------:R-:W-:Y:S04]  /*d7c0*/  BSSY B0, `(.L_x_3012) ;  /* 0x0000015000007945 */ /* 0x000fe80003800000 */
[----:B------:R-:W-:Y:S05]  /*d7d0*/  @P6 BRA `(.L_x_3013) ;  /* 0x00000000004c6947 */ /* 0x000fea0003800000 */
[----:B------:R-:W-:Y:S01]  /*d7e0*/  MOV R9, UR5 ;  /* 0x0000000500097c02 */ /* 0x000fe20008000f00 */
[----:B------:R-:W-:-:S04]  /*d7f0*/  ULDC.64 UR14, c[0x0][0x288] ;  /* 0x0000a200000e7ab9 */ /* 0x000fc80000000a00 */
[----:B-----5:R-:W-:Y:S01]  /*d800*/  FFMA.FTZ R9, R23, R9, UR13 ;  /* 0x0000000d17097e23 */ /* 0x020fe20008010009 */
[----:B------:R-:W-:Y:S01]  /*d810*/  IMAD R23, R8, UR14, RZ ;  /* 0x0000000e08177c24 */ /* 0x000fe2000f8e02ff */
[----:B------:R-:W-:Y:S02]  /*d820*/  MOV R8, R80 ;  /* 0x0000005000087202 */ /* 0x000fe40000000f00 */
[----:B------:R-:W-:Y:S01]  /*d830*/  FFMA.FTZ R74, R3, R74, -R9 ;  /* 0x0000004a034a7223 */ /* 0x000fe20000010809 */
[----:B------:R-:W-:Y:S01]  /*d840*/  MOV R9, UR5 ;  /* 0x0000000500097c02 */ /* 0x000fe20008000f00 */
[----:B------:R-:W-:-:S04]  /*d850*/  IMAD R23, R20, UR15, R23 ;  /* 0x0000000f14177c24 */ /* 0x000fc8000f8e0217 */
[----:B------:R-:W-:-:S04]  /*d860*/  FFMA.FTZ R9, R11, R9, UR13 ;  /* 0x0000000d0b097e23 */ /* 0x000fc80008010009 */
[----:B------:R-:W-:Y:S01]  /*d870*/  FFMA.FTZ R75, R82, R75, -R9 ;  /* 0x0000004b524b7223 */ /* 0x000fe20000010809 */
        /* <DEDUP_REMOVED lines=9> */
.L_x_3013:
[----:B------:R-:W-:Y:S05]  /*d910*/  BSYNC B0 ;  /* 0x0000000000007941 */ /* 0x000fea0003800000 */
.L_x_3012:
[----:B------:R-:W-:Y:S05]  /*d920*/  @!P5 BRA `(.L_x_3014) ;  /* 0x000000000050d947 */ /* 0x000fea0003800000 */
[----:B0-----:R-:W2:Y:S04]  /*d930*/  LDL R8, [R1+0x28] ;  /* 0x0000280001087983 */ /* 0x001ea80000100800 */
[----:B------:R-:W3:Y:S01]  /*d940*/  LDL R20, [R1+0x24] ;  /* 0x0000240001147983 */ /* 0x000ee20000100800 */
[----:B--2---:R-:W-:-:S04]  /*d950*/  FFMA.FTZ R8, R8, R3, R4 ;  /* 0x0000000308087223 */ /* 0x004fc80000010004 */
[----:B------:R-:W-:-:S06]  /*d960*/  FMUL.FTZ R9, R8, -1.4426950216293334961 ;  /* 0xbfb8aa3b08097820 */ /* 0x000fcc0000410000 */
[----:B------:R-:W0:Y:S02]  /*d970*/  MUFU.EX2 R9, R9 ;  /* 0x0000000900097308 */ /* 0x000e240000000800 */
[----:B0-----:R-:W-:-:S06]  /*d980*/  FADD.FTZ R10, R9, 1 ;  /* 0x3f800000090a7421 */ /* 0x001fcc0000010000 */
[----:B-----5:R-:W0:Y:S02]  /*d990*/  MUFU.RCP R11, R10 ;  /* 0x0000000a000b7308 */ /* 0x020e240000001000 */
        /* <DEDUP_REMOVED lines=13> */
.L_x_3014:
[----:B------:R-:W-:Y:S04]  /*da70*/  BSSY B0, `(.L_x_3015) ;  /* 0x0000017000007945 */ /* 0x000fe80003800000 */
[----:B------:R-:W-:Y:S05]  /*da80*/  @P0 BRA `(.L_x_3016) ;  /* 0x0000000000540947 */ /* 0x000fea0003800000 */
[----:B0-----:R-:W2:Y:S01]  /*da90*/  LDL.LU R9, [R1+0x28] ;  /* 0x0000280001097983 */ /* 0x001ea20000300800 */
[----:B------:R-:W-:-:S03]  /*daa0*/  ULDC.64 UR14, c[0x0][0x288] ;  /* 0x0000a200000e7ab9 */ /* 0x000fc60000000a00 */
[----:B------:R-:W3:Y:S01]  /*dab0*/  LDL.LU R8, [R1+0x24] ;  /* 0x0000240001087983 */ /* 0x000ee20000300800 */
[----:B------:R-:W-:Y:S01]  /*dac0*/  MOV R10, UR5 ;  /* 0x00000005000a7c02 */ /* 0x000fe20008000f00 */
[----:B------:R-:W-:Y:S01]  /*dad0*/  IMAD R22, R22, UR14, RZ ;  /* 0x0000000e16167c24 */ /* 0x000fe2000f8e02ff */
[----:B-----5:R-:W-:-:S03]  /*dae0*/  MOV R23, UR5 ;  /* 0x0000000500177c02 */ /* 0x020fc60008000f00 */
        /* <DEDUP_REMOVED lines=15> */
.L_x_3016:
[----:B------:R-:W-:Y:S05]  /*dbe0*/  BSYNC B0 ;  /* 0x0000000000007941 */ /* 0x000fea0003800000 */
.L_x_3015:
[----:B------:R-:W-:Y:S05]  /*dbf0*/  @!P5 BRA `(.L_x_3017) ;  /* 0x000000000050d947 */ /* 0x000fea0003800000 */
[----:B01----:R-:W2:Y:S04]  /*dc00*/  LDL R8, [R1+0x2c] ;  /* 0x00002c0001087983 */ /* 0x003ea80000100800 */
[----:B------:R-:W3:Y:S01]  /*dc10*/  LDL R9, [R1+0x20] ;  /* 0x0000200001097983 */ /* 0x000ee20000100800 */
[----:B--2---:R-:W-:Y:S01]  /*dc20*/  FFMA.FTZ R8, R8, R3, R4 ;  /* 0x0000000308087223 */ /* 0x004fe20000010004 */
[----:B---3--:R-:W-:-:S03]  /*dc30*/  FFMA.FTZ R9, R9, R82, R5 ;  /* 0x0000005209097223 */ /* 0x008fc60000010005 */
[----:B------:R-:W-:Y:S01]  /*dc40*/  FMUL.FTZ R10, R8, -1.4426950216293334961 ;  /* 0xbfb8aa3b080a7820 */ /* 0x000fe20000410000 */
[----:B------:R-:W-:-:S05]  /*dc50*/  FMUL.FTZ R20, R9, -1.4426950216293334961 ;  /* 0xbfb8aa3b09147820 */ /* 0x000fca0000410000 */
[----:B------:R-:W0:Y:S08]  /*dc60*/  MUFU.EX2 R10, R10 ;  /* 0x0000000a000a7308 */ /* 0x000e300000000800 */
[----:B------:R-:W1:Y:S01]  /*dc70*/  MUFU.EX2 R20, R20 ;  /* 0x0000001400147308 */ /* 0x000e620000000800 */
[----:B0----5:R-:W-:-:S07]  /*dc80*/  FADD.FTZ R11, R10, 1 ;  /* 0x3f8000000a0b7421 */ /* 0x021fce0000010000 */
        /* <DEDUP_REMOVED lines=11> */
.L_x_3017:
[----:B------:R-:W-:Y:S04]  /*dd40*/  BSSY B0, `(.L_x_3018) ;  /* 0x0000017000007945 */ /* 0x000fe80003800000 */
[----:B------:R-:W-:Y:S05]  /*dd50*/  @P2 BRA `(.L_x_3019) ;  /* 0x0000000000542947 */ /* 0x000fea0003800000 */
[----:B01----:R-:W2:Y:S01]  /*dd60*/  LDL.LU R9, [R1+0x2c] ;  /* 0x00002c0001097983 */ /* 0x003ea20000300800 */
[----:B------:R-:W-:Y:S01]  /*dd70*/  MOV R10, UR5 ;  /* 0x00000005000a7c02 */ /* 0x000fe20008000f00 */
[----:B------:R-:W-:Y:S02]  /*dd80*/  ULDC.64 UR14, c[0x0][0x288] ;  /* 0x0000a200000e7ab9 */ /* 0x000fe40000000a00 */
[----:B------:R-:W3:Y:S01]  /*dd90*/  LDL.LU R8, [R1+0x20] ;  /* 0x0000200001087983 */ /* 0x000ee20000300800 */
[----:B-----5:R-:W-:Y:S01]  /*dda0*/  MOV R11, UR5 ;  /* 0x00000005000b7c02 */ /* 0x020fe20008000f00 */
[----:B------:R-:W-:-:S04]  /*ddb0*/  IMAD R15, R15, UR14, RZ ;  /* 0x0000000e0f0f7c24 */ /* 0x000fc8000f8e02ff */
[----:B------:R-:W-:Y:S02]  /*ddc0*/  IMAD R21, R14, UR15, R15 ;  /* 0x0000000f0e157c24 */ /* 0x000fe4000f8e020f */
[----:B--2---:R-:W-:Y:S01]  /*ddd0*/  FFMA.FTZ R10, R9, R10, UR13 ;  /* 0x0000000d090a7e23 */ /* 0x004fe2000801000a */
[----:B------:R-:W-:Y:S01]  /*dde0*/  MOV R9, R79 ;  /* 0x0000004f00097202 */ /* 0x000fe20000000f00 */
[----:B---3--:R-:W-:Y:S01]  /*ddf0*/  FFMA.FTZ R11, R8, R11, UR13 ;  /* 0x0000000d080b7e23 */ /* 0x008fe2000801000b */
[----:B------:R-:W-:-:S03]  /*de00*/  MOV R8, R80 ;  /* 0x0000005000087202 */ /* 0x000fc60000000f00 */
[----:B------:R-:W-:Y:S02]  /*de10*/  FFMA.FTZ R15, R82, R71, -R11 ;  /* 0x00000047520f7223 */ /* 0x000fe4000001080b */
        /* <DEDUP_REMOVED lines=9> */
.L_x_3019:
[----:B------:R-:W-:Y:S05]  /*deb0*/  BSYNC B0 ;  /* 0x0000000000007941 */ /* 0x000fea0003800000 */
.L_x_3018:
[----:B------:R-:W-:Y:S05]  /*dec0*/  @!P5 BRA `(.L_x_3020) ;  /* 0x000000000050d947 */ /* 0x000fea0003800000 */
[----:B01----:R-:W3:Y:S04]  /*ded0*/  LDL R8, [R1+0x1c] ;  /* 0x00001c0001087983 */ /* 0x003ee80000100800 */
[----:B------:R-:W4:Y:S01]  /*dee0*/  LDL R9, [R1+0x8] ;  /* 0x0000080001097983 */ /* 0x000f220000100800 */
[----:B---3--:R-:W-:Y:S01]  /*def0*/  FFMA.FTZ R8, R8, R3, R4 ;  /* 0x0000000308087223 */ /* 0x008fe20000010004 */
[----:B----4-:R-:W-:-:S03]  /*df00*/  FFMA.FTZ R9, R9, R82, R5 ;  /* 0x0000005209097223 */ /* 0x010fc60000010005 */
[----:B--2---:R-:W-:Y:S01]  /*df10*/  FMUL.FTZ R10, R8, -1.4426950216293334961 ;  /* 0xbfb8aa3b080a7820 */ /* 0x004fe20000410000 */
        /* <DEDUP_REMOVED lines=15> */
.L_x_3020:
[----:B------:R-:W-:Y:S04]  /*e010*/  BSSY B0, `(.L_x_3021) ;  /* 0x0000017000007945 */ /* 0x000fe80003800000 */
[----:B------:R-:W-:Y:S05]  /*e020*/  @P3 BRA `(.L_x_3022) ;  /* 0x0000000000543947 */ /* 0x000fea0003800000 */
[----:B01----:R-:W3:Y:S01]  /*e030*/  LDL.LU R8, [R1+0x1c] ;  /* 0x00001c0001087983 */ /* 0x003ee20000300800 */
[----:B--2---:R-:W-:Y:S01]  /*e040*/  MOV R10, UR5 ;  /* 0x00000005000a7c02 */ /* 0x004fe20008000f00 */
[----:B------:R-:W-:Y:S02]  /*e050*/  ULDC.64 UR14, c[0x0][0x288] ;  /* 0x0000a200000e7ab9 */ /* 0x000fe40000000a00 */
[----:B------:R-:W2:Y:S01]  /*e060*/  LDL.LU R14, [R1+0x8] ;  /* 0x00000800010e7983 */ /* 0x000ea20000300800 */
[----:B------:R-:W-:Y:S01]  /*e070*/  MOV R9, R79 ;  /* 0x0000004f00097202 */ /* 0x000fe20000000f00 */
[----:B------:R-:W-:Y:S01]  /*e080*/  IMAD R19, R19, UR14, RZ ;  /* 0x0000000e13137c24 */ /* 0x000fe2000f8e02ff */
[----:B-----5:R-:W-:-:S03]  /*e090*/  MOV R11, UR5 ;  /* 0x00000005000b7c02 */ /* 0x020fc60008000f00 */
[----:B------:R-:W-:Y:S02]  /*e0a0*/  IMAD R19, R18, UR15, R19 ;  /* 0x0000000f12137c24 */ /* 0x000fe4000f8e0213 */
[----:B---3--:R-:W-:Y:S01]  /*e0b0*/  FFMA.FTZ R10, R8, R10, UR13 ;  /* 0x0000000d080a7e23 */ /* 0x008fe2000801000a */
[----:B------:R-:W-:Y:S01]  /*e0c0*/  MOV R8, R80 ;  /* 0x0000005000087202 */ /* 0x000fe20000000f00 */
[----:B--2---:R-:W-:Y:S02]  /*e0d0*/  FFMA.FTZ R11, R14, R11, UR13 ;  /* 0x0000000d0e0b7e23 */ /* 0x004fe4000801000b */
        /* <DEDUP_REMOVED lines=10> */
.L_x_3022:
[----:B------:R-:W-:Y:S05]  /*e180*/  BSYNC B0 ;  /* 0x0000000000007941 */ /* 0x000fea0003800000 */
.L_x_3021:
[----:B------:R-:W-:Y:S05]  /*e190*/  @!P5 BRA `(.L_x_3023) ;  /* 0x000000000050d947 */ /* 0x000fea0003800000 */
[----:B01----:R-:W4:Y:S04]  /*e1a0*/  LDL R8, [R1+0x34] ;  /* 0x0000340001087983 */ /* 0x003f280000100800 */
[----:B------:R-:W2:Y:S01]  /*e1b0*/  LDL R9, [R1+0x4] ;  /* 0x0000040001097983 */ /* 0x000ea20000100800 */
[----:B----4-:R-:W-:Y:S01]  /*e1c0*/  FFMA.FTZ R8, R8, R3, R4 ;  /* 0x0000000308087223 */ /* 0x010fe20000010004 */
[----:B--2---:R-:W-:-:S03]  /*e1d0*/  FFMA.FTZ R9, R9, R82, R5 ;  /* 0x0000005209097223 */ /* 0x004fc60000010005 */
[----:B---3--:R-:W-:Y:S01]  /*e1e0*/  FMUL.FTZ R10, R8, -1.4426950216293334961 ;  /* 0xbfb8aa3b080a7820 */ /* 0x008fe20000410000 */
        /* <DEDUP_REMOVED lines=15> */
.L_x_3023:
[----:B------:R-:W-:Y:S04]  /*e2e0*/  BSSY B0, `(.L_x_3024) ;  /* 0x0000017000007945 */ /* 0x000fe80003800000 */
[----:B------:R-:W-:Y:S05]  /*e2f0*/  @P4 BRA `(.L_x_3025) ;  /* 0x0000000000544947 */ /* 0x000fea0003800000 */
[----:B01----:R-:W4:Y:S01]  /*e300*/  LDL.LU R8, [R1+0x34] ;  /* 0x0000340001087983 */ /* 0x003f220000300800 */
[----:B--23--:R-:W-:Y:S01]  /*e310*/  MOV R10, UR5 ;  /* 0x00000005000a7c02 */ /* 0x00cfe20008000f00 */
[----:B------:R-:W-:Y:S02]  /*e320*/  ULDC.64 UR14, c[0x0][0x288] ;  /* 0x0000a200000e7ab9 */ /* 0x000fe40000000a00 */
[----:B------:R-:W2:Y:S01]  /*e330*/  LDL.LU R14, [R1+0x4] ;  /* 0x00000400010e7983 */ /* 0x000ea20000300800 */
[----:B------:R-:W-:Y:S01]  /*e340*/  MOV R9, R79 ;  /* 0x0000004f00097202 */ /* 0x000fe20000000f00 */
[----:B------:R-:W-:Y:S01]  /*e350*/  IMAD R13, R13, UR14, RZ ;  /* 0x0000000e0d0d7c24 */ /* 0x000fe2000f8e02ff */
[----:B-----5:R-:W-:-:S03]  /*e360*/  MOV R11, UR5 ;  /* 0x00000005000b7c02 */ /* 0x020fc60008000f00 */
[----:B------:R-:W-:Y:S02]  /*e370*/  IMAD R13, R12, UR15, R13 ;  /* 0x0000000f0c0d7c24 */ /* 0x000fe4000f8e020d */
[----:B----4-:R-:W-:Y:S01]  /*e380*/  FFMA.FTZ R10, R8, R10, UR13 ;  /* 0x0000000d080a7e23 */ /* 0x010fe2000801000a */
[----:B------:R-:W-:Y:S01]  /*e390*/  MOV R8, R80 ;  /* 0x0000005000087202 */ /* 0x000fe20000000f00 */
[----:B--2---:R-:W-:-:S04]  /*e3a0*/  FFMA.FTZ R11, R14, R11, UR13 ;  /* 0x0000000d0e0b7e23 */ /* 0x004fc8000801000b */
[----:B------:R-:W-:Y:S01]  /*e3b0*/  IMAD.WIDE.U32 R8, R12, UR14, R8 ;  /* 0x0000000e0c087c25 */ /* 0x000fe2000f8e0008 */
[----:B------:R-:W-:-:S03]  /*e3c0*/  ULDC.64 UR14, c[0x0][0x210] ;  /* 0x00008400000e7ab9 */ /* 0x000fc60000000a00 */
[----:B------:R-:W-:Y:S01]  /*e3d0*/  FFMA.FTZ R12, R3, R66, -R10 ;  /* 0x00000042030c7223 */ /* 0x000fe2000001080a */
[----:B------:R-:W-:Y:S01]  /*e3e0*/  IADD3 R9, R9, R13, RZ ;  /* 0x0000000d09097210 */ /* 0x000fe20007ffe0ff */
[----:B------:R-:W-:Y:S01]  /*e3f0*/  FFMA.FTZ R13, R82, R67, -R11 ;  /* 0x00000043520d7223 */ /* 0x000fe2000001080b */
[----:B------:R-:W-:Y:S01]  /*e400*/  LEA R10, P0, R8, UR14, 0x2 ;  /* 0x0000000e080a7c11 */ /* 0x000fe2000f8010ff */
[----:B------:R-:W-:Y:S02]  /*e410*/  FMUL.FTZ R12, R12, UR26 ;  /* 0x0000001a0c0c7c20 */ /* 0x000fe40008410000 */
[----:B------:R-:W-:Y:S01]  /*e420*/  FMUL.FTZ R13, R13, UR26 ;  /* 0x0000001a0d0d7c20 */ /* 0x000fe20008410000 */
[----:B------:R-:W-:-:S05]  /*e430*/  LEA.HI.X R11, R8, UR15, R9, 0x2, P0 ;  /* 0x0000000f080b7c11 */ /* 0x000fca00080f1409 */
[----:B------:R4:W-:Y:S04]  /*e440*/  STG.E.64 desc[UR22][R10.64], R12 ;  /* 0x0000000c0a007986 */ /* 0x0009e8000c101b16 */
.L_x_3025:
[----:B------:R-:W-:Y:S05]  /*e450*/  BSYNC B0 ;  /* 0x0000000000007941 */ /* 0x000fea0003800000 */
.L_x_3024:
[C---:B-----5:R-:W-:Y:S02]  /*e460*/  IADD3 R23, R2.reuse, 0x98, RZ ;  /* 0x0000009802177810 */ /* 0x060fe40007ffe0ff */
[C---:B------:R-:W-:Y:S02]  /*e470*/  IADD3 R20, R2.reuse, 0xa0, RZ ;  /* 0x000000a002147810 */ /* 0x040fe40007ffe0ff */
[----:B--23--:R-:W-:Y:S02]  /*e480*/  IADD3 R14, R2, 0xa8, RZ ;  /* 0x000000a8020e7810 */ /* 0x00cfe40007ffe0ff */
        /* <DEDUP_REMOVED lines=23> */
[----:B01----:R-:W-:Y:S01]  /*e600*/  FFMA.FTZ R8, R115, R3, R4 ;  /* 0x0000000373087223 */ /* 0x003fe20000010004 */
[----:B------:R-:W-:-:S03]  /*e610*/  FFMA.FTZ R9, R114, R82, R5 ;  /* 0x0000005272097223 */ /* 0x000fc60000010005 */
[----:B----4-:R-:W-:Y:S01]  /*e620*/  FMUL.FTZ R10, R8, -1.4426950216293334961 ;  /* 0xbfb8aa3b080a7820 */ /* 0x010fe20000410000 */
        /* <DEDUP_REMOVED lines=15> */
.L_x_3026:
[----:B------:R-:W-:Y:S04]  /*e720*/  BSSY B0, `(.L_x_3027) ;  /* 0x0000015000007945 */ /* 0x000fe80003800000 */
[----:B------:R-:W-:Y:S05]  /*e730*/  @P6 BRA `(.L_x_3028) ;  /* 0x00000000004c6947 */ /* 0x000fea0003800000 */
[----:B------:R-:W-:Y:S01]  /*e740*/  ULDC.64 UR14, c[0x0][0x288] ;  /* 0x0000a200000e7ab9 */ /* 0x000fe20000000a00 */
[----:B01----:R-:W-:Y:S01]  /*e750*/  MOV R8, R80 ;  /* 0x0000005000087202 */ /* 0x003fe20000000f00 */
[----:B----4-:R-:W-:Y:S01]  /*e760*/  IMAD R11, R27, UR14, RZ ;  /* 0x0000000e1b0b7c24 */ /* 0x010fe2000f8e02ff */
[----:B------:R-:W-:Y:S02]  /*e770*/  MOV R9, R79 ;  /* 0x0000004f00097202 */ /* 0x000fe40000000f00 */
[----:B------:R-:W-:Y:S01]  /*e780*/  MOV R10, UR5 ;  /* 0x00000005000a7c02 */ /* 0x000fe20008000f00 */
[C---:B------:R-:W-:Y:S01]  /*e790*/  IMAD R13, R16.reuse, UR15, R11 ;  /* 0x0000000f100d7c24 */ /* 0x040fe2000f8e020b */
[----:B------:R-:W-:Y:S01]  /*e7a0*/  MOV R25, UR5 ;  /* 0x0000000500197c02 */ /* 0x000fe20008000f00 */
[----:B------:R-:W-:Y:S01]  /*e7b0*/  IMAD.WIDE.U32 R8, R16, UR14, R8 ;  /* 0x0000000e10087c25 */ /* 0x000fe2000f8e0008 */
[----:B------:R-:W-:-:S03]  /*e7c0*/  ULDC.64 UR14, c[0x0][0x210] ;  /* 0x00008400000e7ab9 */ /* 0x000fc60000000a00 */
[----:B------:R-:W-:Y:S01]  /*e7d0*/  FFMA.FTZ R10, R115, R10, UR13 ;  /* 0x0000000d730a7e23 */ /* 0x000fe2000801000a */
[----:B------:R-:W-:Y:S01]  /*e7e0*/  FFMA.FTZ R11, R114, R25, UR13 ;  /* 0x0000000d720b7e23 */ /* 0x000fe20008010019 */
[----:B------:R-:W-:Y:S02]  /*e7f0*/  IADD3 R9, R9, R13, RZ ;  /* 0x0000000d09097210 */ /* 0x000fe40007ffe0ff */
[----:B------:R-:W-:Y:S01]  /*e800*/  FFMA.FTZ R12, R3, R64, -R10 ;  /* 0x00000040030c7223 */ /* 0x000fe2000001080a */
[----:B------:R-:W-:Y:S01]  /*e810*/  LEA R10, P6, R8, UR14, 0x2 ;  /* 0x0000000e080a7c11 */ /* 0x000fe2000f8c10ff */
[----:B------:R-:W-:Y:S02]  /*e820*/  FFMA.FTZ R13, R82, R65, -R11 ;  /* 0x00000041520d7223 */ /* 0x000fe4000001080b */
[----:B------:R-:W-:Y:S01]  /*e830*/  FMUL.FTZ R12, R12, UR26 ;  /* 0x0000001a0c0c7c20 */ /* 0x000fe20008410000 */
[----:B------:R-:W-:Y:S01]  /*e840*/  LEA.HI.X R11, R8, UR15, R9, 0x2, P6 ;  /* 0x0000000f080b7c11 */ /* 0x000fe2000b0f1409 */
[----:B------:R-:W-:-:S05]  /*e850*/  FMUL.FTZ R13, R13, UR26 ;  /* 0x0000001a0d0d7c20 */ /* 0x000fca0008410000 */
[----:B------:R2:W-:Y:S03]  /*e860*/  STG.E.64 desc[UR22][R10.64], R12 ;  /* 0x0000000c0a007986 */ /* 0x0005e6000c101b16 */
.L_x_3028:
[----:B------:R-:W-:Y:S05]  /*e870*/  BSYNC B0 ;  /* 0x0000000000007941 */ /* 0x000fea0003800000 */
.L_x_3027:
[----:B------:R-:W-:Y:S05]  /*e880*/  @!P5 BRA `(.L_x_3029) ;  /* 0x000000000048d947 */ /* 0x000fea0003800000 */
[----:B01----:R-:W-:Y:S01]  /*e890*/  FFMA.FTZ R8, R113, R3, R4 ;  /* 0x0000000371087223 */ /* 0x003fe20000010004 */
[----:B------:R-:W-:-:S03]  /*e8a0*/  FFMA.FTZ R9, R112, R82, R5 ;  /* 0x0000005270097223 */ /* 0x000fc60000010005 */
[----:B--2-4-:R-:W-:Y:S01]  /*e8b0*/  FMUL.FTZ R10, R8, -1.4426950216293334961 ;  /* 0xbfb8aa3b080a7820 */ /* 0x014fe20000410000 */
        /* <DEDUP_REMOVED lines=15> */
.L_x_3029:
[----:B------:R-:W-:Y:S04]  /*e9b0*/  BSSY B0, `(.L_x_3030) ;  /* 0x0000015000007945 */ /* 0x000fe80003800000 */
[----:B------:R-:W-:Y:S05]  /*e9c0*/  @P0 BRA `(.L_x_3031) ;  /* 0x00000000004c0947 */ /* 0x000fea0003800000 */
[----:B------:R-:W-:Y:S01]  /*e9d0*/  ULDC.64 UR14, c[0x0][0x288] ;  /* 0x0000a200000e7ab9 */ /* 0x000fe20000000a00 */
[----:B01----:R-:W-:Y:S01]  /*e9e0*/  MOV R8, R80 ;  /* 0x0000005000087202 */ /* 0x003fe20000000f00 */
[----:B------:R-:W-:Y:S01]  /*e9f0*/  IMAD R24, R24, UR14, RZ ;  /* 0x0000000e18187c24 */ /* 0x000fe2000f8e02ff */
[----:B------:R-:W-:Y:S02]  /*ea00*/  MOV R9, R79 ;  /* 0x0000004f00097202 */ /* 0x000fe40000000f00 */
[----:B--2-4-:R-:W-:Y:S02]  /*ea10*/  MOV R10, UR5 ;  /* 0x00000005000a7c02 */ /* 0x014fe40008000f00 */
[----:B------:R-:W-:Y:S01]  /*ea20*/  MOV R11, UR5 ;  /* 0x00000005000b7c02 */ /* 0x000fe20008000f00 */
[----:B------:R-:W-:-:S04]  /*ea30*/  IMAD.WIDE.U32 R8, R17, UR14, R8 ;  /* 0x0000000e11087c25 */ /* 0x000fc8000f8e0008 */
[----:B------:R-:W-:Y:S01]  /*ea40*/  FFMA.FTZ R10, R113, R10, UR13 ;  /* 0x0000000d710a7e23 */ /* 0x000fe2000801000a */
[----:B------:R-:W-:Y:S02]  /*ea50*/  IMAD R17, R17, UR15, R24 ;  /* 0x0000000f11117c24 */ /* 0x000fe4000f8e0218 */
[----:B------:R-:W-:Y:S01]  /*ea60*/  FFMA.FTZ R11, R112, R11, UR13 ;  /* 0x0000000d700b7e23 */ /* 0x000fe2000801000b */
[----:B------:R-:W-:Y:S01]  /*ea70*/  ULDC.64 UR14, c[0x0][0x210] ;  /* 0x00008400000e7ab9 */ /* 0x000fe20000000a00 */
[----:B------:R-:W-:Y:S01]  /*ea80*/  FFMA.FTZ R12, R3, R54, -R10 ;  /* 0x00000036030c7223 */ /* 0x000fe2000001080a */
[----:B------:R-:W-:Y:S01]  /*ea90*/  LEA R10, P0, R8, UR14, 0x2 ;  /* 0x0000000e080a7c11 */ /* 0x000fe2000f8010ff */
[----:B------:R-:W-:Y:S01]  /*eaa0*/  FFMA.FTZ R13, R82, R55, -R11 ;  /* 0x00000037520d7223 */ /* 0x000fe2000001080b */
[----:B------:R-:W-:Y:S01]  /*eab0*/  IADD3 R17, R9, R17, RZ ;  /* 0x0000001109117210 */ /* 0x000fe20007ffe0ff */
[----:B------:R-:W-:Y:S02]  /*eac0*/  FMUL.FTZ R12, R12, UR26 ;  /* 0x0000001a0c0c7c20 */ /* 0x000fe40008410000 */
[----:B------:R-:W-:Y:S01]  /*ead0*/  FMUL.FTZ R13, R13, UR26 ;  /* 0x0000001a0d0d7c20 */ /* 0x000fe20008410000 */
[----:B------:R-:W-:-:S05]  /*eae0*/  LEA.HI.X R11, R8, UR15, R17, 0x2, P0 ;  /* 0x0000000f080b7c11 */ /* 0x000fca00080f1411 */
[----:B------:R3:W-:Y:S02]  /*eaf0*/  STG.E.64 desc[UR22][R10.64], R12 ;  /* 0x0000000c0a007986 */ /* 0x0007e4000c101b16 */
.L_x_3031:
[----:B------:R-:W-:Y:S05]  /*eb00*/  BSYNC B0 ;  /* 0x0000000000007941 */ /* 0x000fea0003800000 */
.L_x_3030:
[----:B------:R-:W-:Y:S05]  /*eb10*/  @!P5 BRA `(.L_x_3032) ;  /* 0x000000000048d947 */ /* 0x000fea0003800000 */
[----:B01----:R-:W-:Y:S01]  /*eb20*/  FFMA.FTZ R8, R111, R3, R4 ;  /* 0x000000036f087223 */ /* 0x003fe20000010004 */
        /* <DEDUP_REMOVED lines=17> */
.L_x_3032:
[----:B------:R-:W-:Y:S04]  /*ec40*/  BSSY B0, `(.L_x_3033) ;  /* 0x0000015000007945 */ /* 0x000fe80003800000 */
[----:B------:R-:W-:Y:S05]  /*ec50*/  @P2 BRA `(.L_x_3034) ;  /* 0x00000000004c2947 */ /* 0x000fea0003800000 */
[----:B------:R-:W-:Y:S01]  /*ec60*/  ULDC.64 UR14, c[0x0][0x288] ;  /* 0x0000a200000e7ab9 */ /* 0x000fe20000000a00 */
[----:B01----:R-:W-:Y:S01]  /*ec70*/  MOV R8, R80 ;  /* 0x0000005000087202 */ /* 0x003fe20000000f00 */
[----:B------:R-:W-:Y:S01]  /*ec80*/  IMAD R22, R22, UR14, RZ ;  /* 0x0000000e16167c24 */ /* 0x000fe2000f8e02ff */
[----:B------:R-:W-:Y:S02]  /*ec90*/  MOV R9, R79 ;  /* 0x0000004f00097202 */ /* 0x000fe40000000f00 */
[----:B--234-:R-:W-:Y:S02]  /*eca0*/  MOV R10, UR5 ;  /* 0x00000005000a7c02 */ /* 0x01cfe40008000f00 */
        /* <DEDUP_REMOVED lines=14> */
.L_x_3034:
[----:B------:R-:W-:Y:S05]  /*ed90*/  BSYNC B0 ;  /* 0x0000000000007941 */ /* 0x000fea0003800000 */
.L_x_3033:
        /* <DEDUP_REMOVED lines=19> */
.L_x_3035:
[----:B------:R-:W-:Y:S04]  /*eed0*/  BSSY B0, `(.L_x_3036) ;  /* 0x0000015000007945 */ /* 0x000fe80003800000 */
[----:B------:R-:W-:Y:S05]  /*eee0*/  @P3 BRA `(.L_x_3037) ;  /* 0x00000000004c3947 */ /* 0x000fea0003800000 */
[----:B------:R-:W-:Y:S01]  /*eef0*/  ULDC.64 UR14, c[0x0][0x288] ;  /* 0x0000a200000e7ab9 */ /* 0x000fe20000000a00 */
[----:B01234-:R-:W-:Y:S01]  /*ef00*/  MOV R10, UR5 ;  /* 0x00000005000a7c02 */ /* 0x01ffe20008000f00 */
[----:B------:R-:W-:Y:S01]  /*ef10*/  IMAD R21, R21, UR14, RZ ;  /* 0x0000000e15157c24 */ /* 0x000fe2000f8e02ff */
[----:B------:R-:W-:Y:S02]  /*ef20*/  MOV R8, R80 ;  /* 0x0000005000087202 */ /* 0x000fe40000000f00 */
[----:B------:R-:W-:Y:S01]  /*ef30*/  MOV R9, R79 ;  /* 0x0000004f00097202 */ /* 0x000fe20000000f00 */
[----:B------:R-:W-:Y:S01]  /*ef40*/  FFMA.FTZ R10, R109, R10, UR13 ;  /* 0x0000000d6d0a7e23 */ /* 0x000fe2000801000a */
[----:B------:R-:W-:Y:S01]  /*ef50*/  MOV R11, UR5 ;  /* 0x00000005000b7c02 */ /* 0x000fe20008000f00 */
[C---:B------:R-:W-:Y:S02]  /*ef60*/  IMAD R21, R20.reuse, UR15, R21 ;  /* 0x0000000f14157c24 */ /* 0x040fe4000f8e0215 */
[----:B------:R-:W-:Y:S01]  /*ef70*/  IMAD.WIDE.U32 R8, R20, UR14, R8 ;  /* 0x0000000e14087c25 */ /* 0x000fe2000f8e0008 */
[----:B------:R-:W-:-:S03]  /*ef80*/  ULDC.64 UR14, c[0x0][0x210] ;  /* 0x00008400000e7ab9 */ /* 0x000fc60000000a00 */
[----:B------:R-:W-:Y:S01]  /*ef90*/  FFMA.FTZ R11, R108, R11, UR13 ;  /* 0x0000000d6c0b7e23 */ /* 0x000fe2000801000b */
[----:B------:R-:W-:Y:S01]  /*efa0*/  FFMA.FTZ R12, R3, R76, -R10 ;  /* 0x0000004c030c7223 */ /* 0x000fe2000001080a */
[----:B------:R-:W-:Y:S02]  /*efb0*/  LEA R10, P0, R8, UR14, 0x2 ;  /* 0x0000000e080a7c11 */ /* 0x000fe4000f8010ff */
[----:B------:R-:W-:Y:S01]  /*efc0*/  FFMA.FTZ R13, R82, R77, -R11 ;  /* 0x0000004d520d7223 */ /* 0x000fe2000001080b */
[----:B------:R-:W-:Y:S01]  /*efd0*/  IADD3 R21, R9, R21, RZ ;  /* 0x0000001509157210 */ /* 0x000fe20007ffe0ff */
[----:B------:R-:W-:Y:S02]  /*efe0*/  FMUL.FTZ R12, R12, UR26 ;  /* 0x0000001a0c0c7c20 */ /* 0x000fe40008410000 */
[----:B------:R-:W-:Y:S01]  /*eff0*/  FMUL.FTZ R13, R13, UR26 ;  /* 0x0000001a0d0d7c20 */ /* 0x000fe20008410000 */
[----:B------:R-:W-:-:S05]  /*f000*/  LEA.HI.X R11, R8, UR15, R21, 0x2, P0 ;  /* 0x0000000f080b7c11 */ /* 0x000fca00080f1415 */
[----:B------:R0:W-:Y:S02]  /*f010*/  STG.E.64 desc[UR22][R10.64], R12 ;  /* 0x0000000c0a007986 */ /* 0x0001e4000c101b16 */
.L_x_3037:
[----:B------:R-:W-:Y:S05]  /*f020*/  BSYNC B0 ;  /* 0x0000000000007941 */ /* 0x000fea0003800000 */
.L_x_3036:
        /* <DEDUP_REMOVED lines=19> */
.L_x_3038:
        /* <DEDUP_REMOVED lines=21> */
.L_x_3040:
[----:B------:R-:W-:Y:S05]  /*f2b0*/  BSYNC B0 ;  /* 0x0000000000007941 */ /* 0x000fea0003800000 */
.L_x_3039:
[C---:B------:R-:W-:Y:S02]  /*f2c0*/  IADD3 R20, R2.reuse, 0xc0, RZ ;  /* 0x000000c002147810 */ /* 0x040fe40007ffe0ff */
[C---:B------:R-:W-:Y:S02]  /*f2d0*/  IADD3 R17, R2.reuse, 0xc8, RZ ;  /* 0x000000c802117810 */ /* 0x040fe40007ffe0ff */
        /* <DEDUP_REMOVED lines=47> */
.L_x_3041:
[----:B------:R-:W-:Y:S04]  /*f5d0*/  BSSY B0, `(.L_x_3042) ;  /* 0x0000015000007945 */ /* 0x000fe80003800000 */
[----:B------:R-:W-:Y:S05]  /*f5e0*/  @P6 BRA `(.L_x_3043) ;  /* 0x00000000004c6947 */ /* 0x000fea0003800000 */
[----:B------:R-:W-:Y:S01]  /*f5f0*/  ULDC.64 UR14, c[0x0][0x288] ;  /* 0x0000a200000e7ab9 */ /* 0x000fe20000000a00 */
[----:B01----:R-:W-:Y:S01]  /*f600*/  MOV R8, R80 ;  /* 0x0000005000087202 */ /* 0x003fe20000000f00 */
[----:B--234-:R-:W-:Y:S01]  /*f610*/  IMAD R11, R28, UR14, RZ ;  /* 0x0000000e1c0b7c24 */ /* 0x01cfe2000f8e02ff */
        /* <DEDUP_REMOVED lines=16> */
.L_x_3043:
[----:B------:R-:W-:Y:S05]  /*f720*/  BSYNC B0 ;  /* 0x0000000000007941 */ /* 0x000fea0003800000 */
.L_x_3042:
        /* <DEDUP_REMOVED lines=19> */
.L_x_3044:
[----:B------:R-:W-:Y:S04]  /*f860*/  BSSY B0, `(.L_x_3045) ;  /* 0x0000015000007945 */ /* 0x000fe80003800000 */
[----:B------:R-:W-:Y:S05]  /*f870*/  @P0 BRA `(.L_x_3046) ;  /* 0x00000000004c0947 */ /* 0x000fea0003800000 */
[----:B------:R-:W-:Y:S01]  /*f880*/  ULDC.64 UR14, c[0x0][0x288] ;  /* 0x0000a200000e7ab9 */ /* 0x000fe20000000a00 */
[----:B01----:R-:W-:Y:S01]  /*f890*/  MOV R8, R80 ;  /* 0x0000005000087202 */ /* 0x003fe20000000f00 */
[----:B--234-:R-:W-:Y:S01]  /*f8a0*/  IMAD R12, R27, UR14, RZ ;  /* 0x0000000e1b0c7c24 */ /* 0x01cfe2000f8e02ff */
        /* <DEDUP_REMOVED lines=16> */
.L_x_3046:
[----:B------:R-:W-:Y:S05]  /*f9b0*/  BSYNC B0 ;  /* 0x0000000000007941 */ /* 0x000fea0003800000 */
.L_x_3045:
        /* <DEDUP_REMOVED lines=19> */
.L_x_3047:
        /* <DEDUP_REMOVED lines=21> */
.L_x_3049:
[----:B------:R-:W-:Y:S05]  /*fc40*/  BSYNC B0 ;  /* 0x0000000000007941 */ /* 0x000fea0003800000 */
.L_x_3048:
        /* <DEDUP_REMOVED lines=19> */
.L_x_3050:
        /* <DEDUP_REMOVED lines=21> */
.L_x_3052:
[----:B------:R-:W-:Y:S05]  /*fed0*/  BSYNC B0 ;  /* 0x0000000000007941 */ /* 0x000fea0003800000 */
.L_x_3051:
        /* <DEDUP_REMOVED lines=19> */
.L_x_3053:
        /* <DEDUP_REMOVED lines=21> */
.L_x_3055:
[----:B------:R-:W-:Y:S05]  /*10160*/  BSYNC B0 ;  /* 0x0000000000007941 */ /* 0x000fea0003800000 */
.L_x_3054:
[C---:B01234-:R-:W-:Y:S02]  /*10170*/  IADD3 R10, R2.reuse, 0xe8, RZ ;  /* 0x000000e8020a7810 */ /* 0x05ffe40007ffe0ff */
        /* <DEDUP_REMOVED lines=46> */
.L_x_3056:
[----:B------:R-:W-:Y:S04]  /*10460*/  BSSY B0, `(.L_x_3057) ;  /* 0x0000015000007945 */ /* 0x000fe80003800000 */
[----:B------:R-:W-:Y:S05]  /*10470*/  @P6 BRA `(.L_x_3058) ;  /* 0x00000000004c6947 */ /* 0x000fea0003800000 */
[----:B------:R-:W-:Y:S01]  /*10480*/  ULDC.64 UR6, c[0x0][0x288] ;  /* 0x0000a20000067ab9 */ /* 0x000fe20000000a00 */
[----:B------:R-:W-:Y:S01]  /*10490*/  MOV R12, R80 ;  /* 0x00000050000c7202 */ /* 0x000fe20000000f00 */
[----:B------:R-:W-:Y:S01]  /*104a0*/  IMAD R20, R27, UR6, RZ ;  /* 0x000000061b147c24 */ /* 0x000fe2000f8e02ff */
        /* <DEDUP_REMOVED lines=16> */
.L_x_3058:
[----:B------:R-:W-:Y:S05]  /*105b0*/  BSYNC B0 ;  /* 0x0000000000007941 */ /* 0x000fea0003800000 */
.L_x_3057:
        /* <DEDUP_REMOVED lines=19> */
.L_x_3059:
[----:B------:R-:W-:Y:S04]  /*106f0*/  BSSY B0, `(.L_x_3060) ;  /* 0x0000015000007945 */ /* 0x000fe80003800000 */
[----:B------:R-:W-:Y:S05]  /*10700*/  @P0 BRA `(.L_x_3061) ;  /* 0x00000000004c0947 */ /* 0x000fea0003800000 */
[----:B------:R-:W-:Y:S01]  /*10710*/  ULDC.64 UR6, c[0x0][0x288] ;  /* 0x0000a20000067ab9 */ /* 0x000fe20000000a00 */
[----:B0-----:R-:W-:Y:S01]  /*10720*/  MOV R12, R80 ;  /* 0x00000050000c7202 */ /* 0x001fe20000000f00 */
        /* <DEDUP_REMOVED lines=17> */
.L_x_3061:
[----:B------:R-:W-:Y:S05]  /*10840*/  BSYNC B0 ;  /* 0x0000000000007941 */ /* 0x000fea0003800000 */
.L_x_3060:
[----:B------:R-:W-:Y:S05]  /*10850*/  @!P5 BRA `(.L_x_3062) ;  /* 0x000000000048d947 */ /* 0x000fea0003800000 */
        /* <DEDUP_REMOVED lines=18> */
.L_x_3062:
[----:B------:R-:W-:Y:S04]  /*10980*/  BSSY B0, `(.L_x_3063) ;  /* 0x0000015000007945 */ /* 0x000fe80003800000 */
[----:B------:R-:W-:Y:S05]  /*10990*/  @P2 BRA `(.L_x_3064) ;  /* 0x00000000004c2947 */ /* 0x000fea0003800000 */
[----:B------:R-:W-:Y:S01]  /*109a0*/  ULDC.64 UR6, c[0x0][0x288] ;  /* 0x0000a20000067ab9 */ /* 0x000fe20000000a00 */
[----:B01----:R-:W-:Y:S01]  /*109b0*/  MOV R12, R80 ;  /* 0x00000050000c7202 */ /* 0x003fe20000000f00 */
[----:B------:R-:W-:Y:S01]  /*109c0*/  IMAD R11, R25, UR6, RZ ;  /* 0x00000006190b7c24 */ /* 0x000fe2000f8e02ff */
        /* <DEDUP_REMOVED lines=16> */
.L_x_3064:
[----:B------:R-:W-:Y:S05]  /*10ad0*/  BSYNC B0 ;  /* 0x0000000000007941 */ /* 0x000fea0003800000 */
.L_x_3063:
[----:B------:R-:W-:Y:S05]  /*10ae0*/  @!P5 BRA `(.L_x_3065) ;  /* 0x000000000048d947 */ /* 0x000fea0003800000 */
[----:B--2---:R-:W-:Y:S01]  /*10af0*/  FFMA.FTZ R10, R85, R3, R4 ;  /* 0x00000003550a7223 */ /* 0x004fe20000010004 */
        /* <DEDUP_REMOVED lines=17> */
.L_x_3065:
[----:B------:R-:W-:Y:S04]  /*10c10*/  BSSY B0, `(.L_x_3066) ;  /* 0x0000015000007945 */ /* 0x000fe80003800000 */
[----:B------:R-:W-:Y:S05]  /*10c20*/  @P3 BRA `(.L_x_3067) ;  /* 0x00000000004c3947 */ /* 0x000fea0003800000 */
[----:B------:R-:W-:Y:S01]  /*10c30*/  ULDC.64 UR6, c[0x0][0x288] ;  /* 0x0000a20000067ab9 */ /* 0x000fe20000000a00 */
[----:B--2---:R-:W-:Y:S01]  /*10c40*/  MOV R10, R80 ;  /* 0x00000050000a7202 */ /* 0x004fe20000000f00 */
[----:B------:R-:W-:Y:S01]  /*10c50*/  IMAD R16, R24, UR6, RZ ;  /* 0x0000000618107c24 */ /* 0x000fe2000f8e02ff */
[----:B------:R-:W-:Y:S02]  /*10c60*/  MOV R11, R79 ;  /* 0x0000004f000b7202 */ /* 0x000fe40000000f00 */
[----:B------:R-:W-:Y:S02]  /*10c70*/  MOV R14, UR5 ;  /* 0x00000005000e7c02 */ /* 0x000fe40008000f00 */
[----:B------:R-:W-:Y:S01]  /*10c80*/  MOV R15, UR5 ;  /* 0x00000005000f7c02 */ /* 0x000fe20008000f00 */
[----:B01----:R-:W-:-:S04]  /*10c90*/  IMAD.WIDE.U32 R12, R9, UR6, R10 ;  /* 0x00000006090c7c25 */ /* 0x003fc8000f8e000a */
        /* <DEDUP_REMOVED lines=12> */
.L_x_3067:
[----:B------:R-:W-:Y:S05]  /*10d60*/  BSYNC B0 ;  /* 0x0000000000007941 */ /* 0x000fea0003800000 */
.L_x_3066:
[----:B------:R-:W-:Y:S05]  /*10d70*/  @!P5 BRA `(.L_x_3068) ;  /* 0x000000000048d947 */ /* 0x000fea0003800000 */
[----:B------:R-:W-:Y:S01]  /*10d80*/  FFMA.FTZ R4, R99, R3, R4 ;  /* 0x0000000363047223 */ /* 0x000fe20000010004 */
[----:B------:R-:W-:-:S03]  /*10d90*/  FFMA.FTZ R5, R98, R82, R5 ;  /* 0x0000005262057223 */ /* 0x000fc60000010005 */
[----:B------:R-:W-:Y:S01]  /*10da0*/  FMUL.FTZ R9, R4, -1.4426950216293334961 ;  /* 0xbfb8aa3b04097820 */ /* 0x000fe20000410000 */
[----:B01----:R-:W-:-:S05]  /*10db0*/  FMUL.FTZ R12, R5, -1.4426950216293334961 ;  /* 0xbfb8aa3b050c7820 */ /* 0x003fca0000410000 */
[----:B------:R-:W2:Y:S08]  /*10dc0*/  MUFU.EX2 R9, R9 ;  /* 0x0000000900097308 */ /* 0x000eb00000000800 */
[----:B------:R-:W0:Y:S01]  /*10dd0*/  MUFU.EX2 R12, R12 ;  /* 0x0000000c000c7308 */ /* 0x000e220000000800 */
[----:B--23--:R-:W-:-:S07]  /*10de0*/  FADD.FTZ R10, R9, 1 ;  /* 0x3f800000090a7421 */ /* 0x00cfce0000010000 */
        /* <DEDUP_REMOVED lines=11> */
.L_x_3068:
[----:B------:R-:W-:Y:S04]  /*10ea0*/  BSSY B0, `(.L_x_3069) ;  /* 0x0000014000007945 */ /* 0x000fe80003800000 */
[----:B------:R-:W-:Y:S05]  /*10eb0*/  @P4 BRA `(.L_x_3070) ;  /* 0x0000000000484947 */ /* 0x000fea0003800000 */
[----:B------:R-:W-:Y:S01]  /*10ec0*/  ULDC.64 UR6, c[0x0][0x288] ;  /* 0x0000a20000067ab9 */ /* 0x000fe20000000a00 */
[----:B------:R-:W-:Y:S01]  /*10ed0*/  MOV R4, UR5 ;  /* 0x0000000500047c02 */ /* 0x000fe20008000f00 */
[----:B------:R-:W-:Y:S01]  /*10ee0*/  IMAD R5, R23, UR6, RZ ;  /* 0x0000000617057c24 */ /* 0x000fe2000f8e02ff */
[----:B------:R-:W-:Y:S02]  /*10ef0*/  MOV R78, R80 ;  /* 0x00000050004e7202 */ /* 0x000fe40000000f00 */
[----:B--23--:R-:W-:Y:S01]  /*10f00*/  MOV R11, UR5 ;  /* 0x00000005000b7c02 */ /* 0x00cfe20008000f00 */
[----:B------:R-:W-:Y:S01]  /*10f10*/  FFMA.FTZ R4, R99, R4, UR13 ;  /* 0x0000000d63047e23 */ /* 0x000fe20008010004 */
[C---:B------:R-:W-:Y:S02]  /*10f20*/  IMAD R9, R8.reuse, UR7, R5 ;  /* 0x0000000708097c24 */ /* 0x040fe4000f8e0205 */
[----:B------:R-:W-:-:S04]  /*10f30*/  IMAD.WIDE.U32 R78, R8, UR6, R78 ;  /* 0x00000006084e7c25 */ /* 0x000fc8000f8e004e */
        /* <DEDUP_REMOVED lines=10> */
.L_x_3070:
[----:B------:R-:W-:Y:S05]  /*10fe0*/  BSYNC B0 ;  /* 0x0000000000007941 */ /* 0x000fea0003800000 */
.L_x_3069:
        /* <DEDUP_REMOVED lines=9> */
.L_x_2924:
[----:B----4-:R-:W4:Y:S01]  /*11080*/  LDC R6, c[0x0][0xc] ;  /* 0x00000300ff067b82 */ /* 0x010f220000000800 */
[----:B------:R-:W-:Y:S01]  /*11090*/  ISETP.NE.AND P1, PT, R0, RZ, PT ;  /* 0x000000ff0000720c */ /* 0x000fe20003f25270 */
[----:B------:R-:W-:Y:S06]  /*110a0*/  BSSY B0, `(.L_x_3072) ;  /* 0x0000011000007945 */ /* 0x000fec0003800000 */
[----:B------:R-:W5:Y:S08]  /*110b0*/  LDC R7, c[0x0][0x10] ;  /* 0x00000400ff077b82 */ /* 0x000f700000000800 */
[----:B------:R-:W0:Y:S01]  /*110c0*/  LDC.64 R2, c[0x0][0x258] ;  /* 0x00009600ff027b82 */ /* 0x000e220000000a00 */
[----:B----4-:R-:W-:-:S02]  /*110d0*/  ISETP.NE.AND P0, PT, R6, 0x1, PT ;  /* 0x000000010600780c */ /* 0x010fc40003f05270 */
[----:B-----5:R-:W-:-:S04]  /*110e0*/  SHF.L.U32 R4, R7, 0x1, RZ ;  /* 0x0000000107047819 */ /* 0x020fc800000006ff */
[----:B------:R-:W-:-:S05]  /*110f0*/  SEL R5, R4, RZ, P0 ;  /* 0x000000ff04057207 */ /* 0x000fca0000000000 */
[----:B0-----:R-:W-:Y:S01]  /*11100*/  IMAD.WIDE.U32 R2, R5, 0x4, R2 ;  /* 0x0000000405027825 */ /* 0x001fe200078e0002 */
[----:B------:R-:W-:Y:S06]  /*11110*/  @P1 BRA `(.L_x_3073) ;  /* 0x0000000000241947 */ /* 0x000fec0003800000 */
        /* <DEDUP_REMOVED lines=9> */
.L_x_3073:
[----:B------:R-:W-:Y:S05]  /*111b0*/  BSYNC B0 ;  /* 0x0000000000007941 */ /* 0x000fea0003800000 */
.L_x_3072:
[----:B------:R-:W4:Y:S01]  /*111c0*/  S2UR UR4, SR_CTAID.X ;  /* 0x00000000000479c3 */ /* 0x000f220000002500 */
[----:B------:R-:W-:Y:S02]  /*111d0*/  IADD3 R4, R6, -0x1, RZ ;  /* 0xffffffff06047810 */ /* 0x000fe40007ffe0ff */
[----:B0-----:R-:W-:-:S05]  /*111e0*/  IADD3 R5, R7, -0x1, RZ ;  /* 0xffffffff07057810 */ /* 0x001fca0007ffe0ff */
[----:B------:R-:W0:Y:S01]  /*111f0*/  S2UR UR5, SR_CTAID.Y ;  /* 0x00000000000579c3 */ /* 0x000e220000002600 */
[----:B----4-:R-:W-:-:S04]  /*11200*/  ISETP.NE.AND P0, PT, R4, UR4, PT ;  /* 0x0000000404007c0c */ /* 0x010fc8000bf05270 */
[----:B0-----:R-:W-:-:S13]  /*11210*/  ISETP.NE.OR P0, PT, R5, UR5, P0 ;  /* 0x0000000505007c0c */ /* 0x001fda0008705670 */
[----:B------:R-:W-:Y:S05]  /*11220*/  @P0 EXIT ;  /* 0x000000000000094d */ /* 0x000fea0003800000 */
[----:B------:R-:W-:Y:S05]  /*11230*/  @P1 BRA `(.L_x_3074) ;  /* 0x0000000000201947 */ /* 0x000fea0003800000 */
[----:B------:R-:W-:-:S05]  /*11240*/  IMAD R4, R6, R7, RZ ;  /* 0x0000000706047224 */ /* 0x000fca00078e02ff */
[----:B------:R-:W-:-:S13]  /*11250*/  ISETP.NE.AND P0, PT, R4, -0x1, PT ;  /* 0xffffffff0400780c */ /* 0x000fda0003f05270 */
[----:B------:R-:W-:Y:S05]  /*11260*/  @!P0 BRA `(.L_x_3074) ;  /* 0x0000000000148947 */ /* 0x000fea0003800000 */
.L_x_3075:
[----:B------:R-:W4:Y:S04]  /*11270*/  LDG.E.STRONG.GPU R5, desc[UR22][R2.64] ;  /* 0x0000001602057981 */ /* 0x000f28000c1ef900 */
[----:B----4-:R-:W-:Y:S01]  /*11280*/  CCTL.IVALL ;  /* 0x00000000ff00798f */ /* 0x010fe20002000000 */
[----:B------:R-:W-:Y:S05]  /*11290*/  YIELD ;  /* 0x0000000000007946 */ /* 0x000fea0003800000 */
[----:B------:R-:W-:-:S13]  /*112a0*/  ISETP.NE.AND P0, PT, R5, R4, PT ;  /* 0x000000040500720c */ /* 0x000fda0003f05270 */
[----:B------:R-:W-:Y:S05]  /*112b0*/  @P0 BRA `(.L_x_3075) ;  /* 0xfffffffc00ec0947 */ /* 0x000fea000383ffff */
.L_x_3074:
[----:B------:R-:W-:Y:S05]  /*112c0*/  WARPSYNC.ALL ;  /* 0x0000000000007948 */ /* 0x000fea0003800000 */
[----:B------:R-:W0:Y:S01]  /*112d0*/  LDC.64 R22, c[0x0][0x288] ;  /* 0x0000a200ff167b82 */ /* 0x000e220000000a00 */
[----:B------:R-:W-:-:S07]  /*112e0*/  SHF.R.S32.HI R4, RZ, 0x1f, R0 ;  /* 0x0000001fff047819 */ /* 0x000fce0000011400 */
[----:B------:R-:W-:Y:S01]  /*112f0*/  BAR.SYNC.DEFER_BLOCKING 0x0 ;  /* 0x0000000000007b1d */ /* 0x000fe20000010000 */
[----:B0-----:R-:W-:-:S04]  /*11300*/  LEA.HI R2, P0, R23, R22, RZ, 0x1 ;  /* 0x0000001617027211 */ /* 0x001fc800078108ff */
[----:B------:R-:W-:-:S04]  /*11310*/  IADD3.X R3, RZ, R23, RZ, P0, !PT ;  /* 0x00000017ff037210 */ /* 0x000fc800007fe4ff */
[--C-:B------:R-:W-:Y:S02]  /*11320*/  SHF.R.S64 R25, R2, 0x1, R3.reuse ;  /* 0x0000000102197819 */ /* 0x100fe40000001003 */
[----:B-1----:R-:W-:Y:S02]  /*11330*/  SHF.R.S32.HI R18, RZ, 0x1, R3 ;  /* 0x00000001ff127819 */ /* 0x002fe40000011403 */
        /* <DEDUP_REMOVED lines=17> */
.L_x_3076:
        /* <DEDUP_REMOVED lines=25> */
.L_x_3077:
        /* <DEDUP_REMOVED lines=10> */
.L_x_5624:


//--------------------- .text._Z35group_norm_nhwc_bwd_one_pass_kernelI11Fp32IOBf16WLi512ELi120ELi480EEv26Group_norm_nhwc_bwd_params --------------------------
	.section	.text._Z35group_norm_nhwc_bwd_one_pass_kernelI11Fp32IOBf16WLi512ELi120ELi480EEv26Group_norm_nhwc_bwd_params,"ax",@progbits
	.align	128
        .global         _Z35group_norm_nhwc_bwd_one_pass_kernelI11Fp32IOBf16WLi512ELi120ELi480EEv26Group_norm_nhwc_bwd_params
        .type           _Z35group_norm_nhwc_bwd_one_pass_kernelI11Fp32IOBf16WLi512ELi120ELi480EEv26Group_norm_nhwc_bwd_params,@function
        .size           _Z35group_norm_nhwc_bwd_one_pass_kernelI11Fp32IOBf16WLi512ELi120ELi480EEv26Group_norm_nhwc_bwd_params,(.L_x_5625 - _Z35group_norm_nhwc_bwd_one_pass_kernelI11Fp32IOBf16WLi512ELi120ELi480EEv26Group_norm_nhwc_bwd_params)
        .other          _Z35group_norm_nhwc_bwd_one_pass_kernelI11Fp32IOBf16WLi512ELi120ELi480EEv26Group_norm_nhwc_bwd_params,@"STO_CUDA_ENTRY STV_DEFAULT"
_Z35group_norm_nhwc_bwd_one_pass_kernelI11Fp32IOBf16WLi512ELi120ELi480EEv26Group_norm_nhwc_bwd_params:
.text._Z35group_norm_nhwc_bwd_one_pass_kernelI11Fp32IOBf16WLi512ELi120ELi480EEv26Group_norm_nhwc_bwd_params:
        /* <DEDUP_REMOVED lines=32> */
.L_x_3168:
[----:B------:R-:W2:Y:S01]  /*0200*/  LDL R8, [R1+0x7e4] ;  /* 0x0007e40001087983 */ /* 0x000ea20000100800 */
[----:B------:R-:W-:-:S03]  /*0210*/  ULDC UR12, c[0x0][0x2a0] ;  /* 0x0000a800000c7ab9 */ /* 0x000fc60000000800 */
[----:B------:R-:W3:Y:S01]  /*0220*/  LDL R7, [R1+0x7e8] ;  /* 0x0007e80001077983 */ /* 0x000ee20000100800 */
[----:B------:R-:W-:Y:S01]  /*0230*/  MOV R2, UR12 ;  /* 0x0000000c00027c02 */ /* 0x000fe20008000f00 */
        /* <DEDUP_REMOVED lines=10> */
[C---:B------:R-:W-:Y:S02]  /*02e0*/  IADD3 R15, R4.reuse, 0x8, RZ ;  /* 0x00000008040f7810 */ /* 0x040fe40007ffe0ff */
[----:B------:R-:W-:Y:S02]  /*02f0*/  IADD3 R28, R4, 0x10, RZ ;  /* 0x00000010041c7810 */ /* 0x000fe40007ffe0ff */
[----:B------:R-:W-:Y:S02]  /*0300*/  SHF.R.S32.HI R9, RZ, 0x1f, R15 ;  /* 0x0000001fff097819 */ /* 0x000fe4000001140f */
[----:B-1----:R-:W-:Y:S02]  /*0310*/  LOP3.LUT R0, R0, 0xfdffffff, RZ, 0xc0, !PT ;  /* 0xfdffffff00007812 */ /* 0x002fe400078ec0ff */
[----:B------:R-:W-:Y:S01]  /*0320*/  SHF.R.S32.HI R17, RZ, 0x1f, R28 ;  /* 0x0000001fff117819 */ /* 0x000fe2000001141c */
[----:B0-----:R-:W0:Y:S01]  /*0330*/  I2F.RP R2, UR16 ;  /* 0x0000001000027d06 */ /* 0x001e220008209400 */
[----:B------:R-:W-:-:S02]  /*0340*/  IADD3 R26, R4, 0x18, RZ ;  /* 0x00000018041a7810 */ /* 0x000fc40007ffe0ff */
[C---:B------:R-:W-:Y:S02]  /*0350*/  IADD3 R39, R4.reuse, 0x40, RZ ;  /* 0x0000004004277810 */ /* 0x040fe40007ffe0ff */
[----:B------:R-:W-:Y:S02]  /*0360*/  SHF.R.S32.HI R27, RZ, 0x1f, R26 ;  /* 0x0000001fff1b7819 */ /* 0x000fe4000001141a */
[----:B------:R-:W-:Y:S02]  /*0370*/  SHF.R.S32.HI R37, RZ, 0x1f, R39 ;  /* 0x0000001fff257819 */ /* 0x000fe40000011427 */
[C---:B------:R-:W-:Y:S02]  /*0380*/  IADD3 R45, R4.reuse, 0x48, RZ ;  /* 0x00000048042d7810 */ /* 0x040fe40007ffe0ff */
[C---:B------:R-:W-:Y:S02]  /*0390*/  IADD3 R55, R4.reuse, 0x50, RZ ;  /* 0x0000005004377810 */ /* 0x040fe40007ffe0ff */
[----:B------:R-:W-:Y:S01]  /*03a0*/  IADD3 R56, R4, 0x58, RZ ;  /* 0x0000005804387810 */ /* 0x000fe20007ffe0ff */
[----:B0-----:R-:W0:Y:S01]  /*03b0*/  MUFU.RCP R2, R2 ;  /* 0x0000000200027308 */ /* 0x001e220000001000 */
[----:B------:R-:W-:-:S02]  /*03c0*/  SHF.R.S32.HI R47, RZ, 0x1f, R55 ;  /* 0x0000001fff2f7819 */ /* 0x000fc40000011437 */
[----:B------:R-:W-:Y:S02]  /*03d0*/  LOP3.LUT R5, R5, 0x7fffffff, RZ, 0xc0, !PT ;  /* 0x7fffffff05057812 */ /* 0x000fe400078ec0ff */
[----:B0-----:R-:W-:-:S06]  /*03e0*/  IADD3 R3, R2, 0xffffffe, RZ ;  /* 0x0ffffffe02037810 */ /* 0x001fcc0007ffe0ff */
[----:B------:R-:W0:Y:S02]  /*03f0*/  F2I.FTZ.U32.TRUNC.NTZ R3, R3 ;  /* 0x0000000300037305 */ /* 0x000e24000021f000 */
[----:B0-----:R-:W-:Y:S02]  /*0400*/  R2UR UR7, R3 ;  /* 0x00000000030772ca */ /* 0x001fe400000e0000 */
[----:B------:R-:W-:-:S11]  /*0410*/  SHF.R.S32.HI R3, RZ, 0x1f, R4 ;  /* 0x0000001fff037819 */ /* 0x000fd60000011404 */
        /* <DEDUP_REMOVED lines=23> */
[----:B------:R-:W-:-:S04]  /*0590*/  USEL UR7, UR8, UR7, !UP0 ;  /* 0x0000000708077287 */ /* 0x000fc8000c000000 */
[----:B------:R-:W-:-:S04]  /*05a0*/  USHF.R.S32.HI UR6, URZ, 0x1f, UR7 ;  /* 0x0000001f3f067899 */ /* 0x000fc80008011407 */
[----:B------:R-:W-:-:S04]  /*05b0*/  UIMAD UR6, UR6, UR16, URZ ;  /* 0x00000010060672a4 */ /* 0x000fc8000f8e023f */
[----:B------:R-:W-:Y:S01]  /*05c0*/  UIMAD UR6, UR7, UR17, UR6 ;  /* 0x00000011070672a4 */ /* 0x000fe2000f8e0206 */
[----:B--2---:R-:W-:-:S04]  /*05d0*/  ISETP.GT.U32.AND P0, PT, R8, 0x1df, PT ;  /* 0x000001df0800780c */ /* 0x004fc80003f04070 */
[----:B------:R-:W-:Y:S02]  /*05e0*/  ISETP.GE.OR.EX P3, PT, R3, UR19, P0, P1 ;  /* 0x0000001303007c0c */ /* 0x000fe40008766710 */
[----:B------:R-:W-:Y:S02]  /*05f0*/  ISETP.GE.U32.AND P1, PT, R15, UR18, PT ;  /* 0x000000120f007c0c */ /* 0x000fe4000bf26070 */
[----:B---3--:R-:W-:Y:S02]  /*0600*/  SHF.R.S32.HI R2, RZ, 0x1f, R7 ;  /* 0x0000001fff027819 */ /* 0x008fe40000011407 */
[----:B------:R-:W-:Y:S02]  /*0610*/  ISETP.GE.OR.EX P6, PT, R9, UR19, P0, P1 ;  /* 0x0000001309007c0c */ /* 0x000fe400087c6710 */
[----:B------:R-:W-:Y:S02]  /*0620*/  IADD3 R6, P1, R7, UR12, RZ ;  /* 0x0000000c07067c10 */ /* 0x000fe4000ff3e0ff */
[----:B------:R-:W-:-:S03]  /*0630*/  MOV R7, UR12 ;  /* 0x0000000c00077c02 */ /* 0x000fc60008000f00 */
[----:B------:R-:W0:Y:S01]  /*0640*/  @!P3 LDC.64 R22, c[0x0][0x288] ;  /* 0x0000a200ff16bb82 */ /* 0x000e220000000a00 */
[----:B------:R-:W-:Y:S02]  /*0650*/  LEA.HI.X.SX32 R7, R7, R2, 0x1, P1 ;  /* 0x0000000207077211 */ /* 0x000fe400008f0eff */
[----:B------:R-:W-:Y:S02]  /*0660*/  ISETP.GE.U32.AND P1, PT, R28, UR18, PT ;  /* 0x000000121c007c0c */ /* 0x000fe4000bf26070 */
[----:B------:R-:W-:Y:S01]  /*0670*/  @P3 LOP3.LUT R0, R0, 0x2000000, RZ, 0xfc, !PT ;  /* 0x0200000000003812 */ /* 0x000fe200078efcff */
[----:B------:R-:W-:Y:S01]  /*0680*/  IMAD.WIDE.U32 R6, R13, UR7, R6 ;  /* 0x000000070d067c25 */ /* 0x000fe2000f8e0006 */
[----:B------:R-:W-:Y:S01]  /*0690*/  ISETP.GE.OR.EX P5, PT, R17, UR19, P0, P1 ;  /* 0x0000001311007c0c */ /* 0x000fe200087a6710 */
[----:B------:R-:W1:Y:S01]  /*06a0*/  @!P3 LDC.64 R18, c[0x0][0x230] ;  /* 0x00008c00ff12bb82 */ /* 0x000e620000000a00 */
[----:B------:R-:W-:Y:S02]  /*06b0*/  LOP3.LUT R0, R0, 0xfeffffff, RZ, 0xc0, !PT ;  /* 0xfeffffff00007812 */ /* 0x000fe400078ec0ff */
[----:B------:R-:W-:Y:S01]  /*06c0*/  ISETP.GE.U32.AND P1, PT, R26, UR18, PT ;  /* 0x000000121a007c0c */ /* 0x000fe2000bf26070 */
[----:B------:R-:W-:Y:S01]  /*06d0*/  STL.64 [R1+0x7f8], R6 ;  /* 0x0007f80601007387 */ /* 0x000fe20000100a00 */
[----:B------:R-:W-:-:S02]  /*06e0*/  @P6 LOP3.LUT R0, R0, 0x1000000, RZ, 0xfc, !PT ;  /* 0x0100000000006812 */ /* 0x000fc400078efcff */
[----:B------:R-:W-:Y:S01]  /*06f0*/  ISETP.GE.OR.EX P4, PT, R27, UR19, P0, P1 ;  /* 0x000000131b007c0c */ /* 0x000fe20008786710 */
[----:B------:R-:W2:Y:S01]  /*0700*/  @!P6 LDC.64 R10, c[0x0][0x288] ;  /* 0x0000a200ff0aeb82 */ /* 0x000ea20000000a00 */
[----:B------:R-:W-:Y:S01]  /*0710*/  IADD3 R41, R7, UR6, RZ ;  /* 0x0000000607297c10 */ /* 0x000fe2000fffe0ff */
[----:B------:R-:W-:Y:S01]  /*0720*/  ULDC.64 UR6, c[0x0][0x248] ;  /* 0x0000920000067ab9 */ /* 0x000fe20000000a00 */
[----:B------:R-:W-:Y:S02]  /*0730*/  LOP3.LUT R0, R0, 0xff7fffff, RZ, 0xc0, !PT ;  /* 0xff7fffff00007812 */ /* 0x000fe400078ec0ff */
[----:B------:R-:W-:Y:S02]  /*0740*/  @!P3 MOV R40, R6 ;  /* 0x000000060028b202 */ /* 0x000fe40000000f00 */
[----:B------:R-:W-:Y:S01]  /*0750*/  @P5 LOP3.LUT R0, R0, 0x800000, RZ, 0xfc, !PT ;  /* 0x0080000000005812 */ /* 0x000fe200078efcff */
[-C--:B0-----:R-:W-:Y:S01]  /*0760*/  @!P3 IMAD R3, R3, R22.reuse, RZ ;  /* 0x000000160303b224 */ /* 0x081fe200078e02ff */
[----:B------:R-:W0:Y:S01]  /*0770*/  @!P3 LDC.64 R20, c[0x0][0x228] ;  /* 0x00008a00ff14bb82 */ /* 0x000e220000000a00 */
[C---:B------:R-:W-:Y:S01]  /*0780*/  @!P3 IMAD.WIDE.U32 R12, R4.reuse, R22, R40 ;  /* 0x00000016040cb225 */ /* 0x040fe200078e0028 */
[----:B------:R-:W-:-:S02]  /*0790*/  IADD3 R22, R4, 0x20, RZ ;  /* 0x0000002004167810 */ /* 0x000fc40007ffe0ff */
[----:B------:R-:W-:Y:S01]  /*07a0*/  LOP3.LUT R0, R0, 0xffbfffff, RZ, 0xc0, !PT ;  /* 0xffbfffff00007812 */ /* 0x000fe200078ec0ff */
[----:B------:R-:W-:Y:S01]  /*07b0*/  @!P3 IMAD R23, R4, R23, R3 ;  /* 0x000000170417b224 */ /* 0x000fe200078e0203 */
[----:B------:R-:W-:Y:S02]  /*07c0*/  @!P3 SHF.L.U32 R29, R12, 0x2, RZ ;  /* 0x000000020c1db819 */ /* 0x000fe400000006ff */
[----:B------:R-:W3:Y:S01]  /*07d0*/  @!P5 LDC.64 R24, c[0x0][0x288] ;  /* 0x0000a200ff18db82 */ /* 0x000ee20000000a00 */
[----:B------:R-:W-:Y:S02]  /*07e0*/  ISETP.GE.U32.AND P2, PT, R22, UR18, PT ;  /* 0x0000001216007c0c */ /* 0x000fe4000bf46070 */
[----:B------:R-:W-:Y:S02]  /*07f0*/  @!P3 IADD3 R13, R13, R23, RZ ;  /* 0x000000170d0db210 */ /* 0x000fe40007ffe0ff */
[----:B------:R-:W-:Y:S02]  /*0800*/  SHF.R.S32.HI R23, RZ, 0x1f, R22 ;  /* 0x0000001fff177819 */ /* 0x000fe40000011416 */
[----:B------:R-:W-:Y:S01]  /*0810*/  @P4 LOP3.LUT R0, R0, 0x400000, RZ, 0xfc, !PT ;  /* 0x0040000000004812 */ /* 0x000fe200078efcff */
[----:B------:R-:W4:Y:S01]  /*0820*/  @!P6 LDC.64 R2, c[0x0][0x230] ;  /* 0x00008c00ff02eb82 */ /* 0x000f220000000a00 */
[----:B------:R-:W-:Y:S01]  /*0830*/  @!P3 SHF.L.U64.HI R16, R12, 0x2, R13 ;  /* 0x000000020c10b819 */ /* 0x000fe2000001020d */
[----:B--2---:R-:W-:Y:S01]  /*0840*/  @!P6 IMAD R14, R9, R10, RZ ;  /* 0x0000000a090ee224 */ /* 0x004fe200078e02ff */
[----:B-1----:R-:W-:-:S02]  /*0850*/  @!P3 IADD3 R18, P1, R29, R18, RZ ;  /* 0x000000121d12b210 */ /* 0x002fc40007f3e0ff */
[----:B------:R-:W-:Y:S01]  /*0860*/  ISETP.GE.OR.EX P3, PT, R23, UR19, P0, P2 ;  /* 0x0000001317007c0c */ /* 0x000fe20008766720 */
[C---:B------:R-:W-:Y:S01]  /*0870*/  @!P6 IMAD R11, R15.reuse, R11, R14 ;  /* 0x0000000b0f0be224 */ /* 0x040fe200078e020e */
[C---:B------:R-:W-:Y:S01]  /*0880*/  LOP3.LUT P2, RZ, R0.reuse, 0x2000000, RZ, 0xc0, !PT ;  /* 0x0200000000ff7812 */ /* 0x040fe2000784c0ff */
[----:B------:R-:W1:Y:S01]  /*0890*/  @!P6 LDC.64 R8, c[0x0][0x228] ;  /* 0x00008a00ff08eb82 */ /* 0x000e620000000a00 */
[----:B------:R-:W-:Y:S02]  /*08a0*/  @!P6 MOV R12, R6 ;  /* 0x00000006000ce202 */ /* 0x000fe40000000f00 */
[-C--:B------:R-:W-:Y:S02]  /*08b0*/  @!P6 MOV R13, R41.reuse ;  /* 0x00000029000de202 */ /* 0x080fe40000000f00 */
[----:B------:R-:W-:Y:S02]  /*08c0*/  @!P5 MOV R31, R41 ;  /* 0x00000029001fd202 */ /* 0x000fe40000000f00 */
[----:B------:R-:W-:Y:S01]  /*08d0*/  LOP3.LUT R0, R0, 0xffdfffff, RZ, 0xc0, !PT ;  /* 0xffdfffff00007812 */ /* 0x000fe200078ec0ff */
[----:B------:R-:W-:Y:S01]  /*08e0*/  @!P6 IMAD.WIDE.U32 R12, R15, R10, R12 ;  /* 0x0000000a0f0ce225 */ /* 0x000fe200078e000c */
[----:B------:R-:W2:Y:S02]  /*08f0*/  @!P4 LDC.64 R48, c[0x0][0x228] ;  /* 0x00008a00ff30cb82 */ /* 0x000ea40000000a00 */
[----:B------:R-:W-:Y:S01]  /*0900*/  @P3 LOP3.LUT R0, R0, 0x200000, RZ, 0xfc, !PT ;  /* 0x0020000000003812 */ /* 0x000fe200078efcff */
[----:B---3--:R-:W-:Y:S01]  /*0910*/  @!P5 IMAD R30, R17, R24, RZ ;  /* 0x00000018111ed224 */ /* 0x008fe200078e02ff */
[----:B------:R-:W-:-:S02]  /*0920*/  @!P2 IADD3.X R19, R16, R19, RZ, P1, !PT ;  /* 0x000000131013a210 */ /* 0x000fc40000ffe4ff */
[----:B0-----:R-:W-:Y:S01]  /*0930*/  @!P2 IADD3 R20, P1, R29, R20, RZ ;  /* 0x000000141d14a210 */ /* 0x001fe20007f3e0ff */
[----:B------:R-:W-:Y:S01]  /*0940*/  @!P5 IMAD R33, R28, R25, R30 ;  /* 0x000000191c21d224 */ /* 0x000fe200078e021e */
[----:B------:R-:W0:Y:S01]  /*0950*/  @!P4 LDC.64 R14, c[0x0][0x288] ;  /* 0x0000a200ff0ecb82 */ /* 0x000e220000000a00 */
[----:B------:R-:W-:Y:S01]  /*0960*/  @!P6 IADD3 R13, R13, R11, RZ ;  /* 0x0000000b0d0de210 */ /* 0x000fe20007ffe0ff */
[----:B------:R-:W-:Y:S01]  /*0970*/  STL.64 [R1+0x8c8], R18 ;  /* 0x0008c81201007387 */ /* 0x000fe20000100a00 */
[----:B------:R-:W-:Y:S02]  /*0980*/  @!P6 SHF.L.U32 R29, R12, 0x2, RZ ;  /* 0x000000020c1de819 */ /* 0x000fe400000006ff */
[----:B------:R-:W-:Y:S02]  /*0990*/  @!P2 IADD3.X R21, R16, R21, RZ, P1, !PT ;  /* 0x000000151015a210 */ /* 0x000fe40000ffe4ff */
[----:B------:R-:W-:Y:S01]  /*09a0*/  @!P6 SHF.L.U64.HI R32, R12, 0x2, R13 ;  /* 0x000000020c20e819 */ /* 0x000fe2000001020d */
[----:B------:R-:W3:Y:S01]  /*09b0*/  @!P5 LDC.64 R10, c[0x0][0x230] ;  /* 0x00008c00ff0adb82 */ /* 0x000ee20000000a00 */
[----:B----4-:R-:W-:Y:S01]  /*09c0*/  @!P6 IADD3 R2, P1, R29, R2, RZ ;  /* 0x000000021d02e210 */ /* 0x010fe20007f3e0ff */
[----:B------:R-:W-:Y:S01]  /*09d0*/  STL.64 [R1+0x8d0], R20 ;  /* 0x0008d01401007387 */ /* 0x000fe20000100a00 */
[----:B------:R-:W-:-:S02]  /*09e0*/  @!P5 MOV R30, R6 ;  /* 0x00000006001ed202 */ /* 0x000fc40000000f00 */
[----:B------:R-:W-:Y:S02]  /*09f0*/  @!P6 IADD3.X R3, R32, R3, RZ, P1, !PT ;  /* 0x000000032003e210 */ /* 0x000fe40000ffe4ff */
[----:B-1----:R-:W-:Y:S01]  /*0a00*/  @!P6 IADD3 R8, P1, R29, R8, RZ ;  /* 0x000000081d08e210 */ /* 0x002fe20007f3e0ff */
[----:B------:R-:W1:Y:S01]  /*0a10*/  @!P3 LDC.64 R16, c[0x0][0x288] ;  /* 0x0000a200ff10bb82 */ /* 0x000e620000000a00 */
[----:B------:R-:W-:Y:S01]  /*0a20*/  @!P5 IMAD.WIDE.U32 R28, R28, R24, R30 ;  /* 0x000000181c1cd225 */ /* 0x000fe200078e001e */
[----:B------:R-:W-:Y:S01]  /*0a30*/  LOP3.LUT R0, R0, 0xffefffff, RZ, 0xc0, !PT ;  /* 0xffefffff00007812 */ /* 0x000fe200078ec0ff */
[----:B------:R-:W-:Y:S01]  /*0a40*/  STL.64 [R1+0x8b8], R2 ;  /* 0x0008b80201007387 */ /* 0x000fe20000100a00 */
[----:B------:R-:W-:Y:S02]  /*0a50*/  @!P6 IADD3.X R9, R32, R9, RZ, P1, !PT ;  /* 0x000000092009e210 */ /* 0x000fe40000ffe4ff */
[----:B------:R-:W-:Y:S02]  /*0a60*/  @!P5 IADD3 R29, R29, R33, RZ ;  /* 0x000000211d1dd210 */ /* 0x000fe40007ffe0ff */
[----:B------:R-:W4:Y:S01]  /*0a70*/  @!P5 LDC.64 R12, c[0x0][0x228] ;  /* 0x00008a00ff0cdb82 */ /* 0x000f220000000a00 */
[----:B0-----:R-:W-:Y:S01]  /*0a80*/  @!P4 IMAD R31, R27, R14, RZ ;  /* 0x0000000e1b1fc224 */ /* 0x001fe200078e02ff */
[C---:B------:R-:W-:Y:S01]  /*0a90*/  @!P5 SHF.L.U32 R27, R28.reuse, 0x2, RZ ;  /* 0x000000021c1bd819 */ /* 0x040fe200000006ff */
[----:B------:R-:W-:Y:S01]  /*0aa0*/  STL.64 [R1+0x8c0], R8 ;  /* 0x0008c00801007387 */ /* 0x000fe20000100a00 */
[----:B------:R-:W-:Y:S01]  /*0ab0*/  @!P5 SHF.L.U64.HI R30, R28, 0x2, R29 ;  /* 0x000000021c1ed819 */ /* 0x000fe2000001021d */
[----:B------:R-:W-:Y:S01]  /*0ac0*/  @!P4 IMAD R31, R26, R15, R31 ;  /* 0x0000000f1a1fc224 */ /* 0x000fe200078e021f */
[----:B------:R-:W-:-:S02]  /*0ad0*/  @!P4 MOV R28, R6 ;  /* 0x00000006001cc202 */ /* 0x000fc40000000f00 */
[----:B------:R-:W0:Y:S01]  /*0ae0*/  @!P4 LDC.64 R24, c[0x0][0x230] ;  /* 0x00008c00ff18cb82 */ /* 0x000e220000000a00 */
[----:B------:R-:W-:Y:S02]  /*0af0*/  @!P4 MOV R29, R41 ;  /* 0x00000029001dc202 */ /* 0x000fe40000000f00 */
[----:B---3--:R-:W-:Y:S02]  /*0b00*/  @!P5 IADD3 R10, P1, R27, R10, RZ ;  /* 0x0000000a1b0ad210 */ /* 0x008fe40007f3e0ff */
[----:B------:R-:W-:Y:S01]  /*0b10*/  IADD3 R33, R4, 0x38, RZ ;  /* 0x0000003804217810 */ /* 0x000fe20007ffe0ff */
[----:B------:R-:W-:Y:S01]  /*0b20*/  @!P4 IMAD.WIDE.U32 R14, R26, R14, R28 ;  /* 0x0000000e1a0ec225 */ /* 0x000fe200078e001c */
[----:B------:R-:W-:Y:S01]  /*0b30*/  @!P5 IADD3.X R11, R30, R11, RZ, P1, !PT ;  /* 0x0000000b1e0bd210 */ /* 0x000fe20000ffe4ff */
[----:B------:R-:W3:Y:S02]  /*0b40*/  @!P3 LDC.64 R50, c[0x0][0x230] ;  /* 0x00008c00ff32bb82 */ /* 0x000ee40000000a00 */
[----:B-1----:R-:W-:Y:S01]  /*0b50*/  @!P3 IMAD R26, R23, R16, RZ ;  /* 0x00000010171ab224 */ /* 0x002fe200078e02ff */
[----:B------:R-:W-:-:S02]  /*0b60*/  @!P4 IADD3 R15, R15, R31, RZ ;  /* 0x0000001f0f0fc210 */ /* 0x000fc40007ffe0ff */
[----:B------:R-:W-:Y:S01]  /*0b70*/  @!P4 SHF.L.U32 R23, R14, 0x2, RZ ;  /* 0x000000020e17c819 */ /* 0x000fe200000006ff */
[----:B------:R-:W-:Y:S01]  /*0b80*/  @!P3 IMAD R29, R22, R17, R26 ;  /* 0x00000011161db224 */ /* 0x000fe200078e021a */
[----:B------:R-:W-:Y:S01]  /*0b90*/  @!P3 MOV R26, R6 ;  /* 0x00000006001ab202 */ /* 0x000fe20000000f00 */
[----:B------:R-:W1:Y:S01]  /*0ba0*/  @!P3 LDC.64 R52, c[0x0][0x228] ;  /* 0x00008a00ff34bb82 */ /* 0x000e620000000a00 */
[----:B----4-:R-:W-:Y:S02]  /*0bb0*/  @!P5 IADD3 R12, P1, R27, R12, RZ ;  /* 0x0000000c1b0cd210 */ /* 0x010fe40007f3e0ff */
[----:B------:R-:W-:Y:S02]  /*0bc0*/  @!P3 MOV R27, R41 ;  /* 0x00000029001bb202 */ /* 0x000fe40000000f00 */
[----:B------:R-:W-:Y:S02]  /*0bd0*/  @!P5 IADD3.X R13, R30, R13, RZ, P1, !PT ;  /* 0x0000000d1e0dd210 */ /* 0x000fe40000ffe4ff */
[----:B------:R-:W-:Y:S01]  /*0be0*/  @!P4 SHF.L.U64.HI R28, R14, 0x2, R15 ;  /* 0x000000020e1cc819 */ /* 0x000fe2000001020f */
[----:B------:R-:W-:Y:S01]  /*0bf0*/  @!P3 IMAD.WIDE.U32 R16, R22, R16, R26 ;  /* 0x000000101610b225 */ /* 0x000fe200078e001a */
[----:B0-----:R-:W-:-:S04]  /*0c00*/  @!P4 IADD3 R14, P1, R23, R24, RZ ;  /* 0x00000018170ec210 */ /* 0x001fc80007f3e0ff */
[----:B------:R-:W-:Y:S02]  /*0c10*/  @!P4 IADD3.X R15, R28, R25, RZ, P1, !PT ;  /* 0x000000191c0fc210 */ /* 0x000fe40000ffe4ff */
[----:B--2---:R-:W-:Y:S02]  /*0c20*/  @!P4 IADD3 R48, P1, R23, R48, RZ ;  /* 0x000000301730c210 */ /* 0x004fe40007f3e0ff */
[----:B------:R-:W-:Y:S02]  /*0c30*/  @!P3 IADD3 R23, R17, R29, RZ ;  /* 0x0000001d1117b210 */ /* 0x000fe40007ffe0ff */
[----:B------:R-:W-:Y:S02]  /*0c40*/  @!P3 SHF.L.U32 R17, R16, 0x2, RZ ;  /* 0x000000021011b819 */ /* 0x000fe400000006ff */
[----:B------:R-:W-:Y:S02]  /*0c50*/  @!P4 IADD3.X R49, R28, R49, RZ, P1, !PT ;  /* 0x000000311c31c210 */ /* 0x000fe40000ffe4ff */
[----:B------:R-:W-:-:S02]  /*0c60*/  @!P3 SHF.L.U64.HI R16, R16, 0x2, R23 ;  /* 0x000000021010b819 */ /* 0x000fc40000010217 */
[C---:B---3--:R-:W-:Y:S02]  /*0c70*/  @!P3 IADD3 R50, P1, R17.reuse, R50, RZ ;  /* 0x000000321132b210 */ /* 0x048fe40007f3e0ff */
[----:B------:R-:W-:Y:S02]  /*0c80*/  IADD3 R25, R4, 0x28, RZ ;  /* 0x0000002804197810 */ /* 0x000fe40007ffe0ff */
[C---:B------:R-:W-:Y:S01]  /*0c90*/  @!P3 IADD3.X R51, R16.reuse, R51, RZ, P1, !PT ;  /* 0x000000331033b210 */ /* 0x040fe20000ffe4ff */
[----:B------:R-:W-:Y:S01]  /*0ca0*/  STL [R1+0x8ac], R50 ;  /* 0x0008ac3201007387 */ /* 0x000fe20000100800 */
[----:B-1----:R-:W-:Y:S02]  /*0cb0*/  @!P3 IADD3 R52, P1, R17, R52, RZ ;  /* 0x000000341134b210 */ /* 0x002fe40007f3e0ff */
[----:B------:R-:W-:Y:S01]  /*0cc0*/  SHF.R.S32.HI R17, RZ, 0x1f, R25 ;  /* 0x0000001fff117819 */ /* 0x000fe20000011419 */
[----:B------:R-:W-:Y:S01]  /*0cd0*/  STL [R1+0x8a8], R51 ;  /* 0x0008a83301007387 */ /* 0x000fe20000100800 */
[----:B------:R-:W-:-:S02]  /*0ce0*/  @!P3 IADD3.X R53, R16, R53, RZ, P1, !PT ;  /* 0x000000351035b210 */ /* 0x000fc40000ffe4ff */
[----:B------:R-:W-:Y:S02]  /*0cf0*/  ISETP.GE.U32.AND P1, PT, R25, UR18, PT ;  /* 0x0000001219007c0c */ /* 0x000fe4000bf26070 */
[----:B------:R-:W-:Y:S01]  /*0d00*/  IADD3 R29, R4, 0x30, RZ ;  /* 0x00000030041d7810 */ /* 0x000fe20007ffe0ff */
[----:B------:R-:W-:Y:S01]  /*0d10*/  STL.64 [R1+0x8b0], R52 ;  /* 0x0008b03401007387 */ /* 0x000fe20000100a00 */
[----:B------:R-:W-:-:S13]  /*0d20*/  ISETP.GE.OR.EX P2, PT, R17, UR19, P0, P1 ;  /* 0x0000001311007c0c */ /* 0x000fda0008746710 */
[----:B------:R-:W0:Y:S01]  /*0d30*/  @!P2 LDC.64 R26, c[0x0][0x288] ;  /* 0x0000a200ff1aab82 */ /* 0x000e220000000a00 */
[----:B------:R-:W-:-:S04]  /*0d40*/  @P2 LOP3.LUT R0, R0, 0x100000, RZ, 0xfc, !PT ;  /* 0x0010000000002812 */ /* 0x000fc800078efcff */
[----:B------:R-:W-:-:S03]  /*0d50*/  LOP3.LUT R0, R0, 0xfff7ffff, RZ, 0xc0, !PT ;  /* 0xfff7ffff00007812 */ /* 0x000fc600078ec0ff */
[----:B------:R-:W1:Y:S01]  /*0d60*/  @!P2 LDC.64 R22, c[0x0][0x230] ;  /* 0x00008c00ff16ab82 */ /* 0x000e620000000a00 */
[----:B0-----:R-:W-:Y:S01]  /*0d70*/  @!P2 IMAD R16, R17, R26, RZ ;  /* 0x0000001a1110a224 */ /* 0x001fe200078e02ff */
[----:B------:R-:W-:-:S03]  /*0d80*/  @!P2 MOV R17, R41 ;  /* 0x000000290011a202 */ /* 0x000fc60000000f00 */
[----:B------:R-:W-:Y:S01]  /*0d90*/  @!P2 IMAD R27, R25, R27, R16 ;  /* 0x0000001b191ba224 */ /* 0x000fe200078e0210 */
[----:B------:R-:W-:-:S05]  /*0da0*/  @!P2 MOV R16, R6 ;  /* 0x000000060010a202 */ /* 0x000fca0000000f00 */
[----:B------:R-:W-:-:S05]  /*0db0*/  @!P2 IMAD.WIDE.U32 R16, R25, R26, R16 ;  /* 0x0000001a1910a225 */ /* 0x000fca00078e0010 */
[----:B------:R-:W-:Y:S02]  /*0dc0*/  @!P2 IADD3 R17, R17, R27, RZ ;  /* 0x0000001b1111a210 */ /* 0x000fe40007ffe0ff */
[----:B------:R-:W0:Y:S01]  /*0dd0*/  @!P2 LDC.64 R26, c[0x0][0x228] ;  /* 0x00008a00ff1aab82 */ /* 0x000e220000000a00 */
[C---:B------:R-:W-:Y:S02]  /*0de0*/  @!P2 SHF.L.U32 R25, R16.reuse, 0x2, RZ ;  /* 0x000000021019a819 */ /* 0x040fe400000006ff */
[----:B------:R-:W-:Y:S02]  /*0df0*/  @!P2 SHF.L.U64.HI R16, R16, 0x2, R17 ;  /* 0x000000021010a819 */ /* 0x000fe40000010211 */
[C---:B-1----:R-:W-:Y:S02]  /*0e00*/  @!P2 IADD3 R22, P1, R25.reuse, R22, RZ ;  /* 0x000000161916a210 */ /* 0x042fe40007f3e0ff */
[----:B------:R-:W-:Y:S02]  /*0e10*/  SHF.R.S32.HI R17, RZ, 0x1f, R29 ;  /* 0x0000001fff117819 */ /* 0x000fe4000001141d */
[----:B------:R-:W-:Y:S01]  /*0e20*/  @!P2 IADD3.X R23, R16, R23, RZ, P1, !PT ;  /* 0x000000171017a210 */ /* 0x000fe20000ffe4ff */
[----:B------:R-:W-:Y:S04]  /*0e30*/  STL [R1+0x89c], R22 ;  /* 0x00089c1601007387 */ /* 0x000fe80000100800 */
[----:B------:R-:W-:Y:S01]  /*0e40*/  STL [R1+0x898], R23 ;  /* 0x0008981701007387 */ /* 0x000fe20000100800 */
[----:B0-----:R-:W-:-:S04]  /*0e50*/  @!P2 IADD3 R24, P1, R25, R26, RZ ;  /* 0x0000001a1918a210 */ /* 0x001fc80007f3e0ff */
[----:B------:R-:W-:Y:S02]  /*0e60*/  @!P2 IADD3.X R25, R16, R27, RZ, P1, !PT ;  /* 0x0000001b1019a210 */ /* 0x000fe40000ffe4ff */
[----:B------:R-:W-:-:S03]  /*0e70*/  ISETP.GE.U32.AND P1, PT, R29, UR18, PT ;  /* 0x000000121d007c0c */ /* 0x000fc6000bf26070 */
        /* <DEDUP_REMOVED lines=38> */
[----:B-1----:R-:W-:-:S04]  /*10e0*/  @!P2 IADD3 R30, P1, R33, R30, RZ ;  /* 0x0000001e211ea210 */ /* 0x002fc80007f3e0ff */
        /* <DEDUP_REMOVED lines=16> */
[----:B------:R-:W-:Y:S02]  /*11f0*/  @!P2 IMAD.WIDE.U32 R16, R39, R16, R36 ;  /* 0x000000102710a225 */ /* 0x000fe400078e0024 */
[----:B------:R-:W0:Y:S03]  /*1200*/  @!P2 LDC.64 R38, c[0x0][0x228] ;  /* 0x00008a00ff26ab82 */ /* 0x000e260000000a00 */
[----:B------:R-:W-:Y:S02]  /*1210*/  @!P2 IADD3 R17, R17, R43, RZ ;  /* 0x0000002b1111a210 */ /* 0x000fe40007ffe0ff */
[C---:B------:R-:W-:Y:S02]  /*1220*/  @!P2 SHF.L.U32 R37, R16.reuse, 0x2, RZ ;  /* 0x000000021025a819 */ /* 0x040fe400000006ff */
[----:B------:R-:W-:Y:S02]  /*1230*/  @!P2 SHF.L.U64.HI R16, R16, 0x2, R17 ;  /* 0x000000021010a819 */ /* 0x000fe40000010211 */
[----:B-1----:R-:W-:-:S02]  /*1240*/  @!P2 IADD3 R34, P1, R37, R34, RZ ;  /* 0x000000222522a210 */ /* 0x002fc40007f3e0ff */
        /* <DEDUP_REMOVED lines=39> */
[----:B------:R-:W-:Y:S01]  /*14c0*/  @!P2 IMAD.WIDE.U32 R46, R55, R16, R46 ;  /* 0x00000010372ea225 */ /* 0x000fe200078e002e */
[----:B------:R-:W-:-:S04]  /*14d0*/  SHF.R.S32.HI R55, RZ, 0x1f, R56 ;  /* 0x0000001fff377819 */ /* 0x000fc80000011438 */
        /* <DEDUP_REMOVED lines=10> */
[----:B------:R-:W-:Y:S01]  /*1580*/  ISETP.GE.U32.AND P1, PT, R56, UR18, PT ;  /* 0x0000001238007c0c */ /* 0x000fe2000bf26070 */
[----:B------:R-:W-:Y:S03]  /*1590*/  STL.64 [R1+0x7f0], R40 ;  /* 0x0007f02801007387 */ /* 0x000fe60000100a00 */
[----:B------:R-:W-:Y:S01]  /*15a0*/  ISETP.GE.OR.EX P2, PT, R55, UR19, P0, P1 ;  /* 0x0000001337007c0c */ /* 0x000fe20008746710 */
[----:B------:R-:W-:-:S12]  /*15b0*/  STL [R1+0x84c], R47 ;  /* 0x00084c2f01007387 */ /* 0x000fd80000100800 */
        /* <DEDUP_REMOVED lines=18> */
[----:B------:R-:W-:-:S05]  /*16e0*/  @!P2 IADD3.X R59, R54, R17, RZ, P1, !PT ;  /* 0x00000011363ba210 */ /* 0x000fca0000ffe4ff */
[----:B------:R0:W-:Y:S02]  /*16f0*/  @!P2 STL.64 [R1+0x530], R58 ;  /* 0x0005303a0100a387 */ /* 0x0001e40000100a00 */
[C---:B0-----:R-:W-:Y:S02]  /*1700*/  IADD3 R58, R4.reuse, 0x60, RZ ;  /* 0x00000060043a7810 */ /* 0x041fe40007ffe0ff */
[----:B------:R-:W-:Y:S02]  /*1710*/  IADD3 R59, R4, 0x1b0, RZ ;  /* 0x000001b0043b7810 */ /* 0x000fe40007ffe0ff */
        /* <DEDUP_REMOVED lines=11> */
[----:B------:R-:W-:Y:S01]  /*17d0*/  @!P2 IMAD.WIDE.U32 R56, R58, R16, R56 ;  /* 0x000000103a38a225 */ /* 0x000fe200078e0038 */
[----:B------:R-:W-:-:S04]  /*17e0*/  IADD3 R58, R4, 0x68, RZ ;  /* 0x00000068043a7810 */ /* 0x000fc80007ffe0ff */
[----:B------:R-:W-:Y:S02]  /*17f0*/  @!P2 IADD3 R17, R57, R17, RZ ;  /* 0x000000113911a210 */ /* 0x000fe40007ffe0ff */
[C---:B------:R-:W-:Y:S02]  /*1800*/  @!P2 SHF.L.U32 R57, R56.reuse, 0x2, RZ ;  /* 0x000000023839a819 */ /* 0x040fe400000006ff */
[----:B------:R-:W-:Y:S02]  /*1810*/  @!P2 SHF.L.U64.HI R56, R56, 0x2, R17 ;  /* 0x000000023838a819 */ /* 0x000fe40000010211 */
[----:B------:R-:W0:Y:S01]  /*1820*/  @!P2 LDC.64 R16, c[0x0][0x228] ;  /* 0x00008a00ff10ab82 */ /* 0x000e220000000a00 */
[----:B-1----:R-:W-:-:S04]  /*1830*/  @!P2 IADD3 R2, P1, R57, R54, RZ ;  /* 0x000000363902a210 */ /* 0x002fc80007f3e0ff */
[----:B------:R-:W-:-:S05]  /*1840*/  @!P2 IADD3.X R3, R56, R55, RZ, P1, !PT ;  /* 0x000000373803a210 */ /* 0x000fca0000ffe4ff */
[----:B------:R0:W-:Y:S02]  /*1850*/  @!P2 STL.64 [R1+0x7b8], R2 ;  /* 0x0007b8020100a387 */ /* 0x0001e40000100a00 */
[----:B0-----:R-:W-:-:S04]  /*1860*/  @!P2 IADD3 R2, P1, R57, R16, RZ ;  /* 0x000000103902a210 */ /* 0x001fc80007f3e0ff */
        /* <DEDUP_REMOVED lines=13> */
[----:B------:R-:W-:Y:S01]  /*1940*/  @!P2 IMAD.WIDE.U32 R56, R58, R16, R56 ;  /* 0x000000103a38a225 */ /* 0x000fe200078e0038 */
[----:B------:R-:W-:-:S04]  /*1950*/  IADD3 R58, R4, 0x70, RZ ;  /* 0x00000070043a7810 */ /* 0x000fc80007ffe0ff */
[----:B------:R-:W-:Y:S02]  /*1960*/  @!P2 IADD3 R17, R57, R17, RZ ;  /* 0x000000113911a210 */ /* 0x000fe40007ffe0ff */
[C---:B------:R-:W-:Y:S02]  /*1970*/  @!P2 SHF.L.U32 R57, R56.reuse, 0x2, RZ ;  /* 0x000000023839a819 */ /* 0x040fe400000006ff */
[----:B------:R-:W-:Y:S02]  /*1980*/  @!P2 SHF.L.U64.HI R56, R56, 0x2, R17 ;  /* 0x000000023838a819 */ /* 0x000fe40000010211 */
[----:B------:R-:W1:Y:S01]  /*1990*/  @!P2 LDC.64 R16, c[0x0][0x228] ;  /* 0x00008a00ff10ab82 */ /* 0x000e620000000a00 */
[----:B0-----:R-:W-:-:S04]  /*19a0*/  @!P2 IADD3 R2, P1, R57, R54, RZ ;  /* 0x000000363902a210 */ /* 0x001fc80007f3e0ff */
[----:B------:R-:W-:-:S05]  /*19b0*/  @!P2 IADD3.X R3, R56, R55, RZ, P1, !PT ;  /* 0x000000373803a210 */ /* 0x000fca0000ffe4ff */
[----:B------:R1:W-:Y:S02]  /*19c0*/  @!P2 STL.64 [R1+0x7a8], R2 ;  /* 0x0007a8020100a387 */ /* 0x0003e40000100a00 */
[----:B-1----:R-:W-:-:S04]  /*19d0*/  @!P2 IADD3 R2, P1, R57, R16, RZ ;  /* 0x000000103902a210 */ /* 0x002fc80007f3e0ff */
        /* <DEDUP_REMOVED lines=249> */
[----:B--2---:R-:W-:-:S04]  /*2970*/  @!P2 IADD3 R28, P1, R57, R54, RZ ;  /* 0x00000036391ca210 */ /* 0x004fc80007f3e0ff */
[----:B------:R-:W-:Y:S02]  /*2980*/  @!P2 IADD3.X R29, R56, R55, RZ, P1, !PT ;  /* 0x00000037381da210 */ /* 0x000fe40000ffe4ff */
[----:B-1----:R-:W-:-:S04]  /*2990*/  @!P2 IADD3 R60, P1, R57, R16, RZ ;  /* 0x00000010393ca210 */ /* 0x002fc80007f3e0ff */
        /* <DEDUP_REMOVED lines=63> */
[----:B--2---:R-:W-:-:S04]  /*2d90*/  @!P2 IADD3 R44, P1, R57, R54, RZ ;  /* 0x00000036392ca210 */ /* 0x004fc80007f3e0ff */
[----:B------:R-:W-:Y:S02]  /*2da0*/  @!P2 IADD3.X R45, R56, R55, RZ, P1, !PT ;  /* 0x00000037382da210 */ /* 0x000fe40000ffe4ff */
        /* <DEDUP_REMOVED lines=605> */
[----:B-1----:R-:W-:Y:S01]  /*5380*/  @!P2 IMAD R58, R56, R54, RZ ;  /* 0x00000036383aa224 */ /* 0x002fe200078e02ff */
[----:B------:R-:W-:-:S03]  /*5390*/  @!P2 MOV R56, R6 ;  /* 0x000000060038a202 */ /* 0x000fc60000000f00 */
[C---:B------:R-:W-:Y:S02]  /*53a0*/  @!P2 IMAD R58, R59.reuse, R55, R58 ;  /* 0x000000373b3aa224 */ /* 0x040fe400078e023a */
[----:B------:R-:W-:Y:S01]  /*53b0*/  @!P2 IMAD.WIDE.U32 R54, R59, R54, R56 ;  /* 0x000000363b36a225 */ /* 0x000fe200078e0038 */
[----:B------:R-:W-:-:S04]  /*53c0*/  IADD3 R59, R4, 0x1b8, RZ ;  /* 0x000001b8043b7810 */ /* 0x000fc80007ffe0ff */
[----:B------:R-:W-:Y:S02]  /*53d0*/  @!P2 IADD3 R58, R55, R58, RZ ;  /* 0x0000003a373aa210 */ /* 0x000fe40007ffe0ff */
[C---:B------:R-:W-:Y:S02]  /*53e0*/  @!P2 SHF.L.U32 R55, R54.reuse, 0x2, RZ ;  /* 0x000000023637a819 */ /* 0x040fe400000006ff */
[----:B------:R-:W-:Y:S02]  /*53f0*/  @!P2 SHF.L.U64.HI R54, R54, 0x2, R58 ;  /* 0x000000023636a819 */ /* 0x000fe4000001023a */
[----:B0-----:R-:W-:Y:S02]  /*5400*/  @!P2 IADD3 R2, P1, R55, R16, RZ ;  /* 0x000000103702a210 */ /* 0x001fe40007f3e0ff */
[----:B------:R-:W-:Y:S02]  /*5410*/  SHF.R.S32.HI R56, RZ, 0x1f, R59 ;  /* 0x0000001fff387819 */ /* 0x000fe4000001143b */
[----:B------:R-:W-:-:S02]  /*5420*/  @!P2 IADD3.X R3, R54, R17, RZ, P1, !PT ;  /* 0x000000113603a210 */ /* 0x000fc40000ffe4ff */
[----:B------:R-:W0:Y:S03]  /*5430*/  @!P2 LDC.64 R16, c[0x0][0x228] ;  /* 0x00008a00ff10ab82 */ /* 0x000e260000000a00 */
[----:B------:R0:W-:Y:S02]  /*5440*/  @!P2 STL.64 [R1+0x560], R2 ;  /* 0x000560020100a387 */ /* 0x0001e40000100a00 */
[----:B0-----:R-:W-:-:S04]  /*5450*/  @!P2 IADD3 R2, P1, R55, R16, RZ ;  /* 0x000000103702a210 */ /* 0x001fc80007f3e0ff */
[----:B------:R-:W-:Y:S02]  /*5460*/  @!P2 IADD3.X R3, R54, R17, RZ, P1, !PT ;  /* 0x000000113603a210 */ /* 0x000fe40000ffe4ff */
[----:B------:R-:W-:-:S03]  /*5470*/  ISETP.GE.U32.AND P1, PT, R59, UR18, PT ;  /* 0x000000123b007c0c */ /* 0x000fc6000bf26070 */
[----:B------:R0:W-:Y:S01]  /*5480*/  @!P2 STL.64 [R1+0x568], R2 ;  /* 0x000568020100a387 */ /* 0x0001e20000100a00 */
        /* <DEDUP_REMOVED lines=18> */
[----:B------:R1:W-:Y:S01]  /*55b0*/  @!P2 STL.64 [R1+0x550], R2 ;  /* 0x000550020100a387 */ /* 0x0003e20000100a00 */
        /* <DEDUP_REMOVED lines=28> */
[----:B------:R-:W-:-:S05]  /*5780*/  @P2 LOP3.LUT R5, R5, 0x1, RZ, 0xfc, !PT ;  /* 0x0000000105052812 */ /* 0x000fca00078efcff */
[----:B------:R-:W1:Y:S01]  /*5790*/  @!P2 LDC.64 R16, c[0x0][0x230] ;  /* 0x00008c00ff10ab82 */ /* 0x000e620000000a00 */
[----:B------:R-:W-:Y:S01]  /*57a0*/  STL [R1+0x830], R5 ;  /* 0x0008300501007387 */ /* 0x000fe20000100800 */
        /* <DEDUP_REMOVED lines=15> */
[----:B------:R-:W-:Y:S02]  /*58a0*/  ISETP.GE.U32.AND P1, PT, R59, UR18, PT ;  /* 0x000000123b007c0c */ /* 0x000fe4000bf26070 */
[----:B------:R-:W-:Y:S02]  /*58b0*/  MOV R7, R21 ;  /* 0x0000001500077202 */ /* 0x000fe40000000f00 */
        /* <DEDUP_REMOVED lines=21> */
[----:B------:R-:W-:Y:S02]  /*5a10*/  LOP3.LUT P1, RZ, R0, 0x2000000, RZ, 0xc0, !PT ;  /* 0x0200000000ff7812 */ /* 0x000fe4000782c0ff */
[----:B------:R-:W-:Y:S02]  /*5a20*/  ISETP.GE.OR.EX P2, PT, R56, UR19, P0, P2 ;  /* 0x0000001338007c0c */ /* 0x000fe40008746720 */
[----:B------:R-:W-:-:S11]  /*5a30*/  LOP3.LUT R0, R0, 0xefffffff, RZ, 0xc0, !PT ;  /* 0xefffffff00007812 */ /* 0x000fd600078ec0ff */
[----:B------:R-:W0:Y:S01]  /*5a40*/  @!P2 LDC.64 R54, c[0x0][0x288] ;  /* 0x0000a200ff36ab82 */ /* 0x000e220000000a00 */
[----:B------:R-:W-:Y:S02]  /*5a50*/  @!P2 MOV R57, R41 ;  /* 0x000000290039a202 */ /* 0x000fe40000000f00 */
[----:B------:R-:W-:-:S04]  /*5a60*/  @P2 LOP3.LUT R0, R0, 0x10000000, RZ, 0xfc, !PT ;  /* 0x1000000000002812 */ /* 0x000fc800078efcff */
[----:B------:R-:W-:Y:S01]  /*5a70*/  LOP3.LUT R0, R0, 0xdfffffff, RZ, 0xc0, !PT ;  /* 0xdfffffff00007812 */ /* 0x000fe200078ec0ff */
        /* <DEDUP_REMOVED lines=9> */
[----:B--2---:R-:W-:Y:S02]  /*5b10*/  @!P2 IADD3 R18, P3, R55, R16, RZ ;  /* 0x000000103712a210 */ /* 0x004fe40007f7e0ff */
[----:B------:R-:W-:Y:S02]  /*5b20*/  SHF.R.S32.HI R56, RZ, 0x1f, R59 ;  /* 0x0000001fff387819 */ /* 0x000fe4000001143b */
[----:B------:R-:W-:-:S02]  /*5b30*/  @!P2 IADD3.X R19, R54, R17, RZ, P3, !PT ;  /* 0x000000113613a210 */ /* 0x000fc40001ffe4ff */
[----:B------:R-:W1:Y:S02]  /*5b40*/  @!P2 LDC.64 R16, c[0x0][0x228] ;  /* 0x00008a00ff10ab82 */ /* 0x000e640000000a00 */
[----:B-1----:R-:W-:-:S04]  /*5b50*/  @!P2 IADD3 R2, P3, R55, R16, RZ ;  /* 0x000000103702a210 */ /* 0x002fc80007f7e0ff */
[----:B------:R-:W-:Y:S02]  /*5b60*/  @!P2 IADD3.X R3, R54, R17, RZ, P3, !PT ;  /* 0x000000113603a210 */ /* 0x000fe40001ffe4ff */
[----:B------:R-:W-:-:S04]  /*5b70*/  ISETP.GE.U32.AND P3, PT, R59, UR18, PT ;  /* 0x000000123b007c0c */ /* 0x000fc8000bf66070 */
[----:B------:R-:W-:-:S13]  /*5b80*/  ISETP.GE.OR.EX P3, PT, R56, UR19, P0, P3 ;  /* 0x0000001338007c0c */ /* 0x000fda0008766730 */
[----:B------:R-:W0:Y:S01]  /*5b90*/  @!P3 LDC.64 R54, c[0x0][0x288] ;  /* 0x0000a200ff36bb82 */ /* 0x000e220000000a00 */
[----:B------:R-:W-:Y:S02]  /*5ba0*/  @!P3 MOV R57, R41 ;  /* 0x000000290039b202 */ /* 0x000fe40000000f00 */
[----:B------:R-:W-:Y:S02]  /*5bb0*/  MOV R40, R18 ;  /* 0x0000001200287202 */ /* 0x000fe40000000f00 */
[----:B------:R-:W-:-:S03]  /*5bc0*/  @P3 LOP3.LUT R0, R0, 0x20000000, RZ, 0xfc, !PT ;  /* 0x2000000000003812 */ /* 0x000fc600078efcff */
        /* <DEDUP_REMOVED lines=12> */
[----:B------:R-:W0:Y:S02]  /*5c90*/  @!P3 LDC.64 R16, c[0x0][0x228] ;  /* 0x00008a00ff10bb82 */ /* 0x000e240000000a00 */
[----:B0-----:R-:W-:-:S04]  /*5ca0*/  @!P3 IADD3 R30, P4, R55, R16, RZ ;  /* 0x00000010371eb210 */ /* 0x001fc80007f9e0ff */
[----:B------:R-:W-:Y:S02]  /*5cb0*/  @!P3 IADD3.X R31, R54, R17, RZ, P4, !PT ;  /* 0x00000011361fb210 */ /* 0x000fe400027fe4ff */
[----:B------:R-:W-:Y:S02]  /*5cc0*/  ISETP.GE.U32.AND P4, PT, R59, UR18, PT ;  /* 0x000000123b007c0c */ /* 0x000fe4000bf86070 */
[----:B------:R-:W-:Y:S02]  /*5cd0*/  LOP3.LUT P3, RZ, R0, 0x1000000, RZ, 0xc0, !PT ;  /* 0x0100000000ff7812 */ /* 0x000fe4000786c0ff */
[----:B------:R-:W-:-:S13]  /*5ce0*/  ISETP.GE.OR.EX P4, PT, R56, UR19, P0, P4 ;  /* 0x0000001338007c0c */ /* 0x000fda0008786740 */
[----:B------:R-:W0:Y:S01]  /*5cf0*/  @!P4 LDC.64 R54, c[0x0][0x288] ;  /* 0x0000a200ff36cb82 */ /* 0x000e220000000a00 */
[----:B------:R-:W-:-:S07]  /*5d00*/  @!P4 MOV R57, R41 ;  /* 0x000000290039c202 */ /* 0x000fce0000000f00 */
        /* <DEDUP_REMOVED lines=24> */
[----:B------:R-:W-:Y:S02]  /*5e90*/  MOV R56, R24 ;  /* 0x0000001800387202 */ /* 0x000fe40000000f00 */
[----:B------:R-:W-:Y:S02]  /*5ea0*/  IADD3 R59, R4, 0x1f8, RZ ;  /* 0x000001f8043b7810 */ /* 0x000fe40007ffe0ff */
[----:B------:R-:W-:Y:S02]  /*5eb0*/  @!P5 IADD3 R58, R55, R58, RZ ;  /* 0x0000003a373ad210 */ /* 0x000fe40007ffe0ff */
[C---:B------:R-:W-:Y:S02]  /*5ec0*/  @!P5 SHF.L.U32 R55, R54.reuse, 0x2, RZ ;  /* 0x000000023637d819 */ /* 0x040fe400000006ff */
[----:B------:R-:W-:-:S02]  /*5ed0*/  @!P5 SHF.L.U64.HI R54, R54, 0x2, R58 ;  /* 0x000000023636d819 */ /* 0x000fc4000001023a */
[----:B-1----:R-:W-:Y:S02]  /*5ee0*/  @!P5 IADD3 R42, P6, R55, R16, RZ ;  /* 0x00000010372ad210 */ /* 0x002fe40007fde0ff */
[----:B------:R-:W-:Y:S02]  /*5ef0*/  MOV R57, R25 ;  /* 0x0000001900397202 */ /* 0x000fe40000000f00 */
[----:B------:R-:W-:Y:S02]  /*5f00*/  @!P5 IADD3.X R43, R54, R17, RZ, P6, !PT ;  /* 0x00000011362bd210 */ /* 0x000fe400037fe4ff */
[----:B------:R-:W0:Y:S01]  /*5f10*/  @!P5 LDC.64 R16, c[0x0][0x228] ;  /* 0x00008a00ff10db82 */ /* 0x000e220000000a00 */
[----:B------:R-:W-:Y:S02]  /*5f20*/  MOV R4, R56 ;  /* 0x0000003800047202 */ /* 0x000fe40000000f00 */
[----:B------:R-:W-:Y:S02]  /*5f30*/  SHF.R.S32.HI R56, RZ, 0x1f, R59 ;  /* 0x0000001fff387819 */ /* 0x000fe4000001143b */
[----:B------:R-:W-:-:S02]  /*5f40*/  MOV R5, R57 ;  /* 0x0000003900057202 */ /* 0x000fc40000000f00 */
[----:B0-----:R-:W-:-:S04]  /*5f50*/  @!P5 IADD3 R24, P6, R55, R16, RZ ;  /* 0x000000103718d210 */ /* 0x001fc80007fde0ff */
[----:B------:R-:W-:Y:S02]  /*5f60*/  @!P5 IADD3.X R25, R54, R17, RZ, P6, !PT ;  /* 0x000000113619d210 */ /* 0x000fe400037fe4ff */
[----:B------:R-:W-:-:S04]  /*5f70*/  ISETP.GE.U32.AND P6, PT, R59, UR18, PT ;  /* 0x000000123b007c0c */ /* 0x000fc8000bfc6070 */
[----:B------:R-:W-:-:S13]  /*5f80*/  ISETP.GE.OR.EX P6, PT, R56, UR19, P0, P6 ;  /* 0x0000001338007c0c */ /* 0x000fda00087c6760 */
[----:B------:R-:W0:Y:S01]  /*5f90*/  @!P6 LDC.64 R54, c[0x0][0x288] ;  /* 0x0000a200ff36eb82 */ /* 0x000e220000000a00 */
[----:B------:R-:W-:Y:S02]  /*5fa0*/  @!P6 MOV R57, R41 ;  /* 0x000000290039e202 */ /* 0x000fe40000000f00 */
[----:B------:R-:W-:Y:S02]  /*5fb0*/  MOV R41, R19 ;  /* 0x0000001300297202 */ /* 0x000fe40000000f00 */
[----:B------:R-:W2:Y:S03]  /*5fc0*/  LDL.LU.64 R18, [R1+0x8c8] ;  /* 0x0008c80001127983 */ /* 0x000ea60000300a00 */
[----:B------:R-:W1:Y:S01]  /*5fd0*/  @!P6 LDC.64 R16, c[0x0][0x230] ;  /* 0x00008c00ff10eb82 */ /* 0x000e620000000a00 */
[----:B0-----:R-:W-:Y:S01]  /*5fe0*/  @!P6 IMAD R58, R56, R54, RZ ;  /* 0x00000036383ae224 */ /* 0x001fe200078e02ff */
[----:B------:R-:W-:-:S02]  /*5ff0*/  @!P6 MOV R56, R6 ;  /* 0x000000060038e202 */ /* 0x000fc40000000f00 */
[----:B------:R-:W-:Y:S01]  /*6000*/  MOV R6, R20 ;  /* 0x0000001400067202 */ /* 0x000fe20000000f00 */
[C---:B------:R-:W-:Y:S01]  /*6010*/  @!P6 IMAD R58, R59.reuse, R55, R58 ;  /* 0x000000373b3ae224 */ /* 0x040fe200078e023a */
[----:B------:R-:W3:Y:S01]  /*6020*/  LDL.LU.64 R20, [R1+0x8d0] ;  /* 0x0008d00001147983 */ /* 0x000ee20000300a00 */
        /* <DEDUP_REMOVED lines=10> */
[----:B------:R-:W-:Y:S02]  /*60d0*/  MOV R57, R41 ;  /* 0x0000002900397202 */ /* 0x000fe40000000f00 */
[----:B0-----:R-:W-:-:S04]  /*60e0*/  @!P6 IADD3 R40, P2, R55, R16, RZ ;  /* 0x000000103728e210 */ /* 0x001fc80007f5e0ff */
[----:B------:R-:W-:Y:S02]  /*60f0*/  @!P6 IADD3.X R41, R54, R17, RZ, P2, !PT ;  /* 0x000000113629e210 */ /* 0x000fe400017fe4ff */
[----:B------:R-:W-:Y:S02]  /*6100*/  CS2R R16, SRZ ;  /* 0x0000000000107805 */ /* 0x000fe4000001ff00 */
[----:B------:R-:W-:Y:S02]  /*6110*/  MOV R54, R2 ;  /* 0x0000000200367202 */ /* 0x000fe40000000f00 */
[----:B------:R-:W-:Y:S02]  /*6120*/  MOV R55, R3 ;  /* 0x0000000300377202 */ /* 0x000fe40000000f00 */
[----:B------:R-:W4:Y:S04]  /*6130*/  LDL.LU.64 R2, [R1+0x8b8] ;  /* 0x0008b80001027983 */ /* 0x000f280000300a00 */
[----:B------:R0:W-:Y:S02]  /*6140*/  STL.64 [R1+0x800], R40 ;  /* 0x0008002801007387 */ /* 0x0001e40000100a00 */
[----:B0-----:R-:W-:-:S02]  /*6150*/  MOV R40, R8 ;  /* 0x0000000800287202 */ /* 0x001fc40000000f00 */
[----:B------:R-:W-:Y:S02]  /*6160*/  MOV R41, R9 ;  /* 0x0000000900297202 */ /* 0x000fe40000000f00 */
[----:B------:R-:W4:Y:S04]  /*6170*/  LDL.LU.64 R8, [R1+0x8c0] ;  /* 0x0008c00001087983 */ /* 0x000f280000300a00 */
[----:B--2---:R0:W2:Y:S02]  /*6180*/  @!P1 LDG.E.64 R16, desc[UR10][R18.64] ;  /* 0x0000000a12109981 */ /* 0x0040a4000c1e1b00 */
[----:B0-----:R-:W-:-:S06]  /*6190*/  CS2R R18, SRZ ;  /* 0x0000000000127805 */ /* 0x001fcc000001ff00 */
[----:B---3--:R0:W3:Y:S02]  /*61a0*/  @!P1 LDG.E.64 R18, desc[UR10][R20.64] ;  /* 0x0000000a14129981 */ /* 0x0080e4000c1e1b00 */
[----:B0-----:R-:W-:Y:S02]  /*61b0*/  MOV R20, R58 ;  /* 0x0000003a00147202 */ /* 0x001fe40000000f00 */
[----:B------:R-:W-:Y:S02]  /*61c0*/  MOV R21, R59 ;  /* 0x0000003b00157202 */ /* 0x000fe40000000f00 */
[----:B------:R-:W-:Y:S02]  /*61d0*/  CS2R R58, SRZ ;  /* 0x00000000003a7805 */ /* 0x000fe4000001ff00 */
[----:B---3--:R-:W-:Y:S02]  /*61e0*/  @!P1 MOV R59, R18 ;  /* 0x00000012003b9202 */ /* 0x008fe40000000f00 */
[----:B------:R-:W-:-:S05]  /*61f0*/  @!P1 MOV R58, R19 ;  /* 0x00000013003a9202 */ /* 0x000fca0000000f00 */
[----:B------:R0:W-:Y:S02]  /*6200*/  STL.64 [R1+0x808], R58 ;  /* 0x0008083a01007387 */ /* 0x0001e40000100a00 */
[----:B0-----:R-:W-:Y:S02]  /*6210*/  MOV R58, R20 ;  /* 0x00000014003a7202 */ /* 0x001fe40000000f00 */
[----:B------:R-:W-:Y:S02]  /*6220*/  MOV R59, R21 ;  /* 0x00000015003b7202 */ /* 0x000fe40000000f00 */
[----:B------:R-:W-:-:S06]  /*6230*/  CS2R R20, SRZ ;  /* 0x0000000000147805 */ /* 0x000fcc000001ff00 */
[----:B----4-:R0:W3:Y:S02]  /*6240*/  @!P3 LDG.E.64 R20, desc[UR10][R2.64] ;  /* 0x0000000a0214b981 */ /* 0x0100e4000c1e1b00 */
[----:B0-----:R-:W-:-:S06]  /*6250*/  CS2R R2, SRZ ;  /* 0x0000000000027805 */ /* 0x001fcc000001ff00 */
[----:B------:R0:W4:Y:S01]  /*6260*/  @!P3 LDG.E.64 R2, desc[UR10][R8.64] ;  /* 0x0000000a0802b981 */ /* 0x000122000c1e1b00 */
[----:B------:R-:W-:Y:S02]  /*6270*/  LOP3.LUT P2, RZ, R0, 0x800000, RZ, 0xc0, !PT ;  /* 0x0080000000ff7812 */ /* 0x000fe4000784c0ff */
[----:B0-----:R-:W-:Y:S02]  /*6280*/  CS2R R8, SRZ ;  /* 0x0000000000087805 */ /* 0x001fe4000001ff00 */
[----:B----4-:R-:W-:Y:S02]  /*6290*/  @!P3 MOV R9, R2 ;  /* 0x000000020009b202 */ /* 0x010fe40000000f00 */
[----:B------:R-:W-:-:S03]  /*62a0*/  @!P3 MOV R8, R3 ;  /* 0x000000030008b202 */ /* 0x000fc60000000f00 */
[----:B------:R-:W-:Y:S04]  /*62b0*/  STL [R1+0x47c], R9 ;  /* 0x00047c0901007387 */ /* 0x000fe80000100800 */
[----:B------:R0:W-:Y:S02]  /*62c0*/  STL [R1+0x478], R8 ;  /* 0x0004780801007387 */ /* 0x0001e40000100800 */
[----:B0-----:R-:W-:-:S06]  /*62d0*/  CS2R R8, SRZ ;  /* 0x0000000000087805 */ /* 0x001fcc000001ff00 */
[----:B------:R0:W4:Y:S02]  /*62e0*/  @!P2 LDG.E.64 R8, desc[UR10][R10.64] ;  /* 0x0000000a0a08a981 */ /* 0x000124000c1e1b00 */
[----:B0-----:R-:W-:-:S06]  /*62f0*/  CS2R R10, SRZ ;  /* 0x00000000000a7805 */ /* 0x001fcc000001ff00 */
[----:B------:R0:W3:Y:S01]  /*6300*/  @!P2 LDG.E.64 R10, desc[UR10][R12.64] ;  /* 0x0000000a0c0aa981 */ /* 0x0000e2000c1e1b00 */
[----:B------:R-:W-:-:S06]  /*6310*/  HFMA2.MMA R47, -RZ, RZ, 0, 0 ;  /* 0x00000000ff2f7435 */ /* 0x000fcc00000001ff */
[----:B--2---:R-:W-:-:S05]  /*6320*/  @!P1 MOV R47, R16 ;  /* 0x00000010002f9202 */ /* 0x004fca0000000f00 */
[----:B------:R1:W-:Y:S01]  /*6330*/  STL [R1+0x54c], R47 ;  /* 0x00054c2f01007387 */ /* 0x0003e20000100800 */
[----:B0-----:R-:W-:Y:S01]  /*6340*/  CS2R R12, SRZ ;  /* 0x00000000000c7805 */ /* 0x001fe2000001ff00 */
[----:B-1----:R-:W-:-:S06]  /*6350*/  HFMA2.MMA R47, -RZ, RZ, 0, 0 ;  /* 0x00000000ff2f7435 */ /* 0x002fcc00000001ff */
[----:B------:R-:W-:Y:S02]  /*6360*/  @!P1 MOV R47, R17 ;  /* 0x00000011002f9202 */ /* 0x000fe40000000f00 */
[----:B------:R-:W-:Y:S02]  /*6370*/  LOP3.LUT P1, RZ, R0, 0x400000, RZ, 0xc0, !PT ;  /* 0x0040000000ff7812 */ /* 0x000fe4000782c0ff */
[----:B---3--:R-:W-:Y:S02]  /*6380*/  @!P2 MOV R13, R10 ;  /* 0x0000000a000da202 */ /* 0x008fe40000000f00 */
[----:B------:R-:W-:-:S03]  /*6390*/  @!P2 MOV R12, R11 ;  /* 0x0000000b000ca202 */ /* 0x000fc60000000f00 */
[----:B------:R-:W-:Y:S04]  /*63a0*/  STL [R1+0x484], R13 ;  /* 0x0004840d01007387 */ /* 0x000fe80000100800 */
[----:B------:R0:W-:Y:S02]  /*63b0*/  STL [R1+0x480], R12 ;  /* 0x0004800c01007387 */ /* 0x0001e40000100800 */
[----:B0-----:R-:W-:-:S06]  /*63c0*/  CS2R R12, SRZ ;  /* 0x00000000000c7805 */ /* 0x001fcc000001ff00 */
[----:B------:R0:W2:Y:S02]  /*63d0*/  @!P1 LDG.E.64 R12, desc[UR10][R14.64] ;  /* 0x0000000a0e0c9981 */ /* 0x0000a4000c1e1b00 */
[----:B0-----:R-:W-:-:S06]  /*63e0*/  CS2R R14, SRZ ;  /* 0x00000000000e7805 */ /* 0x001fcc000001ff00 */
[----:B------:R0:W3:Y:S04]  /*63f0*/  @!P1 LDG.E.64 R14, desc[UR10][R48.64] ;  /* 0x0000000a300e9981 */ /* 0x0000e8000c1e1b00 */
[----:B------:R1:W-:Y:S01]  /*6400*/  STL.64 [R1+0x10], R16 ;  /* 0x0000101001007387 */ /* 0x0003e20000100a00 */
[----:B0-----:R-:W-:Y:S02]  /*6410*/  MOV R48, R52 ;  /* 0x0000003400307202 */ /* 0x001fe40000000f00 */
[----:B------:R-:W-:Y:S02]  /*6420*/  MOV R49, R53 ;  /* 0x0000003500317202 */ /* 0x000fe40000000f00 */
[----:B------:R-:W4:Y:S01]  /*6430*/  LDL.LU.64 R52, [R1+0x8b0] ;  /* 0x0008b00001347983 */ /* 0x000f220000300a00 */
[----:B-1----:R-:W-:-:S02]  /*6440*/  MOV R16, R48 ;  /* 0x0000003000107202 */ /* 0x002fc40000000f00 */
[----:B------:R-:W-:Y:S02]  /*6450*/  MOV R17, R49 ;  /* 0x0000003100117202 */ /* 0x000fe40000000f00 */
[----:B------:R-:W-:Y:S02]  /*6460*/  MOV R48, R4 ;  /* 0x0000000400307202 */ /* 0x000fe40000000f00 */
[----:B------:R-:W-:Y:S02]  /*6470*/  MOV R49, R5 ;  /* 0x0000000500317202 */ /* 0x000fe40000000f00 */
[----:B------:R-:W-:Y:S02]  /*6480*/  MOV R4, R50 ;  /* 0x0000003200047202 */ /* 0x000fe40000000f00 */
[----:B------:R-:W-:Y:S02]  /*6490*/  MOV R5, R51 ;  /* 0x0000003300057202 */ /* 0x000fe40000000f00 */
[----:B------:R-:W-:-:S02]  /*64a0*/  CS2R R50, SRZ ;  /* 0x0000000000327805 */ /* 0x000fc4000001ff00 */
[----:B--2---:R-:W-:-:S05]  /*64b0*/  @!P1 MOV R50, R13 ;  /* 0x0000000d00329202 */ /* 0x004fca0000000f00 */
[----:B------:R0:W-:Y:S04]  /*64c0*/  STL [R1+0x710], R50 ;  /* 0x0007103201007387 */ /* 0x0001e80000100800 */
[----:B0-----:R-:W2:Y:S01]  /*64d0*/  LDL.LU R50, [R1+0x8ac] ;  /* 0x0008ac0001327983 */ /* 0x001ea20000300800 */
[----:B---3--:R-:W-:-:S05]  /*64e0*/  @!P1 MOV R51, R14 ;  /* 0x0000000e00339202 */ /* 0x008fca0000000f00 */
[----:B------:R0:W-:Y:S04]  /*64f0*/  STL [R1+0x490], R51 ;  /* 0x0004903301007387 */ /* 0x0001e80000100800 */
[----:B0-----:R-:W2:Y:S04]  /*6500*/  LDL.LU R51, [R1+0x8a8] ;  /* 0x0008a80001337983 */ /* 0x001ea80000300800 */
        /* <DEDUP_REMOVED lines=15> */
[----:B----4-:R0:W3:Y:S04]  /*6600*/  @!P3 LDG.E.64 R18, desc[UR10][R52.64] ;  /* 0x0000000a3412b981 */ /* 0x0100e8000c1e1b00 */
[----:B------:R1:W-:Y:S02]  /*6610*/  STL.64 [R1+0x18], R20 ;  /* 0x0000181401007387 */ /* 0x0003e40000100a00 */
[----:B-1----:R-:W-:Y:S01]  /*6620*/  MOV R20, R22 ;  /* 0x0000001600147202 */ /* 0x002fe20000000f00 */
[----:B------:R-:W-:Y:S01]  /*6630*/  HFMA2.MMA R22, -RZ, RZ, 0, 0 ;  /* 0x00000000ff167435 */ /* 0x000fe200000001ff */
[----:B------:R-:W-:Y:S02]  /*6640*/  MOV R21, R23 ;  /* 0x0000001700157202 */ /* 0x000fe40000000f00 */
[----:B0-----:R-:W-:-:S02]  /*6650*/  MOV R52, R24 ;  /* 0x0000001800347202 */ /* 0x001fc40000000f00 */
[----:B------:R-:W-:Y:S02]  /*6660*/  MOV R53, R25 ;  /* 0x0000001900357202 */ /* 0x000fe40000000f00 */
[----:B------:R-:W4:Y:S01]  /*6670*/  LDL.LU.64 R24, [R1+0x8a0] ;  /* 0x0008a00001187983 */ /* 0x000f220000300a00 */
[----:B--2---:R-:W-:-:S05]  /*6680*/  @!P3 MOV R22, R16 ;  /* 0x000000100016b202 */ /* 0x004fca0000000f00 */
[----:B------:R0:W-:Y:S02]  /*6690*/  STL [R1+0x714], R22 ;  /* 0x0007141601007387 */ /* 0x0001e40000100800 */
[----:B0-----:R-:W-:Y:S02]  /*66a0*/  CS2R R22, SRZ ;  /* 0x0000000000167805 */ /* 0x001fe4000001ff00 */
[----:B------:R-:W-:Y:S02]  /*66b0*/  @!P3 MOV R22, R17 ;  /* 0x000000110016b202 */ /* 0x000fe40000000f00 */
[----:B---3--:R-:W-:-:S03]  /*66c0*/  @!P3 MOV R23, R18 ;  /* 0x000000120017b202 */ /* 0x008fc60000000f00 */
[----:B------:R0:W-:Y:S04]  /*66d0*/  STL [R1+0x740], R22 ;  /* 0x0007401601007387 */ /* 0x0001e80000100800 */
[----:B------:R1:W-:Y:S04]  /*66e0*/  STL [R1+0x488], R23 ;  /* 0x0004881701007387 */ /* 0x0003e80000100800 */
[----:B0-----:R-:W2:Y:S04]  /*66f0*/  LDL.LU R22, [R1+0x89c] ;  /* 0x00089c0001167983 */ /* 0x001ea80000300800 */
[----:B-1----:R-:W2:Y:S04]  /*6700*/  LDL.LU R23, [R1+0x898] ;  /* 0x0008980001177983 */ /* 0x002ea80000300800 */
        /* <DEDUP_REMOVED lines=8> */
[----:B0-----:R-:W-:-:S10]  /*6790*/  CS2R R2, SRZ ;  /* 0x0000000000027805 */ /* 0x001fd4000001ff00 */
        /* <DEDUP_REMOVED lines=123> */
[----:B----4-:R-:W3:Y:S04]  /*6f50*/  @!P1 LDG.E.64 R20, desc[UR10][R42.64] ;  /* 0x0000000a2a149981 */ /* 0x010ee8000c1e1b00 */
[----:B------:R0:W-:Y:S02]  /*6f60*/  STL [R1+0x4b4], R47 ;  /* 0x0004b42f01007387 */ /* 0x0001e40000100800 */
[----:B0-----:R-:W-:-:S06]  /*6f70*/  HFMA2.MMA R47, -RZ, RZ, 0, 0 ;  /* 0x00000000ff2f7435 */ /* 0x001fcc00000001ff */
[----:B------:R-:W-:-:S05]  /*6f80*/  @!P3 MOV R47, R15 ;  /* 0x0000000f002fb202 */ /* 0x000fca0000000f00 */
[----:B------:R0:W-:Y:S02]  /*6f90*/  STL [R1+0x4cc], R47 ;  /* 0x0004cc2f01007387 */ /* 0x0001e40000100800 */
[----:B0-----:R-:W-:-:S06]  /*6fa0*/  HFMA2.MMA R47, -RZ, RZ, 0, 0 ;  /* 0x00000000ff2f7435 */ /* 0x001fcc00000001ff */
[----:B------:R-:W-:-:S05]  /*6fb0*/  @!P2 MOV R47, R19 ;  /* 0x00000013002fa202 */ /* 0x000fca0000000f00 */
[----:B------:R0:W-:Y:S04]  /*6fc0*/  STL [R1+0x4e4], R47 ;  /* 0x0004e42f01007387 */ /* 0x0001e80000100800 */
[----:B------:R1:W-:Y:S01]  /*6fd0*/  STL.64 [R1+0x40], R8 ;  /* 0x0000400801007387 */ /* 0x0003e20000100a00 */
[----:B0-----:R-:W-:Y:S01]  /*6fe0*/  HFMA2.MMA R47, -RZ, RZ, 0, 0 ;  /* 0x00000000ff2f7435 */ /* 0x001fe200000001ff */
[----:B-1----:R-:W-:Y:S02]  /*6ff0*/  MOV R8, R44 ;  /* 0x0000002c00087202 */ /* 0x002fe40000000f00 */
[----:B------:R-:W-:Y:S02]  /*7000*/  MOV R9, R45 ;  /* 0x0000002d00097202 */ /* 0x000fe40000000f00 */
[----:B------:R-:W-:-:S02]  /*7010*/  CS2R R44, SRZ ;  /* 0x00000000002c7805 */ /* 0x000fc4000001ff00 */
[----:B--2---:R-:W-:-:S05]  /*7020*/  @!P1 MOV R47, R2 ;  /* 0x00000002002f9202 */ /* 0x004fca0000000f00 */
[----:B------:R0:W-:Y:S02]  /*7030*/  STL [R1+0x7cc], R47 ;  /* 0x0007cc2f01007387 */ /* 0x0001e40000100800 */
[----:B0-----:R-:W-:Y:S01]  /*7040*/  HFMA2.MMA R47, -RZ, RZ, 0, 0 ;  /* 0x00000000ff2f7435 */ /* 0x001fe200000001ff */
[----:B---3--:R-:W-:Y:S02]  /*7050*/  @!P1 MOV R44, R20 ;  /* 0x00000014002c9202 */ /* 0x008fe40000000f00 */
[----:B------:R-:W-:-:S03]  /*7060*/  @!P1 MOV R45, R21 ;  /* 0x00000015002d9202 */ /* 0x000fc60000000f00 */
[----:B------:R0:W-:Y:S04]  /*7070*/  STL [R1+0x508], R44 ;  /* 0x0005082c01007387 */ /* 0x0001e80000100800 */
[----:B------:R1:W-:Y:S01]  /*7080*/  STL [R1+0x4fc], R45 ;  /* 0x0004fc2d01007387 */ /* 0x0003e20000100800 */
[----:B------:R-:W-:-:S03]  /*7090*/  @!P1 MOV R47, R3 ;  /* 0x00000003002f9202 */ /* 0x000fc60000000f00 */
[----:B0-----:R-:W2:Y:S04]  /*70a0*/  LDL.LU R44, [R1+0x848] ;  /* 0x00084800012c7983 */ /* 0x001ea80000300800 */
[----:B-1----:R-:W2:Y:S04]  /*70b0*/  LDL.LU R45, [R1+0x844] ;  /* 0x00084400012d7983 */ /* 0x002ea80000300800 */
[----:B------:R0:W-:Y:S04]  /*70c0*/  STL [R1+0x7d0], R47 ;  /* 0x0007d02f01007387 */ /* 0x0001e80000100800 */
[----:B0-----:R-:W3:Y:S01]  /*70d0*/  LDL.LU R47, [R1+0x84c] ;  /* 0x00084c00012f7983 */ /* 0x001ee20000300800 */
[----:B------:R-:W-:-:S03]  /*70e0*/  LOP3.LUT P3, RZ, R0, 0x8000, RZ, 0xc0, !PT ;  /* 0x0000800000ff7812 */ /* 0x000fc6000786c0ff */
[----:B------:R0:W-:Y:S02]  /*70f0*/  STL.64 [R1+0x240], R10 ;  /* 0x0002400a01007387 */ /* 0x0001e40000100a00 */
[----:B0-----:R-:W-:Y:S02]  /*7100*/  MOV R10, R24 ;  /* 0x00000018000a7202 */ /* 0x001fe40000000f00 */
[----:B------:R-:W-:Y:S02]  /*7110*/  MOV R11, R25 ;  /* 0x00000019000b7202 */ /* 0x000fe40000000f00 */
[----:B------:R-:W-:Y:S02]  /*7120*/  CS2R R24, SRZ ;  /* 0x0000000000187805 */ /* 0x000fe4000001ff00 */
[----:B------:R-:W-:Y:S02]  /*7130*/  MOV R42, R60 ;  /* 0x0000003c002a7202 */ /* 0x000fe40000000f00 */
[----:B------:R-:W-:-:S02]  /*7140*/  MOV R43, R61 ;  /* 0x0000003d002b7202 */ /* 0x000fc40000000f00 */
[----:B------:R-:W4:Y:S04]  /*7150*/  LDL.LU.64 R60, [R1+0x850] ;  /* 0x00085000013c7983 */ /* 0x000f280000300a00 */
[----:B--2---:R0:W2:Y:S02]  /*7160*/  @!P3 LDG.E.64 R24, desc[UR10][R44.64] ;  /* 0x0000000a2c18b981 */ /* 0x0040a4000c1e1b00 */
[----:B0-----:R-:W-:Y:S02]  /*7170*/  MOV R44, R22 ;  /* 0x00000016002c7202 */ /* 0x001fe40000000f00 */
[----:B------:R-:W-:Y:S02]  /*7180*/  MOV R45, R23 ;  /* 0x00000017002d7202 */ /* 0x000fe40000000f00 */
[----:B------:R-:W-:-:S06]  /*7190*/  CS2R R22, SRZ ;  /* 0x0000000000167805 */ /* 0x000fcc000001ff00 */
[----:B---3--:R0:W3:Y:S02]  /*71a0*/  @!P3 LDG.E.64 R22, desc[UR10][R46.64] ;  /* 0x0000000a2e16b981 */ /* 0x0080e4000c1e1b00 */
[----:B0-----:R-:W-:Y:S01]  /*71b0*/  MOV R46, R8 ;  /* 0x00000008002e7202 */ /* 0x001fe20000000f00 */
[----:B------:R-:W-:Y:S01]  /*71c0*/  HFMA2.MMA R8, -RZ, RZ, 0, 0 ;  /* 0x00000000ff087435 */ /* 0x000fe200000001ff */
[----:B------:R-:W-:Y:S01]  /*71d0*/  MOV R47, R9 ;  /* 0x00000009002f7202 */ /* 0x000fe20000000f00 */
[----:B------:R0:W-:Y:S01]  /*71e0*/  STL.64 [R1+0x48], R12 ;  /* 0x0000480c01007387 */ /* 0x0001e20000100a00 */
[----:B----4-:R-:W-:Y:S01]  /*71f0*/  MOV R9, R61 ;  /* 0x0000003d00097202 */ /* 0x010fe20000000f00 */
[----:B0-----:R-:W-:Y:S02]  /*7200*/  HFMA2.MMA R12, -RZ, RZ, 0, 0 ;  /* 0x00000000ff0c7435 */ /* 0x001fe400000001ff */
[----:B--2---:R-:W-:-:S05]  /*7210*/  @!P3 MOV R8, R24 ;  /* 0x000000180008b202 */ /* 0x004fca0000000f00 */
[----:B------:R0:W-:Y:S02]  /*7220*/  STL [R1+0x7d4], R8 ;  /* 0x0007d40801007387 */ /* 0x0001e40000100800 */
[----:B0-----:R-:W-:Y:S02]  /*7230*/  MOV R8, R60 ;  /* 0x0000003c00087202 */ /* 0x001fe40000000f00 */
[----:B------:R-:W-:Y:S02]  /*7240*/  CS2R R60, SRZ ;  /* 0x00000000003c7805 */ /* 0x000fe4000001ff00 */
[----:B---3--:R-:W-:Y:S02]  /*7250*/  @!P3 MOV R60, R22 ;  /* 0x00000016003cb202 */ /* 0x008fe40000000f00 */
[----:B------:R-:W-:-:S03]  /*7260*/  @!P3 MOV R61, R23 ;  /* 0x00000017003db202 */ /* 0x000fc60000000f00 */
[----:B------:R0:W-:Y:S01]  /*7270*/  STL [R1+0x518], R60 ;  /* 0x0005183c01007387 */ /* 0x0001e20000100800 */
[----:B------:R-:W-:-:S03]  /*7280*/  @!P3 MOV R12, R25 ;  /* 0x00000019000cb202 */ /* 0x000fc60000000f00 */
[----:B------:R1:W-:Y:S04]  /*7290*/  STL [R1+0x50c], R61 ;  /* 0x00050c3d01007387 */ /* 0x0003e80000100800 */
[----:B0-----:R-:W2:Y:S04]  /*72a0*/  LDL.LU R60, [R1+0x840] ;  /* 0x00084000013c7983 */ /* 0x001ea80000300800 */
[----:B-1----:R-:W2:Y:S04]  /*72b0*/  LDL.LU R61, [R1+0x83c] ;  /* 0x00083c00013d7983 */ /* 0x002ea80000300800 */
[----:B------:R0:W-:Y:S04]  /*72c0*/  STL [R1+0x7d8], R12 ;  /* 0x0007d80c01007387 */ /* 0x0001e80000100800 */
[----:B0-----:R-:W3:Y:S01]  /*72d0*/  LDL.LU.64 R12, [R1+0x530] ;  /* 0x00053000010c7983 */ /* 0x001ee20000300a00 */
[----:B------:R-:W-:-:S03]  /*72e0*/  LOP3.LUT P2, RZ, R0, 0x4000, RZ, 0xc0, !PT ;  /* 0x0000400000ff7812 */ /* 0x000fc6000784c0ff */
        /* <DEDUP_REMOVED lines=8> */
[----:B---3--:R0:W3:Y:S02]  /*7370*/  @!P2 LDG.E.64 R8, desc[UR10][R12.64] ;  /* 0x0000000a0c08a981 */ /* 0x0080e4000c1e1b00 */
[----:B0-----:R-:W-:Y:S02]  /*7380*/  CS2R R12, SRZ ;  /* 0x00000000000c7805 */ /* 0x001fe4000001ff00 */
[----:B--2---:R-:W-:-:S05]  /*7390*/  @!P2 MOV R12, R26 ;  /* 0x0000001a000ca202 */ /* 0x004fca0000000f00 */
[----:B------:R0:W-:Y:S02]  /*73a0*/  STL [R1+0x7dc], R12 ;  /* 0x0007dc0c01007387 */ /* 0x0001e40000100800 */
[----:B0-----:R-:W-:Y:S02]  /*73b0*/  MOV R12, RZ ;  /* 0x000000ff000c7202 */ /* 0x001fe40000000f00 */
[----:B---3--:R-:W-:Y:S01]  /*73c0*/  @!P2 MOV R13, R8 ;  /* 0x00000008000da202 */ /* 0x008fe20000000f00 */
[----:B------:R-:W-:Y:S01]  /*73d0*/  STL [R1+0x834], R8 ;  /* 0x0008340801007387 */ /* 0x000fe20000100800 */
[----:B------:R-:W-:-:S03]  /*73e0*/  @!P2 MOV R12, R9 ;  /* 0x00000009000ca202 */ /* 0x000fc60000000f00 */
[----:B------:R0:W-:Y:S04]  /*73f0*/  STL [R1+0x838], R9 ;  /* 0x0008380901007387 */ /* 0x0001e80000100800 */
[----:B0-----:R-:W2:Y:S04]  /*7400*/  LDL.LU.64 R8, [R1+0x7b8] ;  /* 0x0007b80001087983 */ /* 0x001ea80000300a00 */
[----:B------:R0:W-:Y:S01]  /*7410*/  STL.64 [R1+0x50], R16 ;  /* 0x0000501001007387 */ /* 0x0001e20000100a00 */
[----:B------:R-:W-:Y:S01]  /*7420*/  LOP3.LUT P1, RZ, R0, 0x2000, RZ, 0xc0, !PT ;  /* 0x0000200000ff7812 */ /* 0x000fe2000782c0ff */
[----:B0-----:R-:W-:-:S06]  /*7430*/  HFMA2.MMA R16, -RZ, RZ, 0, 0 ;  /* 0x00000000ff107435 */ /* 0x001fcc00000001ff */
[----:B------:R-:W-:Y:S01]  /*7440*/  @!P2 MOV R16, R27 ;  /* 0x0000001b0010a202 */ /* 0x000fe20000000f00 */
[----:B------:R-:W-:Y:S04]  /*7450*/  STL [R1+0x530], R13 ;  /* 0x0005300d01007387 */ /* 0x000fe80000100800 */
[----:B------:R0:W-:Y:S04]  /*7460*/  STL [R1+0x7e0], R16 ;  /* 0x0007e01001007387 */ /* 0x0001e80000100800 */
[----:B------:R1:W-:Y:S04]  /*7470*/  STL [R1+0x51c], R12 ;  /* 0x00051c0c01007387 */ /* 0x0003e80000100800 */
[----:B0-----:R-:W3:Y:S01]  /*7480*/  LDL.LU.64 R16, [R1+0x7b0] ;  /* 0x0007b00001107983 */ /* 0x001ee20000300a00 */
[----:B-1----:R-:W-:-:S06]  /*7490*/  CS2R R12, SRZ ;  /* 0x00000000000c7805 */ /* 0x002fcc000001ff00 */
[----:B--2---:R0:W2:Y:S02]  /*74a0*/  @!P1 LDG.E.64 R12, desc[UR10][R8.64] ;  /* 0x0000000a080c9981 */ /* 0x0040a4000c1e1b00 */
[----:B0-----:R-:W-:Y:S02]  /*74b0*/  MOV R8, R10 ;  /* 0x0000000a00087202 */ /* 0x001fe40000000f00 */
[----:B------:R-:W-:Y:S02]  /*74c0*/  MOV R9, R11 ;  /* 0x0000000b00097202 */ /* 0x000fe40000000f00 */
[----:B------:R-:W-:-:S06]  /*74d0*/  CS2R R10, SRZ ;  /* 0x00000000000a7805 */ /* 0x000fcc000001ff00 */
[----:B---3--:R0:W3:Y:S02]  /*74e0*/  @!P1 LDG.E.64 R10, desc[UR10][R16.64] ;  /* 0x0000000a100a9981 */ /* 0x0080e4000c1e1b00 */
[----:B0-----:R-:W-:Y:S01]  /*74f0*/  MOV R16, R14 ;  /* 0x0000000e00107202 */ /* 0x001fe20000000f00 */
[----:B------:R-:W-:Y:S01]  /*7500*/  HFMA2.MMA R14, -RZ, RZ, 0, 0 ;  /* 0x00000000ff0e7435 */ /* 0x000fe200000001ff */
[----:B------:R-:W-:-:S05]  /*7510*/  MOV R17, R15 ;  /* 0x0000000f00117202 */ /* 0x000fca0000000f00 */
[----:B--2---:R-:W-:-:S05]  /*7520*/  @!P1 MOV R14, R12 ;  /* 0x0000000c000e9202 */ /* 0x004fca0000000f00 */
[----:B------:R0:W-:Y:S04]  /*7530*/  STL [R1+0x7b0], R14 ;  /* 0x0007b00e01007387 */ /* 0x0001e80000100800 */
[----:B0-----:R-:W2:Y:S04]  /*7540*/  LDL.LU.64 R14, [R1+0x7a8] ;  /* 0x0007a800010e7983 */ /* 0x001ea80000300a00 */
[----:B------:R0:W-:Y:S01]  /*7550*/  STL.64 [R1+0x58], R2 ;  /* 0x0000580201007387 */ /* 0x0001e20000100a00 */
[----:B------:R-:W-:-:S03]  /*7560*/  LOP3.LUT P3, RZ, R0, 0x1000, RZ, 0xc0, !PT ;  /* 0x0000100000ff7812 */ /* 0x000fc6000786c0ff */
[----:B------:R1:W-:Y:S01]  /*7570*/  STL.64 [R1+0x250], R18 ;  /* 0x0002501201007387 */ /* 0x0003e20000100a00 */
[----:B0-----:R-:W-:Y:S01]  /*7580*/  HFMA2.MMA R2, -RZ, RZ, 0, 0 ;  /* 0x00000000ff027435 */ /* 0x001fe200000001ff */
[----:B-1----:R-:W-:-:S05]  /*7590*/  CS2R R18, SRZ ;  /* 0x0000000000127805 */ /* 0x002fca000001ff00 */
[----:B------:R-:W-:Y:S02]  /*75a0*/  @!P1 MOV R2, R13 ;  /* 0x0000000d00029202 */ /* 0x000fe40000000f00 */
[----:B---3--:R-:W-:Y:S02]  /*75b0*/  @!P1 MOV R19, R10 ;  /* 0x0000000a00139202 */ /* 0x008fe40000000f00 */
[----:B------:R-:W-:Y:S01]  /*75c0*/  @!P1 MOV R18, R11 ;  /* 0x0000000b00129202 */ /* 0x000fe20000000f00 */
[----:B------:R0:W-:Y:S04]  /*75d0*/  STL [R1+0x7b4], R2 ;  /* 0x0007b40201007387 */ /* 0x0001e80000100800 */
[----:B------:R1:W-:Y:S04]  /*75e0*/  STL [R1+0x548], R19 ;  /* 0x0005481301007387 */ /* 0x0003e80000100800 */
[----:B------:R3:W-:Y:S04]  /*75f0*/  STL [R1+0x534], R18 ;  /* 0x0005341201007387 */ /* 0x0007e80000100800 */
[----:B0-----:R-:W4:Y:S01]  /*7600*/  LDL.LU.64 R2, [R1+0x468] ;  /* 0x0004680001027983 */ /* 0x001f220000300a00 */
[----:B-1----:R-:W-:-:S02]  /*7610*/  MOV R19, R17 ;  /* 0x0000001100137202 */ /* 0x002fc40000000f00 */
[----:B---3--:R-:W-:Y:S02]  /*7620*/  MOV R18, R16 ;  /* 0x0000001000127202 */ /* 0x008fe40000000f00 */
[----:B------:R-:W-:-:S06]  /*7630*/  CS2R R16, SRZ ;  /* 0x0000000000107805 */ /* 0x000fcc000001ff00 */
[----:B--2---:R0:W2:Y:S02]  /*7640*/  @!P3 LDG.E.64 R16, desc[UR10][R14.64] ;  /* 0x0000000a0e10b981 */ /* 0x0040a4000c1e1b00 */
[----:B0-----:R-:W-:Y:S02]  /*7650*/  CS2R R14, SRZ ;  /* 0x00000000000e7805 */ /* 0x001fe4000001ff00 */
[----:B------:R0:W-:Y:S04]  /*7660*/  STL.64 [R1+0x60], R24 ;  /* 0x0000601801007387 */ /* 0x0001e80000100a00 */
[----:B0-----:R-:W3:Y:S04]  /*7670*/  LDL.LU.64 R24, [R1+0x7a0] ;  /* 0x0007a00001187983 */ /* 0x001ee80000300a00 */
[----:B----4-:R0:W4:Y:S02]  /*7680*/  @!P3 LDG.E.64 R14, desc[UR10][R2.64] ;  /* 0x0000000a020eb981 */ /* 0x010124000c1e1b00 */
[----:B0-----:R-:W-:-:S06]  /*7690*/  HFMA2.MMA R2, -RZ, RZ, 0, 0 ;  /* 0x00000000ff027435 */ /* 0x001fcc00000001ff */
[----:B--2---:R-:W-:-:S05]  /*76a0*/  @!P3 MOV R2, R16 ;  /* 0x000000100002b202 */ /* 0x004fca0000000f00 */
[----:B------:R0:W-:Y:S02]  /*76b0*/  STL [R1+0x7a8], R2 ;  /* 0x0007a80201007387 */ /* 0x0001e40000100800 */
[----:B0-----:R-:W-:-:S06]  /*76c0*/  HFMA2.MMA R2, -RZ, RZ, 0, 0 ;  /* 0x00000000ff027435 */ /* 0x001fcc00000001ff */
[----:B------:R-:W-:-:S05]  /*76d0*/  @!P3 MOV R2, R17 ;  /* 0x000000110002b202 */ /* 0x000fca0000000f00 */
[----:B------:R0:W-:Y:S04]  /*76e0*/  STL [R1+0x7ac], R2 ;  /* 0x0007ac0201007387 */ /* 0x0001e80000100800 */
[----:B0-----:R-:W2:Y:S01]  /*76f0*/  LDL.LU.64 R2, [R1+0x460] ;  /* 0x0004600001027983 */ /* 0x001ea20000300a00 */
[----:B------:R-:W-:-:S03]  /*7700*/  LOP3.LUT P2, RZ, R0, 0x800, RZ, 0xc0, !PT ;  /* 0x0000080000ff7812 */ /* 0x000fc6000784c0ff */
[----:B------:R0:W-:Y:S02]  /*7710*/  STL.64 [R1+0x258], R20 ;  /* 0x0002581401007387 */ /* 0x0001e40000100a00 */
[----:B0-----:R-:W-:Y:S02]  /*7720*/  CS2R R20, SRZ ;  /* 0x0000000000147805 */ /* 0x001fe4000001ff00 */
[----:B----4-:R-:W-:Y:S02]  /*7730*/  @!P3 MOV R21, R14 ;  /* 0x0000000e0015b202 */ /* 0x010fe40000000f00 */
[----:B------:R-:W-:-:S03]  /*7740*/  @!P3 MOV R20, R15 ;  /* 0x0000000f0014b202 */ /* 0x000fc60000000f00 */
[----:B------:R-:W-:Y:S04]  /*7750*/  STL [R1+0x470], R21 ;  /* 0x0004701501007387 */ /* 0x000fe80000100800 */
[----:B------:R0:W-:Y:S02]  /*7760*/  STL [R1+0x46c], R20 ;  /* 0x00046c1401007387 */ /* 0x0001e40000100800 */
[----:B0-----:R-:W-:-:S06]  /*7770*/  CS2R R20, SRZ ;  /* 0x0000000000147805 */ /* 0x001fcc000001ff00 */
[----:B---3--:R0:W3:Y:S02]  /*7780*/  @!P2 LDG.E.64 R20, desc[UR10][R24.64] ;  /* 0x0000000a1814a981 */ /* 0x0080e4000c1e1b00 */
[----:B0-----:R-:W-:Y:S02]  /*7790*/  MOV R24, R18 ;  /* 0x0000001200187202 */ /* 0x001fe40000000f00 */
[----:B------:R-:W-:Y:S02]  /*77a0*/  MOV R25, R19 ;  /* 0x0000001300197202 */ /* 0x000fe40000000f00 */
[----:B------:R-:W-:-:S06]  /*77b0*/  CS2R R18, SRZ ;  /* 0x0000000000127805 */ /* 0x000fcc000001ff00 */
[----:B--2---:R0:W2:Y:S02]  /*77c0*/  @!P2 LDG.E.64 R18, desc[UR10][R2.64] ;  /* 0x0000000a0212a981 */ /* 0x0040a4000c1e1b00 */
[----:B0-----:R-:W-:Y:S01]  /*77d0*/  HFMA2.MMA R2, -RZ, RZ, 0, 0 ;  /* 0x00000000ff027435 */ /* 0x001fe200000001ff */
[----:B------:R-:W-:Y:S01]  /*77e0*/  MOV R3, R9 ;  /* 0x0000000900037202 */ /* 0x000fe20000000f00 */
[----:B------:R0:W-:Y:S04]  /*77f0*/  STL.64 [R1+0x260], R22 ;  /* 0x0002601601007387 */ /* 0x0001e80000100a00 */
[----:B0-----:R-:W4:Y:S01]  /*7800*/  LDL.LU.64 R22, [R1+0x798] ;  /* 0x0007980001167983 */ /* 0x001f220000300a00 */
[----:B---3--:R-:W-:-:S05]  /*7810*/  @!P2 MOV R2, R20 ;  /* 0x000000140002a202 */ /* 0x008fca0000000f00 */
[----:B------:R0:W-:Y:S02]  /*7820*/  STL [R1+0x7a0], R2 ;  /* 0x0007a00201007387 */ /* 0x0001e40000100800 */
[----:B0-----:R-:W-:Y:S02]  /*7830*/  MOV R2, R8 ;  /* 0x0000000800027202 */ /* 0x001fe40000000f00 */
[----:B------:R-:W-:Y:S02]  /*7840*/  CS2R R8, SRZ ;  /* 0x0000000000087805 */ /* 0x000fe4000001ff00 */
[----:B--2---:R-:W-:Y:S02]  /*7850*/  @!P2 MOV R9, R18 ;  /* 0x000000120009a202 */ /* 0x004fe40000000f00 */
[----:B------:R-:W-:-:S03]  /*7860*/  @!P2 MOV R8, R19 ;  /* 0x000000130008a202 */ /* 0x000fc60000000f00 */
[----:B------:R0:W-:Y:S04]  /*7870*/  STL [R1+0x464], R9 ;  /* 0x0004640901007387 */ /* 0x0001e80000100800 */
[----:B------:R1:W-:Y:S04]  /*7880*/  STL [R1+0x460], R8 ;  /* 0x0004600801007387 */ /* 0x0003e80000100800 */
[----:B0-----:R-:W2:Y:S04]  /*7890*/  LDL.LU R9, [R1+0x838] ;  /* 0x0008380001097983 */ /* 0x001ea80000300800 */
[----:B-1----:R-:W2:Y:S04]  /*78a0*/  LDL.LU R8, [R1+0x834] ;  /* 0x0008340001087983 */ /* 0x002ea80000300800 */
[----:B------:R0:W-:Y:S01]  /*78b0*/  STL.64 [R1+0x68], R26 ;  /* 0x0000681a01007387 */ /* 0x0001e20000100a00 */
[----:B------:R-:W-:Y:S01]  /*78c0*/  LOP3.LUT P1, RZ, R0, 0x400, RZ, 0xc0, !PT ;  /* 0x0000040000ff7812 */ /* 0x000fe2000782c0ff */
[----:B0-----:R-:W-:-:S06]  /*78d0*/  HFMA2.MMA R26, -RZ, RZ, 0, 0 ;  /* 0x00000000ff1a7435 */ /* 0x001fcc00000001ff */
[----:B------:R-:W-:-:S05]  /*78e0*/  @!P2 MOV R26, R21 ;  /* 0x00000015001aa202 */ /* 0x000fca0000000f00 */
[----:B------:R0:W-:Y:S04]  /*78f0*/  STL [R1+0x7a4], R26 ;  /* 0x0007a41a01007387 */ /* 0x0001e80000100800 */
[----:B0-----:R-:W3:Y:S04]  /*7900*/  LDL.LU.64 R26, [R1+0x458] ;  /* 0x00045800011a7983 */ /* 0x001ee80000300a00 */
[----:B--2---:R0:W-:Y:S02]  /*7910*/  STL.64 [R1+0x268], R8 ;  /* 0x0002680801007387 */ /* 0x0041e40000100a00 */
[----:B0-----:R-:W-:-:S06]  /*7920*/  CS2R R8, SRZ ;  /* 0x0000000000087805 */ /* 0x001fcc000001ff00 */
[----:B----4-:R0:W2:Y:S02]  /*7930*/  @!P1 LDG.E.64 R8, desc[UR10][R22.64] ;  /* 0x0000000a16089981 */ /* 0x0100a4000c1e1b00 */
[----:B0-----:R-:W-:Y:S02]  /*7940*/  MOV R22, R2 ;  /* 0x0000000200167202 */ /* 0x001fe40000000f00 */
[----:B------:R-:W-:Y:S02]  /*7950*/  MOV R23, R3 ;  /* 0x0000000300177202 */ /* 0x000fe40000000f00 */
[----:B------:R-:W-:-:S06]  /*7960*/  CS2R R2, SRZ ;  /* 0x0000000000027805 */ /* 0x000fcc000001ff00 */
[----:B---3--:R0:W3:Y:S02]  /*7970*/  @!P1 LDG.E.64 R2, desc[UR10][R26.64] ;  /* 0x0000000a1a029981 */ /* 0x0080e4000c1e1b00 */
[----:B0-----:R-:W-:Y:S02]  /*7980*/  HFMA2.MMA R26, -RZ, RZ, 0, 0 ;  /* 0x00000000ff1a7435 */ /* 0x001fe400000001ff */
[----:B------:R0:W-:Y:S04]  /*7990*/  STL.64 [R1+0x270], R10 ;  /* 0x0002700a01007387 */ /* 0x0001e80000100a00 */
[----:B0-----:R-:W4:Y:S01]  /*79a0*/  LDL.LU.64 R10, [R1+0x790] ;  /* 0x00079000010a7983 */ /* 0x001f220000300a00 */
        /* <DEDUP_REMOVED lines=9> */
[----:B---3--:R-:W-:Y:S02]  /*7a40*/  @!P1 MOV R13, R2 ;  /* 0x00000002000d9202 */ /* 0x008fe40000000f00 */
[----:B------:R-:W-:-:S03]  /*7a50*/  @!P1 MOV R12, R3 ;  /* 0x00000003000c9202 */ /* 0x000fc60000000f00 */
[----:B------:R-:W-:Y:S04]  /*7a60*/  STL [R1+0x468], R13 ;  /* 0x0004680d01007387 */ /* 0x000fe80000100800 */
[----:B------:R0:W-:Y:S02]  /*7a70*/  STL [R1+0x45c], R12 ;  /* 0x00045c0c01007387 */ /* 0x0001e40000100800 */
[----:B0-----:R-:W-:-:S06]  /*7a80*/  CS2R R12, SRZ ;  /* 0x00000000000c7805 */ /* 0x001fcc000001ff00 */
[----:B----4-:R0:W3:Y:S02]  /*7a90*/  @!P3 LDG.E.64 R12, desc[UR10][R10.64] ;  /* 0x0000000a0a0cb981 */ /* 0x0100e4000c1e1b00 */
[----:B0-----:R-:W-:Y:S02]  /*7aa0*/  CS2R R10, SRZ ;  /* 0x00000000000a7805 */ /* 0x001fe4000001ff00 */
[----:B------:R0:W-:Y:S04]  /*7ab0*/  STL.64 [R1+0x278], R14 ;  /* 0x0002780e01007387 */ /* 0x0001e80000100a00 */
[----:B0-----:R-:W4:Y:S04]  /*7ac0*/  LDL.LU.64 R14, [R1+0x780] ;  /* 0x00078000010e7983 */ /* 0x001f280000300a00 */
[----:B--2---:R0:W2:Y:S02]  /*7ad0*/  @!P3 LDG.E.64 R10, desc[UR10][R26.64] ;  /* 0x0000000a1a0ab981 */ /* 0x0040a4000c1e1b00 */
[----:B0-----:R-:W-:-:S02]  /*7ae0*/  HFMA2.MMA R26, -RZ, RZ, 0, 0 ;  /* 0x00000000ff1a7435 */ /* 0x001fc400000001ff */
[----:B------:R0:W-:Y:S01]  /*7af0*/  STL.64 [R1+0x78], R16 ;  /* 0x0000781001007387 */ /* 0x0001e20000100a00 */
[----:B------:R-:W-:Y:S02]  /*7b00*/  LOP3.LUT P2, RZ, R0, 0x100, RZ, 0xc0, !PT ;  /* 0x0000010000ff7812 */ /* 0x000fe4000784c0ff */
[----:B0-----:R-:W-:Y:S02]  /*7b10*/  CS2R R16, SRZ ;  /* 0x0000000000107805 */ /* 0x001fe4000001ff00 */
[----:B---3--:R-:W-:-:S05]  /*7b20*/  @!P3 MOV R26, R12 ;  /* 0x0000000c001ab202 */ /* 0x008fca0000000f00 */
[----:B------:R0:W-:Y:S02]  /*7b30*/  STL [R1+0x790], R26 ;  /* 0x0007901a01007387 */ /* 0x0001e40000100800 */
[----:B0-----:R-:W-:-:S06]  /*7b40*/  HFMA2.MMA R26, -RZ, RZ, 0, 0 ;  /* 0x00000000ff1a7435 */ /* 0x001fcc00000001ff */
[----:B------:R-:W-:-:S05]  /*7b50*/  @!P3 MOV R26, R13 ;  /* 0x0000000d001ab202 */ /* 0x000fca0000000f00 */
[----:B------:R0:W-:Y:S04]  /*7b60*/  STL [R1+0x794], R26 ;  /* 0x0007941a01007387 */ /* 0x0001e80000100800 */
[----:B0-----:R-:W3:Y:S01]  /*7b70*/  LDL.LU.64 R26, [R1+0x448] ;  /* 0x00044800011a7983 */ /* 0x001ee20000300a00 */
[----:B--2---:R-:W-:Y:S02]  /*7b80*/  @!P3 MOV R17, R10 ;  /* 0x0000000a0011b202 */ /* 0x004fe40000000f00 */
[----:B------:R-:W-:-:S03]  /*7b90*/  @!P3 MOV R16, R11 ;  /* 0x0000000b0010b202 */ /* 0x000fc60000000f00 */
[----:B------:R-:W-:Y:S04]  /*7ba0*/  STL [R1+0x454], R17 ;  /* 0x0004541101007387 */ /* 0x000fe80000100800 */
[----:B------:R0:W-:Y:S02]  /*7bb0*/  STL [R1+0x450], R16 ;  /* 0x0004501001007387 */ /* 0x0001e40000100800 */
[----:B0-----:R-:W-:-:S06]  /*7bc0*/  CS2R R16, SRZ ;  /* 0x0000000000107805 */ /* 0x001fcc000001ff00 */
[----:B----4-:R0:W2:Y:S02]  /*7bd0*/  @!P2 LDG.E.64 R16, desc[UR10][R14.64] ;  /* 0x0000000a0e10a981 */ /* 0x0100a4000c1e1b00 */
[----:B0-----:R-:W-:Y:S02]  /*7be0*/  CS2R R14, SRZ ;  /* 0x00000000000e7805 */ /* 0x001fe4000001ff00 */
[----:B------:R0:W-:Y:S04]  /*7bf0*/  STL.64 [R1+0x280], R18 ;  /* 0x0002801201007387 */ /* 0x0001e80000100a00 */
[----:B0-----:R-:W4:Y:S04]  /*7c00*/  LDL.LU.64 R18, [R1+0x778] ;  /* 0x0007780001127983 */ /* 0x001f280000300a00 */
[----:B---3--:R0:W3:Y:S02]  /*7c10*/  @!P2 LDG.E.64 R14, desc[UR10][R26.64] ;  /* 0x0000000a1a0ea981 */ /* 0x0080e4000c1e1b00 */
        /* <DEDUP_REMOVED lines=56> */
[----:B0-----:R-:W-:-:S06]  /*7fa0*/  CS2R R10, SRZ ;  /* 0x00000000000a7805 */ /* 0x001fcc000001ff00 */
[----:B--2---:R0:W2:Y:S02]  /*7fb0*/  @!P2 LDG.E.64 R10, desc[UR10][R26.64] ;  /* 0x0000000a1a0aa981 */ /* 0x0040a4000c1e1b00 */
[----:B0-----:R-:W-:Y:S02]  /*7fc0*/  HFMA2.MMA R26, -RZ, RZ, 0, 0 ;  /* 0x00000000ff1a7435 */ /* 0x001fe400000001ff */
[----:B------:R0:W-:Y:S01]  /*7fd0*/  STL.64 [R1+0x98], R16 ;  /* 0x0000981001007387 */ /* 0x0001e20000100a00 */
[----:B------:R-:W-:-:S03]  /*7fe0*/  MOV R27, R23 ;  /* 0x00000017001b7202 */ /* 0x000fc60000000f00 */
[----:B------:R-:W-:Y:S01]  /*7ff0*/  STL.64 [R1+0x298], R14 ;  /* 0x0002980e01007387 */ /* 0x000fe20000100a00 */
[----:B0-----:R-:W-:Y:S02]  /*8000*/  CS2R R16, SRZ ;  /* 0x0000000000107805 */ /* 0x001fe4000001ff00 */
[----:B---3--:R-:W-:-:S05]  /*8010*/  @!P2 MOV R26, R12 ;  /* 0x0000000c001aa202 */ /* 0x008fca0000000f00 */
[----:B------:R0:W-:Y:S02]  /*8020*/  STL [R1+0x768], R26 ;  /* 0x0007681a01007387 */ /* 0x0001e40000100800 */
[----:B0-----:R-:W-:Y:S01]  /*8030*/  MOV R26, R22 ;  /* 0x00000016001a7202 */ /* 0x001fe20000000f00 */
[----:B------:R-:W-:-:S06]  /*8040*/  HFMA2.MMA R22, -RZ, RZ, 0, 0 ;  /* 0x00000000ff167435 */ /* 0x000fcc00000001ff */
[----:B------:R-:W-:-:S05]  /*8050*/  @!P2 MOV R22, R13 ;  /* 0x0000000d0016a202 */ /* 0x000fca0000000f00 */
[----:B------:R0:W-:Y:S04]  /*8060*/  STL [R1+0x76c], R22 ;  /* 0x00076c1601007387 */ /* 0x0001e80000100800 */
[----:B0-----:R-:W3:Y:S01]  /*8070*/  LDL.LU.64 R22, [R1+0x428] ;  /* 0x0004280001167983 */ /* 0x001ee20000300a00 */
[----:B--2---:R-:W-:-:S05]  /*8080*/  @!P2 MOV R17, R10 ;  /* 0x0000000a0011a202 */ /* 0x004fca0000000f00 */
[----:B------:R-:W-:Y:S04]  /*8090*/  STL [R1+0x434], R17 ;  /* 0x0004341101007387 */ /* 0x000fe80000100800 */
[----:B------:R-:W2:Y:S01]  /*80a0*/  LDL.LU.64 R14, [R1+0x758] ;  /* 0x00075800010e7983 */ /* 0x000ea20000300a00 */
[----:B------:R-:W-:Y:S02]  /*80b0*/  LOP3.LUT P1, RZ, R0, 0x10, RZ, 0xc0, !PT ;  /* 0x0000001000ff7812 */ /* 0x000fe4000782c0ff */
[----:B------:R-:W-:-:S05]  /*80c0*/  @!P2 MOV R16, R11 ;  /* 0x0000000b0010a202 */ /* 0x000fca0000000f00 */
[----:B------:R0:W-:Y:S02]  /*80d0*/  STL [R1+0x430], R16 ;  /* 0x0004301001007387 */ /* 0x0001e40000100800 */
[----:B0-----:R-:W-:Y:S02]  /*80e0*/  CS2R R16, SRZ ;  /* 0x0000000000107805 */ /* 0x001fe4000001ff00 */
[----:B------:R0:W-:Y:S04]  /*80f0*/  STL.64 [R1+0x2a0], R18 ;  /* 0x0002a01201007387 */ /* 0x0001e80000100a00 */
[----:B0-----:R-:W4:Y:S04]  /*8100*/  LDL.LU.64 R18, [R1+0x750] ;  /* 0x0007500001127983 */ /* 0x001f280000300a00 */
[----:B--2---:R0:W2:Y:S02]  /*8110*/  @!P1 LDG.E.64 R16, desc[UR10][R14.64] ;  /* 0x0000000a0e109981 */ /* 0x0040a4000c1e1b00 */
[----:B0-----:R-:W-:-:S06]  /*8120*/  CS2R R14, SRZ ;  /* 0x00000000000e7805 */ /* 0x001fcc000001ff00 */
[----:B---3--:R0:W3:Y:S02]  /*8130*/  @!P1 LDG.E.64 R14, desc[UR10][R22.64] ;  /* 0x0000000a160e9981 */ /* 0x0080e4000c1e1b00 */
[----:B0-----:R-:W-:Y:S02]  /*8140*/  MOV R22, R24 ;  /* 0x0000001800167202 */ /* 0x001fe40000000f00 */
[----:B------:R-:W-:Y:S02]  /*8150*/  MOV R24, R46 ;  /* 0x0000002e00187202 */ /* 0x000fe40000000f00 */
[----:B------:R-:W-:Y:S01]  /*8160*/  MOV R46, R4 ;  /* 0x00000004002e7202 */ /* 0x000fe20000000f00 */
[----:B------:R-:W-:Y:S01]  /*8170*/  HFMA2.MMA R4, -RZ, RZ, 0, 0 ;  /* 0x00000000ff047435 */ /* 0x000fe200000001ff */
[----:B------:R-:W-:Y:S02]  /*8180*/  MOV R23, R25 ;  /* 0x0000001900177202 */ /* 0x000fe40000000f00 */
[----:B------:R-:W-:-:S02]  /*8190*/  MOV R25, R47 ;  /* 0x0000002f00197202 */ /* 0x000fc40000000f00 */
[----:B------:R-:W-:Y:S01]  /*81a0*/  MOV R47, R5 ;  /* 0x00000005002f7202 */ /* 0x000fe20000000f00 */
[----:B------:R0:W-:Y:S01]  /*81b0*/  STL.64 [R1+0xa0], R20 ;  /* 0x0000a01401007387 */ /* 0x0001e20000100a00 */
[----:B------:R-:W-:Y:S02]  /*81c0*/  LOP3.LUT P3, RZ, R0, 0x8, RZ, 0xc0, !PT ;  /* 0x0000000800ff7812 */ /* 0x000fe4000786c0ff */
[----:B0-----:R-:W-:Y:S02]  /*81d0*/  CS2R R20, SRZ ;  /* 0x0000000000147805 */ /* 0x001fe4000001ff00 */
[----:B--2---:R-:W-:-:S05]  /*81e0*/  @!P1 MOV R4, R16 ;  /* 0x0000001000049202 */ /* 0x004fca0000000f00 */
[----:B------:R0:W-:Y:S02]  /*81f0*/  STL [R1+0x758], R4 ;  /* 0x0007580401007387 */ /* 0x0001e40000100800 */
[----:B0-----:R-:W-:-:S06]  /*8200*/  HFMA2.MMA R4, -RZ, RZ, 0, 0 ;  /* 0x00000000ff047435 */ /* 0x001fcc00000001ff */
[----:B------:R-:W-:-:S05]  /*8210*/  @!P1 MOV R4, R17 ;  /* 0x0000001100049202 */ /* 0x000fca0000000f00 */
[----:B------:R0:W-:Y:S01]  /*8220*/  STL [R1+0x75c], R4 ;  /* 0x00075c0401007387 */ /* 0x0001e20000100800 */
[----:B---3--:R-:W-:Y:S02]  /*8230*/  @!P1 MOV R21, R14 ;  /* 0x0000000e00159202 */ /* 0x008fe40000000f00 */
[----:B------:R-:W-:Y:S01]  /*8240*/  @!P1 MOV R20, R15 ;  /* 0x0000000f00149202 */ /* 0x000fe20000000f00 */
[----:B0-----:R-:W2:Y:S04]  /*8250*/  LDL.LU.64 R4, [R1+0x420] ;  /* 0x0004200001047983 */ /* 0x001ea80000300a00 */
[----:B------:R-:W-:Y:S04]  /*8260*/  STL [R1+0x438], R21 ;  /* 0x0004381501007387 */ /* 0x000fe80000100800 */
[----:B------:R0:W-:Y:S02]  /*8270*/  STL [R1+0x42c], R20 ;  /* 0x00042c1401007387 */ /* 0x0001e40000100800 */
[----:B0-----:R-:W-:-:S06]  /*8280*/  CS2R R20, SRZ ;  /* 0x0000000000147805 */ /* 0x001fcc000001ff00 */
[----:B----4-:R0:W3:Y:S02]  /*8290*/  @!P3 LDG.E.64 R20, desc[UR10][R18.64] ;  /* 0x0000000a1214b981 */ /* 0x0100e4000c1e1b00 */
[----:B0-----:R-:W-:Y:S02]  /*82a0*/  CS2R R18, SRZ ;  /* 0x0000000000127805 */ /* 0x001fe4000001ff00 */
[----:B------:R0:W-:Y:S04]  /*82b0*/  STL.64 [R1+0x2a8], R2 ;  /* 0x0002a80201007387 */ /* 0x0001e80000100a00 */
[----:B------:R1:W-:Y:S04]  /*82c0*/  STL.64 [R1+0xa8], R8 ;  /* 0x0000a80801007387 */ /* 0x0003e80000100a00 */
[----:B0-----:R-:W4:Y:S01]  /*82d0*/  LDL.LU.64 R2, [R1+0x748] ;  /* 0x0007480001027983 */ /* 0x001f220000300a00 */
[----:B-1----:R-:W-:-:S03]  /*82e0*/  CS2R R8, SRZ ;  /* 0x0000000000087805 */ /* 0x002fc6000001ff00 */
[----:B--2---:R0:W2:Y:S02]  /*82f0*/  @!P3 LDG.E.64 R18, desc[UR10][R4.64] ;  /* 0x0000000a0412b981 */ /* 0x0040a4000c1e1b00 */
[----:B0-----:R-:W-:Y:S01]  /*8300*/  HFMA2.MMA R4, -RZ, RZ, 0, 0 ;  /* 0x00000000ff047435 */ /* 0x001fe200000001ff */
[C---:B------:R-:W-:Y:S01]  /*8310*/  LOP3.LUT P2, RZ, R0.reuse, 0x4, RZ, 0xc0, !PT ;  /* 0x0000000400ff7812 */ /* 0x040fe2000784c0ff */
[----:B------:R0:W-:Y:S01]  /*8320*/  STL.64 [R1+0x2b8], R14 ;  /* 0x0002b80e01007387 */ /* 0x0001e20000100a00 */
[----:B------:R-:W-:-:S03]  /*8330*/  LOP3.LUT P1, RZ, R0, 0x2, RZ, 0xc0, !PT ;  /* 0x0000000200ff7812 */ /* 0x000fc6000782c0ff */
[----:B------:R-:W-:Y:S04]  /*8340*/  STL.64 [R1+0xb0], R12 ;  /* 0x0000b00c01007387 */ /* 0x000fe80000100a00 */
[----:B------:R-:W-:Y:S01]  /*8350*/  STL.64 [R1+0xb8], R16 ;  /* 0x0000b81001007387 */ /* 0x000fe20000100a00 */
[----:B---3--:R-:W-:-:S03]  /*8360*/  @!P3 MOV R4, R20 ;  /* 0x000000140004b202 */ /* 0x008fc60000000f00 */
[----:B------:R1:W-:Y:S01]  /*8370*/  STL.64 [R1+0x828], R20 ;  /* 0x0008281401007387 */ /* 0x0003e20000100a00 */
[----:B------:R-:W-:-:S03]  /*8380*/  @!P3 MOV R9, R21 ;  /* 0x000000150009b202 */ /* 0x000fc60000000f00 */
[----:B0-----:R-:W3:Y:S04]  /*8390*/  LDL.LU.64 R14, [R1+0x730] ;  /* 0x00073000010e7983 */ /* 0x001ee80000300a00 */
[----:B------:R-:W-:Y:S04]  /*83a0*/  STL.64 [R1+0x2b0], R10 ;  /* 0x0002b00a01007387 */ /* 0x000fe80000100a00 */
[----:B-1----:R-:W3:Y:S04]  /*83b0*/  LDL.LU.64 R20, [R1+0x418] ;  /* 0x0004180001147983 */ /* 0x002ee80000300a00 */
[----:B------:R-:W-:Y:S04]  /*83c0*/  STL [R1+0x754], R9 ;  /* 0x0007540901007387 */ /* 0x000fe80000100800 */
[----:B------:R-:W3:Y:S01]  /*83d0*/  LDL.LU R5, [R1+0x830] ;  /* 0x0008300001057983 */ /* 0x000ee20000300800 */
[----:B--2---:R-:W-:-:S05]  /*83e0*/  @!P3 MOV R8, R18 ;  /* 0x000000120008b202 */ /* 0x004fca0000000f00 */
[----:B------:R0:W-:Y:S02]  /*83f0*/  STL [R1+0x424], R8 ;  /* 0x0004240801007387 */ /* 0x0001e40000100800 */
[----:B0-----:R-:W-:-:S06]  /*8400*/  CS2R R8, SRZ ;  /* 0x0000000000087805 */ /* 0x001fcc000001ff00 */
[----:B----4-:R0:W2:Y:S02]  /*8410*/  @!P2 LDG.E.64 R8, desc[UR10][R2.64] ;  /* 0x0000000a0208a981 */ /* 0x0100a4000c1e1b00 */
[----:B0-----:R-:W-:-:S06]  /*8420*/  CS2R R2, SRZ ;  /* 0x0000000000027805 */ /* 0x001fcc000001ff00 */
[----:B---3--:R-:W3:Y:S04]  /*8430*/  @!P2 LDG.E.64 R2, desc[UR10][R20.64] ;  /* 0x0000000a1402a981 */ /* 0x008ee8000c1e1b00 */
[----:B------:R-:W4:Y:S04]  /*8440*/  LDL.LU.64 R20, [R1+0x728] ;  /* 0x0007280001147983 */ /* 0x000f280000300a00 */
[----:B------:R0:W-:Y:S02]  /*8450*/  STL [R1+0x750], R4 ;  /* 0x0007500401007387 */ /* 0x0001e40000100800 */
[----:B0-----:R-:W-:-:S06]  /*8460*/  HFMA2.MMA R4, -RZ, RZ, 0, 0 ;  /* 0x00000000ff047435 */ /* 0x001fcc00000001ff */
[----:B------:R-:W-:Y:S02]  /*8470*/  @!P3 MOV R4, R19 ;  /* 0x000000130004b202 */ /* 0x000fe40000000f00 */
[----:B------:R-:W-:Y:S02]  /*8480*/  LOP3.LUT P3, RZ, R0, 0x1, RZ, 0xc0, !PT ;  /* 0x0000000100ff7812 */ /* 0x000fe4000786c0ff */
[----:B------:R-:W-:Y:S02]  /*8490*/  CS2R R12, SRZ ;  /* 0x00000000000c7805 */ /* 0x000fe4000001ff00 */
[----:B------:R-:W-:-:S09]  /*84a0*/  CS2R R16, SRZ ;  /* 0x0000000000107805 */ /* 0x000fd2000001ff00 */
[----:B------:R0:W4:Y:S02]  /*84b0*/  @!P3 LDG.E.64 R16, desc[UR10][R14.64] ;  /* 0x0000000a0e10b981 */ /* 0x000124000c1e1b00 */
[----:B0-----:R-:W-:Y:S02]  /*84c0*/  CS2R R14, SRZ ;  /* 0x00000000000e7805 */ /* 0x001fe4000001ff00 */
[----:B------:R-:W-:-:S06]  /*84d0*/  CS2R R10, SRZ ;  /* 0x00000000000a7805 */ /* 0x000fcc000001ff00 */
[----:B------:R0:W4:Y:S01]  /*84e0*/  @!P1 LDG.E.64 R10, desc[UR10][R60.64] ;  /* 0x0000000a3c0a9981 */ /* 0x000122000c1e1b00 */
[----:B--2---:R-:W-:-:S05]  /*84f0*/  @!P2 MOV R13, R9 ;  /* 0x00000009000da202 */ /* 0x004fca0000000f00 */
[----:B------:R-:W-:Y:S01]  /*8500*/  STL [R1+0x74c], R13 ;  /* 0x00074c0d01007387 */ /* 0x000fe20000100800 */
[----:B---3--:R-:W-:-:S05]  /*8510*/  @!P2 MOV R12, R2 ;  /* 0x00000002000ca202 */ /* 0x008fca0000000f00 */
[----:B------:R1:W-:Y:S04]  /*8520*/  STL [R1+0x428], R12 ;  /* 0x0004280c01007387 */ /* 0x0003e80000100800 */
[----:B----4-:R-:W2:Y:S01]  /*8530*/  @!P3 LDG.E.64 R14, desc[UR10][R20.64] ;  /* 0x0000000a140eb981 */ /* 0x010ea2000c1e1b00 */
[----:B-1----:R-:W-:-:S03]  /*8540*/  CS2R R12, SRZ ;  /* 0x00000000000c7805 */ /* 0x002fc6000001ff00 */
[----:B------:R-:W3:Y:S04]  /*8550*/  LDL.LU.64 R20, [R1+0x828] ;  /* 0x0008280001147983 */ /* 0x000ee80000300a00 */
[----:B------:R1:W4:Y:S04]  /*8560*/  @!P1 LDG.E.64 R12, desc[UR10][R26.64] ;  /* 0x0000000a1a0c9981 */ /* 0x000328000c1e1b00 */
[----:B------:R0:W-:Y:S02]  /*8570*/  STL [R1+0x420], R4 ;  /* 0x0004200401007387 */ /* 0x0001e40000100800 */
[----:B0-----:R-:W-:-:S06]  /*8580*/  HFMA2.MMA R4, -RZ, RZ, 0, 0 ;  /* 0x00000000ff047435 */ /* 0x001fcc00000001ff */
[----:B------:R-:W-:-:S05]  /*8590*/  @!P2 MOV R4, R8 ;  /* 0x000000080004a202 */ /* 0x000fca0000000f00 */
[----:B------:R0:W-:Y:S02]  /*85a0*/  STL [R1+0x748], R4 ;  /* 0x0007480401007387 */ /* 0x0001e40000100800 */
[----:B0-----:R-:W-:-:S06]  /*85b0*/  HFMA2.MMA R4, -RZ, RZ, 0, 0 ;  /* 0x00000000ff047435 */ /* 0x001fcc00000001ff */
[----:B------:R-:W-:-:S05]  /*85c0*/  @!P2 MOV R4, R3 ;  /* 0x000000030004a202 */ /* 0x000fca0000000f00 */
[----:B------:R0:W-:Y:S02]  /*85d0*/  STL [R1+0x41c], R4 ;  /* 0x00041c0401007387 */ /* 0x0001e40000100800 */
[----:B0-----:R-:W-:Y:S01]  /*85e0*/  HFMA2.MMA R4, -RZ, RZ, 0, 0 ;  /* 0x00000000ff047435 */ /* 0x001fe200000001ff */
[----:B------:R-:W-:Y:S02]  /*85f0*/  LOP3.LUT P2, RZ, R5, 0x80000000, RZ, 0xc0, !PT ;  /* 0x8000000005ff7812 */ /* 0x000fe4000784c0ff */
[----:B------:R-:W-:Y:S02]  /*8600*/  CS2R R60, SRZ ;  /* 0x00000000003c7805 */ /* 0x000fe4000001ff00 */
[----:B-1----:R-:W-:Y:S02]  /*8610*/  MOV R26, R44 ;  /* 0x0000002c001a7202 */ /* 0x002fe40000000f00 */
[----:B------:R-:W-:Y:S02]  /*8620*/  MOV R27, R45 ;  /* 0x0000002d001b7202 */ /* 0x000fe40000000f00 */
[----:B------:R-:W-:-:S02]  /*8630*/  CS2R R44, SRZ ;  /* 0x00000000002c7805 */ /* 0x000fc4000001ff00 */
[----:B------:R-:W-:Y:S02]  /*8640*/  @!P1 MOV R60, R10 ;  /* 0x0000000a003c9202 */ /* 0x000fe40000000f00 */
[----:B------:R-:W-:Y:S01]  /*8650*/  @!P1 MOV R44, R11 ;  /* 0x0000000b002c9202 */ /* 0x000fe20000000f00 */
[----:B------:R0:W-:Y:S04]  /*8660*/  STL.64 [R1+0x2c0], R18 ;  /* 0x0002c01201007387 */ /* 0x0001e80000100a00 */
[----:B------:R1:W-:Y:S01]  /*8670*/  STL.64 [R1+0xc8], R8 ;  /* 0x0000c80801007387 */ /* 0x0003e20000100a00 */
[----:B0-----:R-:W-:Y:S02]  /*8680*/  CS2R R18, SRZ ;  /* 0x0000000000127805 */ /* 0x001fe4000001ff00 */
[----:B-1----:R-:W-:-:S04]  /*8690*/  CS2R R8, SRZ ;  /* 0x0000000000087805 */ /* 0x002fc8000001ff00 */
[----:B------:R0:W2:Y:S02]  /*86a0*/  @!P2 LDG.E.64 R18, desc[UR10][R22.64] ;  /* 0x0000000a1612a981 */ /* 0x0000a4000c1e1b00 */
[----:B0-----:R-:W-:Y:S02]  /*86b0*/  MOV R22, R46 ;  /* 0x0000002e00167202 */ /* 0x001fe40000000f00 */
[----:B------:R-:W-:Y:S01]  /*86c0*/  MOV R23, R47 ;  /* 0x0000002f00177202 */ /* 0x000fe20000000f00 */
[----:B---3--:R0:W-:Y:S01]  /*86d0*/  STL.64 [R1+0xc0], R20 ;  /* 0x0000c01401007387 */ /* 0x0081e20000100a00 */
[----:B----4-:R-:W-:-:S05]  /*86e0*/  @!P1 MOV R4, R12 ;  /* 0x0000000c00049202 */ /* 0x010fca0000000f00 */
[----:B------:R1:W-:Y:S01]  /*86f0*/  STL [R1+0x738], R4 ;  /* 0x0007380401007387 */ /* 0x0003e20000100800 */
[----:B0-----:R-:W-:Y:S02]  /*8700*/  HFMA2.MMA R20, -RZ, RZ, 0, 0 ;  /* 0x00000000ff147435 */ /* 0x001fe400000001ff */
[----:B-1----:R-:W-:-:S04]  /*8710*/  HFMA2.MMA R4, -RZ, RZ, 0, 0 ;  /* 0x00000000ff047435 */ /* 0x002fc800000001ff */
[----:B------:R-:W-:Y:S02]  /*8720*/  @!P3 MOV R20, R17 ;  /* 0x000000110014b202 */ /* 0x000fe40000000f00 */
[----:B------:R-:W-:-:S03]  /*8730*/  @!P1 MOV R4, R13 ;  /* 0x0000000d00049202 */ /* 0x000fc60000000f00 */
[----:B------:R0:W-:Y:S01]  /*8740*/  STL [R1+0x72c], R20 ;  /* 0x00072c1401007387 */ /* 0x0001e20000100800 */
[----:B------:R-:W-:Y:S02]  /*8750*/  LOP3.LUT P1, RZ, R5, 0x40000000, RZ, 0xc0, !PT ;  /* 0x4000000005ff7812 */ /* 0x000fe4000782c0ff */
[----:B0-----:R-:W-:-:S06]  /*8760*/  CS2R R20, SRZ ;  /* 0x0000000000147805 */ /* 0x001fcc000001ff00 */
[----:B------:R0:W3:Y:S02]  /*8770*/  @!P2 LDG.E.64 R20, desc[UR10][R26.64] ;  /* 0x0000000a1a14a981 */ /* 0x0000e4000c1e1b00 */
[----:B0-----:R-:W-:Y:S02]  /*8780*/  MOV R26, R24 ;  /* 0x00000018001a7202 */ /* 0x001fe40000000f00 */
[----:B------:R-:W-:Y:S02]  /*8790*/  MOV R27, R25 ;  /* 0x00000019001b7202 */ /* 0x000fe40000000f00 */
[----:B------:R-:W-:Y:S02]  /*87a0*/  MOV R24, R38 ;  /* 0x0000002600187202 */ /* 0x000fe40000000f00 */
[----:B------:R-:W-:Y:S01]  /*87b0*/  MOV R25, R39 ;  /* 0x0000002700197202 */ /* 0x000fe20000000f00 */
[----:B------:R0:W4:Y:S01]  /*87c0*/  @!P1 LDG.E.64 R8, desc[UR10][R26.64] ;  /* 0x0000000a1a089981 */ /* 0x000122000c1e1b00 */
[----:B------:R-:W-:-:S02]  /*87d0*/  MOV R38, R34 ;  /* 0x0000002200267202 */ /* 0x000fc40000000f00 */
[----:B------:R-:W-:Y:S02]  /*87e0*/  MOV R39, R35 ;  /* 0x0000002300277202 */ /* 0x000fe40000000f00 */
[----:B0-----:R-:W-:Y:S02]  /*87f0*/  MOV R26, R22 ;  /* 0x00000016001a7202 */ /* 0x001fe40000000f00 */
[----:B------:R-:W-:Y:S02]  /*8800*/  MOV R27, R23 ;  /* 0x00000017001b7202 */ /* 0x000fe40000000f00 */
[----:B------:R-:W-:Y:S02]  /*8810*/  MOV R22, R24 ;  /* 0x0000001800167202 */ /* 0x000fe40000000f00 */
[----:B------:R-:W-:Y:S02]  /*8820*/  MOV R23, R25 ;  /* 0x0000001900177202 */ /* 0x000fe40000000f00 */
[----:B------:R-:W-:-:S02]  /*8830*/  MOV R24, R38 ;  /* 0x0000002600187202 */ /* 0x000fc40000000f00 */
[----:B------:R-:W-:Y:S02]  /*8840*/  MOV R25, R39 ;  /* 0x0000002700197202 */ /* 0x000fe40000000f00 */
[----:B------:R-:W-:Y:S02]  /*8850*/  MOV R38, R52 ;  /* 0x0000003400267202 */ /* 0x000fe40000000f00 */
[----:B------:R-:W-:Y:S02]  /*8860*/  MOV R39, R53 ;  /* 0x0000003500277202 */ /* 0x000fe40000000f00 */
[----:B------:R-:W3:Y:S01]  /*8870*/  LDL.LU.64 R52, [R1+0x708] ;  /* 0x0007080001347983 */ /* 0x000ee20000300a00 */
[----:B------:R-:W-:Y:S02]  /*8880*/  MOV R34, R50 ;  /* 0x0000003200227202 */ /* 0x000fe40000000f00 */
[----:B------:R-:W-:Y:S02]  /*8890*/  MOV R35, R51 ;  /* 0x0000003300237202 */ /* 0x000fe40000000f00 */
[----:B------:R-:W4:Y:S04]  /*88a0*/  LDL.LU.64 R50, [R1+0x718] ;  /* 0x0007180001327983 */ /* 0x000f280000300a00 */
[----:B------:R0:W-:Y:S02]  /*88b0*/  STL [R1+0x73c], R4 ;  /* 0x00073c0401007387 */ /* 0x0001e40000100800 */
[----:B0-----:R-:W-:-:S06]  /*88c0*/  HFMA2.MMA R4, -RZ, RZ, 0, 0 ;  /* 0x00000000ff047435 */ /* 0x001fcc00000001ff */
[----:B------:R-:W-:Y:S02]  /*88d0*/  @!P3 MOV R4, R16 ;  /* 0x000000100004b202 */ /* 0x000fe40000000f00 */
[----:B--2---:R-:W-:-:S03]  /*88e0*/  @!P3 MOV R45, R15 ;  /* 0x0000000f002db202 */ /* 0x004fc60000000f00 */
[----:B------:R0:W-:Y:S02]  /*88f0*/  STL [R1+0x728], R4 ;  /* 0x0007280401007387 */ /* 0x0001e40000100800 */
[----:B0-----:R-:W-:Y:S02]  /*8900*/  MOV R4, RZ ;  /* 0x000000ff00047202 */ /* 0x001fe40000000f00 */
[----:B------:R-:W-:Y:S02]  /*8910*/  @!P3 MOV R4, R14 ;  /* 0x0000000e0004b202 */ /* 0x000fe40000000f00 */
[----:B------:R-:W-:Y:S01]  /*8920*/  LOP3.LUT P3, RZ, R5, 0x20000000, RZ, 0xc0, !PT ;  /* 0x2000000005ff7812 */ /* 0x000fe2000786c0ff */
[----:B------:R0:W-:Y:S02]  /*8930*/  STL.64 [R1+0xd0], R12 ;  /* 0x0000d00c01007387 */ /* 0x0001e40000100a00 */
[----:B0-----:R-:W-:Y:S02]  /*8940*/  CS2R R12, SRZ ;  /* 0x00000000000c7805 */ /* 0x001fe4000001ff00 */
[----:B------:R0:W-:Y:S08]  /*8950*/  STL.64 [R1+0x2d0], R10 ;  /* 0x0002d00a01007387 */ /* 0x0001f00000100a00 */
[----:B------:R1:W2:Y:S01]  /*8960*/  @!P3 LDG.E.64 R12, desc[UR10][R26.64] ;  /* 0x0000000a1a0cb981 */ /* 0x0002a2000c1e1b00 */
[----:B0-----:R-:W-:-:S03]  /*8970*/  CS2R R10, SRZ ;  /* 0x00000000000a7805 */ /* 0x001fc6000001ff00 */
[----:B------:R0:W-:Y:S01]  /*8980*/  STL.64 [R1+0x2c8], R2 ;  /* 0x0002c80201007387 */ /* 0x0001e20000100a00 */
[----:B-1----:R-:W-:Y:S02]  /*8990*/  MOV R26, R22 ;  /* 0x00000016001a7202 */ /* 0x002fe40000000f00 */
[----:B------:R-:W-:Y:S02]  /*89a0*/  MOV R27, R23 ;  /* 0x00000017001b7202 */ /* 0x000fe40000000f00 */
[----:B------:R-:W-:Y:S02]  /*89b0*/  MOV R22, R24 ;  /* 0x0000001800167202 */ /* 0x000fe40000000f00 */
[----:B------:R-:W-:Y:S02]  /*89c0*/  MOV R23, R25 ;  /* 0x0000001900177202 */ /* 0x000fe40000000f00 */
[----:B------:R-:W-:Y:S02]  /*89d0*/  MOV R24, R28 ;  /* 0x0000001c00187202 */ /* 0x000fe40000000f00 */
[----:B------:R-:W-:-:S02]  /*89e0*/  MOV R25, R29 ;  /* 0x0000001d00197202 */ /* 0x000fc40000000f00 */
[----:B0-----:R-:W-:Y:S01]  /*89f0*/  CS2R R2, SRZ ;  /* 0x0000000000027805 */ /* 0x001fe2000001ff00 */
[----:B------:R-:W2:Y:S04]  /*8a00*/  LDL.LU.64 R28, [R1+0x700] ;  /* 0x00070000011c7983 */ /* 0x000ea80000300a00 */
[----:B------:R0:W-:Y:S04]  /*8a10*/  STL.64 [R1+0x818], R44 ;  /* 0x0008182c01007387 */ /* 0x0001e80000100a00 */
[----:B0-----:R-:W2:Y:S04]  /*8a20*/  LDL.LU.64 R44, [R1+0x6f0] ;  /* 0x0006f000012c7983 */ /* 0x001ea80000300a00 */
[----:B---3--:R-:W3:Y:S04]  /*8a30*/  @!P3 LDG.E.64 R10, desc[UR10][R52.64] ;  /* 0x0000000a340ab981 */ /* 0x008ee8000c1e1b00 */
[----:B----4-:R0:W4:Y:S04]  /*8a40*/  @!P1 LDG.E.64 R2, desc[UR10][R50.64] ;  /* 0x0000000a32029981 */ /* 0x010128000c1e1b00 */
        /* <DEDUP_REMOVED lines=8> */
[----:B------:R-:W-:Y:S01]  /*8ad0*/  @!P1 MOV R4, R8 ;  /* 0x0000000800049202 */ /* 0x000fe20000000f00 */
[----:B------:R-:W-:-:S04]  /*8ae0*/  HFMA2.MMA R47, -RZ, RZ, 0, 0 ;  /* 0x00000000ff2f7435 */ /* 0x000fc800000001ff */
[----:B------:R1:W-:Y:S01]  /*8af0*/  STL [R1+0x718], R4 ;  /* 0x0007180401007387 */ /* 0x0003e20000100800 */
[----:B------:R-:W-:Y:S02]  /*8b00*/  MOV R46, RZ ;  /* 0x000000ff002e7202 */ /* 0x000fe40000000f00 */
[----:B------:R-:W-:Y:S02]  /*8b10*/  @!P2 MOV R46, R18 ;  /* 0x00000012002ea202 */ /* 0x000fe40000000f00 */
[----:B------:R-:W-:Y:S01]  /*8b20*/  @!P2 MOV R47, R19 ;  /* 0x00000013002fa202 */ /* 0x000fe20000000f00 */
[----:B-1----:R-:W-:Y:S01]  /*8b30*/  HFMA2.MMA R4, -RZ, RZ, 0, 0 ;  /* 0x00000000ff047435 */ /* 0x002fe200000001ff */
[----:B------:R-:W-:-:S05]  /*8b40*/  LOP3.LUT P2, RZ, R5, 0x10000000, RZ, 0xc0, !PT ;  /* 0x1000000005ff7812 */ /* 0x000fca000784c0ff */
[----:B------:R-:W-:Y:S01]  /*8b50*/  @!P1 MOV R4, R9 ;  /* 0x0000000900049202 */ /* 0x000fe20000000f00 */
[----:B------:R1:W-:Y:S04]  /*8b60*/  STL.64 [R1+0xd8], R16 ;  /* 0x0000d81001007387 */ /* 0x0003e80000100a00 */
[----:B------:R0:W-:Y:S01]  /*8b70*/  STL [R1+0x71c], R4 ;  /* 0x00071c0401007387 */ /* 0x0001e20000100800 */
[----:B-1----:R-:W-:Y:S01]  /*8b80*/  CS2R R16, SRZ ;  /* 0x0000000000107805 */ /* 0x002fe2000001ff00 */
[----:B0-----:R-:W-:-:S05]  /*8b90*/  HFMA2.MMA R4, -RZ, RZ, 0, 0 ;  /* 0x00000000ff047435 */ /* 0x001fca00000001ff */
[----:B------:R0:W4:Y:S01]  /*8ba0*/  @!P2 LDG.E.64 R16, desc[UR10][R26.64] ;  /* 0x0000000a1a10a981 */ /* 0x000122000c1e1b00 */
[----:B--2---:R-:W-:Y:S02]  /*8bb0*/  @!P3 MOV R4, R12 ;  /* 0x0000000c0004b202 */ /* 0x004fe40000000f00 */
[----:B------:R-:W-:Y:S01]  /*8bc0*/  MOV R50, R48 ;  /* 0x0000003000327202 */ /* 0x000fe20000000f00 */
[----:B------:R1:W-:Y:S01]  /*8bd0*/  STL.64 [R1+0x2d8], R14 ;  /* 0x0002d80e01007387 */ /* 0x0003e20000100a00 */
[----:B------:R-:W-:-:S03]  /*8be0*/  MOV R51, R49 ;  /* 0x0000003100337202 */ /* 0x000fc60000000f00 */
[----:B------:R2:W-:Y:S01]  /*8bf0*/  STL [R1+0x708], R4 ;  /* 0x0007080401007387 */ /* 0x0005e20000100800 */
[----:B------:R-:W-:Y:S02]  /*8c00*/  MOV R52, R50 ;  /* 0x0000003200347202 */ /* 0x000fe40000000f00 */
[----:B------:R-:W-:Y:S02]  /*8c10*/  MOV R53, R51 ;  /* 0x0000003300357202 */ /* 0x000fe40000000f00 */
[----:B------:R-:W-:Y:S02]  /*8c20*/  CS2R R50, SRZ ;  /* 0x0000000000327805 */ /* 0x000fe4000001ff00 */
[----:B-1----:R-:W-:Y:S01]  /*8c30*/  CS2R R14, SRZ ;  /* 0x00000000000e7805 */ /* 0x002fe2000001ff00 */
[----:B--2---:R-:W-:-:S05]  /*8c40*/  HFMA2.MMA R4, -RZ, RZ, 0, 0 ;  /* 0x00000000ff047435 */ /* 0x004fca00000001ff */
[----:B------:R1:W2:Y:S01]  /*8c50*/  @!P2 LDG.E.64 R14, desc[UR10][R28.64] ;  /* 0x0000000a1c0ea981 */ /* 0x0002a2000c1e1b00 */
[----:B------:R-:W-:Y:S02]  /*8c60*/  @!P3 MOV R4, R13 ;  /* 0x0000000d0004b202 */ /* 0x000fe40000000f00 */
[----:B------:R-:W-:Y:S02]  /*8c70*/  CS2R R48, SRZ ;  /* 0x0000000000307805 */ /* 0x000fe4000001ff00 */
[----:B0-----:R-:W-:Y:S02]  /*8c80*/  MOV R26, R22 ;  /* 0x00000016001a7202 */ /* 0x001fe40000000f00 */
[----:B------:R-:W-:Y:S02]  /*8c90*/  MOV R27, R23 ;  /* 0x00000017001b7202 */ /* 0x000fe40000000f00 */
[----:B------:R-:W-:Y:S02]  /*8ca0*/  MOV R22, R24 ;  /* 0x0000001800167202 */ /* 0x000fe40000000f00 */
[----:B------:R-:W-:-:S02]  /*8cb0*/  MOV R23, R25 ;  /* 0x0000001900177202 */ /* 0x000fc40000000f00 */
[----:B------:R-:W2:Y:S04]  /*8cc0*/  LDL.LU.64 R24, [R1+0x6f8] ;  /* 0x0006f80001187983 */ /* 0x000ea80000300a00 */
[----:B------:R0:W-:Y:S04]  /*8cd0*/  STL.64 [R1+0x820], R46 ;  /* 0x0008202e01007387 */ /* 0x0001e80000100a00 */
[----:B0-----:R-:W2:Y:S01]  /*8ce0*/  LDL.LU.64 R46, [R1+0x6d0] ;  /* 0x0006d000012e7983 */ /* 0x001ea20000300a00 */
[----:B---3--:R-:W-:Y:S02]  /*8cf0*/  @!P3 MOV R50, R10 ;  /* 0x0000000a0032b202 */ /* 0x008fe40000000f00 */
[----:B------:R-:W-:-:S02]  /*8d00*/  @!P3 MOV R51, R11 ;  /* 0x0000000b0033b202 */ /* 0x000fc40000000f00 */
[----:B------:R-:W-:Y:S01]  /*8d10*/  LOP3.LUT P3, RZ, R5, 0x4000000, RZ, 0xc0, !PT ;  /* 0x0400000005ff7812 */ /* 0x000fe2000786c0ff */
[----:B----4-:R0:W-:Y:S01]  /*8d20*/  STL.64 [R1+0x2e8], R2 ;  /* 0x0002e80201007387 */ /* 0x0101e20000100a00 */
[----:B------:R-:W-:Y:S02]  /*8d30*/  @!P1 MOV R48, R2 ;  /* 0x0000000200309202 */ /* 0x000fe40000000f00 */
[----:B------:R-:W-:Y:S02]  /*8d40*/  @!P1 MOV R49, R3 ;  /* 0x0000000300319202 */ /* 0x000fe40000000f00 */
[----:B0-----:R-:W-:-:S07]  /*8d50*/  CS2R R2, SRZ ;  /* 0x0000000000027805 */ /* 0x001fce000001ff00 */
[----:B------:R-:W3:Y:S04]  /*8d60*/  @!P3 LDG.E.64 R2, desc[UR10][R44.64] ;  /* 0x0000000a2c02b981 */ /* 0x000ee8000c1e1b00 */
[----:B------:R-:W4:Y:S04]  /*8d70*/  LDL.LU.64 R44, [R1+0x6e0] ;  /* 0x0006e000012c7983 */ /* 0x000f280000300a00 */
[----:B------:R0:W-:Y:S01]  /*8d80*/  STL [R1+0x70c], R4 ;  /* 0x00070c0401007387 */ /* 0x0001e20000100800 */
[----:B------:R-:W-:Y:S01]  /*8d90*/  LOP3.LUT P1, RZ, R5, 0x8000000, RZ, 0xc0, !PT ;  /* 0x0800000005ff7812 */ /* 0x000fe2000782c0ff */
[----:B0-----:R-:W-:-:S02]  /*8da0*/  HFMA2.MMA R4, -RZ, RZ, 0, 0 ;  /* 0x00000000ff047435 */ /* 0x001fc400000001ff */
[----:B------:R0:W-:Y:S01]  /*8db0*/  STL.64 [R1+0x2e0], R18 ;  /* 0x0002e01201007387 */ /* 0x0001e20000100a00 */
[----:B-1----:R-:W-:Y:S02]  /*8dc0*/  MOV R28, R52 ;  /* 0x00000034001c7202 */ /* 0x002fe40000000f00 */
[----:B------:R-:W-:Y:S02]  /*8dd0*/  MOV R29, R53 ;  /* 0x00000035001d7202 */ /* 0x000fe40000000f00 */
[----:B------:R-:W-:Y:S02]  /*8de0*/  CS2R R52, SRZ ;  /* 0x0000000000347805 */ /* 0x000fe4000001ff00 */
[----:B0-----:R-:W-:Y:S01]  /*8df0*/  CS2R R18, SRZ ;  /* 0x0000000000127805 */ /* 0x001fe2000001ff00 */
[----:B------:R0:W-:Y:S05]  /*8e00*/  STL.64 [R1+0xe0], R20 ;  /* 0x0000e01401007387 */ /* 0x0001ea0000100a00 */
[----:B------:R-:W3:Y:S04]  /*8e10*/  @!P1 LDG.E.64 R18, desc[UR10][R26.64] ;  /* 0x0000000a1a129981 */ /* 0x000ee8000c1e1b00 */
[----:B------:R1:W-:Y:S01]  /*8e20*/  STL.64 [R1+0x2f0], R10 ;  /* 0x0002f00a01007387 */ /* 0x0003e20000100a00 */
[----:B0-----:R-:W-:-:S03]  /*8e30*/  CS2R R20, SRZ ;  /* 0x0000000000147805 */ /* 0x001fc6000001ff00 */
[----:B------:R-:W3:Y:S01]  /*8e40*/  LDL.LU.64 R26, [R1+0x6e8] ;  /* 0x0006e800011a7983 */ /* 0x000ee20000300a00 */
[----:B-1----:R-:W-:Y:S02]  /*8e50*/  CS2R R10, SRZ ;  /* 0x00000000000a7805 */ /* 0x002fe4000001ff00 */
[----:B------:R-:W-:-:S05]  /*8e60*/  @!P2 MOV R4, R16 ;  /* 0x000000100004a202 */ /* 0x000fca0000000f00 */
[----:B------:R0:W-:Y:S02]  /*8e70*/  STL [R1+0x700], R4 ;  /* 0x0007000401007387 */ /* 0x0001e40000100800 */
[----:B0-----:R-:W-:-:S06]  /*8e80*/  HFMA2.MMA R4, -RZ, RZ, 0, 0 ;  /* 0x00000000ff047435 */ /* 0x001fcc00000001ff */
[----:B------:R-:W-:Y:S02]  /*8e90*/  @!P2 MOV R4, R17 ;  /* 0x000000110004a202 */ /* 0x000fe40000000f00 */
[----:B--2---:R-:W-:Y:S02]  /*8ea0*/  @!P2 MOV R52, R14 ;  /* 0x0000000e0034a202 */ /* 0x004fe40000000f00 */
[----:B------:R-:W-:Y:S02]  /*8eb0*/  @!P2 MOV R53, R15 ;  /* 0x0000000f0035a202 */ /* 0x000fe40000000f00 */
[----:B------:R-:W-:Y:S01]  /*8ec0*/  LOP3.LUT P2, RZ, R5, 0x2000000, RZ, 0xc0, !PT ;  /* 0x0200000005ff7812 */ /* 0x000fe2000784c0ff */
[----:B------:R0:W-:Y:S04]  /*8ed0*/  STL.64 [R1+0xf0], R12 ;  /* 0x0000f00c01007387 */ /* 0x0001e80000100a00 */
[----:B------:R1:W2:Y:S01]  /*8ee0*/  @!P1 LDG.E.64 R20, desc[UR10][R24.64] ;  /* 0x0000000a18149981 */ /* 0x0002a2000c1e1b00 */
[----:B0-----:R-:W-:-:S07]  /*8ef0*/  CS2R R12, SRZ ;  /* 0x00000000000c7805 */ /* 0x001fce000001ff00 */
[----:B------:R-:W2:Y:S04]  /*8f00*/  @!P2 LDG.E.64 R12, desc[UR10][R46.64] ;  /* 0x0000000a2e0ca981 */ /* 0x000ea8000c1e1b00 */
[----:B------:R-:W2:Y:S04]  /*8f10*/  LDL.LU.64 R46, [R1+0x6c0] ;  /* 0x0006c000012e7983 */ /* 0x000ea80000300a00 */
[----:B----4-:R-:W4:Y:S04]  /*8f20*/  @!P2 LDG.E.64 R10, desc[UR10][R44.64] ;  /* 0x0000000a2c0aa981 */ /* 0x010f28000c1e1b00 */
[----:B------:R-:W4:Y:S04]  /*8f30*/  LDL.LU.64 R44, [R1+0x6c8] ;  /* 0x0006c800012c7983 */ /* 0x000f280000300a00 */
[----:B------:R0:W-:Y:S02]  /*8f40*/  STL [R1+0x704], R4 ;  /* 0x0007040401007387 */ /* 0x0001e40000100800 */
[----:B0-----:R-:W-:-:S02]  /*8f50*/  HFMA2.MMA R4, -RZ, RZ, 0, 0 ;  /* 0x00000000ff047435 */ /* 0x001fc400000001ff */
[----:B------:R0:W-:Y:S04]  /*8f60*/  STL.64 [R1+0xe8], R8 ;  /* 0x0000e80801007387 */ /* 0x0001e80000100a00 */
[----:B---3--:R-:W-:Y:S01]  /*8f70*/  @!P1 MOV R4, R18 ;  /* 0x0000001200049202 */ /* 0x008fe20000000f00 */
[----:B------:R3:W-:Y:S04]  /*8f80*/  STL.64 [R1+0xf8], R16 ;  /* 0x0000f81001007387 */ /* 0x0007e80000100a00 */
[----:B------:R3:W-:Y:S01]  /*8f90*/  STL [R1+0x6f8], R4 ;  /* 0x0006f80401007387 */ /* 0x0007e20000100800 */
[----:B0-----:R-:W-:-:S02]  /*8fa0*/  CS2R R8, SRZ ;  /* 0x0000000000087805 */ /* 0x001fc4000001ff00 */
[----:B-1----:R-:W-:Y:S02]  /*8fb0*/  MOV R24, R54 ;  /* 0x0000003600187202 */ /* 0x002fe40000000f00 */
[----:B------:R-:W-:Y:S02]  /*8fc0*/  MOV R25, R55 ;  /* 0x0000003700197202 */ /* 0x000fe40000000f00 */
[----:B------:R-:W-:Y:S01]  /*8fd0*/  CS2R R54, SRZ ;  /* 0x0000000000367805 */ /* 0x000fe2000001ff00 */
[----:B------:R0:W4:Y:S01]  /*8fe0*/  @!P3 LDG.E.64 R8, desc[UR10][R26.64] ;  /* 0x0000000a1a08b981 */ /* 0x000122000c1e1b00 */
[----:B---3--:R-:W-:Y:S02]  /*8ff0*/  HFMA2.MMA R16, -RZ, RZ, 0, 0 ;  /* 0x00000000ff107435 */ /* 0x008fe400000001ff */
[----:B------:R-:W-:-:S06]  /*9000*/  HFMA2.MMA R4, -RZ, RZ, 0, 0 ;  /* 0x00000000ff047435 */ /* 0x000fcc00000001ff */
[----:B------:R-:W-:Y:S01]  /*9010*/  @!P1 MOV R4, R19 ;  /* 0x0000001300049202 */ /* 0x000fe20000000f00 */
[----:B------:R1:W-:Y:S02]  /*9020*/  STL.64 [R1+0x2f8], R14 ;  /* 0x0002f80e01007387 */ /* 0x0003e40000100a00 */
[----:B-1----:R-:W-:Y:S02]  /*9030*/  CS2R R14, SRZ ;  /* 0x00000000000e7805 */ /* 0x002fe4000001ff00 */
[----:B--2---:R-:W-:Y:S02]  /*9040*/  @!P1 MOV R54, R20 ;  /* 0x0000001400369202 */ /* 0x004fe40000000f00 */
[----:B------:R-:W-:Y:S02]  /*9050*/  @!P1 MOV R55, R21 ;  /* 0x0000001500379202 */ /* 0x000fe40000000f00 */
[----:B------:R-:W-:Y:S02]  /*9060*/  LOP3.LUT P1, RZ, R5, 0x1000000, RZ, 0xc0, !PT ;  /* 0x0100000005ff7812 */ /* 0x000fe4000782c0ff */
[----:B----4-:R-:W-:-:S05]  /*9070*/  @!P2 MOV R16, R11 ;  /* 0x0000000b0010a202 */ /* 0x010fca0000000f00 */
[----:B------:R1:W-:Y:S06]  /*9080*/  STL [R1+0x6e0], R16 ;  /* 0x0006e01001007387 */ /* 0x0003ec0000100800 */
[----:B------:R-:W2:Y:S01]  /*9090*/  @!P1 LDG.E.64 R14, desc[UR10][R44.64] ;  /* 0x0000000a2c0e9981 */ /* 0x000ea2000c1e1b00 */
[----:B-1----:R-:W-:-:S03]  /*90a0*/  CS2R R16, SRZ ;  /* 0x0000000000107805 */ /* 0x002fc6000001ff00 */
[----:B------:R-:W3:Y:S04]  /*90b0*/  LDL.LU.64 R44, [R1+0x6b8] ;  /* 0x0006b800012c7983 */ /* 0x000ee80000300a00 */
[----:B------:R-:W4:Y:S04]  /*90c0*/  @!P1 LDG.E.64 R16, desc[UR10][R46.64] ;  /* 0x0000000a2e109981 */ /* 0x000f28000c1e1b00 */
[----:B------:R-:W3:Y:S04]  /*90d0*/  LDL.LU.64 R46, [R1+0x6b0] ;  /* 0x0006b000012e7983 */ /* 0x000ee80000300a00 */
[----:B------:R1:W-:Y:S02]  /*90e0*/  STL [R1+0x6fc], R4 ;  /* 0x0006fc0401007387 */ /* 0x0003e40000100800 */
[----:B-1----:R-:W-:-:S06]  /*90f0*/  HFMA2.MMA R4, -RZ, RZ, 0, 0 ;  /* 0x00000000ff047435 */ /* 0x002fcc00000001ff */
[----:B------:R-:W-:Y:S02]  /*9100*/  @!P3 MOV R4, R2 ;  /* 0x000000020004b202 */ /* 0x000fe40000000f00 */
[----:B0-----:R-:W-:-:S03]  /*9110*/  MOV R26, R24 ;  /* 0x00000018001a7202 */ /* 0x001fc60000000f00 */
[----:B------:R0:W-:Y:S01]  /*9120*/  STL [R1+0x6e8], R4 ;  /* 0x0006e80401007387 */ /* 0x0001e20000100800 */
[----:B------:R-:W-:Y:S02]  /*9130*/  MOV R27, R25 ;  /* 0x00000019001b7202 */ /* 0x000fe40000000f00 */
[----:B------:R-:W-:Y:S02]  /*9140*/  MOV R24, R56 ;  /* 0x0000003800187202 */ /* 0x000fe40000000f00 */
[----:B------:R-:W-:Y:S02]  /*9150*/  MOV R25, R57 ;  /* 0x0000003900197202 */ /* 0x000fe40000000f00 */
[----:B------:R-:W-:Y:S01]  /*9160*/  CS2R R56, SRZ ;  /* 0x0000000000387805 */ /* 0x000fe2000001ff00 */
[----:B0-----:R-:W-:Y:S01]  /*9170*/  HFMA2.MMA R4, -RZ, RZ, 0, 0 ;  /* 0x00000000ff047435 */ /* 0x001fe200000001ff */
[----:B------:R-:W-:Y:S02]  /*9180*/  @!P3 MOV R56, R8 ;  /* 0x000000080038b202 */ /* 0x000fe40000000f00 */
[----:B------:R-:W-:-:S03]  /*9190*/  @!P3 MOV R57, R9 ;  /* 0x000000090039b202 */ /* 0x000fc60000000f00 */
[----:B------:R-:W-:Y:S02]  /*91a0*/  @!P3 MOV R4, R3 ;  /* 0x000000030004b202 */ /* 0x000fe40000000f00 */
[----:B------:R-:W-:Y:S01]  /*91b0*/  LOP3.LUT P3, RZ, R5, 0x800000, RZ, 0xc0, !PT ;  /* 0x0080000005ff7812 */ /* 0x000fe2000786c0ff */
[----:B------:R0:W-:Y:S04]  /*91c0*/  STL.64 [R1+0x300], R20 ;  /* 0x0003001401007387 */ /* 0x0001e80000100a00 */
[----:B------:R1:W-:Y:S01]  /*91d0*/  STL.64 [R1+0x100], R18 ;  /* 0x0001001201007387 */ /* 0x0003e20000100a00 */
[----:B0-----:R-:W-:Y:S02]  /*91e0*/  CS2R R20, SRZ ;  /* 0x0000000000147805 */ /* 0x001fe4000001ff00 */
[----:B-1----:R-:W-:-:S02]  /*91f0*/  CS2R R18, SRZ ;  /* 0x0000000000127805 */ /* 0x002fc4000001ff00 */
[----:B--2---:R-:W-:-:S05]  /*9200*/  @!P1 MOV R19, R15 ;  /* 0x0000000f00139202 */ /* 0x004fca0000000f00 */
[----:B------:R-:W-:Y:S01]  /*9210*/  STL [R1+0x6cc], R19 ;  /* 0x0006cc1301007387 */ /* 0x000fe20000100800 */
[----:B----4-:R-:W-:-:S05]  /*9220*/  @!P1 MOV R18, R16 ;  /* 0x0000001000129202 */ /* 0x010fca0000000f00 */
[----:B------:R0:W-:Y:S04]  /*9230*/  STL [R1+0x6c0], R18 ;  /* 0x0006c01201007387 */ /* 0x0001e80000100800 */
[----:B---3--:R-:W2:Y:S01]  /*9240*/  @!P3 LDG.E.64 R20, desc[UR10][R46.64] ;  /* 0x0000000a2e14b981 */ /* 0x008ea2000c1e1b00 */
[----:B0-----:R-:W-:-:S03]  /*9250*/  CS2R R18, SRZ ;  /* 0x0000000000127805 */ /* 0x001fc6000001ff00 */
[----:B------:R-:W3:Y:S04]  /*9260*/  LDL.LU.64 R46, [R1+0x6a0] ;  /* 0x0006a000012e7983 */ /* 0x000ee80000300a00 */
[----:B------:R-:W4:Y:S04]  /*9270*/  @!P3 LDG.E.64 R18, desc[UR10][R44.64] ;  /* 0x0000000a2c12b981 */ /* 0x000f28000c1e1b00 */
[----:B------:R-:W4:Y:S04]  /*9280*/  LDL.LU.64 R44, [R1+0x6a8] ;  /* 0x0006a800012c7983 */ /* 0x000f280000300a00 */
[----:B------:R0:W-:Y:S02]  /*9290*/  STL [R1+0x6ec], R4 ;  /* 0x0006ec0401007387 */ /* 0x0001e40000100800 */
[----:B0-----:R-:W-:-:S06]  /*92a0*/  HFMA2.MMA R4, -RZ, RZ, 0, 0 ;  /* 0x00000000ff047435 */ /* 0x001fcc00000001ff */
[----:B------:R-:W-:Y:S01]  /*92b0*/  @!P2 MOV R4, R10 ;  /* 0x0000000a0004a202 */ /* 0x000fe20000000f00 */
[----:B------:R0:W-:Y:S01]  /*92c0*/  STL.64 [R1+0x108], R2 ;  /* 0x0001080201007387 */ /* 0x0001e20000100a00 */
[----:B------:R-:W-:-:S03]  /*92d0*/  @!P2 MOV R61, R12 ;  /* 0x0000000c003da202 */ /* 0x000fc60000000f00 */
[----:B------:R1:W-:Y:S01]  /*92e0*/  STL [R1+0x6d4], R4 ;  /* 0x0006d40401007387 */ /* 0x0003e20000100800 */
[----:B0-----:R-:W-:Y:S02]  /*92f0*/  CS2R R2, SRZ ;  /* 0x0000000000027805 */ /* 0x001fe4000001ff00 */
[----:B-1----:R-:W-:Y:S02]  /*9300*/  MOV R4, RZ ;  /* 0x000000ff00047202 */ /* 0x002fe40000000f00 */
[----:B------:R-:W-:Y:S02]  /*9310*/  @!P2 MOV R4, R13 ;  /* 0x0000000d0004a202 */ /* 0x000fe40000000f00 */
[----:B------:R-:W-:Y:S01]  /*9320*/  LOP3.LUT P2, RZ, R5, 0x400000, RZ, 0xc0, !PT ;  /* 0x0040000005ff7812 */ /* 0x000fe2000784c0ff */
[----:B------:R0:W-:Y:S02]  /*9330*/  STL.64 [R1+0x308], R8 ;  /* 0x0003080801007387 */ /* 0x0001e40000100a00 */
[----:B0-----:R-:W-:-:S02]  /*9340*/  CS2R R8, SRZ ;  /* 0x0000000000087805 */ /* 0x001fc4000001ff00 */
[----:B--2---:R-:W-:Y:S02]  /*9350*/  @!P3 MOV R3, R20 ;  /* 0x000000140003b202 */ /* 0x004fe40000000f00 */
[----:B------:R-:W-:-:S03]  /*9360*/  @!P3 MOV R2, R21 ;  /* 0x000000150002b202 */ /* 0x000fc60000000f00 */
[----:B------:R-:W-:Y:S04]  /*9370*/  STL [R1+0x6b0], R3 ;  /* 0x0006b00301007387 */ /* 0x000fe80000100800 */
[----:B------:R0:W-:Y:S04]  /*9380*/  STL [R1+0x6b4], R2 ;  /* 0x0006b40201007387 */ /* 0x0001e80000100800 */
[----:B---3--:R-:W2:Y:S01]  /*9390*/  @!P2 LDG.E.64 R8, desc[UR10][R46.64] ;  /* 0x0000000a2e08a981 */ /* 0x008ea2000c1e1b00 */
[----:B0-----:R-:W-:-:S03]  /*93a0*/  CS2R R2, SRZ ;  /* 0x0000000000027805 */ /* 0x001fc6000001ff00 */
[----:B------:R-:W3:Y:S04]  /*93b0*/  LDL.LU.64 R46, [R1+0x690] ;  /* 0x00069000012e7983 */ /* 0x000ee80000300a00 */
[----:B----4-:R-:W4:Y:S04]  /*93c0*/  @!P2 LDG.E.64 R2, desc[UR10][R44.64] ;  /* 0x0000000a2c02a981 */ /* 0x010f28000c1e1b00 */
[----:B------:R-:W4:Y:S04]  /*93d0*/  LDL.LU.64 R44, [R1+0x698] ;  /* 0x00069800012c7983 */ /* 0x000f280000300a00 */
[----:B------:R0:W-:Y:S02]  /*93e0*/  STL [R1+0x6d0], R4 ;  /* 0x0006d00401007387 */ /* 0x0001e40000100800 */
[----:B0-----:R-:W-:-:S06]  /*93f0*/  HFMA2.MMA R4, -RZ, RZ, 0, 0 ;  /* 0x00000000ff047435 */ /* 0x001fcc00000001ff */
[----:B------:R-:W-:-:S05]  /*9400*/  @!P1 MOV R4, R14 ;  /* 0x0000000e00049202 */ /* 0x000fca0000000f00 */
[----:B------:R0:W-:Y:S04]  /*9410*/  STL [R1+0x6c8], R4 ;  /* 0x0006c80401007387 */ /* 0x0001e80000100800 */
[----:B------:R1:W-:Y:S01]  /*9420*/  STL.64 [R1+0x110], R10 ;  /* 0x0001100a01007387 */ /* 0x0003e20000100a00 */
[----:B0-----:R-:W-:-:S06]  /*9430*/  HFMA2.MMA R4, -RZ, RZ, 0, 0 ;  /* 0x00000000ff047435 */ /* 0x001fcc00000001ff */
[----:B------:R-:W-:Y:S02]  /*9440*/  @!P1 MOV R4, R17 ;  /* 0x0000001100049202 */ /* 0x000fe40000000f00 */
[----:B-1----:R-:W-:Y:S02]  /*9450*/  CS2R R10, SRZ ;  /* 0x00000000000a7805 */ /* 0x002fe4000001ff00 */
[----:B------:R-:W-:Y:S01]  /*9460*/  LOP3.LUT P1, RZ, R5, 0x200000, RZ, 0xc0, !PT ;  /* 0x0020000005ff7812 */ /* 0x000fe2000782c0ff */
[----:B------:R0:W-:Y:S02]  /*9470*/  STL.64 [R1+0x310], R12 ;  /* 0x0003100c01007387 */ /* 0x0001e40000100a00 */
[----:B0-----:R-:W-:Y:S02]  /*9480*/  CS2R R12, SRZ ;  /* 0x00000000000c7805 */ /* 0x001fe4000001ff00 */
[----:B--2---:R-:W-:-:S05]  /*9490*/  @!P2 MOV R10, R8 ;  /* 0x00000008000aa202 */ /* 0x004fca0000000f00 */
[----:B------:R-:W-:Y:S04]  /*94a0*/  STL [R1+0x6a0], R10 ;  /* 0x0006a00a01007387 */ /* 0x000fe80000100800 */
[----:B---3--:R-:W2:Y:S01]  /*94b0*/  @!P1 LDG.E.64 R12, desc[UR10][R46.64] ;  /* 0x0000000a2e0c9981 */ /* 0x008ea2000c1e1b00 */
[----:B----4-:R-:W-:-:S05]  /*94c0*/  @!P2 MOV R11, R3 ;  /* 0x00000003000ba202 */ /* 0x010fca0000000f00 */
[----:B------:R0:W-:Y:S04]  /*94d0*/  STL [R1+0x6ac], R11 ;  /* 0x0006ac0b01007387 */ /* 0x0001e80000100800 */
[----:B------:R-:W3:Y:S01]  /*94e0*/  LDL.LU.64 R46, [R1+0x678] ;  /* 0x00067800012e7983 */ /* 0x000ee20000300a00 */
[----:B0-----:R-:W-:-:S06]  /*94f0*/  CS2R R10, SRZ ;  /* 0x00000000000a7805 */ /* 0x001fcc000001ff00 */
[----:B------:R-:W4:Y:S04]  /*9500*/  @!P1 LDG.E.64 R10, desc[UR10][R44.64] ;  /* 0x0000000a2c0a9981 */ /* 0x000f28000c1e1b00 */
        /* <DEDUP_REMOVED lines=14> */
[----:B---3--:R-:W2:Y:S04]  /*95f0*/  @!P3 LDG.E.64 R16, desc[UR10][R46.64] ;  /* 0x0000000a2e10b981 */ /* 0x008ea8000c1e1b00 */
[----:B------:R-:W3:Y:S01]  /*9600*/  LDL.LU.64 R46, [R1+0x668] ;  /* 0x00066800012e7983 */ /* 0x000ee20000300a00 */
[----:B----4-:R-:W-:-:S05]  /*9610*/  @!P1 MOV R15, R11 ;  /* 0x0000000b000f9202 */ /* 0x010fca0000000f00 */
[----:B------:R0:W-:Y:S02]  /*9620*/  STL [R1+0x69c], R15 ;  /* 0x00069c0f01007387 */ /* 0x0001e40000100800 */
[----:B0-----:R-:W-:-:S06]  /*9630*/  CS2R R14, SRZ ;  /* 0x00000000000e7805 */ /* 0x001fcc000001ff00 */
[----:B------:R-:W4:Y:S04]  /*9640*/  @!P3 LDG.E.64 R14, desc[UR10][R44.64] ;  /* 0x0000000a2c0eb981 */ /* 0x000f28000c1e1b00 */
        /* <DEDUP_REMOVED lines=11> */
[----:B-1----:R-:W-:-:S02]  /*9700*/  CS2R R18, SRZ ;  /* 0x0000000000127805 */ /* 0x002fc4000001ff00 */
        /* <DEDUP_REMOVED lines=300> */
[----:B------:R0:W-:Y:S04]  /*a9d0*/  STL.64 [R1+0x3a0], R20 ;  /* 0x0003a01401007387 */ /* 0x0001e80000100a00 */
[----:B0-----:R-:W4:Y:S01]  /*a9e0*/  LDL.LU.64 R20, [R1+0x560] ;  /* 0x0005600001147983 */ /* 0x001f220000300a00 */
[----:B--2---:R-:W-:-:S05]  /*a9f0*/  @!P3 MOV R14, R12 ;  /* 0x0000000c000eb202 */ /* 0x004fca0000000f00 */
[----:B------:R-:W-:Y:S04]  /*aa00*/  STL [R1+0x580], R14 ;  /* 0x0005800e01007387 */ /* 0x000fe80000100800 */
[----:B---3--:R-:W2:Y:S04]  /*aa10*/  @!P2 LDG.E.64 R16, desc[UR10][R46.64] ;  /* 0x0000000a2e10a981 */ /* 0x008ea8000c1e1b00 */
[----:B------:R-:W-:Y:S04]  /*aa20*/  STL [R1+0x5ac], R4 ;  /* 0x0005ac0401007387 */ /* 0x000fe80000100800 */
[----:B------:R-:W-:Y:S04]  /*aa30*/  STL.64 [R1+0x1a0], R18 ;  /* 0x0001a01201007387 */ /* 0x000fe80000100a00 */
[----:B------:R-:W-:Y:S01]  /*aa40*/  STL.64 [R1+0x3a8], R8 ;  /* 0x0003a80801007387 */ /* 0x000fe20000100a00 */
[----:B----4-:R-:W-:-:S03]  /*aa50*/  @!P3 MOV R15, R11 ;  /* 0x0000000b000fb202 */ /* 0x010fc60000000f00 */
[----:B------:R-:W-:Y:S04]  /*aa60*/  STL.64 [R1+0x1a8], R2 ;  /* 0x0001a80201007387 */ /* 0x000fe80000100a00 */
[----:B------:R0:W-:Y:S04]  /*aa70*/  STL [R1+0x58c], R15 ;  /* 0x00058c0f01007387 */ /* 0x0001e80000100800 */
[----:B------:R-:W-:Y:S04]  /*aa80*/  STL.64 [R1+0x3b0], R12 ;  /* 0x0003b00c01007387 */ /* 0x000fe80000100a00 */
[----:B------:R-:W-:Y:S01]  /*aa90*/  STL.64 [R1+0x1b0], R10 ;  /* 0x0001b00a01007387 */ /* 0x000fe20000100a00 */
[----:B0-----:R-:W-:-:S03]  /*aaa0*/  CS2R R14, SRZ ;  /* 0x00000000000e7805 */ /* 0x001fc6000001ff00 */
[----:B------:R-:W5:Y:S04]  /*aab0*/  LDL.LU.64 R46, [R1+0x820] ;  /* 0x00082000012e7983 */ /* 0x000f680000300a00 */
[----:B------:R-:W3:Y:S04]  /*aac0*/  @!P2 LDG.E.64 R14, desc[UR10][R44.64] ;  /* 0x0000000a2c0ea981 */ /* 0x000ee8000c1e1b00 */
[----:B------:R-:W4:Y:S01]  /*aad0*/  LDL.LU.64 R44, [R1+0x568] ;  /* 0x00056800012c7983 */ /* 0x000f220000300a00 */
[----:B------:R-:W-:-:S06]  /*aae0*/  HFMA2.MMA R4, -RZ, RZ, 0, 0 ;  /* 0x00000000ff047435 */ /* 0x000fcc00000001ff */
[----:B------:R-:W-:-:S05]  /*aaf0*/  @!P1 MOV R4, R2 ;  /* 0x0000000200049202 */ /* 0x000fca0000000f00 */
[----:B------:R0:W-:Y:S01]  /*ab00*/  STL [R1+0x598], R4 ;  /* 0x0005980401007387 */ /* 0x0001e20000100800 */
[----:B------:R-:W-:Y:S01]  /*ab10*/  CS2R R18, SRZ ;  /* 0x0000000000127805 */ /* 0x000fe2000001ff00 */
[----:B0-----:R-:W-:-:S06]  /*ab20*/  HFMA2.MMA R4, -RZ, RZ, 0, 0 ;  /* 0x00000000ff047435 */ /* 0x001fcc00000001ff */
[----:B------:R-:W-:Y:S02]  /*ab30*/  @!P1 MOV R4, R9 ;  /* 0x0000000900049202 */ /* 0x000fe40000000f00 */
[----:B------:R-:W-:Y:S01]  /*ab40*/  LOP3.LUT P1, RZ, R5, 0x8, RZ, 0xc0, !PT ;  /* 0x0000000805ff7812 */ /* 0x000fe2000782c0ff */
[----:B------:R-:W4:Y:S01]  /*ab50*/  LDL.LU.64 R8, [R1+0x550] ;  /* 0x0005500001087983 */ /* 0x000f220000300a00 */
        /* <DEDUP_REMOVED lines=8> */
[----:B------:R0:W-:Y:S01]  /*abe0*/  STL [R1+0x594], R4 ;  /* 0x0005940401007387 */ /* 0x0001e20000100800 */
[----:B------:R-:W-:-:S03]  /*abf0*/  CS2R R2, SRZ ;  /* 0x0000000000027805 */ /* 0x000fc6000001ff00 */
[----:B------:R-:W-:Y:S04]  /*ac00*/  STL.64 [R1+0x3b8], R16 ;  /* 0x0003b81001007387 */ /* 0x000fe80000100a00 */
[----:B------:R-:W-:Y:S01]  /*ac10*/  STL.64 [R1+0x1b8], R14 ;  /* 0x0001b80e01007387 */ /* 0x000fe20000100a00 */
[----:B0-----:R-:W-:-:S03]  /*ac20*/  HFMA2.MMA R4, -RZ, RZ, 0, 0 ;  /* 0x00000000ff047435 */ /* 0x001fc600000001ff */
[----:B------:R-:W5:Y:S03]  /*ac30*/  LDL.LU.64 R44, [R1+0x818] ;  /* 0x00081800012c7983 */ /* 0x000f660000300a00 */
[----:B------:R-:W-:-:S05]  /*ac40*/  @!P3 MOV R4, R10 ;  /* 0x0000000a0004b202 */ /* 0x000fca0000000f00 */
[----:B------:R0:W-:Y:S02]  /*ac50*/  STL [R1+0x588], R4 ;  /* 0x0005880401007387 */ /* 0x0001e40000100800 */
[----:B0-----:R-:W-:-:S06]  /*ac60*/  HFMA2.MMA R4, -RZ, RZ, 0, 0 ;  /* 0x00000000ff047435 */ /* 0x001fcc00000001ff */
[----:B------:R-:W-:Y:S02]  /*ac70*/  @!P3 MOV R4, R13 ;  /* 0x0000000d0004b202 */ /* 0x000fe40000000f00 */
[----:B------:R-:W-:Y:S01]  /*ac80*/  LOP3.LUT P3, RZ, R5, 0x4, RZ, 0xc0, !PT ;  /* 0x0000000405ff7812 */ /* 0x000fe2000786c0ff */
[----:B------:R-:W4:Y:S01]  /*ac90*/  LDL.LU.64 R12, [R1+0x538] ;  /* 0x00053800010c7983 */ /* 0x000f220000300a00 */
[----:B---3--:R-:W-:Y:S02]  /*aca0*/  @!P1 MOV R3, R20 ;  /* 0x0000001400039202 */ /* 0x008fe40000000f00 */
[----:B------:R-:W-:-:S03]  /*acb0*/  @!P1 MOV R2, R21 ;  /* 0x0000001500029202 */ /* 0x000fc60000000f00 */
[----:B------:R-:W-:Y:S04]  /*acc0*/  STL [R1+0x560], R3 ;  /* 0x0005600301007387 */ /* 0x000fe80000100800 */
[----:B------:R0:W-:Y:S02]  /*acd0*/  STL [R1+0x564], R2 ;  /* 0x0005640201007387 */ /* 0x0001e40000100800 */
[----:B0-----:R-:W-:-:S06]  /*ace0*/  CS2R R2, SRZ ;  /* 0x0000000000027805 */ /* 0x001fcc000001ff00 */
[----:B------:R0:W3:Y:S02]  /*acf0*/  @!P3 LDG.E.64 R2, desc[UR10][R8.64] ;  /* 0x0000000a0802b981 */ /* 0x0000e4000c1e1b00 */
        /* <DEDUP_REMOVED lines=11> */
[----:B------:R-:W-:Y:S01]  /*adb0*/  LOP3.LUT P2, RZ, R5, 0x2, RZ, 0xc0, !PT ;  /* 0x0000000205ff7812 */ /* 0x000fe2000784c0ff */
[----:B------:R-:W2:Y:S01]  /*adc0*/  LDL.LU.64 R16, [R1+0x520] ;  /* 0x0005200001107983 */ /* 0x000ea20000300a00 */
[----:B---3--:R-:W-:-:S05]  /*add0*/  @!P3 MOV R11, R3 ;  /* 0x00000003000bb202 */ /* 0x008fca0000000f00 */
[----:B------:R-:W-:Y:S01]  /*ade0*/  STL [R1+0x55c], R11 ;  /* 0x00055c0b01007387 */ /* 0x000fe20000100800 */
[----:B----4-:R-:W-:-:S05]  /*adf0*/  @!P3 MOV R10, R8 ;  /* 0x00000008000ab202 */ /* 0x010fca0000000f00 */
[----:B------:R0:W-:Y:S02]  /*ae00*/  STL [R1+0x550], R10 ;  /* 0x0005500a01007387 */ /* 0x0001e40000100800 */
[----:B0-----:R-:W-:-:S06]  /*ae10*/  CS2R R10, SRZ ;  /* 0x00000000000a7805 */ /* 0x001fcc000001ff00 */
[----:B------:R0:W3:Y:S02]  /*ae20*/  @!P2 LDG.E.64 R10, desc[UR10][R12.64] ;  /* 0x0000000a0c0aa981 */ /* 0x0000e4000c1e1b00 */
[----:B0-----:R-:W-:-:S06]  /*ae30*/  CS2R R12, SRZ ;  /* 0x00000000000c7805 */ /* 0x001fcc000001ff00 */
[----:B------:R-:W4:Y:S04]  /*ae40*/  @!P2 LDG.E.64 R12, desc[UR10][R40.64] ;  /* 0x0000000a280ca981 */ /* 0x000f28000c1e1b00 */
[----:B------:R0:W-:Y:S01]  /*ae50*/  STL [R1+0x574], R4 ;  /* 0x0005740401007387 */ /* 0x0001e20000100800 */
[----:B------:R-:W-:-:S03]  /*ae60*/  CS2R R14, SRZ ;  /* 0x00000000000e7805 */ /* 0x000fc6000001ff00 */
[----:B------:R-:W-:Y:S04]  /*ae70*/  STL.64 [R1+0x3c0], R20 ;  /* 0x0003c01401007387 */ /* 0x000fe80000100a00 */
[----:B------:R-:W2:Y:S01]  /*ae80*/  LDL.LU.64 R40, [R1+0x800] ;  /* 0x0008000001287983 */ /* 0x000ea20000300a00 */
[----:B0-----:R-:W-:-:S06]  /*ae90*/  HFMA2.MMA R4, -RZ, RZ, 0, 0 ;  /* 0x00000000ff047435 */ /* 0x001fcc00000001ff */
[----:B------:R-:W-:-:S05]  /*aea0*/  @!P1 MOV R4, R18 ;  /* 0x0000001200049202 */ /* 0x000fca0000000f00 */
[----:B------:R0:W-:Y:S02]  /*aeb0*/  STL [R1+0x568], R4 ;  /* 0x0005680401007387 */ /* 0x0001e40000100800 */
[----:B0-----:R-:W-:-:S06]  /*aec0*/  HFMA2.MMA R4, -RZ, RZ, 0, 0 ;  /* 0x00000000ff047435 */ /* 0x001fcc00000001ff */
[----:B------:R-:W-:Y:S02]  /*aed0*/  @!P1 MOV R4, R19 ;  /* 0x0000001300049202 */ /* 0x000fe40000000f00 */
[----:B------:R-:W-:Y:S02]  /*aee0*/  LOP3.LUT P1, RZ, R5, 0x1, RZ, 0xc0, !PT ;  /* 0x0000000105ff7812 */ /* 0x000fe4000782c0ff */
[----:B---3--:R-:W-:-:S05]  /*aef0*/  @!P2 MOV R15, R11 ;  /* 0x0000000b000fa202 */ /* 0x008fca0000000f00 */
[----:B------:R-:W-:Y:S01]  /*af00*/  STL [R1+0x544], R15 ;  /* 0x0005440f01007387 */ /* 0x000fe20000100800 */
[----:B----4-:R-:W-:-:S05]  /*af10*/  @!P2 MOV R14, R12 ;  /* 0x0000000c000ea202 */ /* 0x010fca0000000f00 */
[----:B------:R0:W-:Y:S02]  /*af20*/  STL [R1+0x538], R14 ;  /* 0x0005380e01007387 */ /* 0x0001e40000100800 */
[----:B0-----:R-:W-:-:S06]  /*af30*/  CS2R R14, SRZ ;  /* 0x00000000000e7805 */ /* 0x001fcc000001ff00 */
[----:B--2---:R0:W2:Y:S01]  /*af40*/  @!P1 LDG.E.64 R14, desc[UR10][R16.64] ;  /* 0x0000000a100e9981 */ /* 0x0040a2000c1e1b00 */
[----:B------:R-:W-:-:S06]  /*af50*/  HFMA2.MMA R5, -RZ, RZ, 0, 0 ;  /* 0x00000000ff057435 */ /* 0x000fcc00000001ff */
        /* <DEDUP_REMOVED lines=8> */
[----:B0-----:R-:W-:-:S06]  /*afe0*/  CS2R R16, SRZ ;  /* 0x0000000000107805 */ /* 0x001fcc000001ff00 */
[----:B------:R-:W3:Y:S01]  /*aff0*/  @!P1 LDG.E.64 R16, desc[UR10][R6.64] ;  /* 0x0000000a06109981 */ /* 0x000ee2000c1e1b00 */
[----:B-1----:R-:W-:-:S06]  /*b000*/  HFMA2.MMA R5, -RZ, RZ, 0, 0 ;  /* 0x00000000ff057435 */ /* 0x002fcc00000001ff */
[----:B------:R-:W-:Y:S02]  /*b010*/  @!P2 MOV R5, R13 ;  /* 0x0000000d0005a202 */ /* 0x000fe40000000f00 */
[----:B------:R-:W-:Y:S01]  /*b020*/  CS2R R18, SRZ ;  /* 0x0000000000127805 */ /* 0x000fe2000001ff00 */
[----:B------:R0:W-:Y:S04]  /*b030*/  STL [R1+0x56c], R4 ;  /* 0x00056c0401007387 */ /* 0x0001e80000100800 */
[----:B------:R1:W-:Y:S04]  /*b040*/  STL [R1+0x53c], R5 ;  /* 0x00053c0501007387 */ /* 0x0003e80000100800 */
[----:B------:R-:W5:Y:S04]  /*b050*/  LDL.LU.64 R6, [R1+0x7f8] ;  /* 0x0007f80001067983 */ /* 0x000f680000300a00 */
[----:B0-----:R-:W5:Y:S01]  /*b060*/  LDL.LU R4, [R1+0x810] ;  /* 0x0008100001047983 */ /* 0x001f620000300800 */
[----:B-1----:R-:W-:-:S06]  /*b070*/  HFMA2.MMA R5, -RZ, RZ, 0, 0 ;  /* 0x00000000ff057435 */ /* 0x002fcc00000001ff */
[----:B--2---:R-:W-:Y:S02]  /*b080*/  @!P1 MOV R5, R14 ;  /* 0x0000000e00059202 */ /* 0x004fe40000000f00 */
[----:B------:R-:W-:-:S03]  /*b090*/  @!P1 MOV R19, R15 ;  /* 0x0000000f00139202 */ /* 0x000fc60000000f00 */
[----:B------:R0:W-:Y:S04]  /*b0a0*/  STL [R1+0x528], R5 ;  /* 0x0005280501007387 */ /* 0x0001e80000100800 */
[----:B------:R-:W-:Y:S04]  /*b0b0*/  STL [R1+0x52c], R19 ;  /* 0x00052c1301007387 */ /* 0x000fe80000100800 */
[----:B------:R-:W2:Y:S01]  /*b0c0*/  LDL.LU.64 R20, [R1+0x500] ;  /* 0x0005000001147983 */ /* 0x000ea20000300a00 */
[----:B0-----:R-:W-:Y:S01]  /*b0d0*/  HFMA2.MMA R5, -RZ, RZ, 0, 0 ;  /* 0x00000000ff057435 */ /* 0x001fe200000001ff */
[----:B------:R-:W-:-:S02]  /*b0e0*/  LOP3.LUT P2, RZ, R0, 0x10000000, RZ, 0xc0, !PT ;  /* 0x1000000000ff7812 */ /* 0x000fc4000784c0ff */
[C---:B------:R-:W-:Y:S02]  /*b0f0*/  LOP3.LUT P3, RZ, R0.reuse, 0x20000000, RZ, 0xc0, !PT ;  /* 0x2000000000ff7812 */ /* 0x040fe4000786c0ff */
[----:B---3--:R-:W-:Y:S02]  /*b100*/  @!P1 MOV R18, R16 ;  /* 0x0000001000129202 */ /* 0x008fe40000000f00 */
[----:B------:R-:W-:Y:S02]  /*b110*/  @!P1 MOV R5, R17 ;  /* 0x0000001100059202 */ /* 0x000fe40000000f00 */
[----:B------:R-:W-:Y:S01]  /*b120*/  LOP3.LUT P1, RZ, R0, 0x8000000, RZ, 0xc0, !PT ;  /* 0x0800000000ff7812 */ /* 0x000fe2000782c0ff */
[----:B------:R0:W-:Y:S02]  /*b130*/  STL [R1+0x520], R18 ;  /* 0x0005201201007387 */ /* 0x0001e40000100800 */
[----:B0-----:R-:W-:Y:S01]  /*b140*/  CS2R R18, SRZ ;  /* 0x0000000000127805 */ /* 0x001fe2000001ff00 */
[----:B------:R-:W-:-:S09]  /*b150*/  UIMAD.WIDE UR6, UR5, 0x8, UR6 ;  /* 0x00000008050678a5 */ /* 0x000fd2000f8e0206 */
[----:B--2---:R0:W2:Y:S02]  /*b160*/  @!P1 LDG.E.64 R18, desc[UR10][R20.64] ;  /* 0x0000000a14129981 */ /* 0x0040a4000c1e1b00 */
[----:B0-----:R-:W-:-:S06]  /*b170*/  CS2R R20, SRZ ;  /* 0x0000000000147805 */ /* 0x001fcc000001ff00 */
[----:B------:R0:W3:Y:S02]  /*b180*/  @!P1 LDG.E.64 R20, desc[UR10][R22.64] ;  /* 0x0000000a16149981 */ /* 0x0000e4000c1e1b00 */
        /* <DEDUP_REMOVED lines=22> */
[----:B------:R-:W4:Y:S04]  /*b2f0*/  LDG.E.64 R40, desc[UR10][R40.64] ;  /* 0x0000000a28287981 */ /* 0x000f28000c1e1b00 */
[----:B------:R-:W-:Y:S04]  /*b300*/  STL [R1+0x524], R5 ;  /* 0x0005240501007387 */ /* 0x000fe80000100800 */
[----:B------:R0:W-:Y:S02]  /*b310*/  STL.64 [R1+0x1c8], R2 ;  /* 0x0001c80201007387 */ /* 0x0001e40000100a00 */
[----:B0-----:R-:W-:-:S02]  /*b320*/  CS2R R2, SRZ ;  /* 0x0000000000027805 */ /* 0x001fc4000001ff00 */
[----:B--2---:R-:W-:-:S05]  /*b330*/  @!P1 MOV R2, R19 ;  /* 0x0000001300029202 */ /* 0x004fca0000000f00 */
[----:B------:R0:W-:Y:S02]  /*b340*/  STL [R1+0x4d8], R2 ;  /* 0x0004d80201007387 */ /* 0x0001e40000100800 */
[----:B0-----:R-:W-:-:S06]  /*b350*/  HFMA2.MMA R2, -RZ, RZ, 0, 0 ;  /* 0x00000000ff027435 */ /* 0x001fcc00000001ff */
[----:B---3--:R-:W-:-:S05]  /*b360*/  @!P1 MOV R2, R20 ;  /* 0x0000001400029202 */ /* 0x008fca0000000f00 */
[----:B------:R0:W-:Y:S02]  /*b370*/  STL [R1+0x4c0], R2 ;  /* 0x0004c00201007387 */ /* 0x0001e40000100800 */
[----:B0-----:R-:W-:-:S06]  /*b380*/  HFMA2.MMA R2, -RZ, RZ, 0, 0 ;  /* 0x00000000ff027435 */ /* 0x001fcc00000001ff */
[----:B------:R-:W-:-:S05]  /*b390*/  @!P1 MOV R2, R21 ;  /* 0x0000001500029202 */ /* 0x000fca0000000f00 */
[----:B------:R0:W-:Y:S02]  /*b3a0*/  STL [R1+0x4d4], R2 ;  /* 0x0004d40201007387 */ /* 0x0001e40000100800 */
[----:B0-----:R-:W-:-:S06]  /*b3b0*/  HFMA2.MMA R2, -RZ, RZ, 0, 0 ;  /* 0x00000000ff027435 */ /* 0x001fcc00000001ff */
[----:B----4-:R-:W-:-:S05]  /*b3c0*/  @!P2 MOV R2, R22 ;  /* 0x000000160002a202 */ /* 0x010fca0000000f00 */
[----:B------:R0:W-:Y:S01]  /*b3d0*/  STL [R1+0x4ec], R2 ;  /* 0x0004ec0201007387 */ /* 0x0001e20000100800 */
[----:B------:R-:W-:Y:S02]  /*b3e0*/  MOV R0, R40 ;  /* 0x0000002800007202 */ /* 0x000fe40000000f00 */
[----:B------:R-:W-:Y:S02]  /*b3f0*/  MOV R5, R41 ;  /* 0x0000002900057202 */ /* 0x000fe40000000f00 */
[----:B------:R1:W5:Y:S01]  /*b400*/  LDL.LU.64 R40, [R1+0x7f0] ;  /* 0x0007f00001287983 */ /* 0x0003620000300a00 */
[----:B0-----:R-:W-:-:S06]  /*b410*/  HFMA2.MMA R2, -RZ, RZ, 0, 0 ;  /* 0x00000000ff027435 */ /* 0x001fcc00000001ff */
[----:B------:R-:W-:-:S05]  /*b420*/  @!P2 MOV R2, R23 ;  /* 0x000000170002a202 */ /* 0x000fca0000000f00 */
[----:B------:R0:W-:Y:S02]  /*b430*/  STL [R1+0x4e8], R2 ;  /* 0x0004e80201007387 */ /* 0x0001e40000100800 */
        /* <DEDUP_REMOVED lines=11> */
[----:B------:R0:W-:Y:S01]  /*b4f0*/  STL [R1+0x4f0], R2 ;  /* 0x0004f00201007387 */ /* 0x0001e20000100800 */
[----:B------:R-:W-:Y:S01]  /*b500*/  R2UR UR16, R0 ;  /* 0x00000000001072ca */ /* 0x000fe200000e0000 */
[----:B------:R-:W-:Y:S02]  /*b510*/  HFMA2.MMA R0, -RZ, RZ, 0, 0 ;  /* 0x00000000ff007435 */ /* 0x000fe400000001ff */
[----:B0-----:R-:W-:-:S04]  /*b520*/  HFMA2.MMA R2, -RZ, RZ, 0, 0 ;  /* 0x00000000ff027435 */ /* 0x001fc800000001ff */
[----:B------:R-:W-:Y:S02]  /*b530*/  @!P3 MOV R0, R28 ;  /* 0x0000001c0000b202 */ /* 0x000fe40000000f00 */
[----:B------:R-:W-:-:S03]  /*b540*/  @!P4 MOV R2, R31 ;  /* 0x0000001f0002c202 */ /* 0x000fc60000000f00 */
[----:B------:R0:W-:Y:S04]  /*b550*/  STL [R1+0x4a8], R0 ;  /* 0x0004a80001007387 */ /* 0x0001e80000100800 */
[----:B------:R2:W-:Y:S01]  /*b560*/  STL [R1+0x410], R2 ;  /* 0x0004100201007387 */ /* 0x0005e20000100800 */
[----:B0-----:R-:W-:Y:S02]  /*b570*/  HFMA2.MMA R0, -RZ, RZ, 0, 0 ;  /* 0x00000000ff007435 */ /* 0x001fe400000001ff */
[----:B--2---:R-:W-:-:S04]  /*b580*/  HFMA2.MMA R2, -RZ, RZ, 0, 0 ;  /* 0x00000000ff027435 */ /* 0x004fc800000001ff */
        /* <DEDUP_REMOVED lines=10> */
[----:B0-----:R-:W-:Y:S01]  /*b630*/  MOV R0, UR16 ;  /* 0x0000001000007c02 */ /* 0x001fe20008000f00 */
[----:B--2---:R-:W-:-:S04]  /*b640*/  HFMA2.MMA R2, -RZ, RZ, 0, 0 ;  /* 0x00000000ff027435 */ /* 0x004fc800000001ff */
[----:B------:R-:W-:Y:S02]  /*b650*/  FFMA.FTZ R0, -R0, UR16, R5 ;  /* 0x0000001000007c23 */ /* 0x000fe40008010105 */
[----:B------:R-:W-:Y:S02]  /*b660*/  @!P5 MOV R2, R34 ;  /* 0x000000220002d202 */ /* 0x000fe40000000f00 */
[----:B------:R-:W-:-:S03]  /*b670*/  @!P1 MOV R3, R18 ;  /* 0x0000001200039202 */ /* 0x000fc60000000f00 */
[----:B------:R0:W-:Y:S01]  /*b680*/  STL [R1+0x510], R2 ;  /* 0x0005100201007387 */ /* 0x0001e20000100800 */
[----:B------:R-:W-:Y:S01]  /*b690*/  FSETP.GTU.FTZ.AND P1, PT, R0, RZ, PT ;  /* 0x000000ff0000720b */ /* 0x000fe20003f3c000 */
[----:B0-----:R-:W-:-:S06]  /*b6a0*/  HFMA2.MMA R2, -RZ, RZ, 0, 0 ;  /* 0x00000000ff027435 */ /* 0x001fcc00000001ff */
[----:B------:R-:W-:-:S06]  /*b6b0*/  @!P5 MOV R2, R35 ;  /* 0x000000230002d202 */ /* 0x000fcc0000000f00 */
[----:B------:R-:W-:Y:S01]  /*b6c0*/  VOTEU.ANY UP0, P1 ;  /* 0x00000000003f7886 */ /* 0x000fe20000800100 */
[----:B------:R0:W-:Y:S01]  /*b6d0*/  STL [R1+0x504], R2 ;  /* 0x0005040201007387 */ /* 0x0001e20000100800 */
[----:B------:R-:W-:-:S03]  /*b6e0*/  PLOP3.LUT P1, PT, PT, PT, UP0, 0x80, 0x0 ;  /* 0x000000000000781c */ /* 0x000fc60003f2f008 */
[----:B------:R-:W-:Y:S01]  /*b6f0*/  @UP0 ULDC UR6, c[0x0][0x250] ;  /* 0x0000940000060ab9 */ /* 0x000fe20000000800 */
[----:B0-----:R-:W-:-:S06]  /*b700*/  HFMA2.MMA R2, -RZ, RZ, 0, 0 ;  /* 0x00000000ff027435 */ /* 0x001fcc00000001ff */
[----:B------:R-:W-:-:S05]  /*b710*/  @!P5 MOV R2, R36 ;  /* 0x000000240002d202 */ /* 0x000fca0000000f00 */
[----:B------:R0:W-:Y:S01]  /*b720*/  STL [R1+0x4a0], R2 ;  /* 0x0004a00201007387 */ /* 0x0001e20000100800 */
[----:B------:R-:W-:Y:S01]  /*b730*/  @P1 FADD.FTZ R0, R0, UR6 ;  /* 0x0000000600001e21 */ /* 0x000fe20008010000 */
[----:B0-----:R-:W-:-:S05]  /*b740*/  HFMA2.MMA R2, -RZ, RZ, 0, 0 ;  /* 0x00000000ff027435 */ /* 0x001fca00000001ff */
[----:B------:R-:W0:Y:S01]  /*b750*/  @P1 MUFU.RSQ R0, R0 ;  /* 0x0000000000001308 */ /* 0x000e220000001400 */
        /* <DEDUP_REMOVED lines=23> */
[----:B0-----:R-:W-:Y:S01]  /*b8d0*/  @P1 R2UR UR6, R0 ;  /* 0x00000000000612ca */ /* 0x001fe200000e0000 */
[----:B------:R-:W-:Y:S01]  /*b8e0*/  HFMA2.MMA R0, -RZ, RZ, 0, 0 ;  /* 0x00000000ff007435 */ /* 0x000fe200000001ff */
[----:B------:R-:W-:Y:S01]  /*b8f0*/  @!P6 MOV R2, R39 ;  /* 0x000000270002e202 */ /* 0x000fe20000000f00 */
[----:B------:R-:W-:Y:S04]  /*b900*/  STL [R1+0x4dc], R3 ;  /* 0x0004dc0301007387 */ /* 0x000fe80000100800 */
[----:B------:R0:W-:Y:S01]  /*b910*/  STL [R1+0x514], R2 ;  /* 0x0005140201007387 */ /* 0x0001e20000100800 */
[----:B------:R-:W-:Y:S01]  /*b920*/  @!P6 MOV R0, R43 ;  /* 0x0000002b0000e202 */ /* 0x000fe20000000f00 */
[----:B------:R-:W-:Y:S01]  /*b930*/  UMOV UR12, 0x3f800000 ;  /* 0x3f800000000c7882 */ /* 0x000fe20000000000 */
[----:B------:R-:W-:Y:S01]  /*b940*/  BSSY B0, `(.L_x_3079) ;  /* 0x000001c000007945 */ /* 0x000fe20003800000 */
[----:B------:R-:W-:Y:S01]  /*b950*/  HFMA2.MMA R5, -RZ, RZ, 0, 0 ;  /* 0x00000000ff057435 */ /* 0x000fe200000001ff */
[----:B0-----:R-:W-:-:S02]  /*b960*/  CS2R R2, SRZ ;  /* 0x0000000000027805 */ /* 0x001fc4000001ff00 */
[----:B------:R-:W-:Y:S01]  /*b970*/  @!P6 MOV R2, R42 ;  /* 0x0000002a0002e202 */ /* 0x000fe20000000f00 */
[----:B------:R-:W-:Y:S01]  /*b980*/  @UP0 UMOV UR12, UR6 ;  /* 0x00000006000c0c82 */ /* 0x000fe20008000000 */
[----:B------:R0:W-:Y:S04]  /*b990*/  STL [R1+0x498], R0 ;  /* 0x0004980001007387 */ /* 0x0001e80000100800 */
[----:B------:R2:W-:Y:S01]  /*b9a0*/  STL [R1+0x49c], R2 ;  /* 0x00049c0201007387 */ /* 0x0005e20000100800 */
[----:B0-----:R-:W-:Y:S01]  /*b9b0*/  HFMA2.MMA R0, -RZ, RZ, 0, 0 ;  /* 0x00000000ff007435 */ /* 0x001fe200000001ff */
[----:B--2---:R-:W-:Y:S01]  /*b9c0*/  MOV R2, RZ ;  /* 0x000000ff00027202 */ /* 0x004fe20000000f00 */
[----:B-1----:R-:W-:Y:S09]  /*b9d0*/  @P0 BRA `(.L_x_3080) ;  /* 0x0000000000480947 */ /* 0x002ff20003800000 */
        /* <DEDUP_REMOVED lines=18> */
.L_x_3080:
[----:B------:R-:W-:Y:S05]  /*bb00*/  BSYNC B0 ;  /* 0x0000000000007941 */ /* 0x000fea0003800000 */
.L_x_3079:
[----:B------:R-:W2:Y:S01]  /*bb10*/  LDL.LU R8, [R1+0x54c] ;  /* 0x00054c0001087983 */ /* 0x000ea20000300800 */
        /* <DEDUP_REMOVED lines=26> */
.L_x_3081:
        /* <DEDUP_REMOVED lines=34> */
.L_x_3082:
        /* <DEDUP_REMOVED lines=43> */
.L_x_3083:
        /* <DEDUP_REMOVED lines=39> */
.L_x_3084:
        /* <DEDUP_REMOVED lines=39> */
.L_x_3085:
        /* <DEDUP_REMOVED lines=38> */
.L_x_3086:
        /* <DEDUP_REMOVED lines=39> */
.L_x_3087:
        /* <DEDUP_REMOVED lines=40> */
.L_x_3088:
        /* <DEDUP_REMOVED lines=40> */
.L_x_3089:
        /* <DEDUP_REMOVED lines=39> */
.L_x_3090:
        /* <DEDUP_REMOVED lines=39> */
.L_x_3091:
        /* <DEDUP_REMOVED lines=39> */
.L_x_3092:
        /* <DEDUP_REMOVED lines=39> */
.L_x_3093:
        /* <DEDUP_REMOVED lines=39> */
.L_x_3094:
        /* <DEDUP_REMOVED lines=39> */
.L_x_3095:
        /* <DEDUP_REMOVED lines=39> */
.L_x_3096:
        /* <DEDUP_REMOVED lines=39> */
.L_x_3097:
        /* <DEDUP_REMOVED lines=39> */
.L_x_3098:
        /* <DEDUP_REMOVED lines=39> */
.L_x_3099:
        /* <DEDUP_REMOVED lines=39> */
.L_x_3100:
        /* <DEDUP_REMOVED lines=39> */
.L_x_3101:
        /* <DEDUP_REMOVED lines=39> */
.L_x_3102:
        /* <DEDUP_REMOVED lines=39> */
.L_x_3103:
        /* <DEDUP_REMOVED lines=39> */
.L_x_3104:
        /* <DEDUP_REMOVED lines=35> */
.L_x_3105:
        /* <DEDUP_REMOVED lines=37> */
.L_x_3106:
        /* <DEDUP_REMOVED lines=35> */
.L_x_3107:
        /* <DEDUP_REMOVED lines=35> */
.L_x_3108:
        /* <DEDUP_REMOVED lines=35> */
.L_x_3109:
        /* <DEDUP_REMOVED lines=35> */
.L_x_3110:
        /* <DEDUP_REMOVED lines=35> */
.L_x_3111:
        /* <DEDUP_REMOVED lines=35> */
.L_x_3112:
[----:B------:R-:W2:Y:S04]  /*10670*/  LDL.LU R20, [R1+0x6d4] ;  /* 0x0006d40001147983 */ /* 0x000ea80000300800 */
[----:B------:R-:W3:Y:S04]  /*10680*/  LDL.LU R19, [R1+0x6e0] ;  /* 0x0006e00001137983 */ /* 0x000ee80000300800 */
[----:B------:R1:W5:Y:S01]  /*10690*/  LDL R18, [R1+0x6d0] ;  /* 0x0006d00001127983 */ /* 0x0003620000100800 */
[----:B------:R-:W-:Y:S01]  /*106a0*/  FADD.FTZ R17, R17, R10 ;  /* 0x0000000a11117221 */ /* 0x000fe20000010000 */
[----:B------:R-:W-:Y:S01]  /*106b0*/  FADD.FTZ R10, R16, R57 ;  /* 0x00000039100a7221 */ /* 0x000fe20000010000 */
[-C--:B------:R-:W-:Y:S01]  /*106c0*/  FMUL.FTZ R13, R0, R56.reuse ;  /* 0x00000038000d7220 */ /* 0x080fe20000410000 */
[----:B------:R-:W-:Y:S01]  /*106d0*/  FFMA.FTZ R8, R9, R56, R8 ;  /* 0x0000003809087223 */ /* 0x000fe20000010008 */
[----:B------:R-:W-:Y:S01]  /*106e0*/  FADD.FTZ R17, R55, R17 ;  /* 0x0000001137117221 */ /* 0x000fe20000010000 */
[----:B------:R-:W-:Y:S01]  /*106f0*/  FADD.FTZ R12, R12, R56 ;  /* 0x000000380c0c7221 */ /* 0x000fe20000010000 */
[----:B------:R-:W-:Y:S01]  /*10700*/  STL [R1+0x460], R10 ;  /* 0x0004600a01007387 */ /* 0x000fe20000100800 */
[----:B------:R-:W-:Y:S01]  /*10710*/  FFMA.FTZ R11, R9, R13, R11 ;  /* 0x0000000d090b7223 */ /* 0x000fe2000001000b */
[-C--:B------:R-:W-:Y:S01]  /*10720*/  FFMA.FTZ R9, R15, R57.reuse, R14 ;  /* 0x000000390f097223 */ /* 0x080fe2000001000e */
[----:B------:R-:W-:Y:S01]  /*10730*/  FMUL.FTZ R57, R5, R57 ;  /* 0x0000003905397220 */ /* 0x000fe20000410000 */
[----:B------:R-:W-:-:S03]  /*10740*/  FADD.FTZ R17, R17, R13 ;  /* 0x0000000d11117221 */ /* 0x000fc60000010000 */
[----:B------:R2:W-:Y:S01]  /*10750*/  STL [R1+0x45c], R9 ;  /* 0x00045c0901007387 */ /* 0x0005e20000100800 */
        /* <DEDUP_REMOVED lines=25> */
.L_x_3113:
[----:B------:R-:W2:Y:S04]  /*108f0*/  LDL.LU R16, [R1+0x6c8] ;  /* 0x0006c80001107983 */ /* 0x000ea80000300800 */
[----:B------:R-:W3:Y:S04]  /*10900*/  LDL.LU R13, [R1+0x6cc] ;  /* 0x0006cc00010d7983 */ /* 0x000ee80000300800 */
[----:B------:R4:W5:Y:S04]  /*10910*/  LDL R15, [R1+0x6c0] ;  /* 0x0006c000010f7983 */ /* 0x0009680000100800 */
[----:B------:R4:W5:Y:S01]  /*10920*/  LDL R14, [R1+0x6c4] ;  /* 0x0006c400010e7983 */ /* 0x0009620000100800 */
[----:B------:R-:W-:Y:S01]  /*10930*/  FADD.FTZ R19, R12, R61 ;  /* 0x0000003d0c137221 */ /* 0x000fe20000010000 */
[-C--:B------:R-:W-:Y:S01]  /*10940*/  FFMA.FTZ R12, R9, R61.reuse, R8 ;  /* 0x0000003d090c7223 */ /* 0x080fe20000010008 */
[----:B------:R-:W-:Y:S01]  /*10950*/  FMUL.FTZ R10, R0, R61 ;  /* 0x0000003d000a7220 */ /* 0x000fe20000410000 */
[----:B------:R-:W-:-:S02]  /*10960*/  FADD.FTZ R8, R57, R17 ;  /* 0x0000001139087221 */ /* 0x000fc40000010000 */
[----:B------:R4:W-:Y:S01]  /*10970*/  STL [R1+0x458], R19 ;  /* 0x0004581301007387 */ /* 0x0009e20000100800 */
[----:B------:R-:W-:Y:S01]  /*10980*/  FFMA.FTZ R9, R9, R10, R11 ;  /* 0x0000000a09097223 */ /* 0x000fe2000001000b */
[----:B------:R-:W-:Y:S01]  /*10990*/  FADD.FTZ R8, R8, R10 ;  /* 0x0000000a08087221 */ /* 0x000fe20000010000 */
[----:B-----5:R-:W-:Y:S01]  /*109a0*/  FMUL.FTZ R11, R5, R18 ;  /* 0x00000012050b7220 */ /* 0x020fe20000410000 */
[----:B------:R4:W-:Y:S01]  /*109b0*/  STL [R1+0x454], R12 ;  /* 0x0004540c01007387 */ /* 0x0009e20000100800 */
        /* <DEDUP_REMOVED lines=25> */
.L_x_3114:
[----:B------:R-:W3:Y:S04]  /*10b50*/  LDL.LU R13, [R1+0x6b8] ;  /* 0x0006b800010d7983 */ /* 0x000ee80000300800 */
[----:B------:R-:W4:Y:S04]  /*10b60*/  LDL.LU R12, [R1+0x6bc] ;  /* 0x0006bc00010c7983 */ /* 0x000f280000300800 */
[----:B------:R0:W5:Y:S04]  /*10b70*/  LDL R17, [R1+0x6b0] ;  /* 0x0006b00001117983 */ /* 0x0001680000100800 */
[----:B------:R0:W5:Y:S01]  /*10b80*/  LDL R16, [R1+0x6b4] ;  /* 0x0006b40001107983 */ /* 0x0001620000100800 */
[----:B------:R-:W-:Y:S01]  /*10b90*/  FFMA.FTZ R10, R43, R11, R9 ;  /* 0x0000000b2b0a7223 */ /* 0x000fe20000010009 */
[----:B------:R-:W-:Y:S01]  /*10ba0*/  FMUL.FTZ R9, R0, R15 ;  /* 0x0000000f00097220 */ /* 0x000fe20000410000 */
[----:B------:R-:W-:Y:S01]  /*10bb0*/  FADD.FTZ R8, R11, R8 ;  /* 0x000000080b087221 */ /* 0x000fe20000010000 */
[----:B------:R-:W-:-:S02]  /*10bc0*/  FMUL.FTZ R11, R5, R14 ;  /* 0x0000000e050b7220 */ /* 0x000fc40000410000 */
[----:B------:R-:W-:Y:S01]  /*10bd0*/  FFMA.FTZ R10, R42, R9, R10 ;  /* 0x000000092a0a7223 */ /* 0x000fe2000001000a */
[----:B------:R-:W-:Y:S01]  /*10be0*/  FADD.FTZ R9, R8, R9 ;  /* 0x0000000908097221 */ /* 0x000fe20000010000 */
[----:B---3--:R-:W-:Y:S01]  /*10bf0*/  FADD.FTZ R49, R13, -UR16 ;  /* 0x800000100d317e21 */ /* 0x008fe20008010000 */
[----:B----4-:R-:W-:-:S03]  /*10c00*/  FADD.FTZ R60, R12, -UR16 ;  /* 0x800000100c3c7e21 */ /* 0x010fc60008010000 */
        /* <DEDUP_REMOVED lines=23> */
.L_x_3115:
[----:B------:R-:W3:Y:S04]  /*10d80*/  LDL.LU R13, [R1+0x6a8] ;  /* 0x0006a800010d7983 */ /* 0x000ee80000300800 */
[----:B------:R-:W4:Y:S04]  /*10d90*/  LDL.LU R12, [R1+0x6ac] ;  /* 0x0006ac00010c7983 */ /* 0x000f280000300800 */
[----:B--2---:R2:W5:Y:S04]  /*10da0*/  LDL R15, [R1+0x6a0] ;  /* 0x0006a000010f7983 */ /* 0x0045680000100800 */
[----:B------:R2:W5:Y:S01]  /*10db0*/  LDL R14, [R1+0x6a4] ;  /* 0x0006a400010e7983 */ /* 0x0005620000100800 */
[----:B------:R-:W-:Y:S01]  /*10dc0*/  FFMA.FTZ R10, R61, R11, R10 ;  /* 0x0000000b3d0a7223 */ /* 0x000fe2000001000a */
[----:B-----5:R-:W-:Y:S01]  /*10dd0*/  FMUL.FTZ R8, R0, R17 ;  /* 0x0000001100087220 */ /* 0x020fe20000410000 */
        /* <DEDUP_REMOVED lines=8> */
[----:B--2---:R-:W-:Y:S06]  /*10e60*/  @!P1 BRA `(.L_x_3116) ;  /* 0x0000000000509947 */ /* 0x004fec0003800000 */
        /* <DEDUP_REMOVED lines=20> */
.L_x_3116:
[----:B------:R-:W3:Y:S04]  /*10fb0*/  LDL.LU R12, [R1+0x69c] ;  /* 0x00069c00010c7983 */ /* 0x000ee80000300800 */
[----:B------:R-:W4:Y:S04]  /*10fc0*/  LDL.LU R13, [R1+0x698] ;  /* 0x00069800010d7983 */ /* 0x000f280000300800 */
[----:B0-----:R0:W5:Y:S04]  /*10fd0*/  LDL R17, [R1+0x690] ;  /* 0x0006900001117983 */ /* 0x0011680000100800 */
[----:B------:R0:W5:Y:S01]  /*10fe0*/  LDL R16, [R1+0x694] ;  /* 0x0006940001107983 */ /* 0x0001620000100800 */
[----:B------:R-:W-:Y:S01]  /*10ff0*/  FFMA.FTZ R10, R60, R11, R10 ;  /* 0x0000000b3c0a7223 */ /* 0x000fe2000001000a */
[----:B------:R-:W-:Y:S01]  /*11000*/  FADD.FTZ R11, R11, R8 ;  /* 0x000000080b0b7221 */ /* 0x000fe20000010000 */
[----:B------:R-:W-:-:S04]  /*11010*/  FMUL.FTZ R9, R0, R15 ;  /* 0x0000000f00097220 */ /* 0x000fc80000410000 */
[----:B------:R-:W-:Y:S01]  /*11020*/  FFMA.FTZ R10, R59, R9, R10 ;  /* 0x000000093b0a7223 */ /* 0x000fe2000001000a */
[----:B------:R-:W-:Y:S01]  /*11030*/  FADD.FTZ R9, R11, R9 ;  /* 0x000000090b097221 */ /* 0x000fe20000010000 */
[----:B------:R-:W-:Y:S01]  /*11040*/  FMUL.FTZ R11, R5, R14 ;  /* 0x0000000e050b7220 */ /* 0x000fe20000410000 */
[----:B---3--:R-:W-:-:S04]  /*11050*/  FADD.FTZ R8, R12, -UR16 ;  /* 0x800000100c087e21 */ /* 0x008fc80008010000 */
[----:B------:R-:W-:-:S05]  /*11060*/  FMUL.FTZ R20, R8, UR12 ;  /* 0x0000000c08147c20 */ /* 0x000fca0008410000 */
[----:B------:R0:W-:Y:S01]  /*11070*/  STL [R1+0x424], R20 ;  /* 0x0004241401007387 */ /* 0x0001e20000100800 */
[----:B----4-:R-:W-:-:S04]  /*11080*/  FADD.FTZ R57, R13, -UR16 ;  /* 0x800000100d397e21 */ /* 0x010fc80008010000 */
[----:B------:R-:W-:Y:S01]  /*11090*/  FMUL.FTZ R57, R57, UR12 ;  /* 0x0000000c39397c20 */ /* 0x000fe20008410000 */
[----:B------:R-:W-:Y:S06]  /*110a0*/  @!P1 BRA `(.L_x_3117) ;  /* 0x0000000000509947 */ /* 0x000fec0003800000 */
[----:B------:R-:W-:-:S04]  /*110b0*/  FFMA.FTZ R12, R57, R0, R3 ;  /* 0x00000000390c7223 */ /* 0x000fc80000010003 */
[----:B------:R-:W-:-:S06]  /*110c0*/  FMUL.FTZ R8, R12, -1.4426950216293334961 ;  /* 0xbfb8aa3b0c087820 */ /* 0x000fcc0000410000 */
[----:B------:R-:W3:Y:S02]  /*110d0*/  MUFU.EX2 R8, R8 ;  /* 0x0000000800087308 */ /* 0x000ee40000000800 */
[----:B---3--:R-:W-:-:S06]  /*110e0*/  FADD.FTZ R8, R8, 1 ;  /* 0x3f80000008087421 */ /* 0x008fcc0000010000 */
[----:B------:R-:W3:Y:S02]  /*110f0*/  MUFU.RCP R13, R8 ;  /* 0x00000008000d7308 */ /* 0x000ee40000001000 */
[----:B---3-5:R-:W-:Y:S01]  /*11100*/  FMUL.FTZ R8, R17, R13 ;  /* 0x0000000d11087220 */ /* 0x028fe20000410000 */
        /* <DEDUP_REMOVED lines=14> */
.L_x_3117:
[----:B--2---:R-:W2:Y:S04]  /*111f0*/  LDL.LU R15, [R1+0x680] ;  /* 0x00068000010f7983 */ /* 0x004ea80000300800 */
        /* <DEDUP_REMOVED lines=8> */
[----:B--2---:R-:W-:Y:S01]  /*11280*/  FADD.FTZ R11, R15, -UR16 ;  /* 0x800000100f0b7e21 */ /* 0x004fe20008010000 */
        /* <DEDUP_REMOVED lines=27> */
.L_x_3118:
[----:B---3--:R-:W3:Y:S04]  /*11440*/  LDL.LU R17, [R1+0x670] ;  /* 0x0006700001117983 */ /* 0x008ee80000300800 */
        /* <DEDUP_REMOVED lines=8> */
[----:B---3--:R-:W-:Y:S01]  /*114d0*/  FADD.FTZ R11, R17, -UR16 ;  /* 0x80000010110b7e21 */ /* 0x008fe20008010000 */
        /* <DEDUP_REMOVED lines=27> */
.L_x_3119:
[----:B------:R-:W3:Y:S04]  /*11690*/  LDL.LU R17, [R1+0x660] ;  /* 0x0006600001117983 */ /* 0x000ee80000300800 */
[----:B------:R-:W4:Y:S04]  /*116a0*/  LDL.LU R13, [R1+0x664] ;  /* 0x00066400010d7983 */ /* 0x000f280000300800 */
[----:B--2---:R2:W5:Y:S04]  /*116b0*/  LDL R19, [R1+0x658] ;  /* 0x0006580001137983 */ /* 0x0045680000100800 */
[----:B------:R2:W5:Y:S01]  /*116c0*/  LDL R14, [R1+0x65c] ;  /* 0x00065c00010e7983 */ /* 0x0005620000100800 */
[----:B------:R-:W-:Y:S01]  /*116d0*/  FFMA.FTZ R10, R21, R11, R10 ;  /* 0x0000000b150a7223 */ /* 0x000fe2000001000a */
[----:B-----5:R-:W-:Y:S01]  /*116e0*/  FMUL.FTZ R8, R0, R18 ;  /* 0x0000001200087220 */ /* 0x020fe20000410000 */
[----:B------:R-:W-:-:S03]  /*116f0*/  FADD.FTZ R12, R11, R9 ;  /* 0x000000090b0c7221 */ /* 0x000fc60000010000 */
[----:B------:R-:W-:Y:S01]  /*11700*/  FFMA.FTZ R10, R15, R8, R10 ;  /* 0x000000080f0a7223 */ /* 0x000fe2000001000a */
[----:B------:R-:W-:Y:S01]  /*11710*/  FADD.FTZ R8, R12, R8 ;  /* 0x000000080c087221 */ /* 0x000fe20000010000 */
[----:B---3--:R-:W-:Y:S01]  /*11720*/  FADD.FTZ R11, R17, -UR16 ;  /* 0x80000010110b7e21 */ /* 0x008fe20008010000 */
[----:B----4-:R-:W-:-:S03]  /*11730*/  FADD.FTZ R9, R13, -UR16 ;  /* 0x800000100d097e21 */ /* 0x010fc60008010000 */
        /* <DEDUP_REMOVED lines=26> */
.L_x_3120:
[----:B------:R-:W3:Y:S04]  /*118e0*/  LDL.LU R17, [R1+0x648] ;  /* 0x0006480001117983 */ /* 0x000ee80000300800 */
[----:B------:R-:W4:Y:S04]  /*118f0*/  LDL.LU R13, [R1+0x64c] ;  /* 0x00064c00010d7983 */ /* 0x000f280000300800 */
[----:B0-----:R0:W5:Y:S04]  /*11900*/  LDL R18, [R1+0x640] ;  /* 0x0006400001127983 */ /* 0x0011680000100800 */
        /* <DEDUP_REMOVED lines=8> */
[----:B--2---:R-:W-:Y:S01]  /*11990*/  FMUL.FTZ R15, R11, UR12 ;  /* 0x0000000c0b0f7c20 */ /* 0x004fe20008410000 */
        /* <DEDUP_REMOVED lines=10> */
[----:B--2--5:R-:W-:Y:S01]  /*11a40*/  FMUL.FTZ R8, R18, R13 ;  /* 0x0000000d12087220 */ /* 0x024fe20000410000 */
        /* <DEDUP_REMOVED lines=14> */
.L_x_3121:
[----:B------:R-:W3:Y:S04]  /*11b30*/  LDL.LU R17, [R1+0x638] ;  /* 0x0006380001117983 */ /* 0x000ee80000300800 */
[----:B------:R-:W4:Y:S04]  /*11b40*/  LDL.LU R13, [R1+0x63c] ;  /* 0x00063c00010d7983 */ /* 0x000f280000300800 */
[----:B-1----:R1:W5:Y:S04]  /*11b50*/  LDL R19, [R1+0x630] ;  /* 0x0006300001137983 */ /* 0x0023680000100800 */
        /* <DEDUP_REMOVED lines=8> */
[----:B0-----:R-:W-:Y:S01]  /*11be0*/  FMUL.FTZ R15, R11, UR12 ;  /* 0x0000000c0b0f7c20 */ /* 0x001fe20008410000 */
[----:B------:R-:W-:Y:S01]  /*11bf0*/  FMUL.FTZ R11, R5, R16 ;  /* 0x00000010050b7220 */ /* 0x000fe20000410000 */
[----:B--2---:R-:W-:-:S03]  /*11c00*/  FMUL.FTZ R18, R9, UR12 ;  /* 0x0000000c09127c20 */ /* 0x004fc60008410000 */
        /* <DEDUP_REMOVED lines=23> */
.L_x_3122:
[----:B------:R-:W2:Y:S04]  /*11d80*/  LDL.LU R13, [R1+0x628] ;  /* 0x00062800010d7983 */ /* 0x000ea80000300800 */
[----:B------:R-:W3:Y:S04]  /*11d90*/  LDL.LU R12, [R1+0x62c] ;  /* 0x00062c00010c7983 */ /* 0x000ee80000300800 */
        /* <DEDUP_REMOVED lines=33> */
.L_x_3123:
[----:B------:R-:W3:Y:S04]  /*11fb0*/  LDL.LU R13, [R1+0x618] ;  /* 0x00061800010d7983 */ /* 0x000ee80000300800 */
[----:B------:R-:W4:Y:S04]  /*11fc0*/  LDL.LU R12, [R1+0x61c] ;  /* 0x00061c00010c7983 */ /* 0x000f280000300800 */
[----:B-1----:R1:W5:Y:S04]  /*11fd0*/  LDL R15, [R1+0x610] ;  /* 0x00061000010f7983 */ /* 0x0023680000100800 */
[----:B0-----:R1:W5:Y:S01]  /*11fe0*/  LDL R14, [R1+0x614] ;  /* 0x00061400010e7983 */ /* 0x0013620000100800 */
        /* <DEDUP_REMOVED lines=31> */
.L_x_3124:
[----:B------:R-:W3:Y:S04]  /*121e0*/  LDL.LU R13, [R1+0x608] ;  /* 0x00060800010d7983 */ /* 0x000ee80000300800 */
[----:B------:R-:W4:Y:S04]  /*121f0*/  LDL.LU R12, [R1+0x60c] ;  /* 0x00060c00010c7983 */ /* 0x000f280000300800 */
[----:B--2---:R1:W5:Y:S04]  /*12200*/  LDL R17, [R1+0x600] ;  /* 0x0006000001117983 */ /* 0x0043680000100800 */
        /* <DEDUP_REMOVED lines=32> */
.L_x_3125:
[----:B------:R-:W2:Y:S04]  /*12410*/  LDL.LU R13, [R1+0x5f8] ;  /* 0x0005f800010d7983 */ /* 0x000ea80000300800 */
[----:B------:R-:W3:Y:S04]  /*12420*/  LDL.LU R12, [R1+0x5fc] ;  /* 0x0005fc00010c7983 */ /* 0x000ee80000300800 */
[----:B0-----:R0:W5:Y:S04]  /*12430*/  LDL R15, [R1+0x5f0] ;  /* 0x0005f000010f7983 */ /* 0x0011680000100800 */
[----:B------:R0:W5:Y:S01]  /*12440*/  LDL R14, [R1+0x5f4] ;  /* 0x0005f400010e7983 */ /* 0x0001620000100800 */
[----:B------:R-:W-:Y:S01]  /*12450*/  FFMA.FTZ R10, R53, R11, R10 ;  /* 0x0000000b350a7223 */ /* 0x000fe2000001000a */
[----:B-----5:R-:W-:Y:S01]  /*12460*/  FMUL.FTZ R8, R0, R17 ;  /* 0x0000001100087220 */ /* 0x020fe20000410000 */
        /* <DEDUP_REMOVED lines=29> */
.L_x_3126:
[----:B------:R-:W2:Y:S04]  /*12640*/  LDL.LU R13, [R1+0x5e8] ;  /* 0x0005e800010d7983 */ /* 0x000ea80000300800 */
[----:B------:R-:W3:Y:S04]  /*12650*/  LDL.LU R12, [R1+0x5ec] ;  /* 0x0005ec00010c7983 */ /* 0x000ee80000300800 */
[----:B-1----:R1:W5:Y:S04]  /*12660*/  LDL R17, [R1+0x5e0] ;  /* 0x0005e00001117983 */ /* 0x0023680000100800 */
        /* <DEDUP_REMOVED lines=32> */
.L_x_3127:
        /* <DEDUP_REMOVED lines=35> */
.L_x_3128:
        /* <DEDUP_REMOVED lines=35> */
.L_x_3129:
        /* <DEDUP_REMOVED lines=35> */
.L_x_3130:
        /* <DEDUP_REMOVED lines=35> */
.L_x_3131:
        /* <DEDUP_REMOVED lines=35> */
.L_x_3132:
[----:B------:R-:W2:Y:S04]  /*13360*/  LDL.LU R13, [R1+0x588] ;  /* 0x00058800010d7983 */ /* 0x000ea80000300800 */
[----:B------:R-:W3:Y:S04]  /*13370*/  LDL.LU R12, [R1+0x58c] ;  /* 0x00058c00010c7983 */ /* 0x000ee80000300800 */
[----:B------:R4:W5:Y:S04]  /*13380*/  LDL R18, [R1+0x580] ;  /* 0x0005800001127983 */ /* 0x0009680000100800 */
[----:B-1----:R4:W5:Y:S01]  /*13390*/  LDL R16, [R1+0x584] ;  /* 0x0005840001107983 */ /* 0x0029620000100800 */
[----:B------:R-:W-:Y:S01]  /*133a0*/  FFMA.FTZ R10, R35, R11, R10 ;  /* 0x0000000b230a7223 */ /* 0x000fe2000001000a */
[----:B------:R-:W-:Y:S01]  /*133b0*/  FMUL.FTZ R9, R0, R15 ;  /* 0x0000000f00097220 */ /* 0x000fe20000410000 */
[----:B------:R-:W-:-:S03]  /*133c0*/  FADD.FTZ R8, R11, R8 ;  /* 0x000000080b087221 */ /* 0x000fc60000010000 */
[----:B------:R-:W-:Y:S01]  /*133d0*/  FFMA.FTZ R10, R34, R9, R10 ;  /* 0x00000009220a7223 */ /* 0x000fe2000001000a */
[----:B------:R-:W-:Y:S01]  /*133e0*/  FADD.FTZ R9, R8, R9 ;  /* 0x0000000908097221 */ /* 0x000fe20000010000 */
[----:B--2---:R-:W-:Y:S01]  /*133f0*/  FADD.FTZ R11, R13, -UR16 ;  /* 0x800000100d0b7e21 */ /* 0x004fe20008010000 */
[----:B---3--:R-:W-:-:S03]  /*13400*/  FADD.FTZ R32, R12, -UR16 ;  /* 0x800000100c207e21 */ /* 0x008fc60008010000 */
[----:B------:R-:W-:Y:S01]  /*13410*/  FMUL.FTZ R11, R11, UR12 ;  /* 0x0000000c0b0b7c20 */ /* 0x000fe20008410000 */
[----:B------:R-:W-:Y:S01]  /*13420*/  FMUL.FTZ R12, R5, R14 ;  /* 0x0000000e050c7220 */ /* 0x000fe20000410000 */
[----:B------:R-:W-:Y:S01]  /*13430*/  FMUL.FTZ R32, R32, UR12 ;  /* 0x0000000c20207c20 */ /* 0x000fe20008410000 */
[----:B----4-:R-:W-:Y:S06]  /*13440*/  @!P1 BRA `(.L_x_3133) ;  /* 0x0000000000509947 */ /* 0x010fec0003800000 */
[----:B------:R-:W-:-:S04]  /*13450*/  FFMA.FTZ R13, R11, R0, R3 ;  /* 0x000000000b0d7223 */ /* 0x000fc80000010003 */
[----:B------:R-:W-:-:S06]  /*13460*/  FMUL.FTZ R8, R13, -1.4426950216293334961 ;  /* 0xbfb8aa3b0d087820 */ /* 0x000fcc0000410000 */
[----:B------:R-:W1:Y:S02]  /*13470*/  MUFU.EX2 R8, R8 ;  /* 0x0000000800087308 */ /* 0x000e640000000800 */
[----:B-1----:R-:W-:-:S06]  /*13480*/  FADD.FTZ R8, R8, 1 ;  /* 0x3f80000008087421 */ /* 0x002fcc0000010000 */
[----:B0-----:R-:W0:Y:S02]  /*13490*/  MUFU.RCP R14, R8 ;  /* 0x00000008000e7308 */ /* 0x001e240000001000 */
[----:B0----5:R-:W-:Y:S01]  /*134a0*/  FMUL.FTZ R8, R18, R14 ;  /* 0x0000000e12087220 */ /* 0x021fe20000410000 */
        /* <DEDUP_REMOVED lines=14> */
.L_x_3133:
[----:B0-----:R-:W2:Y:S04]  /*13590*/  LDL.LU R14, [R1+0x578] ;  /* 0x00057800010e7983 */ /* 0x001ea80000300800 */
[----:B------:R-:W3:Y:S04]  /*135a0*/  LDL.LU R13, [R1+0x57c] ;  /* 0x00057c00010d7983 */ /* 0x000ee80000300800 */
[----:B------:R0:W5:Y:S04]  /*135b0*/  LDL R17, [R1+0x570] ;  /* 0x0005700001117983 */ /* 0x0001680000100800 */
        /* <DEDUP_REMOVED lines=32> */
.L_x_3134:
        /* <DEDUP_REMOVED lines=35> */
.L_x_3135:
        /* <DEDUP_REMOVED lines=35> */
.L_x_3136:
        /* <DEDUP_REMOVED lines=35> */
.L_x_3137:
[----:B------:R-:W2:Y:S04]  /*13e50*/  LDL.LU R14, [R1+0x528] ;  /* 0x00052800010e7983 */ /* 0x000ea80000300800 */
[----:B------:R-:W3:Y:S04]  /*13e60*/  LDL.LU R13, [R1+0x52c] ;  /* 0x00052c00010d7983 */ /* 0x000ee80000300800 */
[----:B0-----:R0:W5:Y:S04]  /*13e70*/  LDL R17, [R1+0x520] ;  /* 0x0005200001117983 */ /* 0x0011680000100800 */
        /* <DEDUP_REMOVED lines=32> */
.L_x_3138:
[----:B------:R-:W1:Y:S04]  /*14080*/  LDL R12, [R1+0x4d4] ;  /* 0x0004d400010c7983 */ /* 0x000e680000100800 */
[----:B------:R-:W2:Y:S04]  /*14090*/  LDL.LU R14, [R1+0x4dc] ;  /* 0x0004dc00010e7983 */ /* 0x000ea80000300800 */
[----:B------:R-:W3:Y:S04]  /*140a0*/  LDL.LU R13, [R1+0x4d8] ;  /* 0x0004d800010d7983 */ /* 0x000ee80000300800 */
[----:B------:R4:W5:Y:S01]  /*140b0*/  LDL R19, [R1+0x4c0] ;  /* 0x0004c00001137983 */ /* 0x0009620000100800 */
[----:B------:R-:W-:Y:S01]  /*140c0*/  FFMA.FTZ R10, R24, R9, R10 ;  /* 0x00000009180a7223 */ /* 0x000fe2000001000a */
[----:B------:R-:W-:Y:S01]  /*140d0*/  FADD.FTZ R9, R9, R8 ;  /* 0x0000000809097221 */ /* 0x000fe20000010000 */
[----:B-1----:R-:W-:Y:S01]  /*140e0*/  MOV R16, R12 ;  /* 0x0000000c00107202 */ /* 0x002fe20000000f00 */
[----:B------:R-:W-:Y:S01]  /*140f0*/  FMUL.FTZ R12, R0, R17 ;  /* 0x00000011000c7220 */ /* 0x000fe20000410000 */
[----:B--2---:R-:W-:-:S03]  /*14100*/  FADD.FTZ R8, R14, -UR16 ;  /* 0x800000100e087e21 */ /* 0x004fc60008010000 */
[----:B------:R-:W-:Y:S01]  /*14110*/  FFMA.FTZ R10, R23, R12, R10 ;  /* 0x0000000c170a7223 */ /* 0x000fe2000001000a */
[----:B---3--:R-:W-:Y:S01]  /*14120*/  FADD.FTZ R20, R13, -UR16 ;  /* 0x800000100d147e21 */ /* 0x008fe20008010000 */
[----:B------:R-:W-:Y:S01]  /*14130*/  FADD.FTZ R12, R9, R12 ;  /* 0x0000000c090c7221 */ /* 0x000fe20000010000 */
        /* <DEDUP_REMOVED lines=24> */
.L_x_3139:
[----:B------:R-:W1:Y:S04]  /*142c0*/  LDL R9, [R1+0x4d0] ;  /* 0x0004d00001097983 */ /* 0x000e680000100800 */
[----:B------:R-:W2:Y:S04]  /*142d0*/  LDL.LU R18, [R1+0x4ec] ;  /* 0x0004ec0001127983 */ /* 0x000ea80000300800 */
[----:B0-----:R-:W3:Y:S01]  /*142e0*/  LDL.LU R15, [R1+0x4e8] ;  /* 0x0004e800010f7983 */ /* 0x001ee20000300800 */
[----:B------:R-:W-:-:S03]  /*142f0*/  MOV R14, R16 ;  /* 0x00000010000e7202 */ /* 0x000fc60000000f00 */
[----:B------:R0:W5:Y:S01]  /*14300*/  LDL R17, [R1+0x4b8] ;  /* 0x0004b80001117983 */ /* 0x0001620000100800 */
[----:B------:R-:W-:Y:S01]  /*14310*/  FFMA.FTZ R10, R21, R13, R10 ;  /* 0x0000000d150a7223 */ /* 0x000fe2000001000a */
[----:B------:R-:W-:Y:S01]  /*14320*/  FADD.FTZ R12, R13, R12 ;  /* 0x0000000c0d0c7221 */ /* 0x000fe20000010000 */
[----:B------:R-:W-:Y:S01]  /*14330*/  FMUL.FTZ R13, R5, R14 ;  /* 0x0000000e050d7220 */ /* 0x000fe20000410000 */
[----:B-1----:R-:W-:Y:S01]  /*14340*/  MOV R16, R9 ;  /* 0x0000000900107202 */ /* 0x002fe20000000f00 */
[----:B-----5:R-:W-:Y:S01]  /*14350*/  FMUL.FTZ R9, R0, R19 ;  /* 0x0000001300097220 */ /* 0x020fe20000410000 */
[----:B--2---:R-:W-:-:S03]  /*14360*/  FADD.FTZ R19, R18, -UR16 ;  /* 0x8000001012137e21 */ /* 0x004fc60008010000 */
[----:B------:R-:W-:Y:S01]  /*14370*/  FFMA.FTZ R10, R8, R9, R10 ;  /* 0x00000009080a7223 */ /* 0x000fe2000001000a */
[----:B---3--:R-:W-:Y:S01]  /*14380*/  FADD.FTZ R18, R15, -UR16 ;  /* 0x800000100f127e21 */ /* 0x008fe20008010000 */
[----:B------:R-:W-:Y:S01]  /*14390*/  FADD.FTZ R9, R12, R9 ;  /* 0x000000090c097221 */ /* 0x000fe20000010000 */
[----:B------:R-:W-:Y:S02]  /*143a0*/  FMUL.FTZ R19, R19, UR12 ;  /* 0x0000000c13137c20 */ /* 0x000fe40008410000 */
        /* <DEDUP_REMOVED lines=22> */
.L_x_3140:
[----:B------:R-:W-:Y:S01]  /*14510*/  MOV R12, R16 ;  /* 0x00000010000c7202 */ /* 0x000fe20000000f00 */
[----:B------:R-:W2:Y:S04]  /*14520*/  LDL.LU R15, [R1+0x4f0] ;  /* 0x0004f000010f7983 */ /* 0x000ea80000300800 */
[----:B0-----:R-:W3:Y:S01]  /*14530*/  LDL.LU R16, [R1+0x4f4] ;  /* 0x0004f40001107983 */ /* 0x001ee20000300800 */
[----:B------:R-:W-:Y:S01]  /*14540*/  MOV R14, R12 ;  /* 0x0000000c000e7202 */ /* 0x000fe20000000f00 */
[----:B------:R-:W-:Y:S01]  /*14550*/  FMUL.FTZ R12, R0, R17 ;  /* 0x00000011000c7220 */ /* 0x000fe20000410000 */
[----:B------:R-:W-:Y:S01]  /*14560*/  FFMA.FTZ R10, R20, R13, R10 ;  /* 0x0000000d140a7223 */ /* 0x000fe2000001000a */
[----:B------:R-:W-:Y:S02]  /*14570*/  FADD.FTZ R9, R13, R9 ;  /* 0x000000090d097221 */ /* 0x000fe40000010000 */
[----:B------:R-:W-:Y:S01]  /*14580*/  FMUL.FTZ R13, R5, R14 ;  /* 0x0000000e050d7220 */ /* 0x000fe20000410000 */
[----:B------:R-:W-:Y:S01]  /*14590*/  FFMA.FTZ R10, R19, R12, R10 ;  /* 0x0000000c130a7223 */ /* 0x000fe2000001000a */
[----:B------:R-:W-:Y:S01]  /*145a0*/  FADD.FTZ R12, R9, R12 ;  /* 0x0000000c090c7221 */ /* 0x000fe20000010000 */
[----:B---3--:R-:W-:Y:S01]  /*145b0*/  FADD.FTZ R17, R16, -UR16 ;  /* 0x8000001010117e21 */ /* 0x008fe20008010000 */
[----:B--2---:R-:W-:-:S03]  /*145c0*/  FADD.FTZ R16, R15, -UR16 ;  /* 0x800000100f107e21 */ /* 0x004fc60008010000 */
[----:B------:R-:W-:Y:S01]  /*145d0*/  FMUL.FTZ R17, R17, UR12 ;  /* 0x0000000c11117c20 */ /* 0x000fe20008410000 */
[----:B------:R-:W-:Y:S01]  /*145e0*/  FMUL.FTZ R16, R16, UR12 ;  /* 0x0000000c10107c20 */ /* 0x000fe20008410000 */
[----:B------:R-:W-:Y:S06]  /*145f0*/  @!P1 BRA `(.L_x_3141) ;  /* 0x0000000000589947 */ /* 0x000fec0003800000 */
[----:B------:R-:W-:-:S04]  /*14600*/  FFMA.FTZ R14, R17, R0, R3 ;  /* 0x00000000110e7223 */ /* 0x000fc80000010003 */
        /* <DEDUP_REMOVED lines=21> */
.L_x_3141:
[----:B0-----:R-:W2:Y:S01]  /*14760*/  LDL R9, [R1+0x4a8] ;  /* 0x0004a80001097983 */ /* 0x001ea20000100800 */
[----:B------:R-:W-:-:S03]  /*14770*/  FFMA.FTZ R10, R18, R13, R10 ;  /* 0x0000000d120a7223 */ /* 0x000fc6000001000a */
[----:B------:R-:W3:Y:S01]  /*14780*/  LDL.LU R15, [R1+0x500] ;  /* 0x00050000010f7983 */ /* 0x000ee20000300800 */
[----:B------:R-:W-:-:S03]  /*14790*/  FADD.FTZ R12, R13, R12 ;  /* 0x0000000c0d0c7221 */ /* 0x000fc60000010000 */
[----:B------:R-:W4:Y:S04]  /*147a0*/  LDL.LU R14, [R1+0x410] ;  /* 0x00041000010e7983 */ /* 0x000f280000300800 */
[----:B------:R-:W5:Y:S01]  /*147b0*/  LDL R13, [R1+0x4c4] ;  /* 0x0004c400010d7983 */ /* 0x000f620000100800 */
[----:B--2---:R-:W-:-:S04]  /*147c0*/  FMUL.FTZ R9, R0, R9 ;  /* 0x0000000900097220 */ /* 0x004fc80000410000 */
[----:B------:R-:W-:Y:S01]  /*147d0*/  FFMA.FTZ R10, R17, R9, R10 ;  /* 0x00000009110a7223 */ /* 0x000fe2000001000a */
[----:B------:R-:W-:-:S05]  /*147e0*/  FADD.FTZ R9, R12, R9 ;  /* 0x000000090c097221 */ /* 0x000fca0000010000 */
[----:B------:R-:W-:Y:S01]  /*147f0*/  STL [R1+0x414], R9 ;  /* 0x0004140901007387 */ /* 0x000fe20000100800 */
[----:B---3--:R-:W-:Y:S01]  /*14800*/  FADD.FTZ R15, R15, -UR16 ;  /* 0x800000100f0f7e21 */ /* 0x008fe20008010000 */
[----:B----4-:R-:W-:Y:S02]  /*14810*/  FADD.FTZ R14, R14, -UR16 ;  /* 0x800000100e0e7e21 */ /* 0x010fe40008010000 */
[----:B------:R5:W-:Y:S01]  /*14820*/  STL [R1+0x410], R10 ;  /* 0x0004100a01007387 */ /* 0x000be20000100800 */
[----:B------:R-:W-:Y:S01]  /*14830*/  FMUL.FTZ R15, R15, UR12 ;  /* 0x0000000c0f0f7c20 */ /* 0x000fe20008410000 */
[----:B------:R-:W-:Y:S01]  /*14840*/  FMUL.FTZ R14, R14, UR12 ;  /* 0x0000000c0e0e7c20 */ /* 0x000fe20008410000 */
[----:B-----5:R-:W-:Y:S01]  /*14850*/  FMUL.FTZ R10, R5, R13 ;  /* 0x0000000d050a7220 */ /* 0x020fe20000410000 */
        /* <DEDUP_REMOVED lines=23> */
.L_x_3142:
[----:B------:R-:W2:Y:S04]  /*149d0*/  LDL.LU R12, [R1+0x410] ;  /* 0x00041000010c7983 */ /* 0x000ea80000300800 */
[----:B0-----:R-:W3:Y:S04]  /*149e0*/  LDL R9, [R1+0x4a4] ;  /* 0x0004a40001097983 */ /* 0x001ee80000100800 */
        /* <DEDUP_REMOVED lines=14> */
[----:B------:R0:W-:Y:S01]  /*14ad0*/  STL [R1+0x418], R10 ;  /* 0x0004180a01007387 */ /* 0x0001e20000100800 */
[----:B--2---:R-:W-:Y:S01]  /*14ae0*/  FMUL.FTZ R9, R5, R12 ;  /* 0x0000000c05097220 */ /* 0x004fe20000410000 */
[----:B------:R-:W-:Y:S02]  /*14af0*/  FMUL.FTZ R12, R2, UR12 ;  /* 0x0000000c020c7c20 */ /* 0x000fe40008410000 */
[----:B------:R0:W5:Y:S04]  /*14b00*/  LDL.LU R2, [R1+0x7f0] ;  /* 0x0007f00001027983 */ /* 0x0001680000300800 */
[----:B------:R0:W-:Y:S01]  /*14b10*/  STL [R1+0x410], R9 ;  /* 0x0004100901007387 */ /* 0x0001e20000100800 */
[----:B------:R-:W-:-:S04]  /*14b20*/  FADD.FTZ R13, R13, -UR16 ;  /* 0x800000100d0d7e21 */ /* 0x000fc80008010000 */
[----:B------:R-:W-:Y:S01]  /*14b30*/  FMUL.FTZ R13, R13, UR12 ;  /* 0x0000000c0d0d7c20 */ /* 0x000fe20008410000 */
[----:B------:R-:W-:Y:S06]  /*14b40*/  @!P1 BRA `(.L_x_3143) ;  /* 0x0000000000709947 */ /* 0x000fec0003800000 */
        /* <DEDUP_REMOVED lines=28> */
.L_x_3143:
        /* <DEDUP_REMOVED lines=59> */
.L_x_3144:
[----:B------:R2:W-:Y:S04]  /*150c0*/  STL [R1+0x830], R21 ;  /* 0x0008301501007387 */ /* 0x0005e80000100800 */
[----:B------:R3:W-:Y:S04]  /*150d0*/  STL [R1+0x828], R20 ;  /* 0x0008281401007387 */ /* 0x0007e80000100800 */
[----:B-----5:R4:W-:Y:S04]  /*150e0*/  STL [R1+0x7f4], R3 ;  /* 0x0007f40301007387 */ /* 0x0209e80000100800 */
[----:B--2---:R-:W2:Y:S04]  /*150f0*/  LDL.LU R21, [R1+0x428] ;  /* 0x0004280001157983 */ /* 0x004ea80000300800 */
[----:B---3--:R-:W2:Y:S04]  /*15100*/  LDL.LU R20, [R1+0x418] ;  /* 0x0004180001147983 */ /* 0x008ea80000300800 */
[----:B------:R3:W-:Y:S04]  /*15110*/  STL [R1+0x824], R19 ;  /* 0x0008241301007387 */ /* 0x0007e80000100800 */
[----:B----4-:R-:W4:Y:S04]  /*15120*/  LDL.LU R3, [R1+0x49c] ;  /* 0x00049c0001037983 */ /* 0x010f280000300800 */
[----:B------:R0:W-:Y:S04]  /*15130*/  STL [R1+0x834], R23 ;  /* 0x0008341701007387 */ /* 0x0001e80000100800 */
[----:B---3--:R-:W3:Y:S04]  /*15140*/  LDL.LU R19, [R1+0x420] ;  /* 0x0004200001137983 */ /* 0x008ee80000300800 */
[----:B------:R1:W-:Y:S04]  /*15150*/  STL [R1+0x82c], R8 ;  /* 0x00082c0801007387 */ /* 0x0003e80000100800 */
[----:B0-----:R-:W3:Y:S04]  /*15160*/  LDL.LU R23, [R1+0x6d0] ;  /* 0x0006d00001177983 */ /* 0x001ee80000300800 */
[----:B------:R0:W-:Y:S04]  /*15170*/  STL [R1+0x7f0], R2 ;  /* 0x0007f00201007387 */ /* 0x0001e80000100800 */
[----:B-1----:R-:W3:Y:S04]  /*15180*/  LDL.LU R8, [R1+0x45c] ;  /* 0x00045c0001087983 */ /* 0x002ee80000300800 */
        /* <DEDUP_REMOVED lines=9> */
[----:B------:R1:W-:Y:S04]  /*15220*/  STL [R1+0x838], R24 ;  /* 0x0008381801007387 */ /* 0x0003e80000100800 */
[----:B0-----:R-:W3:Y:S04]  /*15230*/  LDL.LU R31, [R1+0x6c4] ;  /* 0x0006c400011f7983 */ /* 0x001ee80000300800 */
[----:B-1----:R-:W3:Y:S04]  /*15240*/  LDL.LU R30, [R1+0x6b0] ;  /* 0x0006b000011e7983 */ /* 0x002ee80000300800 */
[----:B------:R-:W3:Y:S04]  /*15250*/  LDL.LU R24, [R1+0x460] ;  /* 0x0004600001187983 */ /* 0x000ee80000300800 */
[----:B------:R0:W-:Y:S04]  /*15260*/  STL [R1+0x848], R28 ;  /* 0x0008481c01007387 */ /* 0x0001e80000100800 */
[----:B------:R4:W-:Y:S04]  /*15270*/  STL [R1+0x7fc], R6 ;  /* 0x0007fc0601007387 */ /* 0x0009e80000100800 */
[----:B------:R-:W-:Y:S04]  /*15280*/  STL [R1+0x7f8], R4 ;  /* 0x0007f80401007387 */ /* 0x000fe80000100800 */
[----:B0-----:R-:W3:Y:S04]  /*15290*/  LDL.LU R28, [R1+0x6b4] ;  /* 0x0006b400011c7983 */ /* 0x001ee80000300800 */
[----:B------:R-:W-:Y:S04]  /*152a0*/  STL [R1+0x800], R7 ;  /* 0x0008000701007387 */ /* 0x000fe80000100800 */
[----:B------:R0:W-:Y:S04]  /*152b0*/  STL [R1+0x810], R14 ;  /* 0x0008100e01007387 */ /* 0x0001e80000100800 */
[----:B------:R1:W-:Y:S01]  /*152c0*/  STL [R1+0x80c], R13 ;  /* 0x00080c0d01007387 */ /* 0x0003e20000100800 */
[----:B--2---:R-:W-:Y:S01]  /*152d0*/  FFMA.FTZ R21, R12, R20, R21 ;  /* 0x000000140c157223 */ /* 0x004fe20000010015 */
[----:B----4-:R-:W-:-:S04]  /*152e0*/  FMUL.FTZ R6, R0, R3 ;  /* 0x0000000300067220 */ /* 0x010fc80000410000 */
[----:B0-----:R-:W-:Y:S01]  /*152f0*/  FFMA.FTZ R14, R10, R6, R21 ;  /* 0x000000060a0e7223 */ /* 0x001fe20000010015 */
[----:B------:R0:W-:Y:S01]  /*15300*/  STL [R1+0x840], R26 ;  /* 0x0008401a01007387 */ /* 0x0001e20000100800 */
[----:B---3--:R-:W-:-:S03]  /*15310*/  FADD.FTZ R4, R20, R19 ;  /* 0x0000001314047221 */ /* 0x008fc60000010000 */
[----:B------:R2:W-:Y:S01]  /*15320*/  STL [R1+0x808], R41 ;  /* 0x0008082901007387 */ /* 0x0005e20000100800 */
[----:B-1----:R-:W-:-:S03]  /*15330*/  FADD.FTZ R13, R4, R6 ;  /* 0x00000006040d7221 */ /* 0x002fc60000010000 */
[----:B------:R-:W3:Y:S04]  /*15340*/  LDL.LU R21, [R1+0x658] ;  /* 0x0006580001157983 */ /* 0x000ee80000300800 */
[----:B0-----:R-:W4:Y:S04]  /*15350*/  LDL.LU R26, [R1+0x6a0] ;  /* 0x0006a000011a7983 */ /* 0x001f280000300800 */
[----:B--2---:R-:W2:Y:S01]  /*15360*/  LDL.LU R41, [R1+0x678] ;  /* 0x0006780001297983 */ /* 0x004ea20000300800 */
[----:B------:R-:W-:-:S03]  /*15370*/  FFMA.FTZ R7, R43, R23, R8 ;  /* 0x000000172b077223 */ /* 0x000fc60000010008 */
[----:B------:R-:W3:Y:S04]  /*15380*/  LDL.LU R20, [R1+0x640] ;  /* 0x0006400001147983 */ /* 0x000ee80000300800 */
[----:B------:R-:W4:Y:S01]  /*15390*/  LDL.LU R8, [R1+0x6a4] ;  /* 0x0006a40001087983 */ /* 0x000f220000300800 */
[----:B------:R-:W-:-:S03]  /*153a0*/  FMUL.FTZ R43, R5, R2 ;  /* 0x00000002052b7220 */ /* 0x000fc60000410000 */
[----:B------:R0:W-:Y:S04]  /*153b0*/  STL [R1+0x81c], R17 ;  /* 0x00081c1101007387 */ /* 0x0001e80000100800 */
[----:B------:R-:W-:Y:S04]  /*153c0*/  STL [R1+0x818], R16 ;  /* 0x0008181001007387 */ /* 0x000fe80000100800 */
[----:B------:R1:W-:Y:S04]  /*153d0*/  STL [R1+0x804], R40 ;  /* 0x0008042801007387 */ /* 0x0003e80000100800 */
[----:B0-----:R-:W3:Y:S01]  /*153e0*/  LDL.LU R17, [R1+0x44c] ;  /* 0x00044c0001117983 */ /* 0x001ee20000300800 */
[----:B------:R-:W-:Y:S01]  /*153f0*/  FFMA.FTZ R4, R42, R27, R25 ;  /* 0x0000001b2a047223 */ /* 0x000fe20000010019 */
[----:B------:R-:W-:Y:S01]  /*15400*/  FFMA.FTZ R42, R9, R43, R14 ;  /* 0x0000002b092a7223 */ /* 0x000fe2000001000e */
[----:B------:R-:W-:Y:S01]  /*15410*/  FADD.FTZ R43, R43, R13 ;  /* 0x0000000d2b2b7221 */ /* 0x000fe20000010000 */
[----:B-1----:R-:W3:Y:S04]  /*15420*/  LDL.LU R40, [R1+0x67c] ;  /* 0x00067c0001287983 */ /* 0x002ee80000300800 */
[----:B------:R-:W3:Y:S01]  /*15430*/  LDL.LU R16, [R1+0x630] ;  /* 0x0006300001107983 */ /* 0x000ee20000300800 */
[----:B------:R-:W-:-:S03]  /*15440*/  FADD.FTZ R13, R29, R27 ;  /* 0x0000001b1d0d7221 */ /* 0x000fc60000010000 */
[----:B------:R-:W2:Y:S04]  /*15450*/  LDL.LU R29, [R1+0x42c] ;  /* 0x00042c00011d7983 */ /* 0x000ea80000300800 */
[----:B------:R-:W3:Y:S04]  /*15460*/  LDL.LU R27, [R1+0x434] ;  /* 0x00043400011b7983 */ /* 0x000ee80000300800 */
[----:B------:R-:W3:Y:S04]  /*15470*/  LDL.LU R25, [R1+0x66c] ;  /* 0x00066c0001197983 */ /* 0x000ee80000300800 */
[----:B------:R0:W-:Y:S01]  /*15480*/  STL [R1+0x820], R18 ;  /* 0x0008201201007387 */ /* 0x0001e20000100800 */
[----:B------:R-:W-:Y:S01]  /*15490*/  FFMA.FTZ R4, R49, R30, R4 ;  /* 0x0000001e31047223 */ /* 0x000fe20000010004 */
[----:B------:R-:W-:-:S02]  /*154a0*/  FADD.FTZ R49, R13, R30 ;  /* 0x0000001e0d317221 */ /* 0x000fc40000010000 */
[----:B------:R-:W2:Y:S04]  /*154b0*/  LDL.LU R13, [R1+0x424] ;  /* 0x00042400010d7983 */ /* 0x000ea80000300800 */
[----:B------:R-:W2:Y:S01]  /*154c0*/  LDL.LU R30, [R1+0x694] ;  /* 0x00069400011e7983 */ /* 0x000ea20000300800 */
[----:B------:R-:W-:Y:S01]  /*154d0*/  FADD.FTZ R6, R24, R23 ;  /* 0x0000001718067221 */ /* 0x000fe20000010000 */
[----:B------:R-:W-:Y:S02]  /*154e0*/  FFMA.FTZ R61, R61, R31, R7 ;  /* 0x0000001f3d3d7223 */ /* 0x000fe40000010007 */
[----:B------:R-:W3:Y:S01]  /*154f0*/  LDL.LU R24, [R1+0x43c] ;  /* 0x00043c0001187983 */ /* 0x000ee20000300800 */
[----:B------:R-:W-:-:S03]  /*15500*/  FADD.FTZ R7, R6, R31 ;  /* 0x0000001f06077221 */ /* 0x000fc60000010000 */
[----:B------:R-:W3:Y:S04]  /*15510*/  LDL.LU R31, [R1+0x690] ;  /* 0x00069000011f7983 */ /* 0x000ee80000300800 */
[----:B------:R-:W3:Y:S01]  /*15520*/  LDL.LU R19, [R1+0x448] ;  /* 0x0004480001137983 */ /* 0x000ee20000300800 */
[----:B------:R-:W-:Y:S01]  /*15530*/  FFMA.FTZ R61, R60, R28, R61 ;  /* 0x0000001c3c3d7223 */ /* 0x000fe2000001003d */
[----:B------:R-:W-:Y:S02]  /*15540*/  FADD.FTZ R60, R7, R28 ;  /* 0x0000001c073c7221 */ /* 0x000fe40000010000 */
[----:B------:R-:W3:Y:S04]  /*15550*/  LDL.LU R7, [R1+0x668] ;  /* 0x0006680001077983 */ /* 0x000ee80000300800 */
[----:B------:R-:W3:Y:S04]  /*15560*/  LDL.LU R28, [R1+0x430] ;  /* 0x00043000011c7983 */ /* 0x000ee80000300800 */
[----:B0-----:R-:W3:Y:S01]  /*15570*/  LDL.LU R18, [R1+0x644] ;  /* 0x0006440001127983 */ /* 0x001ee20000300800 */
[----:B----4-:R-:W-:Y:S01]  /*15580*/  FFMA.FTZ R61, R58, R8, R61 ;  /* 0x000000083a3d7223 */ /* 0x010fe2000001003d */
[----:B------:R-:W-:Y:S01]  /*15590*/  FADD.FTZ R60, R60, R8 ;  /* 0x000000083c3c7221 */ /* 0x000fe20000010000 */
[----:B------:R-:W-:Y:S01]  /*155a0*/  FFMA.FTZ R59, R59, R26, R4 ;  /* 0x0000001a3b3b7223 */ /* 0x000fe20000010004 */
[----:B------:R-:W4:Y:S01]  /*155b0*/  LDL.LU R8, [R1+0x444] ;  /* 0x0004440001087983 */ /* 0x000f220000300800 */
[----:B------:R-:W-:-:S03]  /*155c0*/  FADD.FTZ R49, R49, R26 ;  /* 0x0000001a31317221 */ /* 0x000fc60000010000 */
[----:B------:R-:W4:Y:S04]  /*155d0*/  LDL.LU R26, [R1+0x438] ;  /* 0x00043800011a7983 */ /* 0x000f280000300800 */
[----:B------:R-:W4:Y:S04]  /*155e0*/  LDL.LU R58, [R1+0x65c] ;  /* 0x00065c00013a7983 */ /* 0x000f280000300800 */
[----:B------:R0:W-:Y:S04]  /*155f0*/  STL [R1+0x814], R15 ;  /* 0x0008140f01007387 */ /* 0x0001e80000100800 */
[----:B------:R-:W4:Y:S04]  /*15600*/  LDL.LU R4, [R1+0x450] ;  /* 0x0004500001047983 */ /* 0x000f280000300800 */
[----:B0-----:R-:W4:Y:S01]  /*15610*/  LDL.LU R15, [R1+0x634] ;  /* 0x00063400010f7983 */ /* 0x001f220000300800 */
[----:B--2---:R-:W-:-:S03]  /*15620*/  FFMA.FTZ R61, R13, R30, R61 ;  /* 0x0000001e0d3d7223 */ /* 0x004fc6000001003d */
[----:B------:R-:W2:Y:S01]  /*15630*/  LDL.LU R13, [R1+0x620] ;  /* 0x00062000010d7983 */ /* 0x000ea20000300800 */
[----:B---3--:R-:W-:-:S03]  /*15640*/  FFMA.FTZ R59, R57, R31, R59 ;  /* 0x0000001f393b7223 */ /* 0x008fc6000001003b */
[----:B------:R-:W3:Y:S01]  /*15650*/  LDL.LU R57, [R1+0x440] ;  /* 0x0004400001397983 */ /* 0x000ee20000300800 */
[----:B------:R-:W-:Y:S01]  /*15660*/  FFMA.FTZ R59, R29, R41, R59 ;  /* 0x000000291d3b7223 */ /* 0x000fe2000001003b */
[----:B------:R-:W-:Y:S01]  /*15670*/  FADD.FTZ R49, R49, R31 ;  /* 0x0000001f31317221 */ /* 0x000fe20000010000 */
[----:B------:R-:W-:Y:S01]  /*15680*/  FADD.FTZ R60, R60, R30 ;  /* 0x0000001e3c3c7221 */ /* 0x000fe20000010000 */
[----:B------:R-:W0:Y:S01]  /*15690*/  S2R R14, SR_LANEID ;  /* 0x00000000000e7919 */ /* 0x000e220000000000 */
[----:B------:R-:W-:Y:S01]  /*156a0*/  FFMA.FTZ R59, R27, R7, R59 ;  /* 0x000000071b3b7223 */ /* 0x000fe2000001003b */
[----:B------:R-:W-:Y:S02]  /*156b0*/  FADD.FTZ R49, R49, R41 ;  /* 0x0000002931317221 */ /* 0x000fe40000010000 */
[----:B------:R-:W3:Y:S01]  /*156c0*/  LDL.LU R41, [R1+0x624] ;  /* 0x0006240001297983 */ /* 0x000ee20000300800 */
[----:B------:R-:W-:Y:S01]  /*156d0*/  FFMA.FTZ R59, R24, R21, R59 ;  /* 0x00000015183b7223 */ /* 0x000fe2000001003b */
[----:B------:R-:W-:-:S02]  /*156e0*/  FADD.FTZ R49, R49, R7 ;  /* 0x0000000731317221 */ /* 0x000fc40000010000 */
[----:B------:R-:W3:Y:S01]  /*156f0*/  LDL.LU R7, [R1+0x614] ;  /* 0x0006140001077983 */ /* 0x000ee20000300800 */
[----:B------:R-:W-:Y:S01]  /*15700*/  FFMA.FTZ R61, R28, R40, R61 ;  /* 0x000000281c3d7223 */ /* 0x000fe2000001003d */
[----:B------:R-:W-:Y:S02]  /*15710*/  FADD.FTZ R60, R60, R40 ;  /* 0x000000283c3c7221 */ /* 0x000fe40000010000 */
[----:B------:R-:W3:Y:S04]  /*15720*/  LDL.LU R40, [R1+0x610] ;  /* 0x0006100001287983 */ /* 0x000ee80000300800 */
[----:B------:R-:W1:Y:S04]  /*15730*/  SHFL.DOWN PT, R6, R43, 0x1, 0x1f ;  /* 0x08201f002b067f89 */ /* 0x000e6800000e0000 */
[----:B------:R-:W1:Y:S04]  /*15740*/  SHFL.DOWN PT, R23, R42, 0x1, 0x1f ;  /* 0x08201f002a177f89 */ /* 0x000e6800000e0000 */
[----:B------:R-:W3:Y:S04]  /*15750*/  LDL.LU R30, [R1+0x850] ;  /* 0x00085000011e7983 */ /* 0x000ee80000300800 */
[----:B------:R-:W3:Y:S01]  /*15760*/  LDL.LU R31, [R1+0x854] ;  /* 0x00085400011f7983 */ /* 0x000ee20000300800 */
[----:B0-----:R-:W-:-:S03]  /*15770*/  ISETP.GT.AND P1, PT, R14, 0x1e, PT ;  /* 0x0000001e0e00780c */ /* 0x001fc60003f24270 */
[----:B------:R-:W3:Y:S04]  /*15780*/  LDL.LU R29, [R1+0x84c] ;  /* 0x00084c00011d7983 */ /* 0x000ee80000300800 */
[----:B------:R-:W3:Y:S04]  /*15790*/  LDL.LU R27, [R1+0x844] ;  /* 0x00084400011b7983 */ /* 0x000ee80000300800 */
[----:B------:R-:W3:Y:S01]  /*157a0*/  LDL.LU R24, [R1+0x838] ;  /* 0x0008380001187983 */ /* 0x000ee20000300800 */
[----:B----4-:R-:W-:Y:S01]  /*157b0*/  FFMA.FTZ R59, R8, R20, R59 ;  /* 0x00000014083b7223 */ /* 0x010fe2000001003b */
[----:B------:R-:W-:-:S02]  /*157c0*/  FADD.FTZ R49, R49, R21 ;  /* 0x0000001531317221 */ /* 0x000fc40000010000 */
[----:B------:R-:W4:Y:S01]  /*157d0*/  LDL.LU R28, [R1+0x848] ;  /* 0x00084800011c7983 */ /* 0x000f220000300800 */
[----:B------:R-:W-:Y:S01]  /*157e0*/  FFMA.FTZ R59, R17, R16, R59 ;  /* 0x00000010113b7223 */ /* 0x000fe2000001003b */
[----:B------:R-:W-:Y:S01]  /*157f0*/  FFMA.FTZ R61, R26, R25, R61 ;  /* 0x000000191a3d7223 */ /* 0x000fe2000001003d */
[----:B-1----:R-:W-:Y:S01]  /*15800*/  @!P1 FADD.FTZ R43, R43, R6 ;  /* 0x000000062b2b9221 */ /* 0x002fe20000010000 */
[----:B------:R-:W-:Y:S01]  /*15810*/  FADD.FTZ R60, R60, R25 ;  /* 0x000000193c3c7221 */ /* 0x000fe20000010000 */
[----:B------:R-:W4:Y:S01]  /*15820*/  LDL.LU R6, [R1+0x604] ;  /* 0x0006040001067983 */ /* 0x000f220000300800 */
[----:B------:R-:W-:Y:S01]  /*15830*/  @!P1 FADD.FTZ R42, R42, R23 ;  /* 0x000000172a2a9221 */ /* 0x000fe20000010000 */
[----:B------:R-:W-:Y:S02]  /*15840*/  FADD.FTZ R49, R49, R20 ;  /* 0x0000001431317221 */ /* 0x000fe40000010000 */
[----:B------:R-:W4:Y:S04]  /*15850*/  LDL.LU R26, [R1+0x840] ;  /* 0x00084000011a7983 */ /* 0x000f280000300800 */
[----:B------:R-:W4:Y:S04]  /*15860*/  LDL.LU R21, [R1+0x830] ;  /* 0x0008300001157983 */ /* 0x000f280000300800 */
[----:B------:R-:W4:Y:S04]  /*15870*/  LDL.LU R8, [R1+0x82c] ;  /* 0x00082c0001087983 */ /* 0x000f280000300800 */
[----:B------:R-:W4:Y:S01]  /*15880*/  LDL.LU R17, [R1+0x81c] ;  /* 0x00081c0001117983 */ /* 0x000f220000300800 */
[----:B--2---:R-:W-:Y:S01]  /*15890*/  FFMA.FTZ R59, R56, R13, R59 ;  /* 0x0000000d383b7223 */ /* 0x004fe2000001003b */
[----:B---3--:R-:W-:-:S02]  /*158a0*/  FFMA.FTZ R61, R57, R58, R61 ;  /* 0x0000003a393d7223 */ /* 0x008fc4000001003d */
[----:B------:R-:W2:Y:S02]  /*158b0*/  LDL.LU R56, [R1+0x600] ;  /* 0x0006000001387983 */ /* 0x000ea40000300800 */
[----:B------:R-:W-:Y:S01]  /*158c0*/  FFMA.FTZ R61, R19, R18, R61 ;  /* 0x00000012133d7223 */ /* 0x000fe2000001003d */
[----:B------:R-:W-:Y:S01]  /*158d0*/  FADD.FTZ R60, R60, R58 ;  /* 0x0000003a3c3c7221 */ /* 0x000fe20000010000 */
[----:B------:R-:W-:Y:S01]  /*158e0*/  ISETP.GT.AND P1, PT, R14, 0x1d, PT ;  /* 0x0000001d0e00780c */ /* 0x000fe20003f24270 */
[----:B------:R-:W3:Y:S01]  /*158f0*/  LDL.LU R25, [R1+0x83c] ;  /* 0x00083c0001197983 */ /* 0x000ee20000300800 */
[----:B------:R-:W-:-:S03]  /*15900*/  FFMA.FTZ R61, R4, R15, R61 ;  /* 0x0000000f043d7223 */ /* 0x000fc6000001003d */
[----:B------:R-:W3:Y:S01]  /*15910*/  LDL.LU R4, [R1+0x5e0] ;  /* 0x0005e00001047983 */ /* 0x000ee20000300800 */
[----:B------:R-:W-:-:S03]  /*15920*/  FFMA.FTZ R61, R55, R41, R61 ;  /* 0x00000029373d7223 */ /* 0x000fc6000001003d */
[----:B------:R-:W3:Y:S01]  /*15930*/  LDL.LU R23, [R1+0x834] ;  /* 0x0008340001177983 */ /* 0x000ee20000300800 */
[----:B------:R-:W-:Y:S01]  /*15940*/  FFMA.FTZ R61, R53, R7, R61 ;  /* 0x00000007353d7223 */ /* 0x000fe2000001003d */
[----:B------:R-:W-:Y:S02]  /*15950*/  FFMA.FTZ R59, R54, R40, R59 ;  /* 0x00000028363b7223 */ /* 0x000fe4000001003b */
[----:B------:R-:W3:Y:S04]  /*15960*/  LDL.LU R53, [R1+0x5f4] ;  /* 0x0005f40001357983 */ /* 0x000ee80000300800 */
[----:B------:R-:W3:Y:S04]  /*15970*/  LDL.LU R54, [R1+0x5e4] ;  /* 0x0005e40001367983 */ /* 0x000ee80000300800 */
[----:B------:R-:W0:Y:S04]  /*15980*/  SHFL.DOWN PT, R58, R43, 0x2, 0x1f ;  /* 0x08401f002b3a7f89 */ /* 0x000e2800000e0000 */
[----:B------:R-:W1:Y:S01]  /*15990*/  SHFL.DOWN PT, R57, R42, 0x2, 0x1f ;  /* 0x08401f002a397f89 */ /* 0x000e6200000e0000 */
[----:B------:R-:W-:Y:S01]  /*159a0*/  FADD.FTZ R49, R49, R16 ;  /* 0x0000001031317221 */ /* 0x000fe20000010000 */
[----:B------:R-:W-:-:S02]  /*159b0*/  FADD.FTZ R60, R60, R18 ;  /* 0x000000123c3c7221 */ /* 0x000fc40000010000 */
[----:B------:R-:W3:Y:S04]  /*159c0*/  LDL.LU R55, [R1+0x5d0] ;  /* 0x0005d00001377983 */ /* 0x000ee80000300800 */
[----:B------:R-:W3:Y:S04]  /*159d0*/  LDL.LU R20, [R1+0x828] ;  /* 0x0008280001147983 */ /* 0x000ee80000300800 */
[----:B------:R-:W3:Y:S04]  /*159e0*/  LDL.LU R19, [R1+0x824] ;  /* 0x0008240001137983 */ /* 0x000ee80000300800 */
[----:B------:R-:W3:Y:S01]  /*159f0*/  LDL.LU R14, [R1+0x810] ;  /* 0x00081000010e7983 */ /* 0x000ee20000300800 */
[----:B--2---:R-:W-:Y:S01]  /*15a00*/  FFMA.FTZ R59, R52, R56, R59 ;  /* 0x00000038343b7223 */ /* 0x004fe2000001003b */
[----:B----4-:R-:W-:-:S02]  /*15a10*/  FFMA.FTZ R61, R51, R6, R61 ;  /* 0x00000006333d7223 */ /* 0x010fc4000001003d */
[----:B------:R-:W2:Y:S01]  /*15a20*/  LDL.LU R52, [R1+0x5f0] ;  /* 0x0005f00001347983 */ /* 0x000ea20000300800 */
[----:B------:R-:W-:Y:S01]  /*15a30*/  FADD.FTZ R49, R49, R13 ;  /* 0x0000000d31317221 */ /* 0x000fe20000010000 */
[----:B------:R-:W-:Y:S01]  /*15a40*/  FADD.FTZ R60, R60, R15 ;  /* 0x0000000f3c3c7221 */ /* 0x000fe20000010000 */
[----:B0-----:R-:W-:Y:S01]  /*15a50*/  @!P1 FADD.FTZ R43, R43, R58 ;  /* 0x0000003a2b2b9221 */ /* 0x001fe20000010000 */
[----:B-1----:R-:W-:Y:S01]  /*15a60*/  @!P1 FADD.FTZ R42, R42, R57 ;  /* 0x000000392a2a9221 */ /* 0x002fe20000010000 */
[----:B------:R-:W-:Y:S01]  /*15a70*/  FADD.FTZ R49, R49, R40 ;  /* 0x0000002831317221 */ /* 0x000fe20000010000 */
[----:B------:R-:W-:Y:S01]  /*15a80*/  FADD.FTZ R60, R60, R41 ;  /* 0x000000293c3c7221 */ /* 0x000fe20000010000 */
[----:B------:R-:W4:Y:S04]  /*15a90*/  LDL.LU R58, [R1+0x5b0] ;  /* 0x0005b000013a7983 */ /* 0x000f280000300800 */
[----:B------:R-:W4:Y:S04]  /*15aa0*/  LDL.LU R51, [R1+0x5a0] ;  /* 0x0005a00001337983 */ /* 0x000f280000300800 */
[----:B------:R-:W4:Y:S01]  /*15ab0*/  LDL.LU R18, [R1+0x820] ;  /* 0x0008200001127983 */ /* 0x000f220000300800 */
[----:B---3--:R-:W-:Y:S01]  /*15ac0*/  FFMA.FTZ R61, R48, R53, R61 ;  /* 0x00000035303d7223 */ /* 0x008fe2000001003d */
[----:B------:R-:W-:-:S02]  /*15ad0*/  FADD.FTZ R49, R49, R56 ;  /* 0x0000003831317221 */ /* 0x000fc40000010000 */
[----:B------:R-:W3:Y:S01]  /*15ae0*/  LDL.LU R56, [R1+0x5c4] ;  /* 0x0005c40001387983 */ /* 0x000ee20000300800 */
[----:B------:R-:W-:-:S03]  /*15af0*/  FFMA.FTZ R61, R47, R54, R61 ;  /* 0x000000362f3d7223 */ /* 0x000fc6000001003d */
[----:B------:R-:W4:Y:S01]  /*15b00*/  LDL.LU R47, [R1+0x5d4] ;  /* 0x0005d400012f7983 */ /* 0x000f220000300800 */
[----:B------:R-:W-:-:S03]  /*15b10*/  FADD.FTZ R60, R60, R7 ;  /* 0x000000073c3c7221 */ /* 0x000fc60000010000 */
[----:B------:R-:W3:Y:S01]  /*15b20*/  LDL.LU R57, [R1+0x5b4] ;  /* 0x0005b40001397983 */ /* 0x000ee20000300800 */
[----:B------:R-:W-:-:S03]  /*15b30*/  FADD.FTZ R60, R60, R6 ;  /* 0x000000063c3c7221 */ /* 0x000fc60000010000 */
[----:B------:R-:W3:Y:S01]  /*15b40*/  LDL.LU R16, [R1+0x818] ;  /* 0x0008180001107983 */ /* 0x000ee20000300800 */
[----:B------:R-:W-:-:S03]  /*15b50*/  FADD.FTZ R60, R60, R53 ;  /* 0x000000353c3c7221 */ /* 0x000fc60000010000 */
[----:B------:R-:W3:Y:S01]  /*15b60*/  LDL.LU R53, [R1+0x590] ;  /* 0x0005900001357983 */ /* 0x000ee20000300800 */
[----:B------:R-:W-:-:S03]  /*15b70*/  FADD.FTZ R60, R60, R54 ;  /* 0x000000363c3c7221 */ /* 0x000fc60000010000 */
[----:B------:R-:W3:Y:S04]  /*15b80*/  LDL.LU R54, [R1+0x594] ;  /* 0x0005940001367983 */ /* 0x000ee80000300800 */
[----:B------:R-:W3:Y:S04]  /*15b90*/  LDL.LU R15, [R1+0x814] ;  /* 0x00081400010f7983 */ /* 0x000ee80000300800 */
[----:B------:R-:W3:Y:S01]  /*15ba0*/  LDL.LU R13, [R1+0x80c] ;  /* 0x00080c00010d7983 */ /* 0x000ee20000300800 */
[----:B--2---:R-:W-:Y:S01]  /*15bb0*/  FFMA.FTZ R59, R50, R52, R59 ;  /* 0x00000034323b7223 */ /* 0x004fe2000001003b */
[----:B------:R-:W-:-:S02]  /*15bc0*/  FADD.FTZ R49, R49, R52 ;  /* 0x0000003431317221 */ /* 0x000fc40000010000 */
[----:B------:R-:W0:Y:S01]  /*15bd0*/  SHFL.DOWN PT, R48, R42, 0x4, 0x1f ;  /* 0x08801f002a307f89 */ /* 0x000e2200000e0000 */
[----:B------:R-:W-:-:S03]  /*15be0*/  FFMA.FTZ R59, R22, R4, R59 ;  /* 0x00000004163b7223 */ /* 0x000fc6000001003b */
[----:B------:R-:W2:Y:S04]  /*15bf0*/  LDL.LU R22, [R1+0x5c0] ;  /* 0x0005c00001167983 */ /* 0x000ea80000300800 */
[----:B------:R-:W2:Y:S01]  /*15c00*/  LDL.LU R52, [R1+0x5a4] ;  /* 0x0005a40001347983 */ /* 0x000ea20000300800 */
[----:B------:R-:W-:Y:S01]  /*15c10*/  FADD.FTZ R49, R49, R4 ;  /* 0x0000000431317221 */ /* 0x000fe20000010000 */
[----:B------:R-:W-:Y:S02]  /*15c20*/  FFMA.FTZ R59, R46, R55, R59 ;  /* 0x000000372e3b7223 */ /* 0x000fe4000001003b */
[----:B------:R-:W2:Y:S01]  /*15c30*/  LDL.LU R46, [R1+0x584] ;  /* 0x00058400012e7983 */ /* 0x000ea20000300800 */
[----:B------:R-:W-:-:S03]  /*15c40*/  FADD.FTZ R49, R49, R55 ;  /* 0x0000003731317221 */ /* 0x000fc60000010000 */
[----:B------:R1:W5:Y:S04]  /*15c50*/  LDL.LU R41, [R1+0x808] ;  /* 0x0008080001297983 */ /* 0x0003680000300800 */
[----:B------:R1:W5:Y:S01]  /*15c60*/  LDL.LU R40, [R1+0x804] ;  /* 0x0008040001287983 */ /* 0x0003620000300800 */
[----:B----4-:R-:W-:Y:S01]  /*15c70*/  FFMA.FTZ R61, R45, R47, R61 ;  /* 0x0000002f2d3d7223 */ /* 0x010fe2000001003d */
[----:B------:R-:W-:Y:S02]  /*15c80*/  FADD.FTZ R60, R60, R47 ;  /* 0x0000002f3c3c7221 */ /* 0x000fe40000010000 */
[----:B------:R-:W4:Y:S01]  /*15c90*/  LDL.LU R45, [R1+0x580] ;  /* 0x00058000012d7983 */ /* 0x000f220000300800 */
[----:B---3--:R-:W-:Y:S01]  /*15ca0*/  FFMA.FTZ R61, R39, R56, R61 ;  /* 0x00000038273d7223 */ /* 0x008fe2000001003d */
[----:B------:R-:W-:-:S02]  /*15cb0*/  FADD.FTZ R60, R60, R56 ;  /* 0x000000383c3c7221 */ /* 0x000fc40000010000 */
[----:B------:R-:W3:Y:S04]  /*15cc0*/  LDL.LU R56, [R1+0x574] ;  /* 0x0005740001387983 */ /* 0x000ee80000300800 */
[----:B------:R-:W3:Y:S01]  /*15cd0*/  LDL.LU R47, [R1+0x570] ;  /* 0x00057000012f7983 */ /* 0x000ee20000300800 */
[----:B------:R-:W-:Y:S01]  /*15ce0*/  FFMA.FTZ R61, R37, R57, R61 ;  /* 0x00000039253d7223 */ /* 0x000fe2000001003d */
[----:B------:R-:W-:Y:S02]  /*15cf0*/  FADD.FTZ R60, R60, R57 ;  /* 0x000000393c3c7221 */ /* 0x000fe40000010000 */
[----:B------:R-:W3:Y:S04]  /*15d00*/  LDL.LU R57, [R1+0x564] ;  /* 0x0005640001397983 */ /* 0x000ee80000300800 */
[----:B------:R-:W3:Y:S04]  /*15d10*/  LDL.LU R39, [R1+0x520] ;  /* 0x0005200001277983 */ /* 0x000ee80000300800 */
[----:B------:R-:W1:Y:S04]  /*15d20*/  SHFL.DOWN PT, R50, R43, 0x4, 0x1f ;  /* 0x08801f002b327f89 */ /* 0x000e6800000e0000 */
[----:B------:R0:W5:Y:S04]  /*15d30*/  LDL.LU R7, [R1+0x800] ;  /* 0x0008000001077983 */ /* 0x0001680000300800 */
[----:B------:R0:W5:Y:S04]  /*15d40*/  LDL.LU R6, [R1+0x7fc] ;  /* 0x0007fc0001067983 */ /* 0x0001680000300800 */
[----:B------:R0:W5:Y:S01]  /*15d50*/  LDL.LU R4, [R1+0x7f8] ;  /* 0x0007f80001047983 */ /* 0x0001620000300800 */
[----:B--2---:R-:W-:Y:S01]  /*15d60*/  FFMA.FTZ R59, R44, R22, R59 ;  /* 0x000000162c3b7223 */ /* 0x004fe2000001003b */
[----:B------:R-:W-:-:S02]  /*15d70*/  FADD.FTZ R49, R49, R22 ;  /* 0x0000001631317221 */ /* 0x000fc40000010000 */
[----:B------:R-:W2:Y:S01]  /*15d80*/  LDL.LU R44, [R1+0x524] ;  /* 0x00052400012c7983 */ /* 0x000ea20000300800 */
[----:B------:R-:W-:Y:S01]  /*15d90*/  FFMA.FTZ R59, R38, R58, R59 ;  /* 0x0000003a263b7223 */ /* 0x000fe2000001003b */
[----:B------:R-:W-:Y:S02]  /*15da0*/  FADD.FTZ R49, R49, R58 ;  /* 0x0000003a31317221 */ /* 0x000fe40000010000 */
[----:B------:R-:W2:Y:S01]  /*15db0*/  LDL.LU R58, [R1+0x560] ;  /* 0x00056000013a7983 */ /* 0x000ea20000300800 */
[----:B------:R-:W-:Y:S01]  /*15dc0*/  FFMA.FTZ R59, R36, R51, R59 ;  /* 0x00000033243b7223 */ /* 0x000fe2000001003b */
[----:B------:R-:W-:Y:S01]  /*15dd0*/  FADD.FTZ R49, R49, R51 ;  /* 0x0000003331317221 */ /* 0x000fe20000010000 */
[----:B------:R-:W-:Y:S01]  /*15de0*/  FFMA.FTZ R61, R35, R52, R61 ;  /* 0x00000034233d7223 */ /* 0x000fe2000001003d */
[----:B------:R-:W-:Y:S01]  /*15df0*/  FADD.FTZ R60, R60, R52 ;  /* 0x000000343c3c7221 */ /* 0x000fe20000010000 */
[----:B------:R-:W2:Y:S01]  /*15e00*/  LDL.LU R51, [R1+0x550] ;  /* 0x0005500001337983 */ /* 0x000ea20000300800 */
[----:B------:R-:W-:Y:S01]  /*15e10*/  FFMA.FTZ R59, R34, R53, R59 ;  /* 0x00000035223b7223 */ /* 0x000fe2000001003b */
[----:B------:R-:W-:-:S02]  /*15e20*/  FADD.FTZ R49, R49, R53 ;  /* 0x0000003531317221 */ /* 0x000fc40000010000 */
[----:B------:R-:W2:Y:S01]  /*15e30*/  LDL.LU R52, [R1+0x554] ;  /* 0x0005540001347983 */ /* 0x000ea20000300800 */
[----:B------:R-:W-:Y:S01]  /*15e40*/  FFMA.FTZ R61, R33, R54, R61 ;  /* 0x00000036213d7223 */ /* 0x000fe2000001003d */
[----:B------:R-:W-:Y:S02]  /*15e50*/  FADD.FTZ R60, R60, R54 ;  /* 0x000000363c3c7221 */ /* 0x000fe40000010000 */
[----:B------:R-:W2:Y:S04]  /*15e60*/  LDL.LU R53, [R1+0x538] ;  /* 0x0005380001357983 */ /* 0x000ea80000300800 */
[----:B------:R-:W2:Y:S01]  /*15e70*/  LDL.LU R54, [R1+0x53c] ;  /* 0x00053c0001367983 */ /* 0x000ea20000300800 */
[----:B------:R-:W-:Y:S01]  /*15e80*/  FFMA.FTZ R61, R32, R46, R61 ;  /* 0x0000002e203d7223 */ /* 0x000fe2000001003d */
[----:B------:R-:W-:Y:S01]  /*15e90*/  FADD.FTZ R60, R60, R46 ;  /* 0x0000002e3c3c7221 */ /* 0x000fe20000010000 */
[----:B----4-:R-:W-:Y:S01]  /*15ea0*/  FFMA.FTZ R59, R11, R45, R59 ;  /* 0x0000002d0b3b7223 */ /* 0x010fe2000001003b */
[----:B------:R-:W-:Y:S01]  /*15eb0*/  FADD.FTZ R49, R49, R45 ;  /* 0x0000002d31317221 */ /* 0x000fe20000010000 */
[----:B---3--:R-:W-:Y:S01]  /*15ec0*/  FFMA.FTZ R61, R30, R56, R61 ;  /* 0x000000381e3d7223 */ /* 0x008fe2000001003d */
[----:B------:R-:W-:Y:S01]  /*15ed0*/  FADD.FTZ R60, R60, R56 ;  /* 0x000000383c3c7221 */ /* 0x000fe20000010000 */
[----:B------:R-:W3:Y:S01]  /*15ee0*/  LDL.LU R45, [R1+0x4c0] ;  /* 0x0004c000012d7983 */ /* 0x000ee20000300800 */
[----:B------:R-:W-:Y:S01]  /*15ef0*/  FFMA.FTZ R59, R31, R47, R59 ;  /* 0x0000002f1f3b7223 */ /* 0x000fe2000001003b */
[----:B------:R-:W-:-:S02]  /*15f00*/  FADD.FTZ R49, R49, R47 ;  /* 0x0000002f31317221 */ /* 0x000fc40000010000 */
[----:B------:R-:W4:Y:S04]  /*15f10*/  LDL.LU R56, [R1+0x4d4] ;  /* 0x0004d40001387983 */ /* 0x000f280000300800 */
[----:B------:R-:W4:Y:S01]  /*15f20*/  LDL.LU R46, [R1+0x4b8] ;  /* 0x0004b800012e7983 */ /* 0x000f220000300800 */
[----:B------:R-:W-:-:S03]  /*15f30*/  FFMA.FTZ R61, R28, R57, R61 ;  /* 0x000000391c3d7223 */ /* 0x000fc6000001003d */
[----:B------:R-:W4:Y:S01]  /*15f40*/  LDL.LU R47, [R1+0x4d0] ;  /* 0x0004d000012f7983 */ /* 0x000f220000300800 */
[----:B------:R-:W-:-:S03]  /*15f50*/  FADD.FTZ R60, R60, R57 ;  /* 0x000000393c3c7221 */ /* 0x000fc60000010000 */
[----:B------:R-:W4:Y:S01]  /*15f60*/  LDL.LU R57, [R1+0x4c4] ;  /* 0x0004c40001397983 */ /* 0x000f220000300800 */
[----:B------:R-:W0:Y:S01]  /*15f70*/  S2R R55, SR_LANEID ;  /* 0x0000000000377919 */ /* 0x000e220000000000 */
[----:B--2---:R-:W-:Y:S01]  /*15f80*/  FFMA.FTZ R30, R29, R58, R59 ;  /* 0x0000003a1d1e7223 */ /* 0x004fe2000001003b */
[----:B------:R-:W-:Y:S02]  /*15f90*/  FADD.FTZ R49, R49, R58 ;  /* 0x0000003a31317221 */ /* 0x000fe40000010000 */
[----:B------:R-:W2:Y:S01]  /*15fa0*/  LDL.LU R58, [R1+0x4a8] ;  /* 0x0004a800013a7983 */ /* 0x000ea20000300800 */
[----:B------:R-:W-:Y:S01]  /*15fb0*/  FFMA.FTZ R30, R27, R51, R30 ;  /* 0x000000331b1e7223 */ /* 0x000fe2000001001e */
[----:B------:R-:W-:Y:S02]  /*15fc0*/  FADD.FTZ R49, R49, R51 ;  /* 0x0000003331317221 */ /* 0x000fe40000010000 */
[----:B------:R-:W2:Y:S01]  /*15fd0*/  LDL.LU R51, [R1+0x4a4] ;  /* 0x0004a40001337983 */ /* 0x000ea20000300800 */
[----:B------:R-:W-:Y:S01]  /*15fe0*/  FFMA.FTZ R61, R26, R52, R61 ;  /* 0x000000341a3d7223 */ /* 0x000fe2000001003d */
[----:B------:R-:W-:-:S02]  /*15ff0*/  FADD.FTZ R60, R60, R52 ;  /* 0x000000343c3c7221 */ /* 0x000fc40000010000 */
[----:B------:R-:W2:Y:S01]  /*16000*/  LDL.LU R52, [R1+0x4bc] ;  /* 0x0004bc0001347983 */ /* 0x000ea20000300800 */
[----:B------:R-:W-:Y:S01]  /*16010*/  FFMA.FTZ R30, R25, R53, R30 ;  /* 0x00000035191e7223 */ /* 0x000fe2000001001e */
[----:B------:R-:W-:Y:S02]  /*16020*/  FADD.FTZ R49, R49, R53 ;  /* 0x0000003531317221 */ /* 0x000fe40000010000 */
[----:B------:R-:W2:Y:S01]  /*16030*/  LDL.LU R53, [R1+0x4a0] ;  /* 0x0004a00001357983 */ /* 0x000ea20000300800 */
[----:B------:R-:W-:Y:S01]  /*16040*/  FFMA.FTZ R24, R24, R54, R61 ;  /* 0x0000003618187223 */ /* 0x000fe2000001003d */
[----:B------:R-:W-:Y:S02]  /*16050*/  FADD.FTZ R60, R60, R54 ;  /* 0x000000363c3c7221 */ /* 0x000fe40000010000 */
[----:B------:R-:W2:Y:S01]  /*16060*/  LDL.LU R54, [R1+0x4ac] ;  /* 0x0004ac0001367983 */ /* 0x000ea20000300800 */
[----:B0-----:R-:W-:-:S13]  /*16070*/  ISETP.GT.AND P1, PT, R55, 0x1b, PT ;  /* 0x0000001b3700780c */ /* 0x001fda0003f24270 */
[----:B------:R-:W-:-:S05]  /*16080*/  @!P1 FADD.FTZ R42, R42, R48 ;  /* 0x000000302a2a9221 */ /* 0x000fca0000010000 */
[----:B------:R-:W0:Y:S01]  /*16090*/  SHFL.DOWN PT, R22, R42, 0x8, 0x1f ;  /* 0x09001f002a167f89 */ /* 0x000e2200000e0000 */
[----:B-1----:R-:W-:Y:S01]  /*160a0*/  @!P1 FADD.FTZ R43, R43, R50 ;  /* 0x000000322b2b9221 */ /* 0x002fe20000010000 */
[----:B------:R-:W-:-:S04]  /*160b0*/  ISETP.GT.AND P1, PT, R55, 0x17, PT ;  /* 0x000000173700780c */ /* 0x000fc80003f24270 */
[----:B------:R-:W1:Y:S01]  /*160c0*/  SHFL.DOWN PT, R33, R43, 0x8, 0x1f ;  /* 0x09001f002b217f89 */ /* 0x000e6200000e0000 */
[----:B------:R-:W-:Y:S01]  /*160d0*/  FFMA.FTZ R23, R23, R39, R30 ;  /* 0x0000002717177223 */ /* 0x000fe2000001001e */
[----:B------:R-:W-:Y:S01]  /*160e0*/  FADD.FTZ R49, R49, R39 ;  /* 0x0000002731317221 */ /* 0x000fe20000010000 */
[----:B------:R-:W-:Y:S01]  /*160f0*/  FFMA.FTZ R21, R21, R44, R24 ;  /* 0x0000002c15157223 */ /* 0x000fe20000010018 */
[----:B------:R-:W-:Y:S01]  /*16100*/  FADD.FTZ R60, R60, R44 ;  /* 0x0000002c3c3c7221 */ /* 0x000fe20000010000 */
[----:B---3--:R-:W-:Y:S01]  /*16110*/  FFMA.FTZ R8, R8, R45, R23 ;  /* 0x0000002d08087223 */ /* 0x008fe20000010017 */
[----:B------:R-:W-:Y:S01]  /*16120*/  FADD.FTZ R49, R49, R45 ;  /* 0x0000002d31317221 */ /* 0x000fe20000010000 */
[----:B----4-:R-:W-:Y:S01]  /*16130*/  FFMA.FTZ R21, R20, R56, R21 ;  /* 0x0000003814157223 */ /* 0x010fe20000010015 */
[----:B------:R-:W-:Y:S01]  /*16140*/  FADD.FTZ R60, R60, R56 ;  /* 0x000000383c3c7221 */ /* 0x000fe20000010000 */
[----:B0-----:R-:W-:Y:S01]  /*16150*/  @!P1 FADD.FTZ R42, R42, R22 ;  /* 0x000000162a2a9221 */ /* 0x001fe20000010000 */
[----:B------:R-:W3:Y:S04]  /*16160*/  LDL R56, [R1+0x7e4] ;  /* 0x0007e40001387983 */ /* 0x000ee80000100800 */
[----:B------:R-:W0:Y:S01]  /*16170*/  SHFL.DOWN PT, R11, R42, 0x10, 0x1f ;  /* 0x0a001f002a0b7f89 */ /* 0x000e2200000e0000 */
[----:B------:R-:W-:Y:S01]  /*16180*/  FFMA.FTZ R8, R19, R46, R8 ;  /* 0x0000002e13087223 */ /* 0x000fe20000010008 */
[----:B------:R-:W-:Y:S01]  /*16190*/  FADD.FTZ R49, R49, R46 ;  /* 0x0000002e31317221 */ /* 0x000fe20000010000 */
[----:B------:R-:W-:Y:S01]  /*161a0*/  FFMA.FTZ R21, R18, R47, R21 ;  /* 0x0000002f12157223 */ /* 0x000fe20000010015 */
[----:B------:R-:W-:Y:S01]  /*161b0*/  FADD.FTZ R60, R60, R47 ;  /* 0x0000002f3c3c7221 */ /* 0x000fe20000010000 */
[----:B-1----:R-:W-:Y:S01]  /*161c0*/  @!P1 FADD.FTZ R43, R43, R33 ;  /* 0x000000212b2b9221 */ /* 0x002fe20000010000 */
[----:B------:R-:W-:Y:S01]  /*161d0*/  ISETP.GT.AND P1, PT, R55, 0xf, PT ;  /* 0x0000000f3700780c */ /* 0x000fe20003f24270 */
[----:B------:R-:W-:Y:S01]  /*161e0*/  FFMA.FTZ R21, R16, R57, R21 ;  /* 0x0000003910157223 */ /* 0x000fe20000010015 */
[----:B------:R-:W-:Y:S01]  /*161f0*/  FADD.FTZ R60, R60, R57 ;  /* 0x000000393c3c7221 */ /* 0x000fe20000010000 */
[----:B------:R-:W4:Y:S01]  /*16200*/  LDL R18, [R1+0x7ec] ;  /* 0x0007ec0001127983 */ /* 0x000f220000100800 */
[----:B------:R-:W1:Y:S01]  /*16210*/  S2UR UR8, SR_CgaCtaId ;  /* 0x00000000000879c3 */ /* 0x000e620000008800 */
[----:B------:R-:W-:-:S07]  /*16220*/  UMOV UR7, 0x400 ;  /* 0x0000040000077882 */ /* 0x000fce0000000000 */
[----:B------:R-:W1:Y:S01]  /*16230*/  LDC.64 R46, c[0x0][0x268] ;  /* 0x00009a00ff2e7b82 */ /* 0x000e620000000a00 */
[----:B0-----:R-:W-:Y:S01]  /*16240*/  @!P1 FADD.FTZ R42, R42, R11 ;  /* 0x0000000b2a2a9221 */ /* 0x001fe20000010000 */
[----:B--2---:R-:W-:Y:S01]  /*16250*/  FFMA.FTZ R8, R17, R58, R8 ;  /* 0x0000003a11087223 */ /* 0x004fe20000010008 */
[----:B------:R-:W-:-:S03]  /*16260*/  FADD.FTZ R49, R49, R58 ;  /* 0x0000003a31317221 */ /* 0x000fc60000010000 */
        /* <DEDUP_REMOVED lines=12> */
[----:B------:R0:W5:Y:S04]  /*16330*/  LDL.LU R3, [R1+0x7f4] ;  /* 0x0007f40001037983 */ /* 0x0001680000300800 */
[----:B------:R0:W5:Y:S04]  /*16340*/  LDL.LU R2, [R1+0x7f0] ;  /* 0x0007f00001027983 */ /* 0x0001680000300800 */
[----:B------:R-:W2:Y:S01]  /*16350*/  SHFL.DOWN PT, R22, R43, 0x10, 0x1f ;  /* 0x0a001f002b167f89 */ /* 0x000ea200000e0000 */
[----:B------:R-:W-:-:S04]  /*16360*/  UIADD3 UR6, UR7, 0xa0, URZ ;  /* 0x000000a007067890 */ /* 0x000fc8000fffe03f */
[----:B-1----:R-:W-:Y:S01]  /*16370*/  ULEA UR6, UR8, UR6, 0x18 ;  /* 0x0000000608067291 */ /* 0x002fe2000f8ec03f */
[----:B------:R-:W-:Y:S01]  /*16380*/  MOV R44, UR9 ;  /* 0x00000009002c7c02 */ /* 0x000fe20008000f00 */
[----:B------:R-:W-:Y:S01]  /*16390*/  BSSY B0, `(.L_x_3145) ;  /* 0x0000030000007945 */ /* 0x000fe20003800000 */
[----:B--2---:R-:W-:Y:S01]  /*163a0*/  @!P1 FADD.FTZ R43, R43, R22 ;  /* 0x000000162b2b9221 */ /* 0x004fe20000010000 */
[----:B------:R-:W-:Y:S02]  /*163b0*/  ISETP.NE.AND P1, PT, R55, RZ, PT ;  /* 0x000000ff3700720c */ /* 0x000fe40003f25270 */
[C---:B---3--:R-:W-:Y:S02]  /*163c0*/  ISETP.NE.AND P2, PT, R56.reuse, RZ, PT ;  /* 0x000000ff3800720c */ /* 0x048fe40003f45270 */
[----:B------:R-:W-:-:S05]  /*163d0*/  LEA R36, R56, UR6, 0x4 ;  /* 0x0000000638247c11 */ /* 0x000fca000f8e20ff */
[----:B------:R0:W-:Y:S01]  /*163e0*/  STS.128 [R36], R8 ;  /* 0x0000000824007388 */ /* 0x0001e20000000c00 */
[----:B------:R-:W-:Y:S01]  /*163f0*/  ISETP.GT.U32.AND P3, PT, R56, 0x3b, PT ;  /* 0x0000003b3800780c */ /* 0x000fe20003f64070 */
[----:B------:R-:W-:Y:S02]  /*16400*/  IMAD R44, R44, 0x3c, R56 ;  /* 0x0000003c2c2c7824 */ /* 0x000fe400078e0238 */
[----:B----4-:R0:W-:Y:S01]  /*16410*/  @!P1 STS.64 [R18+0x10], R42 ;  /* 0x0000102a12009388 */ /* 0x0101e20000000a00 */
[----:B------:R-:W-:Y:S06]  /*16420*/  BAR.SYNC.DEFER_BLOCKING 0x0 ;  /* 0x0000000000007b1d */ /* 0x000fec0000010000 */
[----:B------:R-:W-:Y:S05]  /*16430*/  @P2 BRA `(.L_x_3146) ;  /* 0x0000000000942947 */ /* 0x000fea0003800000 */
[----:B------:R-:W-:-:S09]  /*16440*/  ULEA UR6, UR8, UR7, 0x18 ;  /* 0x0000000708067291 */ /* 0x000fd2000f8ec03f */
[----:B------:R-:W1:Y:S04]  /*16450*/  LDS.64 R32, [UR6+0x18] ;  /* 0x00001806ff207984 */ /* 0x000e680008000a00 */
[----:B------:R-:W2:Y:S04]  /*16460*/  LDS.128 R12, [UR6+0x20] ;  /* 0x00002006ff0c7984 */ /* 0x000ea80008000c00 */
[----:B0-----:R-:W0:Y:S04]  /*16470*/  LDS.128 R16, [UR6+0x30] ;  /* 0x00003006ff107984 */ /* 0x001e280008000c00 */
[----:B------:R-:W3:Y:S04]  /*16480*/  LDS.128 R28, [UR6+0x40] ;  /* 0x00004006ff1c7984 */ /* 0x000ee80008000c00 */
[----:B------:R-:W4:Y:S04]  /*16490*/  LDS.128 R24, [UR6+0x50] ;  /* 0x00005006ff187984 */ /* 0x000f280008000c00 */
[----:B------:R-:W4:Y:S01]  /*164a0*/  LDS.128 R20, [UR6+0x60] ;  /* 0x00006006ff147984 */ /* 0x000f220008000c00 */
[----:B-1----:R-:W-:Y:S01]  /*164b0*/  FADD.FTZ R35, R42, R32 ;  /* 0x000000202a237221 */ /* 0x002fe20000010000 */
[----:B------:R-:W-:-:S02]  /*164c0*/  FADD.FTZ R38, R43, R33 ;  /* 0x000000212b267221 */ /* 0x000fc40000010000 */
[----:B------:R-:W-:Y:S01]  /*164d0*/  LDS.64 R42, [UR6+0x80] ;  /* 0x00008006ff2a7984 */ /* 0x000fe20008000a00 */
[----:B--2---:R-:W-:Y:S01]  /*164e0*/  FADD.FTZ R37, R35, R12 ;  /* 0x0000000c23257221 */ /* 0x004fe20000010000 */
[----:B------:R-:W-:Y:S02]  /*164f0*/  FADD.FTZ R38, R38, R13 ;  /* 0x0000000d26267221 */ /* 0x000fe40000010000 */
[----:B------:R-:W1:Y:S01]  /*16500*/  LDS.128 R32, [UR6+0x70] ;  /* 0x00007006ff207984 */ /* 0x000e620008000c00 */
[----:B------:R-:W-:Y:S01]  /*16510*/  FADD.FTZ R37, R37, R14 ;  /* 0x0000000e25257221 */ /* 0x000fe20000010000 */
[----:B------:R-:W-:-:S03]  /*16520*/  FADD.FTZ R38, R38, R15 ;  /* 0x0000000f26267221 */ /* 0x000fc60000010000 */
[----:B0-----:R-:W-:Y:S01]  /*16530*/  FADD.FTZ R37, R37, R16 ;  /* 0x0000001025257221 */ /* 0x001fe20000010000 */
        /* <DEDUP_REMOVED lines=21> */
.L_x_3146:
[----:B------:R-:W-:Y:S05]  /*16690*/  BSYNC B0 ;  /* 0x0000000000007941 */ /* 0x000fea0003800000 */
.L_x_3145:
[----:B------:R-:W-:Y:S06]  /*166a0*/  BAR.SYNC.DEFER_BLOCKING 0x0 ;  /* 0x0000000000007b1d */ /* 0x000fec0000010000 */
[----:B------:R-:W-:Y:S04]  /*166b0*/  BSSY B0, `(.L_x_3147) ;  /* 0x0000025000007945 */ /* 0x000fe80003800000 */
[----:B------:R-:W-:Y:S05]  /*166c0*/  @P3 BRA `(.L_x_3148) ;  /* 0x00000000008c3947 */ /* 0x000fea0003800000 */
[----:B------:R-:W1:Y:S04]  /*166d0*/  LDS.128 R12, [R36+0x3c0] ;  /* 0x0003c000240c7984 */ /* 0x000e680000000c00 */
[----:B0-----:R-:W0:Y:S04]  /*166e0*/  LDS.128 R16, [R36+0x780] ;  /* 0x0007800024107984 */ /* 0x001e280000000c00 */
[----:B------:R-:W2:Y:S04]  /*166f0*/  LDS.128 R20, [R36+0xb40] ;  /* 0x000b400024147984 */ /* 0x000ea80000000c00 */
[----:B------:R-:W3:Y:S04]  /*16700*/  LDS.128 R24, [R36+0xf00] ;  /* 0x000f000024187984 */ /* 0x000ee80000000c00 */
[----:B------:R-:W4:Y:S04]  /*16710*/  LDS.128 R28, [R36+0x12c0] ;  /* 0x0012c000241c7984 */ /* 0x000f280000000c00 */
[----:B------:R-:W4:Y:S04]  /*16720*/  LDS.128 R32, [R36+0x1680] ;  /* 0x0016800024207984 */ /* 0x000f280000000c00 */
[----:B------:R-:W4:Y:S01]  /*16730*/  LDS.128 R36, [R36+0x1a40] ;  /* 0x001a400024247984 */ /* 0x000f220000000c00 */
        /* <DEDUP_REMOVED lines=28> */
.L_x_3148:
[----:B------:R-:W-:Y:S05]  /*16900*/  BSYNC B0 ;  /* 0x0000000000007941 */ /* 0x000fea0003800000 */
.L_x_3147:
[----:B------:R-:W-:Y:S01]  /*16910*/  ULDC UR7, c[0x0][0xc] ;  /* 0x0000030000077ab9 */ /* 0x000fe20000000800 */
[----:B------:R-:W-:Y:S01]  /*16920*/  BSSY B0, `(.L_x_3149) ;  /* 0x000001c000007945 */ /* 0x000fe20003800000 */
[----:B------:R-:W-:-:S03]  /*16930*/  IMAD.WIDE R44, R44, 0x4, R46 ;  /* 0x000000042c2c7825 */ /* 0x000fc600078e022e */
[----:B------:R-:W-:Y:S05]  /*16940*/  @P3 BRA `(.L_x_3150) ;  /* 0x0000000000643947 */ /* 0x000fea0003800000 */
[----:B------:R-:W1:Y:S01]  /*16950*/  LDC.64 R16, c[0x0][0x288] ;  /* 0x0000a200ff107b82 */ /* 0x000e620000000a00 */
[----:B------:R2:W-:Y:S07]  /*16960*/  REDG.E.ADD.F32.FTZ.RN.STRONG.GPU desc[UR10][R44.64], R8 ;  /* 0x000000082c0079a6 */ /* 0x0005ee000c10f38a */
[----:B------:R-:W3:Y:S01]  /*16970*/  LDC.64 R12, c[0x0][0x288] ;  /* 0x0000a200ff0c7b82 */ /* 0x000ee20000000a00 */
[----:B-1----:R-:W-:Y:S01]  /*16980*/  IMAD.WIDE.U32 R14, R16, 0x3, RZ ;  /* 0x00000003100e7825 */ /* 0x002fe200078e00ff */
[----:B------:R-:W-:-:S02]  /*16990*/  LEA R19, R17, R17, 0x1 ;  /* 0x0000001111137211 */ /* 0x000fc400078e08ff */
[----:B------:R-:W-:Y:S02]  /*169a0*/  LEA.HI R16, P1, R17, R16, RZ, 0x1 ;  /* 0x0000001011107211 */ /* 0x000fe400078308ff */
[----:B------:R-:W-:Y:S02]  /*169b0*/  IADD3 R19, R15, R19, RZ ;  /* 0x000000130f137210 */ /* 0x000fe40007ffe0ff */
[----:B------:R-:W-:Y:S02]  /*169c0*/  IADD3.X R17, RZ, R17, RZ, P1, !PT ;  /* 0x00000011ff117210 */ /* 0x000fe40000ffe4ff */
[----:B0-----:R-:W-:Y:S02]  /*169d0*/  LEA.HI R18, P3, R19, R14, RZ, 0x1 ;  /* 0x0000000e13127211 */ /* 0x001fe400078708ff */
        /* <DEDUP_REMOVED lines=16> */
.L_x_3150:
[----:B------:R-:W-:Y:S05]  /*16ae0*/  BSYNC B0 ;  /* 0x0000000000007941 */ /* 0x000fea0003800000 */
.L_x_3149:
[----:B------:R-:W-:-:S06]  /*16af0*/  UISETP.GE.U32.AND UP0, UPT, UR7, 0x2, UPT ;  /* 0x000000020700788c */ /* 0x000fcc000bf06070 */
[----:B------:R-:W-:-:S13]  /*16b00*/  PLOP3.LUT P1, PT, PT, PT, UP0, 0x80, 0x0 ;  /* 0x000000000000781c */ /* 0x000fda0003f2f008 */
[----:B------:R-:W-:Y:S05]  /*16b10*/  @!P1 BRA `(.L_x_3151) ;  /* 0x0000001000b49947 */ /* 0x000fea0003800000 */
[----:B0-2---:R-:W0:Y:S01]  /*16b20*/  LDC R9, c[0x0][0x10] ;  /* 0x00000400ff097b82 */ /* 0x005e220000000800 */
        /* <DEDUP_REMOVED lines=36> */
.L_x_3154:
[----:B------:R-:W2:Y:S04]  /*16d70*/  LDG.E.STRONG.GPU R8, desc[UR10][R16.64] ;  /* 0x0000000a10087981 */ /* 0x000ea8000c1ef900 */
[----:B--2---:R-:W-:Y:S04]  /*16d80*/  CCTL.IVALL ;  /* 0x00000000ff00798f */ /* 0x004fe80002000000 */
[----:B------:R0:W-:Y:S01]  /*16d90*/  STL [R1], R8 ;  /* 0x0000000801007387 */ /* 0x0001e20000100800 */
[----:B------:R-:W-:-:S13]  /*16da0*/  ISETP.NE.AND P1, PT, R8, UR6, PT ;  /* 0x0000000608007c0c */ /* 0x000fda000bf25270 */
[----:B0-----:R-:W-:Y:S05]  /*16db0*/  @P1 BRA `(.L_x_3154) ;  /* 0xfffffffc00ec1947 */ /* 0x001fea000383ffff */
.L_x_3153:
[----:B------:R-:W-:Y:S05]  /*16dc0*/  BSYNC B0 ;  /* 0x0000000000007941 */ /* 0x000fea0003800000 */
.L_x_3152:
        /* <DEDUP_REMOVED lines=18> */
.L_x_3158:
        /* <DEDUP_REMOVED lines=115> */
.L_x_3157:
        /* <DEDUP_REMOVED lines=61> */
.L_x_3159:
[----:B------:R-:W-:-:S13]  /*179f0*/  ISETP.NE.OR P1, PT, R13, RZ, P1 ;  /* 0x000000ff0d00720c */ /* 0x000fda0000f25670 */
[----:B------:R-:W-:Y:S05]  /*17a00*/  @!P1 BRA `(.L_x_3155) ;  /* 0x00000000007c9947 */ /* 0x000fea0003800000 */
.L_x_3156:
        /* <DEDUP_REMOVED lines=31> */
.L_x_3155:
        /* <DEDUP_REMOVED lines=11> */
.L_x_3161:
[----:B------:R-:W-:Y:S05]  /*17cb0*/  BSYNC B0 ;  /* 0x0000000000007941 */ /* 0x000fea0003800000 */
.L_x_3160:
        /* <DEDUP_REMOVED lines=19> */
.L_x_3151:
[----:B------:R-:W1:Y:S01]  /*17df0*/  S2UR UR7, SR_CgaCtaId ;  /* 0x00000000000779c3 */ /* 0x000e620000008800 */
[----:B------:R-:W-:Y:S01]  /*17e00*/  UMOV UR6, 0x400 ;  /* 0x0000040000067882 */ /* 0x000fe20000000000 */
[----:B------:R-:W-:Y:S01]  /*17e10*/  ISETP.NE.AND P3, PT, RZ, UR15, PT ;  /* 0x0000000fff007c0c */ /* 0x000fe2000bf65270 */
[----:B------:R-:W-:Y:S01]  /*17e20*/  ULDC.64 UR18, c[0x0][0x288] ;  /* 0x0000a20000127ab9 */ /* 0x000fe20000000a00 */
[----:B------:R-:W-:Y:S01]  /*17e30*/  ULDC.64 UR8, c[0x0][0x290] ;  /* 0x0000a40000087ab9 */ /* 0x000fe20000000a00 */
[----:B-1----:R-:W-:-:S09]  /*17e40*/  ULEA UR6, UR7, UR6, 0x18 ;  /* 0x0000000607067291 */ /* 0x002fd2000f8ec03f */
[----:B------:R-:W-:Y:S01]  /*17e50*/  @!P2 STS.64 [UR6+0x90], R42 ;  /* 0x0000902aff00a988 */ /* 0x000fe20008000a06 */
[----:B------:R-:W-:Y:S06]  /*17e60*/  BAR.SYNC.DEFER_BLOCKING 0x0 ;  /* 0x0000000000007b1d */ /* 0x000fec0000010000 */
[----:B--2---:R-:W1:Y:S01]  /*17e70*/  LDS.64 R16, [UR6+0x90] ;  /* 0x00009006ff107984 */ /* 0x004e620008000a00 */
[----:B------:R-:W-:Y:S02]  /*17e80*/  ULDC UR6, c[0x0][0x2bc] ;  /* 0x0000af0000067ab9 */ /* 0x000fe40000000800 */
[----:B-1----:R-:W-:Y:S01]  /*17e90*/  FMUL.FTZ R19, R17, UR6 ;  /* 0x0000000611137c20 */ /* 0x002fe20008410000 */
[----:B------:R-:W-:Y:S01]  /*17ea0*/  HFMA2.MMA R17, -RZ, RZ, 0, 0 ;  /* 0x00000000ff117435 */ /* 0x000fe200000001ff */
[----:B------:R-:W-:Y:S01]  /*17eb0*/  FMUL.FTZ R16, R16, UR6 ;  /* 0x0000000610107c20 */ /* 0x000fe20008410000 */
[----:B------:R-:W-:-:S09]  /*17ec0*/  ULDC.64 UR6, c[0x0][0x210] ;  /* 0x0000840000067ab9 */ /* 0x000fd20000000a00 */
.L_x_3167:
[----:B0-----:R-:W-:-:S05]  /*17ed0*/  LEA R20, R17, UR14, 0x3 ;  /* 0x0000000e11147c11 */ /* 0x001fca000f8e18ff */
[----:B01----:R-:W2:Y:S04]  /*17ee0*/  LDL.128 R8, [R20+0x10] ;  /* 0x0000100014087983 */ /* 0x003ea80000100c00 */
[----:B------:R0:W3:Y:S01]  /*17ef0*/  LDL.128 R12, [R20+0x210] ;  /* 0x00021000140c7983 */ /* 0x0000e20000100c00 */
[----:B------:R-:W-:Y:S01]  /*17f00*/  BSSY B0, `(.L_x_3162) ;  /* 0x0000035000007945 */ /* 0x000fe20003800000 */
[----:B--2---:R-:W-:Y:S01]  /*17f10*/  FADD.FTZ R8, R8, -UR16 ;  /* 0x8000001008087e21 */ /* 0x004fe20008010000 */
[----:B------:R-:W-:Y:S01]  /*17f20*/  FADD.FTZ R9, R9, -UR16 ;  /* 0x8000001009097e21 */ /* 0x000fe20008010000 */
[----:B------:R-:W-:Y:S02]  /*17f30*/  FADD.FTZ R10, R10, -UR16 ;  /* 0x800000100a0a7e21 */ /* 0x000fe40008010000 */
[----:B------:R-:W-:Y:S01]  /*17f40*/  FMUL.FTZ R26, R8, UR12 ;  /* 0x0000000c081a7c20 */ /* 0x000fe20008410000 */
[----:B------:R-:W-:-:S03]  /*17f50*/  FMUL.FTZ R27, R9, UR12 ;  /* 0x0000000c091b7c20 */ /* 0x000fc60008410000 */
[----:B-----5:R-:W-:Y:S01]  /*17f60*/  @P3 FFMA.FTZ R8, R26, R0, R3 ;  /* 0x000000001a083223 */ /* 0x020fe20000010003 */
[----:B------:R-:W-:-:S03]  /*17f70*/  @P3 FFMA.FTZ R9, R27, R5, R2 ;  /* 0x000000051b093223 */ /* 0x000fc60000010002 */
[----:B------:R-:W-:Y:S01]  /*17f80*/  @P3 FMUL.FTZ R18, R8, -1.4426950216293334961 ;  /* 0xbfb8aa3b08123820 */ /* 0x000fe20000410000 */
[----:B------:R-:W-:-:S05]  /*17f90*/  @P3 FMUL.FTZ R22, R9, -1.4426950216293334961 ;  /* 0xbfb8aa3b09163820 */ /* 0x000fca0000410000 */
[----:B------:R-:W0:Y:S08]  /*17fa0*/  @P3 MUFU.EX2 R18, R18 ;  /* 0x0000001200123308 */ /* 0x000e300000000800 */
[----:B------:R-:W1:Y:S01]  /*17fb0*/  @P3 MUFU.EX2 R22, R22 ;  /* 0x0000001600163308 */ /* 0x000e620000000800 */
[----:B0-----:R-:W-:-:S07]  /*17fc0*/  @P3 FADD.FTZ R20, R18, 1 ;  /* 0x3f80000012143421 */ /* 0x001fce0000010000 */
[----:B------:R0:W2:Y:S01]  /*17fd0*/  @P3 MUFU.RCP R21, R20 ;  /* 0x0000001400153308 */ /* 0x0000a20000001000 */
[----:B-1----:R-:W-:Y:S01]  /*17fe0*/  @P3 FADD.FTZ R23, R22, 1 ;  /* 0x3f80000016173421 */ /* 0x002fe20000010000 */
[----:B------:R-:W-:Y:S01]  /*17ff0*/  FMUL.FTZ R22, R10, UR12 ;  /* 0x0000000c0a167c20 */ /* 0x000fe20008410000 */
[----:B------:R-:W-:-:S05]  /*18000*/  FFMA.FTZ R10, R16, R27, R19 ;  /* 0x0000001b100a7223 */ /* 0x000fca0000010013 */
[----:B------:R1:W4:Y:S01]  /*18010*/  @P3 MUFU.RCP R24, R23 ;  /* 0x0000001700183308 */ /* 0x0003220000001000 */
[----:B0-----:R-:W-:Y:S01]  /*18020*/  FADD.FTZ R20, R11, -UR16 ;  /* 0x800000100b147e21 */ /* 0x001fe20008010000 */
[----:B--2---:R-:W-:Y:S01]  /*18030*/  @P3 FADD.FTZ R25, -R21, 1 ;  /* 0x3f80000015193421 */ /* 0x004fe20000010100 */
[----:B---3--:R-:W-:Y:S01]  /*18040*/  @P3 FMUL.FTZ R21, R12, R21 ;  /* 0x000000150c153220 */ /* 0x008fe20000410000 */
[----:B-1----:R-:W-:Y:S02]  /*18050*/  FFMA.FTZ R23, R16, R22, R19 ;  /* 0x0000001610177223 */ /* 0x002fe40000010013 */
[----:B------:R-:W-:Y:S01]  /*18060*/  @P3 FFMA.FTZ R8, R8, R25, 1 ;  /* 0x3f80000008083423 */ /* 0x000fe20000010019 */
[----:B------:R-:W-:-:S03]  /*18070*/  LEA R25, R17, R4, 0x3 ;  /* 0x0000000411197211 */ /* 0x000fc600078e18ff */
[----:B------:R-:W-:Y:S01]  /*18080*/  @P3 FMUL.FTZ R12, R21, R8 ;  /* 0x00000008150c3220 */ /* 0x000fe20000410000 */
[----:B------:R-:W-:Y:S01]  /*18090*/  FFMA.FTZ R21, R16, R26, R19 ;  /* 0x0000001a10157223 */ /* 0x000fe20000010013 */
[C---:B------:R-:W-:Y:S01]  /*180a0*/  ISETP.GE.U32.AND P1, PT, R25.reuse, UR8, PT ;  /* 0x0000000819007c0c */ /* 0x040fe2000bf26070 */
[----:B----4-:R-:W-:Y:S01]  /*180b0*/  @P3 FADD.FTZ R18, -R24, 1 ;  /* 0x3f80000018123421 */ /* 0x010fe20000010100 */
[----:B------:R-:W-:Y:S01]  /*180c0*/  IADD3 R8, R25, 0x8, RZ ;  /* 0x0000000819087810 */ /* 0x000fe20007ffe0ff */
[----:B------:R-:W-:Y:S01]  /*180d0*/  FFMA.FTZ R21, R12, R0, -R21 ;  /* 0x000000000c157223 */ /* 0x000fe20000010815 */
[----:B------:R-:W-:Y:S01]  /*180e0*/  SHF.R.S32.HI R12, RZ, 0x1f, R25 ;  /* 0x0000001fff0c7819 */ /* 0x000fe20000011419 */
[----:B------:R-:W-:Y:S01]  /*180f0*/  @P3 FFMA.FTZ R11, R9, R18, 1 ;  /* 0x3f800000090b3423 */ /* 0x000fe20000010012 */
[----:B------:R-:W-:Y:S01]  /*18100*/  @P3 FMUL.FTZ R24, R13, R24 ;  /* 0x000000180d183220 */ /* 0x000fe20000410000 */
[----:B------:R-:W-:Y:S01]  /*18110*/  ISETP.GE.U32.AND P2, PT, R8, UR8, PT ;  /* 0x0000000808007c0c */ /* 0x000fe2000bf46070 */
[----:B------:R-:W-:Y:S01]  /*18120*/  FMUL.FTZ R26, R20, UR12 ;  /* 0x0000000c141a7c20 */ /* 0x000fe20008410000 */
[----:B------:R-:W-:Y:S01]  /*18130*/  ISETP.GE.OR.EX P1, PT, R12, UR9, P0, P1 ;  /* 0x000000090c007c0c */ /* 0x000fe20008726710 */
[----:B------:R-:W-:Y:S01]  /*18140*/  @P3 FMUL.FTZ R13, R24, R11 ;  /* 0x0000000b180d3220 */ /* 0x000fe20000410000 */
[----:B------:R-:W-:Y:S01]  /*18150*/  SHF.R.S32.HI R9, RZ, 0x1f, R8 ;  /* 0x0000001fff097819 */ /* 0x000fe20000011408 */
[----:B------:R-:W-:-:S02]  /*18160*/  FFMA.FTZ R24, R16, R26, R19 ;  /* 0x0000001a10187223 */ /* 0x000fc40000010013 */
[----:B------:R-:W-:Y:S01]  /*18170*/  FFMA.FTZ R18, R13, R5, -R10 ;  /* 0x000000050d127223 */ /* 0x000fe2000001080a */
[----:B------:R-:W-:-:S07]  /*18180*/  ISETP.GE.OR.EX P2, PT, R9, UR9, P0, P2 ;  /* 0x0000000909007c0c */ /* 0x000fce0008746720 */
[----:B------:R-:W-:Y:S06]  /*18190*/  @P1 BRA `(.L_x_3163) ;  /* 0x00000000002c1947 */ /* 0x000fec0003800000 */
        /* <DEDUP_REMOVED lines=9> */
[----:B------:R-:W-:-:S05]  /*18230*/  LEA.HI.X R13, R10, UR7, R11, 0x2, P1 ;  /* 0x000000070a0d7c11 */ /* 0x000fca00088f140b */
[----:B------:R0:W-:Y:S04]  /*18240*/  STG.E.64 desc[UR10][R12.64], R20 ;  /* 0x000000140c007986 */ /* 0x0001e8000c101b0a */
.L_x_3163:
[----:B------:R-:W-:Y:S05]  /*18250*/  BSYNC B0 ;  /* 0x0000000000007941 */ /* 0x000fea0003800000 */
.L_x_3162:
        /* <DEDUP_REMOVED lines=19> */
.L_x_3164:
[----:B------:R-:W-:Y:S01]  /*18390*/  BSSY B0, `(.L_x_3165) ;  /* 0x000000f000007945 */ /* 0x000fe20003800000 */
[----:B------:R-:W-:Y:S01]  /*183a0*/  FFMA.FTZ R23, R14, R0, -R23 ;  /* 0x000000000e177223 */ /* 0x000fe20000010817 */
[----:B------:R-:W-:Y:S02]  /*183b0*/  FFMA.FTZ R24, R15, R5, -R24 ;  /* 0x000000050f187223 */ /* 0x000fe40000010818 */
[----:B------:R-:W-:Y:S05]  /*183c0*/  @P2 BRA `(.L_x_3166) ;  /* 0x00000000002c2947 */ /* 0x000fea0003800000 */
[----:B------:R-:W-:Y:S01]  /*183d0*/  IMAD R9, R9, UR18, RZ ;  /* 0x0000001209097c24 */ /* 0x000fe2000f8e02ff */
[----:B------:R-:W-:Y:S01]  /*183e0*/  MOV R10, R6 ;  /* 0x00000006000a7202 */ /* 0x000fe20000000f00 */
[----:B0-----:R-:W-:Y:S01]  /*183f0*/  FMUL.FTZ R12, R23, UR12 ;  /* 0x0000000c170c7c20 */ /* 0x001fe20008410000 */
[----:B------:R-:W-:Y:S01]  /*18400*/  MOV R11, R41 ;  /* 0x00000029000b7202 */ /* 0x000fe20000000f00 */
[C---:B------:R-:W-:Y:S02]  /*18410*/  IMAD R13, R8.reuse, UR19, R9 ;  /* 0x00000013080d7c24 */ /* 0x040fe4000f8e0209 */
[----:B------:R-:W-:-:S05]  /*18420*/  IMAD.WIDE.U32 R8, R8, UR18, R10 ;  /* 0x0000001208087c25 */ /* 0x000fca000f8e000a */
[----:B------:R-:W-:Y:S01]  /*18430*/  IADD3 R9, R9, R13, RZ ;  /* 0x0000000d09097210 */ /* 0x000fe20007ffe0ff */
[----:B------:R-:W-:Y:S01]  /*18440*/  FMUL.FTZ R13, R24, UR12 ;  /* 0x0000000c180d7c20 */ /* 0x000fe20008410000 */
[----:B------:R-:W-:-:S04]  /*18450*/  LEA R10, P1, R8, UR6, 0x2 ;  /* 0x00000006080a7c11 */ /* 0x000fc8000f8210ff */
[----:B------:R-:W-:-:S05]  /*18460*/  LEA.HI.X R11, R8, UR7, R9, 0x2, P1 ;  /* 0x00000007080b7c11 */ /* 0x000fca00088f1409 */
[----:B------:R1:W-:Y:S04]  /*18470*/  STG.E.64 desc[UR10][R10.64], R12 ;  /* 0x0000000c0a007986 */ /* 0x0003e8000c101b0a */
.L_x_3166:
[----:B------:R-:W-:Y:S05]  /*18480*/  BSYNC B0 ;  /* 0x0000000000007941 */ /* 0x000fea0003800000 */
.L_x_3165:
        /* <DEDUP_REMOVED lines=12> */
.L_x_3078:
        /* <DEDUP_REMOVED lines=25> */
.L_x_3170:
[----:B------:R-:W-:Y:S05]  /*186e0*/  BSYNC B0 ;  /* 0x0000000000007941 */ /* 0x000fea0003800000 */
.L_x_3169:
[----:B------:R-:W-:Y:S05]  /*186f0*/  @P0 EXIT ;  /* 0x000000000000094d */ /* 0x000fea0003800000 */
[----:B------:R-:W-:Y:S05]  /*18700*/  @P2 BRA `(.L_x_3171) ;  /* 0x0000000000202947 */ /* 0x000fea0003800000 */
[----:B------:R-:W-:-:S05]  /*18710*/  IMAD R0, R6, R7, RZ ;  /* 0x0000000706007224 */ /* 0x000fca00078e02ff */
[----:B------:R-:W-:-:S13]  /*18720*/  ISETP.NE.AND P0, PT, R0, -0x1, PT ;  /* 0xffffffff0000780c */ /* 0x000fda0003f05270 */
[----:B------:R-:W-:Y:S05]  /*18730*/  @!P0 BRA `(.L_x_3171) ;  /* 0x0000000000148947 */ /* 0x000fea0003800000 */
.L_x_3172:
[----:B0-----:R-:W2:Y:S04]  /*18740*/  LDG.E.STRONG.GPU R5, desc[UR10][R2.64] ;  /* 0x0000000a02057981 */ /* 0x001ea8000c1ef900 */
[----:B--2---:R-:W-:Y:S01]  /*18750*/  CCTL.IVALL ;  /* 0x00000000ff00798f */ /* 0x004fe20002000000 */
[----:B------:R-:W-:Y:S05]  /*18760*/  YIELD ;  /* 0x0000000000007946 */ /* 0x000fea0003800000 */
[----:B------:R-:W-:-:S13]  /*18770*/  ISETP.NE.AND P0, PT, R5, R0, PT ;  /* 0x000000000500720c */ /* 0x000fda0003f05270 */
[----:B------:R-:W-:Y:S05]  /*18780*/  @P0 BRA `(.L_x_3172) ;  /* 0xfffffffc00ec0947 */ /* 0x000fea000383ffff */
.L_x_3171:
[----:B------:R-:W-:Y:S05]  /*18790*/  WARPSYNC.ALL ;  /* 0x0000000000007948 */ /* 0x000fea0003800000 */
[----:B-1----:R-:W2:Y:S01]  /*187a0*/  LDL R10, [R1+0x7e4] ;  /* 0x0007e400010a7983 */ /* 0x002ea20000100800 */
[----:B0-----:R-:W0:Y:S08]  /*187b0*/  LDC.64 R2, c[0x0][0x288] ;  /* 0x0000a200ff027b82 */ /* 0x001e300000000a00 */
        /* <DEDUP_REMOVED lines=24> */
.L_x_3173:
        /* <DEDUP_REMOVED lines=27> */
.L_x_3174:
        /* <DEDUP_REMOVED lines=9> */
.L_x_5625:


//--------------------- .text._Z35group_norm_nhwc_bwd_one_pass_kernelI11Fp32IOFp16WLi64ELi120ELi480EEv26Group_norm_nhwc_bwd_params --------------------------
	.section	.text._Z35group_norm_nhwc_bwd_one_pass_kernelI11Fp32IOFp16WLi64ELi120ELi480EEv26Group_norm_nhwc_bwd_params,"ax",@progbits
	.align	128
        .global         _Z35group_norm_nhwc_bwd_one_pass_kernelI11Fp32IOFp16WLi64ELi120ELi480EEv26Group_norm_nhwc_bwd_params
        .type           _Z35group_norm_nhwc_bwd_one_pass_kernelI11Fp32IOFp16WLi64ELi120ELi480EEv26Group_norm_nhwc_bwd_params,@function
        .size           _Z35group_norm_nhwc_bwd_one_pass_kernelI11Fp32IOFp16WLi64ELi120ELi480EEv26Group_norm_nhwc_bwd_params,(.L_x_5626 - _Z35group_norm_nhwc_bwd_one_pass_kernelI11Fp32IOFp16WLi64ELi120ELi480EEv26Group_norm_nhwc_bwd_params)
        .other          _Z35group_norm_nhwc_bwd_one_pass_kernelI11Fp32IOFp16WLi64ELi120ELi480EEv26Group_norm_nhwc_bwd_params,@"STO_CUDA_ENTRY STV_DEFAULT"
_Z35group_norm_nhwc_bwd_one_pass_kernelI11Fp32IOFp16WLi64ELi120ELi480EEv26Group_norm_nhwc_bwd_params:
.text._Z35group_norm_nhwc_bwd_one_pass_kernelI11Fp32IOFp16WLi64ELi120ELi480EEv26Group_norm_nhwc_bwd_params:
        /* <DEDUP_REMOVED lines=53> */
.L_x_3226:
        /* <DEDUP_REMOVED lines=250> */
[----:B---3--:R-:W-:-:S02]  /*12f0*/  HADD2.F32 R26, -RZ, R26.H0_H0 ;  /* 0x2000001aff1a7230 */ /* 0x008fc40000004100 */
[----:B--2---:R-:W-:Y:S02]  /*1300*/  HADD2.F32 R73, -RZ, R73.H0_H0 ;  /* 0x20000049ff497230 */ /* 0x004fe40000004100 */
[----:B----4-:R-:W-:Y:S02]  /*1310*/  @P0 HADD2.F32 R24, -RZ, R2.H0_H0 ;  /* 0x20000002ff180230 */ /* 0x010fe40000004100 */
[----:B------:R-:W-:-:S07]  /*1320*/  @P0 HADD2.F32 R75, -RZ, R0.H0_H0 ;  /* 0x20000000ff4b0230 */ /* 0x000fce0000004100 */
.L_x_3177:
[----:B------:R-:W-:Y:S05]  /*1330*/  BSYNC B0 ;  /* 0x0000000000007941 */ /* 0x000fea0003800000 */
.L_x_3176:
        /* <DEDUP_REMOVED lines=29> */
.L_x_3178:
        /* <DEDUP_REMOVED lines=26> */
.L_x_3179:
        /* <DEDUP_REMOVED lines=31> */
.L_x_3180:
        /* <DEDUP_REMOVED lines=31> */
.L_x_3181:
        /* <DEDUP_REMOVED lines=31> */
.L_x_3182:
        /* <DEDUP_REMOVED lines=33> */
.L_x_3183:
        /* <DEDUP_REMOVED lines=33> */
.L_x_3184:
        /* <DEDUP_REMOVED lines=29> */
.L_x_3185:
        /* <DEDUP_REMOVED lines=114> */
.L_x_3187:
[----:B------:R-:W-:Y:S05]  /*2990*/  BSYNC B0 ;  /* 0x0000000000007941 */ /* 0x000fea0003800000 */
.L_x_3186:
        /* <DEDUP_REMOVED lines=38> */
.L_x_3189:
[----:B------:R-:W-:Y:S05]  /*2c00*/  BSYNC B0 ;  /* 0x0000000000007941 */ /* 0x000fea0003800000 */
.L_x_3188:
        /* <DEDUP_REMOVED lines=18> */
.L_x_3191:
[----:B------:R-:W-:Y:S05]  /*2d30*/  BSYNC B0 ;  /* 0x0000000000007941 */ /* 0x000fea0003800000 */
.L_x_3190:
        /* <DEDUP_REMOVED lines=32> */
.L_x_3194:
[----:B-1----:R-:W2:Y:S04]  /*2f40*/  LDG.E.STRONG.GPU R34, desc[UR8][R32.64] ;  /* 0x0000000820227981 */ /* 0x002ea8000c1ef900 */
[----:B--2---:R-:W-:Y:S01]  /*2f50*/  CCTL.IVALL ;  /* 0x00000000ff00798f */ /* 0x004fe20002000000 */
[----:B------:R-:W-:Y:S05]  /*2f60*/  YIELD ;  /* 0x0000000000007946 */ /* 0x000fea0003800000 */
[----:B------:R-:W-:-:S13]  /*2f70*/  ISETP.NE.AND P0, PT, R34, R39, PT ;  /* 0x000000272200720c */ /* 0x000fda0003f05270 */
[----:B------:R-:W-:Y:S05]  /*2f80*/  @P0 BRA `(.L_x_3194) ;  /* 0xfffffffc00ec0947 */ /* 0x000fea000383ffff */
.L_x_3193:
        /* <DEDUP_REMOVED lines=17> */
.L_x_3198:
        /* <DEDUP_REMOVED lines=115> */
.L_x_3197:
        /* <DEDUP_REMOVED lines=61> */
.L_x_3199:
[----:B------:R-:W-:-:S13]  /*3ba0*/  ISETP.NE.OR P0, PT, R37, RZ, P0 ;  /* 0x000000ff2500720c */ /* 0x000fda0000705670 */
[----:B------:R-:W-:Y:S05]  /*3bb0*/  @!P0 BRA `(.L_x_3195) ;  /* 0x00000000007c8947 */ /* 0x000fea0003800000 */
.L_x_3196:
        /* <DEDUP_REMOVED lines=31> */
.L_x_3195:
        /* <DEDUP_REMOVED lines=11> */
.L_x_3201:
[----:B------:R-:W-:Y:S05]  /*3e60*/  BSYNC B0 ;  /* 0x0000000000007941 */ /* 0x000fea0003800000 */
.L_x_3200:
        /* <DEDUP_REMOVED lines=16> */
.L_x_3192:
        /* <DEDUP_REMOVED lines=37> */
.L_x_3202:
        /* <DEDUP_REMOVED lines=19> */
.L_x_3204:
[----:B------:R-:W-:Y:S05]  /*42f0*/  BSYNC B0 ;  /* 0x0000000000007941 */ /* 0x000fea0003800000 */
.L_x_3203:
        /* <DEDUP_REMOVED lines=19> */
.L_x_3205:
        /* <DEDUP_REMOVED lines=19> */
.L_x_3207:
[----:B------:R-:W-:Y:S05]  /*4560*/  BSYNC B0 ;  /* 0x0000000000007941 */ /* 0x000fea0003800000 */
.L_x_3206:
        /* <DEDUP_REMOVED lines=19> */
.L_x_3208:
        /* <DEDUP_REMOVED lines=19> */
.L_x_3210:
[----:B------:R-:W-:Y:S05]  /*47d0*/  BSYNC B0 ;  /* 0x0000000000007941 */ /* 0x000fea0003800000 */
.L_x_3209:
        /* <DEDUP_REMOVED lines=32> */
.L_x_3211:
        /* <DEDUP_REMOVED lines=19> */
.L_x_3213:
[----:B------:R-:W-:Y:S05]  /*4b10*/  BSYNC B0 ;  /* 0x0000000000007941 */ /* 0x000fea0003800000 */
.L_x_3212:
        /* <DEDUP_REMOVED lines=19> */
.L_x_3214:
        /* <DEDUP_REMOVED lines=19> */
.L_x_3216:
[----:B------:R-:W-:Y:S05]  /*4d80*/  BSYNC B0 ;  /* 0x0000000000007941 */ /* 0x000fea0003800000 */
.L_x_3215:
        /* <DEDUP_REMOVED lines=19> */
.L_x_3217:
        /* <DEDUP_REMOVED lines=19> */
.L_x_3219:
[----:B------:R-:W-:Y:S05]  /*4ff0*/  BSYNC B0 ;  /* 0x0000000000007941 */ /* 0x000fea0003800000 */
.L_x_3218:
        /* <DEDUP_REMOVED lines=19> */
.L_x_3220:
        /* <DEDUP_REMOVED lines=19> */
.L_x_3222:
[----:B------:R-:W-:Y:S05]  /*5260*/  BSYNC B0 ;  /* 0x0000000000007941 */ /* 0x000fea0003800000 */
.L_x_3221:
        /* <DEDUP_REMOVED lines=19> */
.L_x_3223:
        /* <DEDUP_REMOVED lines=18> */
.L_x_3225:
[----:B------:R-:W-:Y:S05]  /*54c0*/  BSYNC B0 ;  /* 0x0000000000007941 */ /* 0x000fea0003800000 */
.L_x_3224:
[----:B------:R-:W5:Y:S01]  /*54d0*/  LDC R21, c[0x0][0x10] ;  /* 0x00000400ff157b82 */ /* 0x000f620000000800 */
[----:B------:R-:W-:Y:S02]  /*54e0*/  IADD3 R3, R3, 0x1, RZ ;  /* 0x0000000103037810 */ /* 0x000fe40007ffe0ff */
[----:B-----5:R-:W-:-:S04]  /*54f0*/  IADD3 R4, R21, R4, RZ ;  /* 0x0000000415047210 */ /* 0x020fc80007ffe0ff */
[----:B------:R-:W-:-:S13]  /*5500*/  ISETP.GE.AND P0, PT, R4, UR4, PT ;  /* 0x0000000404007c0c */ /* 0x000fda000bf06270 */
[----:B------:R-:W-:Y:S05]  /*5510*/  @!P0 BRA `(.L_x_3226) ;  /* 0xffffffac008c8947 */ /* 0x000fea000383ffff */
.L_x_3175:
        /* <DEDUP_REMOVED lines=19> */
.L_x_3228:
[----:B------:R-:W-:Y:S05]  /*5650*/  BSYNC B0 ;  /* 0x0000000000007941 */ /* 0x000fea0003800000 */
.L_x_3227:
        /* <DEDUP_REMOVED lines=11> */
.L_x_3230:
[----:B------:R-:W5:Y:S04]  /*5710*/  LDG.E.STRONG.GPU R5, desc[UR8][R2.64] ;  /* 0x0000000802057981 */ /* 0x000f68000c1ef900 */
[----:B-----5:R-:W-:Y:S01]  /*5720*/  CCTL.IVALL ;  /* 0x00000000ff00798f */ /* 0x020fe20002000000 */
[----:B------:R-:W-:Y:S05]  /*5730*/  YIELD ;  /* 0x0000000000007946 */ /* 0x000fea0003800000 */
[----:B------:R-:W-:-:S13]  /*5740*/  ISETP.NE.AND P0, PT, R5, R0, PT ;  /* 0x000000000500720c */ /* 0x000fda0003f05270 */
[----:B------:R-:W-:Y:S05]  /*5750*/  @P0 BRA `(.L_x_3230) ;  /* 0xfffffffc00ec0947 */ /* 0x000fea000383ffff */
.L_x_3229:
        /* <DEDUP_REMOVED lines=24> */
.L_x_3231:
        /* <DEDUP_REMOVED lines=25> */
.L_x_3232:
        /* <DEDUP_REMOVED lines=9> */
.L_x_5626:


//--------------------- .text._Z35group_norm_nhwc_bwd_one_pass_kernelI11Fp32IOFp16WLi128ELi120ELi480EEv26Group_norm_nhwc_bwd_params --------------------------
	.section	.text._Z35group_norm_nhwc_bwd_one_pass_kernelI11Fp32IOFp16WLi128ELi120ELi480EEv26Group_norm_nhwc_bwd_params,"ax",@progbits
	.align	128
        .global         _Z35group_norm_nhwc_bwd_one_pass_kernelI11Fp32IOFp16WLi128ELi120ELi480EEv26Group_norm_nhwc_bwd_params
        .type           _Z35group_norm_nhwc_bwd_one_pass_kernelI11Fp32IOFp16WLi128ELi120ELi480EEv26Group_norm_nhwc_bwd_params,@function
        .size           _Z35group_norm_nhwc_bwd_one_pass_kernelI11Fp32IOFp16WLi128ELi120ELi480EEv26Group_norm_nhwc_bwd_params,(.L_x_5627 - _Z35group_norm_nhwc_bwd_one_pass_kernelI11Fp32IOFp16WLi128ELi120ELi480EEv26Group_norm_nhwc_bwd_params)
        .other          _Z35group_norm_nhwc_bwd_one_pass_kernelI11Fp32IOFp16WLi128ELi120ELi480EEv26Group_norm_nhwc_bwd_params,@"STO_CUDA_ENTRY STV_DEFAULT"
_Z35group_norm_nhwc_bwd_one_pass_kernelI11Fp32IOFp16WLi128ELi120ELi480EEv26Group_norm_nhwc_bwd_params:
.text._Z35group_norm_nhwc_bwd_one_pass_kernelI11Fp32IOFp16WLi128ELi120ELi480EEv26Group_norm_nhwc_bwd_params:
        /* <DEDUP_REMOVED lines=111> */
.L_x_3316:
        /* <DEDUP_REMOVED lines=446> */
.L_x_3235:
[----:B------:R-:W-:Y:S05]  /*22d0*/  BSYNC B0 ;  /* 0x0000000000007941 */ /* 0x000fea0003800000 */
.L_x_3234:
        /* <DEDUP_REMOVED lines=31> */
.L_x_3236:
        /* <DEDUP_REMOVED lines=26> */
.L_x_3237:
        /* <DEDUP_REMOVED lines=31> */
.L_x_3238:
        /* <DEDUP_REMOVED lines=31> */
.L_x_3239:
        /* <DEDUP_REMOVED lines=31> */
.L_x_3240:
        /* <DEDUP_REMOVED lines=53> */
.L_x_3241:
        /* <DEDUP_REMOVED lines=35> */
.L_x_3242:
        /* <DEDUP_REMOVED lines=33> */
.L_x_3243:
        /* <DEDUP_REMOVED lines=33> */
.L_x_3244:
        /* <DEDUP_REMOVED lines=33> */
.L_x_3245:
        /* <DEDUP_REMOVED lines=33> */
.L_x_3246:
        /* <DEDUP_REMOVED lines=33> */
.L_x_3247:
        /* <DEDUP_REMOVED lines=33> */
.L_x_3248:
        /* <DEDUP_REMOVED lines=29> */
.L_x_3249:
        /* <DEDUP_REMOVED lines=29> */
.L_x_3250:
        /* <DEDUP_REMOVED lines=29> */
.L_x_3251:
        /* <DEDUP_REMOVED lines=116> */
.L_x_3253:
[----:B------:R-:W-:Y:S05]  /*4ad0*/  BSYNC B0 ;  /* 0x0000000000007941 */ /* 0x000fea0003800000 */
.L_x_3252:
        /* <DEDUP_REMOVED lines=41> */
.L_x_3255:
[----:B------:R-:W-:Y:S05]  /*4d70*/  BSYNC B0 ;  /* 0x0000000000007941 */ /* 0x000fea0003800000 */
.L_x_3254:
        /* <DEDUP_REMOVED lines=16> */
.L_x_3257:
[----:B------:R-:W-:Y:S05]  /*4e80*/  BSYNC B0 ;  /* 0x0000000000007941 */ /* 0x000fea0003800000 */
.L_x_3256:
        /* <DEDUP_REMOVED lines=33> */
.L_x_3260:
[----:B-1----:R-:W2:Y:S04]  /*50a0*/  LDG.E.STRONG.GPU R38, desc[UR8][R36.64] ;  /* 0x0000000824267981 */ /* 0x002ea8000c1ef900 */
[----:B--2---:R-:W-:Y:S01]  /*50b0*/  CCTL.IVALL ;  /* 0x00000000ff00798f */ /* 0x004fe20002000000 */
[----:B------:R-:W-:Y:S05]  /*50c0*/  YIELD ;  /* 0x0000000000007946 */ /* 0x000fea0003800000 */
[----:B------:R-:W-:-:S13]  /*50d0*/  ISETP.NE.AND P6, PT, R38, R45, PT ;  /* 0x0000002d2600720c */ /* 0x000fda0003fc5270 */
[----:B------:R-:W-:Y:S05]  /*50e0*/  @P6 BRA `(.L_x_3260) ;  /* 0xfffffffc00ec6947 */ /* 0x000fea000383ffff */
.L_x_3259:
        /* <DEDUP_REMOVED lines=22> */
.L_x_3264:
        /* <DEDUP_REMOVED lines=115> */
.L_x_3263:
        /* <DEDUP_REMOVED lines=63> */
.L_x_3265:
[----:B------:R-:W-:-:S04]  /*5d70*/  LOP3.LUT P6, RZ, R0, 0x1, RZ, 0xc0, !PT ;  /* 0x0000000100ff7812 */ /* 0x000fc800078cc0ff */
[----:B------:R-:W-:-:S13]  /*5d80*/  ISETP.NE.OR P6, PT, R38, RZ, P6 ;  /* 0x000000ff2600720c */ /* 0x000fda00037c5670 */
[----:B------:R-:W-:Y:S05]  /*5d90*/  @!P6 BRA `(.L_x_3261) ;  /* 0x00000000007ce947 */ /* 0x000fea0003800000 */
.L_x_3262:
        /* <DEDUP_REMOVED lines=31> */
.L_x_3261:
        /* <DEDUP_REMOVED lines=10> */
.L_x_3267:
[----:B------:R-:W-:Y:S05]  /*6030*/  BSYNC B0 ;  /* 0x0000000000007941 */ /* 0x000fea0003800000 */
.L_x_3266:
        /* <DEDUP_REMOVED lines=17> */
.L_x_3258:
        /* <DEDUP_REMOVED lines=36> */
.L_x_3268:
        /* <DEDUP_REMOVED lines=20> */
.L_x_3270:
[----:B------:R-:W-:Y:S05]  /*64d0*/  BSYNC B0 ;  /* 0x0000000000007941 */ /* 0x000fea0003800000 */
.L_x_3269:
        /* <DEDUP_REMOVED lines=20> */
.L_x_3271:
        /* <DEDUP_REMOVED lines=19> */
.L_x_3273:
[----:B------:R-:W-:Y:S05]  /*6750*/  BSYNC B0 ;  /* 0x0000000000007941 */ /* 0x000fea0003800000 */
.L_x_3272:
        /* <DEDUP_REMOVED lines=19> */
.L_x_3274:
        /* <DEDUP_REMOVED lines=19> */
.L_x_3276:
[----:B------:R-:W-:Y:S05]  /*69c0*/  BSYNC B0 ;  /* 0x0000000000007941 */ /* 0x000fea0003800000 */
.L_x_3275:
        /* <DEDUP_REMOVED lines=19> */
.L_x_3277:
        /* <DEDUP_REMOVED lines=22> */
.L_x_3279:
[----:B------:R-:W-:Y:S05]  /*6c60*/  BSYNC B0 ;  /* 0x0000000000007941 */ /* 0x000fea0003800000 */
.L_x_3278:
        /* <DEDUP_REMOVED lines=20> */
.L_x_3280:
        /* <DEDUP_REMOVED lines=22> */
.L_x_3282:
[----:B------:R-:W-:Y:S05]  /*6f10*/  BSYNC B0 ;  /* 0x0000000000007941 */ /* 0x000fea0003800000 */
.L_x_3281:
        /* <DEDUP_REMOVED lines=20> */
.L_x_3283:
        /* <DEDUP_REMOVED lines=22> */
.L_x_3285:
[----:B------:R-:W-:Y:S05]  /*71c0*/  BSYNC B0 ;  /* 0x0000000000007941 */ /* 0x000fea0003800000 */
.L_x_3284:
        /* <DEDUP_REMOVED lines=20> */
.L_x_3286:
        /* <DEDUP_REMOVED lines=22> */
.L_x_3288:
[----:B------:R-:W-:Y:S05]  /*7470*/  BSYNC B0 ;  /* 0x0000000000007941 */ /* 0x000fea0003800000 */
.L_x_3287:
        /* <DEDUP_REMOVED lines=20> */
.L_x_3289:
        /* <DEDUP_REMOVED lines=22> */
.L_x_3291:
[----:B------:R-:W-:Y:S05]  /*7720*/  BSYNC B0 ;  /* 0x0000000000007941 */ /* 0x000fea0003800000 */
.L_x_3290:
        /* <DEDUP_REMOVED lines=20> */
.L_x_3292:
        /* <DEDUP_REMOVED lines=22> */
.L_x_3294:
[----:B------:R-:W-:Y:S05]  /*79d0*/  BSYNC B0 ;  /* 0x0000000000007941 */ /* 0x000fea0003800000 */
.L_x_3293:
        /* <DEDUP_REMOVED lines=20> */
.L_x_3295:
        /* <DEDUP_REMOVED lines=21> */
.L_x_3297:
[----:B------:R-:W-:Y:S05]  /*7c70*/  BSYNC B0 ;  /* 0x0000000000007941 */ /* 0x000fea0003800000 */
.L_x_3296:
        /* <DEDUP_REMOVED lines=19> */
.L_x_3298:
        /* <DEDUP_REMOVED lines=21> */
.L_x_3300:
[----:B------:R-:W-:Y:S05]  /*7f00*/  BSYNC B0 ;  /* 0x0000000000007941 */ /* 0x000fea0003800000 */
.L_x_3299:
        /* <DEDUP_REMOVED lines=19> */
.L_x_3301:
        /* <DEDUP_REMOVED lines=21> */
.L_x_3303:
[----:B------:R-:W-:Y:S05]  /*8190*/  BSYNC B0 ;  /* 0x0000000000007941 */ /* 0x000fea0003800000 */
.L_x_3302:
        /* <DEDUP_REMOVED lines=19> */
.L_x_3304:
        /* <DEDUP_REMOVED lines=26> */
.L_x_3306:
[----:B------:R-:W-:Y:S05]  /*8470*/  BSYNC B0 ;  /* 0x0000000000007941 */ /* 0x000fea0003800000 */
.L_x_3305:
        /* <DEDUP_REMOVED lines=19> */
.L_x_3307:
        /* <DEDUP_REMOVED lines=26> */
.L_x_3309:
[----:B------:R-:W-:Y:S05]  /*8750*/  BSYNC B0 ;  /* 0x0000000000007941 */ /* 0x000fea0003800000 */
.L_x_3308:
        /* <DEDUP_REMOVED lines=19> */
.L_x_3310:
        /* <DEDUP_REMOVED lines=26> */
.L_x_3312:
[----:B------:R-:W-:Y:S05]  /*8a30*/  BSYNC B0 ;  /* 0x0000000000007941 */ /* 0x000fea0003800000 */
.L_x_3311:
        /* <DEDUP_REMOVED lines=19> */
.L_x_3313:
        /* <DEDUP_REMOVED lines=21> */
.L_x_3315:
[----:B------:R-:W-:Y:S05]  /*8cc0*/  BSYNC B0 ;  /* 0x0000000000007941 */ /* 0x000fea0003800000 */
.L_x_3314:
[----:B------:R-:W-:Y:S02]  /*8cd0*/  IADD3 R13, R17, R13, RZ ;  /* 0x0000000d110d7210 */ /* 0x000fe40007ffe0ff */
[----:B------:R-:W-:Y:S02]  /*8ce0*/  IADD3 R14, R14, 0x1, RZ ;  /* 0x000000010e0e7810 */ /* 0x000fe40007ffe0ff */
[----:B------:R-:W-:-:S13]  /*8cf0*/  ISETP.GE.AND P5, PT, R13, UR4, PT ;  /* 0x000000040d007c0c */ /* 0x000fda000bfa6270 */
[----:B------:R-:W-:Y:S05]  /*8d00*/  @!P5 BRA `(.L_x_3316) ;  /* 0xffffff780078d947 */ /* 0x000fea000383ffff */
.L_x_3233:
        /* <DEDUP_REMOVED lines=23> */
.L_x_3318:
[----:B------:R-:W-:Y:S05]  /*8e80*/  BSYNC B0 ;  /* 0x0000000000007941 */ /* 0x000fea0003800000 */
.L_x_3317:
[----:B------:R-:W-:Y:S05]  /*8e90*/  @P0 EXIT ;  /* 0x000000000000094d */ /* 0x000fea0003800000 */
[----:B------:R-:W-:Y:S05]  /*8ea0*/  @P2 BRA `(.L_x_3319) ;  /* 0x0000000000202947 */ /* 0x000fea0003800000 */
[----:B------:R-:W-:-:S05]  /*8eb0*/  IMAD R0, R6, R7, RZ ;  /* 0x0000000706007224 */ /* 0x000fca00078e02ff */
[----:B------:R-:W-:-:S13]  /*8ec0*/  ISETP.NE.AND P0, PT, R0, -0x1, PT ;  /* 0xffffffff0000780c */ /* 0x000fda0003f05270 */
[----:B------:R-:W-:Y:S05]  /*8ed0*/  @!P0 BRA `(.L_x_3319) ;  /* 0x0000000000148947 */ /* 0x000fea0003800000 */
.L_x_3320:
[----:B0-----:R-:W4:Y:S04]  /*8ee0*/  LDG.E.STRONG.GPU R5, desc[UR8][R2.64] ;  /* 0x0000000802057981 */ /* 0x001f28000c1ef900 */
[----:B----4-:R-:W-:Y:S01]  /*8ef0*/  CCTL.IVALL ;  /* 0x00000000ff00798f */ /* 0x010fe20002000000 */
[----:B------:R-:W-:Y:S05]  /*8f00*/  YIELD ;  /* 0x0000000000007946 */ /* 0x000fea0003800000 */
[----:B------:R-:W-:-:S13]  /*8f10*/  ISETP.NE.AND P0, PT, R5, R0, PT ;  /* 0x000000000500720c */ /* 0x000fda0003f05270 */
[----:B------:R-:W-:Y:S05]  /*8f20*/  @P0 BRA `(.L_x_3320) ;  /* 0xfffffffc00ec0947 */ /* 0x000fea000383ffff */
.L_x_3319:
        /* <DEDUP_REMOVED lines=24> */
.L_x_3321:
        /* <DEDUP_REMOVED lines=25> */
.L_x_3322:
        /* <DEDUP_REMOVED lines=12> */
.L_x_5627:


//--------------------- .text._Z35group_norm_nhwc_bwd_one_pass_kernelI11Fp32IOFp16WLi256ELi120ELi480EEv26Group_norm_nhwc_bwd_params --------------------------
	.section	.text._Z35group_norm_nhwc_bwd_one_pass_kernelI11Fp32IOFp16WLi256ELi120ELi480EEv26Group_norm_nhwc_bwd_params,"ax",@progbits
	.align	128
        .global         _Z35group_norm_nhwc_bwd_one_pass_kernelI11Fp32IOFp16WLi256ELi120ELi480EEv26Group_norm_nhwc_bwd_params
        .type           _Z35group_norm_nhwc_bwd_one_pass_kernelI11Fp32IOFp16WLi256ELi120ELi480EEv26Group_norm_nhwc_bwd_params,@function
        .size           _Z35group_norm_nhwc_bwd_one_pass_kernelI11Fp32IOFp16WLi256ELi120ELi480EEv26Group_norm_nhwc_bwd_params,(.L_x_5628 - _Z35group_norm_nhwc_bwd_one_pass_kernelI11Fp32IOFp16WLi256ELi120ELi480EEv26Group_norm_nhwc_bwd_params)
        .other          _Z35group_norm_nhwc_bwd_one_pass_kernelI11Fp32IOFp16WLi256ELi120ELi480EEv26Group_norm_nhwc_bwd_params,@"STO_CUDA_ENTRY STV_DEFAULT"
_Z35group_norm_nhwc_bwd_one_pass_kernelI11Fp32IOFp16WLi256ELi120ELi480EEv26Group_norm_nhwc_bwd_params:
.text._Z35group_norm_nhwc_bwd_one_pass_kernelI11Fp32IOFp16WLi256ELi120ELi480EEv26Group_norm_nhwc_bwd_params:
        /* <DEDUP_REMOVED lines=59> */
.L_x_3470:
        /* <DEDUP_REMOVED lines=882> */
[----:B--2---:R-:W-:-:S03]  /*3ad0*/  @P0 HADD2.F32 R4, -RZ, R2.H0_H0 ;  /* 0x20000002ff040230 */ /* 0x004fc60000004100 */
[----:B------:R0:W5:Y:S01]  /*3ae0*/  LDL.LU R2, [R1+0xa8] ;  /* 0x0000a80001027983 */ /* 0x0001620000300800 */
[----:B---3--:R-:W-:-:S03]  /*3af0*/  @P0 HADD2.F32 R5, -RZ, R0.H0_H0 ;  /* 0x20000000ff050230 */ /* 0x008fc60000004100 */
[----:B------:R0:W5:Y:S01]  /*3b00*/  LDL.LU R0, [R1+0xa4] ;  /* 0x0000a40001007983 */ /* 0x0001620000300800 */
[----:B----4-:R-:W-:Y:S02]  /*3b10*/  HADD2.F32 R3, -RZ, R3.H0_H0 ;  /* 0x20000003ff037230 */ /* 0x010fe40000004100 */
[----:B0-----:R-:W-:-:S07]  /*3b20*/  HADD2.F32 R82, -RZ, R82.H0_H0 ;  /* 0x20000052ff527230 */ /* 0x001fce0000004100 */
.L_x_3325:
[----:B------:R-:W-:Y:S05]  /*3b30*/  BSYNC B0 ;  /* 0x0000000000007941 */ /* 0x000fea0003800000 */
.L_x_3324:
        /* <DEDUP_REMOVED lines=40> */
.L_x_3326:
        /* <DEDUP_REMOVED lines=64> */
.L_x_3327:
        /* <DEDUP_REMOVED lines=81> */
.L_x_3328:
        /* <DEDUP_REMOVED lines=65> */
.L_x_3329:
        /* <DEDUP_REMOVED lines=60> */
.L_x_3330:
        /* <DEDUP_REMOVED lines=49> */
.L_x_3331:
        /* <DEDUP_REMOVED lines=42> */
.L_x_3332:
        /* <DEDUP_REMOVED lines=36> */
.L_x_3333:
        /* <DEDUP_REMOVED lines=35> */
.L_x_3334:
        /* <DEDUP_REMOVED lines=35> */
.L_x_3335:
        /* <DEDUP_REMOVED lines=36> */
.L_x_3336:
        /* <DEDUP_REMOVED lines=37> */
.L_x_3337:
        /* <DEDUP_REMOVED lines=37> */
.L_x_3338:
        /* <DEDUP_REMOVED lines=37> */
.L_x_3339:
        /* <DEDUP_REMOVED lines=37> */
.L_x_3340:
        /* <DEDUP_REMOVED lines=37> */
.L_x_3341:
        /* <DEDUP_REMOVED lines=37> */
.L_x_3342:
        /* <DEDUP_REMOVED lines=35> */
.L_x_3343:
        /* <DEDUP_REMOVED lines=35> */
.L_x_3344:
        /* <DEDUP_REMOVED lines=35> */
.L_x_3345:
        /* <DEDUP_REMOVED lines=35> */
.L_x_3346:
        /* <DEDUP_REMOVED lines=35> */
.L_x_3347:
        /* <DEDUP_REMOVED lines=35> */
.L_x_3348:
        /* <DEDUP_REMOVED lines=35> */
.L_x_3349:
        /* <DEDUP_REMOVED lines=35> */
.L_x_3350:
        /* <DEDUP_REMOVED lines=35> */
.L_x_3351:
        /* <DEDUP_REMOVED lines=35> */
.L_x_3352:
        /* <DEDUP_REMOVED lines=37> */
.L_x_3353:
        /* <DEDUP_REMOVED lines=39> */
.L_x_3354:
        /* <DEDUP_REMOVED lines=33> */
.L_x_3355:
        /* <DEDUP_REMOVED lines=33> */
.L_x_3356:
        /* <DEDUP_REMOVED lines=33> */
.L_x_3357:
        /* <DEDUP_REMOVED lines=104> */
.L_x_3359:
[----:B------:R-:W-:Y:S05]  /*9260*/  BSYNC B0 ;  /* 0x0000000000007941 */ /* 0x000fea0003800000 */
.L_x_3358:
        /* <DEDUP_REMOVED lines=38> */
.L_x_3361:
[----:B------:R-:W-:Y:S05]  /*94d0*/  BSYNC B0 ;  /* 0x0000000000007941 */ /* 0x000fea0003800000 */
.L_x_3360:
        /* <DEDUP_REMOVED lines=19> */
.L_x_3363:
[----:B------:R-:W-:Y:S05]  /*9610*/  BSYNC B0 ;  /* 0x0000000000007941 */ /* 0x000fea0003800000 */
.L_x_3362:
        /* <DEDUP_REMOVED lines=41> */
.L_x_3366:
[----:B------:R-:W-:Y:S02]  /*98b0*/  MOV R56, UR18 ;  /* 0x0000001200387c02 */ /* 0x000fe40008000f00 */
[----:B------:R-:W-:-:S05]  /*98c0*/  MOV R57, UR19 ;  /* 0x0000001300397c02 */ /* 0x000fca0008000f00 */
[----:B------:R-:W2:Y:S04]  /*98d0*/  LDG.E.STRONG.GPU R56, desc[UR22][R56.64] ;  /* 0x0000001638387981 */ /* 0x000ea8000c1ef900 */
[----:B--2---:R-:W-:Y:S01]  /*98e0*/  CCTL.IVALL ;  /* 0x00000000ff00798f */ /* 0x004fe20002000000 */
[----:B------:R-:W-:Y:S05]  /*98f0*/  YIELD ;  /* 0x0000000000007946 */ /* 0x000fea0003800000 */
[----:B------:R-:W-:-:S13]  /*9900*/  ISETP.NE.AND P0, PT, R56, R58, PT ;  /* 0x0000003a3800720c */ /* 0x000fda0003f05270 */
[----:B------:R-:W-:Y:S05]  /*9910*/  @P0 BRA `(.L_x_3366) ;  /* 0xfffffffc00e40947 */ /* 0x000fea000383ffff */
.L_x_3365:
        /* <DEDUP_REMOVED lines=19> */
.L_x_3370:
        /* <DEDUP_REMOVED lines=165> */
.L_x_3369:
        /* <DEDUP_REMOVED lines=87> */
.L_x_3371:
[----:B------:R-:W-:-:S13]  /*aa10*/  ISETP.NE.OR P0, PT, RZ, UR16, P0 ;  /* 0x00000010ff007c0c */ /* 0x000fda0008705670 */
[----:B------:R-:W-:Y:S05]  /*aa20*/  @!P0 BRA `(.L_x_3367) ;  /* 0x0000000000b08947 */ /* 0x000fea0003800000 */
.L_x_3368:
        /* <DEDUP_REMOVED lines=44> */
.L_x_3367:
        /* <DEDUP_REMOVED lines=14> */
.L_x_3373:
[----:B------:R-:W-:Y:S05]  /*add0*/  BSYNC B0 ;  /* 0x0000000000007941 */ /* 0x000fea0003800000 */
.L_x_3372:
        /* <DEDUP_REMOVED lines=25> */
.L_x_3364:
        /* <DEDUP_REMOVED lines=32> */
.L_x_3374:
        /* <DEDUP_REMOVED lines=22> */
.L_x_3376:
[----:B------:R-:W-:Y:S05]  /*b2d0*/  BSYNC B0 ;  /* 0x0000000000007941 */ /* 0x000fea0003800000 */
.L_x_3375:
        /* <DEDUP_REMOVED lines=28> */
.L_x_3377:
        /* <DEDUP_REMOVED lines=21> */
.L_x_3379:
[----:B------:R-:W-:Y:S05]  /*b5f0*/  BSYNC B0 ;  /* 0x0000000000007941 */ /* 0x000fea0003800000 */
.L_x_3378:
        /* <DEDUP_REMOVED lines=37> */
.L_x_3380:
        /* <DEDUP_REMOVED lines=21> */
.L_x_3382:
[----:B------:R-:W-:Y:S05]  /*b9a0*/  BSYNC B0 ;  /* 0x0000000000007941 */ /* 0x000fea0003800000 */
.L_x_3381:
        /* <DEDUP_REMOVED lines=21> */
.L_x_3383:
        /* <DEDUP_REMOVED lines=23> */
.L_x_3385:
[----:B------:R-:W-:Y:S05]  /*bc70*/  BSYNC B0 ;  /* 0x0000000000007941 */ /* 0x000fea0003800000 */
.L_x_3384:
        /* <DEDUP_REMOVED lines=39> */
.L_x_3386:
        /* <DEDUP_REMOVED lines=21> */
.L_x_3388:
[----:B------:R-:W-:Y:S05]  /*c040*/  BSYNC B0 ;  /* 0x0000000000007941 */ /* 0x000fea0003800000 */
.L_x_3387:
        /* <DEDUP_REMOVED lines=21> */
.L_x_3389:
        /* <DEDUP_REMOVED lines=23> */
.L_x_3391:
[----:B------:R-:W-:Y:S05]  /*c310*/  BSYNC B0 ;  /* 0x0000000000007941 */ /* 0x000fea0003800000 */
.L_x_3390:
        /* <DEDUP_REMOVED lines=21> */
.L_x_3392:
        /* <DEDUP_REMOVED lines=23> */
.L_x_3394:
[----:B------:R-:W-:Y:S05]  /*c5e0*/  BSYNC B0 ;  /* 0x0000000000007941 */ /* 0x000fea0003800000 */
.L_x_3393:
        /* <DEDUP_REMOVED lines=47> */
.L_x_3395:
        /* <DEDUP_REMOVED lines=21> */
.L_x_3397:
[----:B------:R-:W-:Y:S05]  /*ca30*/  BSYNC B0 ;  /* 0x0000000000007941 */ /* 0x000fea0003800000 */
.L_x_3396:
        /* <DEDUP_REMOVED lines=19> */
.L_x_3398:
        /* <DEDUP_REMOVED lines=21> */
.L_x_3400:
[----:B------:R-:W-:Y:S05]  /*ccc0*/  BSYNC B0 ;  /* 0x0000000000007941 */ /* 0x000fea0003800000 */
.L_x_3399:
        /* <DEDUP_REMOVED lines=19> */
.L_x_3401:
        /* <DEDUP_REMOVED lines=21> */
.L_x_3403:
[----:B------:R-:W-:Y:S05]  /*cf50*/  BSYNC B0 ;  /* 0x0000000000007941 */ /* 0x000fea0003800000 */
.L_x_3402:
        /* <DEDUP_REMOVED lines=20> */
.L_x_3404:
        /* <DEDUP_REMOVED lines=22> */
.L_x_3406:
[----:B------:R-:W-:Y:S05]  /*d200*/  BSYNC B0 ;  /* 0x0000000000007941 */ /* 0x000fea0003800000 */
.L_x_3405:
        /* <DEDUP_REMOVED lines=21> */
.L_x_3407:
        /* <DEDUP_REMOVED lines=23> */
.L_x_3409:
[----:B------:R-:W-:Y:S05]  /*d4d0*/  BSYNC B0 ;  /* 0x0000000000007941 */ /* 0x000fea0003800000 */
.L_x_3408:
        /* <DEDUP_REMOVED lines=46> */
.L_x_3410:
        /* <DEDUP_REMOVED lines=21> */
.L_x_3412:
[----:B------:R-:W-:Y:S05]  /*d910*/  BSYNC B0 ;  /* 0x0000000000007941 */ /* 0x000fea0003800000 */
.L_x_3411:
        /* <DEDUP_REMOVED lines=21> */
.L_x_3413:
        /* <DEDUP_REMOVED lines=23> */
.L_x_3415:
[----:B------:R-:W-:Y:S05]  /*dbe0*/  BSYNC B0 ;  /* 0x0000000000007941 */ /* 0x000fea0003800000 */
.L_x_3414:
        /* <DEDUP_REMOVED lines=21> */
.L_x_3416:
        /* <DEDUP_REMOVED lines=23> */
.L_x_3418:
[----:B------:R-:W-:Y:S05]  /*deb0*/  BSYNC B0 ;  /* 0x0000000000007941 */ /* 0x000fea0003800000 */
.L_x_3417:
        /* <DEDUP_REMOVED lines=21> */
.L_x_3419:
        /* <DEDUP_REMOVED lines=23> */
.L_x_3421:
[----:B------:R-:W-:Y:S05]  /*e180*/  BSYNC B0 ;  /* 0x0000000000007941 */ /* 0x000fea0003800000 */
.L_x_3420:
        /* <DEDUP_REMOVED lines=21> */
.L_x_3422:
        /* <DEDUP_REMOVED lines=23> */
.L_x_3424:
[----:B------:R-:W-:Y:S05]  /*e450*/  BSYNC B0 ;  /* 0x0000000000007941 */ /* 0x000fea0003800000 */
.L_x_3423:
        /* <DEDUP_REMOVED lines=44> */
.L_x_3425:
        /* <DEDUP_REMOVED lines=21> */
.L_x_3427:
[----:B------:R-:W-:Y:S05]  /*e870*/  BSYNC B0 ;  /* 0x0000000000007941 */ /* 0x000fea0003800000 */
.L_x_3426:
        /* <DEDUP_REMOVED lines=19> */
.L_x_3428:
        /* <DEDUP_REMOVED lines=21> */
.L_x_3430:
[----:B------:R-:W-:Y:S05]  /*eb00*/  BSYNC B0 ;  /* 0x0000000000007941 */ /* 0x000fea0003800000 */
.L_x_3429:
        /* <DEDUP_REMOVED lines=19> */
.L_x_3431:
        /* <DEDUP_REMOVED lines=21> */
.L_x_3433:
[----:B------:R-:W-:Y:S05]  /*ed90*/  BSYNC B0 ;  /* 0x0000000000007941 */ /* 0x000fea0003800000 */
.L_x_3432:
        /* <DEDUP_REMOVED lines=19> */
.L_x_3434:
        /* <DEDUP_REMOVED lines=21> */
.L_x_3436:
[----:B------:R-:W-:Y:S05]  /*f020*/  BSYNC B0 ;  /* 0x0000000000007941 */ /* 0x000fea0003800000 */
.L_x_3435:
        /* <DEDUP_REMOVED lines=19> */
.L_x_3437:
        /* <DEDUP_REMOVED lines=21> */
.L_x_3439:
[----:B------:R-:W-:Y:S05]  /*f2b0*/  BSYNC B0 ;  /* 0x0000000000007941 */ /* 0x000fea0003800000 */
.L_x_3438:
        /* <DEDUP_REMOVED lines=49> */
.L_x_3440:
        /* <DEDUP_REMOVED lines=21> */
.L_x_3442:
[----:B------:R-:W-:Y:S05]  /*f720*/  BSYNC B0 ;  /* 0x0000000000007941 */ /* 0x000fea0003800000 */
.L_x_3441:
        /* <DEDUP_REMOVED lines=19> */
.L_x_3443:
        /* <DEDUP_REMOVED lines=21> */
.L_x_3445:
[----:B------:R-:W-:Y:S05]  /*f9b0*/  BSYNC B0 ;  /* 0x0000000000007941 */ /* 0x000fea0003800000 */
.L_x_3444:
        /* <DEDUP_REMOVED lines=19> */
.L_x_3446:
        /* <DEDUP_REMOVED lines=21> */
.L_x_3448:
[----:B------:R-:W-:Y:S05]  /*fc40*/  BSYNC B0 ;  /* 0x0000000000007941 */ /* 0x000fea0003800000 */
.L_x_3447:
        /* <DEDUP_REMOVED lines=19> */
.L_x_3449:
        /* <DEDUP_REMOVED lines=21> */
.L_x_3451:
[----:B------:R-:W-:Y:S05]  /*fed0*/  BSYNC B0 ;  /* 0x0000000000007941 */ /* 0x000fea0003800000 */
.L_x_3450:
        /* <DEDUP_REMOVED lines=19> */
.L_x_3452:
        /* <DEDUP_REMOVED lines=21> */
.L_x_3454:
[----:B------:R-:W-:Y:S05]  /*10160*/  BSYNC B0 ;  /* 0x0000000000007941 */ /* 0x000fea0003800000 */
.L_x_3453:
        /* <DEDUP_REMOVED lines=47> */
.L_x_3455:
        /* <DEDUP_REMOVED lines=21> */
.L_x_3457:
[----:B------:R-:W-:Y:S05]  /*105b0*/  BSYNC B0 ;  /* 0x0000000000007941 */ /* 0x000fea0003800000 */
.L_x_3456:
        /* <DEDUP_REMOVED lines=19> */
.L_x_3458:
        /* <DEDUP_REMOVED lines=21> */
.L_x_3460:
[----:B------:R-:W-:Y:S05]  /*10840*/  BSYNC B0 ;  /* 0x0000000000007941 */ /* 0x000fea0003800000 */
.L_x_3459:
        /* <DEDUP_REMOVED lines=19> */
.L_x_3461:
        /* <DEDUP_REMOVED lines=21> */
.L_x_3463:
[----:B------:R-:W-:Y:S05]  /*10ad0*/  BSYNC B0 ;  /* 0x0000000000007941 */ /* 0x000fea0003800000 */
.L_x_3462:
        /* <DEDUP_REMOVED lines=19> */
.L_x_3464:
        /* <DEDUP_REMOVED lines=21> */
.L_x_3466:
[----:B------:R-:W-:Y:S05]  /*10d60*/  BSYNC B0 ;  /* 0x0000000000007941 */ /* 0x000fea0003800000 */
.L_x_3465:
        /* <DEDUP_REMOVED lines=19> */
.L_x_3467:
        /* <DEDUP_REMOVED lines=20> */
.L_x_3469:
[----:B------:R-:W-:Y:S05]  /*10fe0*/  BSYNC B0 ;  /* 0x0000000000007941 */ /* 0x000fea0003800000 */
.L_x_3468:
        /* <DEDUP_REMOVED lines=9> */
.L_x_3323:
        /* <DEDUP_REMOVED lines=19> */
.L_x_3472:
[----:B------:R-:W-:Y:S05]  /*111b0*/  BSYNC B0 ;  /* 0x0000000000007941 */ /* 0x000fea0003800000 */
.L_x_3471:
        /* <DEDUP_REMOVED lines=11> */
.L_x_3474:
[----:B------:R-:W4:Y:S04]  /*11270*/  LDG.E.STRONG.GPU R5, desc[UR22][R2.64] ;  /* 0x0000001602057981 */ /* 0x000f28000c1ef900 */
[----:B----4-:R-:W-:Y:S01]  /*11280*/  CCTL.IVALL ;  /* 0x00000000ff00798f */ /* 0x010fe20002000000 */
[----:B------:R-:W-:Y:S05]  /*11290*/  YIELD ;  /* 0x0000000000007946 */ /* 0x000fea0003800000 */
[----:B------:R-:W-:-:S13]  /*112a0*/  ISETP.NE.AND P0, PT, R5, R4, PT ;  /* 0x000000040500720c */ /* 0x000fda0003f05270 */
[----:B------:R-:W-:Y:S05]  /*112b0*/  @P0 BRA `(.L_x_3474) ;  /* 0xfffffffc00ec0947 */ /* 0x000fea000383ffff */
.L_x_3473:
        /* <DEDUP_REMOVED lines=25> */
.L_x_3475:
        /* <DEDUP_REMOVED lines=25> */
.L_x_3476:
        /* <DEDUP_REMOVED lines=10> */
.L_x_5628:


//--------------------- .text._Z35group_norm_nhwc_bwd_one_pass_kernelI11Fp32IOFp16WLi512ELi120ELi480EEv26Group_norm_nhwc_bwd_params --------------------------
	.section	.text._Z35group_norm_nhwc_bwd_one_pass_kernelI11Fp32IOFp16WLi512ELi120ELi480EEv26Group_norm_nhwc_bwd_params,"ax",@progbits
	.align	128
        .global         _Z35group_norm_nhwc_bwd_one_pass_kernelI11Fp32IOFp16WLi512ELi120ELi480EEv26Group_norm_nhwc_bwd_params
        .type           _Z35group_norm_nhwc_bwd_one_pass_kernelI11Fp32IOFp16WLi512ELi120ELi480EEv26Group_norm_nhwc_bwd_params,@function
        .size           _Z35group_norm_nhwc_bwd_one_pass_kernelI11Fp32IOFp16WLi512ELi120ELi480EEv26Group_norm_nhwc_bwd_params,(.L_x_5629 - _Z35group_norm_nhwc_bwd_one_pass_kernelI11Fp32IOFp16WLi512ELi120ELi480EEv26Group_norm_nhwc_bwd_params)
        .other          _Z35group_norm_nhwc_bwd_one_pass_kernelI11Fp32IOFp16WLi512ELi120ELi480EEv26Group_norm_nhwc_bwd_params,@"STO_CUDA_ENTRY STV_DEFAULT"
_Z35group_norm_nhwc_bwd_one_pass_kernelI11Fp32IOFp16WLi512ELi120ELi480EEv26Group_norm_nhwc_bwd_params:
.text._Z35group_norm_nhwc_bwd_one_pass_kernelI11Fp32IOFp16WLi512ELi120ELi480EEv26Group_norm_nhwc_bwd_params:
        /* <DEDUP_REMOVED lines=32> */
.L_x_3567:
        /* <DEDUP_REMOVED lines=2960> */
.L_x_3479:
[----:B------:R-:W-:Y:S05]  /*bb00*/  BSYNC B0 ;  /* 0x0000000000007941 */ /* 0x000fea0003800000 */
.L_x_3478:
        /* <DEDUP_REMOVED lines=27> */
.L_x_3480:
        /* <DEDUP_REMOVED lines=34> */
.L_x_3481:
        /* <DEDUP_REMOVED lines=43> */
.L_x_3482:
        /* <DEDUP_REMOVED lines=39> */
.L_x_3483:
        /* <DEDUP_REMOVED lines=39> */
.L_x_3484:
        /* <DEDUP_REMOVED lines=38> */
.L_x_3485:
        /* <DEDUP_REMOVED lines=39> */
.L_x_3486:
        /* <DEDUP_REMOVED lines=40> */
.L_x_3487:
        /* <DEDUP_REMOVED lines=40> */
.L_x_3488:
        /* <DEDUP_REMOVED lines=39> */
.L_x_3489:
        /* <DEDUP_REMOVED lines=39> */
.L_x_3490:
        /* <DEDUP_REMOVED lines=39> */
.L_x_3491:
        /* <DEDUP_REMOVED lines=39> */
.L_x_3492:
        /* <DEDUP_REMOVED lines=39> */
.L_x_3493:
        /* <DEDUP_REMOVED lines=39> */
.L_x_3494:
        /* <DEDUP_REMOVED lines=39> */
.L_x_3495:
        /* <DEDUP_REMOVED lines=39> */
.L_x_3496:
        /* <DEDUP_REMOVED lines=39> */
.L_x_3497:
        /* <DEDUP_REMOVED lines=39> */
.L_x_3498:
        /* <DEDUP_REMOVED lines=39> */
.L_x_3499:
        /* <DEDUP_REMOVED lines=39> */
.L_x_3500:
        /* <DEDUP_REMOVED lines=39> */
.L_x_3501:
        /* <DEDUP_REMOVED lines=39> */
.L_x_3502:
        /* <DEDUP_REMOVED lines=39> */
.L_x_3503:
        /* <DEDUP_REMOVED lines=35> */
.L_x_3504:
        /* <DEDUP_REMOVED lines=37> */
.L_x_3505:
        /* <DEDUP_REMOVED lines=35> */
.L_x_3506:
        /* <DEDUP_REMOVED lines=35> */
.L_x_3507:
        /* <DEDUP_REMOVED lines=35> */
.L_x_3508:
        /* <DEDUP_REMOVED lines=35> */
.L_x_3509:
        /* <DEDUP_REMOVED lines=35> */
.L_x_3510:
        /* <DEDUP_REMOVED lines=35> */
.L_x_3511:
        /* <DEDUP_REMOVED lines=40> */
.L_x_3512:
        /* <DEDUP_REMOVED lines=38> */
.L_x_3513:
        /* <DEDUP_REMOVED lines=35> */
.L_x_3514:
        /* <DEDUP_REMOVED lines=35> */
.L_x_3515:
        /* <DEDUP_REMOVED lines=36> */
.L_x_3516:
        /* <DEDUP_REMOVED lines=37> */
.L_x_3517:
        /* <DEDUP_REMOVED lines=37> */
.L_x_3518:
        /* <DEDUP_REMOVED lines=37> */
.L_x_3519:
        /* <DEDUP_REMOVED lines=37> */
.L_x_3520:
        /* <DEDUP_REMOVED lines=37> */
.L_x_3521:
        /* <DEDUP_REMOVED lines=35> */
.L_x_3522:
        /* <DEDUP_REMOVED lines=35> */
.L_x_3523:
        /* <DEDUP_REMOVED lines=35> */
.L_x_3524:
        /* <DEDUP_REMOVED lines=35> */
.L_x_3525:
        /* <DEDUP_REMOVED lines=35> */
.L_x_3526:
        /* <DEDUP_REMOVED lines=35> */
.L_x_3527:
        /* <DEDUP_REMOVED lines=35> */
.L_x_3528:
        /* <DEDUP_REMOVED lines=35> */
.L_x_3529:
        /* <DEDUP_REMOVED lines=35> */
.L_x_3530:
        /* <DEDUP_REMOVED lines=35> */
.L_x_3531:
        /* <DEDUP_REMOVED lines=35> */
.L_x_3532:
        /* <DEDUP_REMOVED lines=35> */
.L_x_3533:
        /* <DEDUP_REMOVED lines=35> */
.L_x_3534:
        /* <DEDUP_REMOVED lines=35> */
.L_x_3535:
        /* <DEDUP_REMOVED lines=35> */
.L_x_3536:
        /* <DEDUP_REMOVED lines=35> */
.L_x_3537:
        /* <DEDUP_REMOVED lines=36> */
.L_x_3538:
        /* <DEDUP_REMOVED lines=37> */
.L_x_3539:
        /* <DEDUP_REMOVED lines=37> */
.L_x_3540:
        /* <DEDUP_REMOVED lines=39> */
.L_x_3541:
        /* <DEDUP_REMOVED lines=52> */
.L_x_3542:
        /* <DEDUP_REMOVED lines=59> */
.L_x_3543:
        /* <DEDUP_REMOVED lines=349> */
.L_x_3545:
[----:B------:R-:W-:Y:S05]  /*16690*/  BSYNC B0 ;  /* 0x0000000000007941 */ /* 0x000fea0003800000 */
.L_x_3544:
        /* <DEDUP_REMOVED lines=38> */
.L_x_3547:
[----:B------:R-:W-:Y:S05]  /*16900*/  BSYNC B0 ;  /* 0x0000000000007941 */ /* 0x000fea0003800000 */
.L_x_3546:
        /* <DEDUP_REMOVED lines=29> */
.L_x_3549:
[----:B------:R-:W-:Y:S05]  /*16ae0*/  BSYNC B0 ;  /* 0x0000000000007941 */ /* 0x000fea0003800000 */
.L_x_3548:
        /* <DEDUP_REMOVED lines=40> */
.L_x_3553:
[----:B------:R-:W2:Y:S04]  /*16d70*/  LDG.E.STRONG.GPU R8, desc[UR10][R16.64] ;  /* 0x0000000a10087981 */ /* 0x000ea8000c1ef900 */
[----:B--2---:R-:W-:Y:S04]  /*16d80*/  CCTL.IVALL ;  /* 0x00000000ff00798f */ /* 0x004fe80002000000 */
[----:B------:R0:W-:Y:S01]  /*16d90*/  STL [R1], R8 ;  /* 0x0000000801007387 */ /* 0x0001e20000100800 */
[----:B------:R-:W-:-:S13]  /*16da0*/  ISETP.NE.AND P1, PT, R8, UR6, PT ;  /* 0x0000000608007c0c */ /* 0x000fda000bf25270 */
[----:B0-----:R-:W-:Y:S05]  /*16db0*/  @P1 BRA `(.L_x_3553) ;  /* 0xfffffffc00ec1947 */ /* 0x001fea000383ffff */
.L_x_3552:
[----:B------:R-:W-:Y:S05]  /*16dc0*/  BSYNC B0 ;  /* 0x0000000000007941 */ /* 0x000fea0003800000 */
.L_x_3551:
        /* <DEDUP_REMOVED lines=18> */
.L_x_3557:
        /* <DEDUP_REMOVED lines=115> */
.L_x_3556:
        /* <DEDUP_REMOVED lines=61> */
.L_x_3558:
[----:B------:R-:W-:-:S13]  /*179f0*/  ISETP.NE.OR P1, PT, R13, RZ, P1 ;  /* 0x000000ff0d00720c */ /* 0x000fda0000f25670 */
[----:B------:R-:W-:Y:S05]  /*17a00*/  @!P1 BRA `(.L_x_3554) ;  /* 0x00000000007c9947 */ /* 0x000fea0003800000 */
.L_x_3555:
        /* <DEDUP_REMOVED lines=31> */
.L_x_3554:
        /* <DEDUP_REMOVED lines=11> */
.L_x_3560:
[----:B------:R-:W-:Y:S05]  /*17cb0*/  BSYNC B0 ;  /* 0x0000000000007941 */ /* 0x000fea0003800000 */
.L_x_3559:
        /* <DEDUP_REMOVED lines=19> */
.L_x_3550:
        /* <DEDUP_REMOVED lines=14> */
.L_x_3566:
        /* <DEDUP_REMOVED lines=56> */
.L_x_3562:
[----:B------:R-:W-:Y:S05]  /*18250*/  BSYNC B0 ;  /* 0x0000000000007941 */ /* 0x000fea0003800000 */
.L_x_3561:
        /* <DEDUP_REMOVED lines=19> */
.L_x_3563:
        /* <DEDUP_REMOVED lines=15> */
.L_x_3565:
[----:B------:R-:W-:Y:S05]  /*18480*/  BSYNC B0 ;  /* 0x0000000000007941 */ /* 0x000fea0003800000 */
.L_x_3564:
        /* <DEDUP_REMOVED lines=12> */
.L_x_3477:
        /* <DEDUP_REMOVED lines=25> */
.L_x_3569:
[----:B------:R-:W-:Y:S05]  /*186e0*/  BSYNC B0 ;  /* 0x0000000000007941 */ /* 0x000fea0003800000 */
.L_x_3568:
[----:B------:R-:W-:Y:S05]  /*186f0*/  @P0 EXIT ;  /* 0x000000000000094d */ /* 0x000fea0003800000 */
[----:B------:R-:W-:Y:S05]  /*18700*/  @P2 BRA `(.L_x_3570) ;  /* 0x0000000000202947 */ /* 0x000fea0003800000 */
[----:B------:R-:W-:-:S05]  /*18710*/  IMAD R0, R6, R7, RZ ;  /* 0x0000000706007224 */ /* 0x000fca00078e02ff */
[----:B------:R-:W-:-:S13]  /*18720*/  ISETP.NE.AND P0, PT, R0, -0x1, PT ;  /* 0xffffffff0000780c */ /* 0x000fda0003f05270 */
[----:B------:R-:W-:Y:S05]  /*18730*/  @!P0 BRA `(.L_x_3570) ;  /* 0x0000000000148947 */ /* 0x000fea0003800000 */
.L_x_3571:
[----:B0-----:R-:W2:Y:S04]  /*18740*/  LDG.E.STRONG.GPU R5, desc[UR10][R2.64] ;  /* 0x0000000a02057981 */ /* 0x001ea8000c1ef900 */
[----:B--2---:R-:W-:Y:S01]  /*18750*/  CCTL.IVALL ;  /* 0x00000000ff00798f */ /* 0x004fe20002000000 */
[----:B------:R-:W-:Y:S05]  /*18760*/  YIELD ;  /* 0x0000000000007946 */ /* 0x000fea0003800000 */
[----:B------:R-:W-:-:S13]  /*18770*/  ISETP.NE.AND P0, PT, R5, R0, PT ;  /* 0x000000000500720c */ /* 0x000fda0003f05270 */
[----:B------:R-:W-:Y:S05]  /*18780*/  @P0 BRA `(.L_x_3571) ;  /* 0xfffffffc00ec0947 */ /* 0x000fea000383ffff */
.L_x_3570:
        /* <DEDUP_REMOVED lines=27> */
.L_x_3572:
        /* <DEDUP_REMOVED lines=27> */
.L_x_3573:
        /* <DEDUP_REMOVED lines=9> */
.L_x_5629:


//--------------------- .text._Z35group_norm_nhwc_fwd_one_pass_kernelI11Bf16IOFp32WLi64ELi120ELi480EEv26Group_norm_nhwc_fwd_params --------------------------
	.section	.text._Z35group_norm_nhwc_fwd_one_pass_kernelI11Bf16IOFp32WLi64ELi120ELi480EEv26Group_norm_nhwc_fwd_params,"ax",@progbits
	.align	128
        .global         _Z35group_norm_nhwc_fwd_one_pass_kernelI11Bf16IOFp32WLi64ELi120ELi480EEv26Group_norm_nhwc_fwd_params
        .type           _Z35group_norm_nhwc_fwd_one_pass_kernelI11Bf16IOFp32WLi64ELi120ELi480EEv26Group_norm_nhwc_fwd_params,@function
        .size           _Z35group_norm_nhwc_fwd_one_pass_kernelI11Bf16IOFp32WLi64ELi120ELi480EEv26Group_norm_nhwc_fwd_params,(.L_x_5630 - _Z35group_norm_nhwc_fwd_one_pass_kernelI11Bf16IOFp32WLi64ELi120ELi480EEv26Group_norm_nhwc_fwd_params)
        .other          _Z35group_norm_nhwc_fwd_one_pass_kernelI11Bf16IOFp32WLi64ELi120ELi480EEv26Group_norm_nhwc_fwd_params,@"STO_CUDA_ENTRY STV_DEFAULT"
_Z35group_norm_nhwc_fwd_one_pass_kernelI11Bf16IOFp32WLi64ELi120ELi480EEv26Group_norm_nhwc_fwd_params:
.text._Z35group_norm_nhwc_fwd_one_pass_kernelI11Bf16IOFp32WLi64ELi120ELi480EEv26Group_norm_nhwc_fwd_params:
[----:B------:R-:W-:Y:S01]  /*0000*/  LDC R1, c[0x0][0x28] ;  /* 0x00000a00ff017b82 */ /* 0x000fe20000000800 */
[----:B------:R-:W0:Y:S01]  /*0010*/  S2R R8, SR_CTAID.Y ;  /* 0x0000000000087919 */ /* 0x000e220000002600 */
[----:B------:R-:W-:Y:S01]  /*0020*/  ULDC UR4, c[0x0][0x288] ;  /* 0x0000a20000047ab9 */ /* 0x000fe20000000800 */
[----:B------:R-:W-:Y:S02]  /*0030*/  ULDC UR5, c[0x0][0x258] ;  /* 0x0000960000057ab9 */ /* 0x000fe40000000800 */
[----:B------:R-:W-:-:S06]  /*0040*/  UIMAD UR4, UR4, UR5, URZ ;  /* 0x00000005040472a4 */ /* 0x000fcc000f8e023f */
[----:B0-----:R-:W-:-:S13]  /*0050*/  ISETP.GE.AND P0, PT, R8, UR4, PT ;  /* 0x0000000408007c0c */ /* 0x001fda000bf06270 */
[----:B------:R-:W-:Y:S05]  /*0060*/  @P0 EXIT ;  /* 0x000000000000094d */ /* 0x000fea0003800000 */
[----:B------:R-:W0:Y:S01]  /*0070*/  S2R R0, SR_TID.X ;  /* 0x0000000000007919 */ /* 0x000e220000002100 */
[----:B------:R-:W-:Y:S01]  /*0080*/  S2UR UR7, SR_CTAID.X ;  /* 0x00000000000779c3 */ /* 0x000fe20000002500 */
[----:B------:R-:W-:Y:S01]  /*0090*/  UMOV UR5, 0x400 ;  /* 0x0000040000057882 */ /* 0x000fe20000000000 */
[----:B------:R-:W-:Y:S01]  /*00a0*/  ULDC.64 UR8, c[0x0][0x278] ;  /* 0x00009e0000087ab9 */ /* 0x000fe20000000a00 */
[----:B------:R-:W-:-:S05]  /*00b0*/  ULDC.U8 UR10, c[0x0][0x28c] ;  /* 0x0000a300000a7ab9 */ /* 0x000fca0000000000 */
[----:B------:R-:W1:Y:S08]  /*00c0*/  LDC R4, c[0x0][0x294] ;  /* 0x0000a500ff047b82 */ /* 0x000e700000000800 */
[----:B------:R-:W2:Y:S01]  /*00d0*/  S2UR UR6, SR_CgaCtaId ;  /* 0x00000000000679c3 */ /* 0x000ea20000008800 */
[C---:B0-----:R-:W-:Y:S01]  /*00e0*/  IMAD.WIDE.U32 R2, R0.reuse, -0x77777777, RZ ;  /* 0x8888888900027825 */ /* 0x041fe200078e00ff */
[----:B------:R-:W-:-:S04]  /*00f0*/  ISETP.GE.U32.AND P4, PT, R0, 0x1e0, PT ;  /* 0x000001e00000780c */ /* 0x000fc80003f86070 */
[----:B------:R-:W-:Y:S01]  /*0100*/  SHF.R.U32.HI R5, RZ, 0x5, R3 ;  /* 0x00000005ff057819 */ /* 0x000fe20000011603 */
[----:B------:R-:W0:Y:S01]  /*0110*/  S2R R2, SR_LANEID ;  /* 0x0000000000027919 */ /* 0x000e220000000000 */
[--C-:B------:R-:W-:Y:S01]  /*0120*/  SHF.R.S32.HI R3, RZ, 0x1f, R0.reuse ;  /* 0x0000001fff037819 */ /* 0x100fe20000011400 */
[----:B--2---:R-:W-:Y:S02]  /*0130*/  ULEA UR5, UR6, UR5, 0x18 ;  /* 0x0000000506057291 */ /* 0x004fe4000f8ec03f */
[----:B-1----:R-:W-:Y:S01]  /*0140*/  IMAD R31, R4, UR7, R5 ;  /* 0x00000007041f7c24 */ /* 0x002fe2000f8e0205 */
[----:B------:R-:W-:Y:S01]  /*0150*/  LEA.HI R6, R3, R0, RZ, 0x5 ;  /* 0x0000000003067211 */ /* 0x000fe200078f28ff */
[----:B------:R-:W-:-:S03]  /*0160*/  IMAD R10, R5, -0x3c, R0 ;  /* 0xffffffc4050a7824 */ /* 0x000fc600078e0200 */
[C---:B------:R-:W-:Y:S02]  /*0170*/  IADD3 R3, R31.reuse, 0x8, RZ ;  /* 0x000000081f037810 */ /* 0x040fe40007ffe0ff */
[C---:B------:R-:W-:Y:S02]  /*0180*/  IADD3 R4, R31.reuse, 0x10, RZ ;  /* 0x000000101f047810 */ /* 0x040fe40007ffe0ff */
[C---:B------:R-:W-:Y:S02]  /*0190*/  IADD3 R5, R31.reuse, 0x18, RZ ;  /* 0x000000181f057810 */ /* 0x040fe40007ffe0ff */
[----:B------:R-:W-:Y:S02]  /*01a0*/  SHF.R.S32.HI R12, RZ, 0x5, R6 ;  /* 0x00000005ff0c7819 */ /* 0x000fe40000011406 */
[----:B------:R-:W-:Y:S02]  /*01b0*/  ISETP.LT.U32.AND P1, PT, R31, UR8, PT ;  /* 0x000000081f007c0c */ /* 0x000fe4000bf21070 */
[----:B------:R-:W-:-:S02]  /*01c0*/  SHF.R.S32.HI R7, RZ, 0x1f, R31 ;  /* 0x0000001fff077819 */ /* 0x000fc4000001141f */
[----:B------:R-:W-:Y:S02]  /*01d0*/  ISETP.LT.U32.AND P2, PT, R3, UR8, PT ;  /* 0x0000000803007c0c */ /* 0x000fe4000bf41070 */
[----:B------:R-:W-:Y:S02]  /*01e0*/  ISETP.LT.U32.AND P3, PT, R4, UR8, PT ;  /* 0x0000000804007c0c */ /* 0x000fe4000bf61070 */
[----:B------:R-:W-:Y:S02]  /*01f0*/  SHF.R.S32.HI R9, RZ, 0x1f, R3 ;  /* 0x0000001fff097819 */ /* 0x000fe40000011403 */
[----:B------:R-:W-:Y:S02]  /*0200*/  SHF.R.S32.HI R11, RZ, 0x1f, R4 ;  /* 0x0000001fff0b7819 */ /* 0x000fe40000011404 */
[----:B------:R-:W-:Y:S01]  /*0210*/  MOV R6, R8 ;  /* 0x0000000800067202 */ /* 0x000fe20000000f00 */
[----:B------:R-:W-:Y:S01]  /*0220*/  HFMA2.MMA R8, -RZ, RZ, 0, 0 ;  /* 0x00000000ff087435 */ /* 0x000fe200000001ff */
[----:B------:R-:W-:-:S02]  /*0230*/  ISETP.LT.U32.AND P0, PT, R5, UR8, PT ;  /* 0x0000000805007c0c */ /* 0x000fc4000bf01070 */
[----:B------:R-:W-:Y:S02]  /*0240*/  SHF.R.S32.HI R13, RZ, 0x1f, R5 ;  /* 0x0000001fff0d7819 */ /* 0x000fe40000011405 */
[----:B------:R-:W-:Y:S02]  /*0250*/  SHF.L.U32 R10, R10, 0x1, RZ ;  /* 0x000000010a0a7819 */ /* 0x000fe400000006ff */
[----:B------:R-:W-:Y:S02]  /*0260*/  LEA R12, R12, UR5, 0x3 ;  /* 0x000000050c0c7c11 */ /* 0x000fe4000f8e18ff */
[----:B------:R-:W-:Y:S02]  /*0270*/  IADD3 R14, R31, 0x38, RZ ;  /* 0x000000381f0e7810 */ /* 0x000fe40007ffe0ff */
[----:B------:R-:W-:Y:S02]  /*0280*/  ISETP.LT.AND.EX P1, PT, R7, UR9, !P4, P1 ;  /* 0x0000000907007c0c */ /* 0x000fe4000e721310 */
[----:B------:R-:W-:-:S02]  /*0290*/  ISETP.LT.AND.EX P2, PT, R9, UR9, !P4, P2 ;  /* 0x0000000909007c0c */ /* 0x000fc4000e741320 */
[----:B------:R-:W-:Y:S02]  /*02a0*/  ISETP.LT.AND.EX P3, PT, R11, UR9, !P4, P3 ;  /* 0x000000090b007c0c */ /* 0x000fe4000e761330 */
[----:B------:R-:W-:Y:S01]  /*02b0*/  ISETP.LT.AND.EX P4, PT, R13, UR9, !P4, P0 ;  /* 0x000000090d007c0c */ /* 0x000fe2000e781300 */
[----:B0-----:R-:W-:-:S12]  /*02c0*/  ULDC.64 UR8, c[0x0][0x208] ;  /* 0x0000820000087ab9 */ /* 0x001fd80000000a00 */
.L_x_3610:
[----:B01----:R-:W0:Y:S01]  /*02d0*/  LDC R21, c[0x0][0x288] ;  /* 0x0000a200ff157b82 */ /* 0x003e220000000800 */
[----:B------:R-:W-:Y:S01]  /*02e0*/  IABS R20, R6 ;  /* 0x0000000600147213 */ /* 0x000fe20000000000 */
[----:B------:R-:W-:Y:S01]  /*02f0*/  ULDC.64 UR12, c[0x0][0x280] ;  /* 0x0000a000000c7ab9 */ /* 0x000fe20000000a00 */
[----:B------:R-:W-:-:S05]  /*0300*/  ULDC.64 UR14, c[0x0][0x278] ;  /* 0x00009e00000e7ab9 */ /* 0x000fca0000000a00 */
[----:B------:R-:W1:Y:S08]  /*0310*/  @P1 LDC.64 R28, c[0x0][0x220] ;  /* 0x00008800ff1c1b82 */ /* 0x000e700000000a00 */
[----:B------:R-:W2:Y:S01]  /*0320*/  @P2 LDC.64 R24, c[0x0][0x270] ;  /* 0x00009c00ff182b82 */ /* 0x000ea20000000a00 */
[----:B0-----:R-:W-:-:S07]  /*0330*/  IABS R18, R21 ;  /* 0x0000001500127213 */ /* 0x001fce0000000000 */
[----:B------:R-:W0:Y:S01]  /*0340*/  @P3 LDC.64 R34, c[0x0][0x270] ;  /* 0x00009c00ff223b82 */ /* 0x000e220000000a00 */
[----:B------:R-:W3:Y:S07]  /*0350*/  I2F.RP R15, R18 ;  /* 0x00000012000f7306 */ /* 0x000eee0000209400 */
[----:B------:R-:W4:Y:S08]  /*0360*/  @P2 LDC.64 R32, c[0x0][0x220] ;  /* 0x00008800ff202b82 */ /* 0x000f300000000a00 */
[----:B------:R-:W5:Y:S01]  /*0370*/  @P4 LDC.64 R22, c[0x0][0x270] ;  /* 0x00009c00ff164b82 */ /* 0x000f620000000a00 */
[----:B---3--:R-:W3:Y:S01]  /*0380*/  MUFU.RCP R15, R15 ;  /* 0x0000000f000f7308 */ /* 0x008ee20000001000 */
[----:B0-----:R-:W-:-:S04]  /*0390*/  @P3 IMAD R26, R11, R34, RZ ;  /* 0x000000220b1a3224 */ /* 0x001fc800078e02ff */
[----:B------:R-:W-:Y:S02]  /*03a0*/  @P3 IMAD R45, R4, R35, R26 ;  /* 0x00000023042d3224 */ /* 0x000fe400078e021a */
[----:B------:R-:W0:Y:S01]  /*03b0*/  @P4 LDC.64 R26, c[0x0][0x220] ;  /* 0x00008800ff1a4b82 */ /* 0x000e220000000a00 */
[----:B---3--:R-:W-:-:S04]  /*03c0*/  IADD3 R16, R15, 0xffffffe, RZ ;  /* 0x0ffffffe0f107810 */ /* 0x008fc80007ffe0ff */
[----:B------:R3:W1:Y:S01]  /*03d0*/  F2I.FTZ.U32.TRUNC.NTZ R17, R16 ;  /* 0x0000001000117305 */ /* 0x000662000021f000 */
[----:B-----5:R-:W-:Y:S01]  /*03e0*/  @P4 IMAD R36, R13, R22, RZ ;  /* 0x000000160d244224 */ /* 0x020fe200078e02ff */
[----:B---3--:R-:W-:Y:S02]  /*03f0*/  MOV R16, RZ ;  /* 0x000000ff00107202 */ /* 0x008fe40000000f00 */
[----:B-1----:R-:W-:-:S05]  /*0400*/  IADD3 R19, RZ, -R17, RZ ;  /* 0x80000011ff137210 */ /* 0x002fca0007ffe0ff */
[----:B------:R-:W-:-:S04]  /*0410*/  IMAD R19, R19, R18, RZ ;  /* 0x0000001213137224 */ /* 0x000fc800078e02ff */
[----:B------:R-:W-:Y:S01]  /*0420*/  IMAD.HI.U32 R17, R17, R19, R16 ;  /* 0x0000001311117227 */ /* 0x000fe200078e0010 */
[----:B------:R-:W-:Y:S02]  /*0430*/  MOV R19, R20 ;  /* 0x0000001400137202 */ /* 0x000fe40000000f00 */
[----:B------:R-:W-:-:S03]  /*0440*/  SHF.R.S32.HI R20, RZ, 0x1f, R10 ;  /* 0x0000001fff147819 */ /* 0x000fc6000001140a */
[----:B------:R-:W-:-:S05]  /*0450*/  IMAD.HI.U32 R17, R17, R19, RZ ;  /* 0x0000001311117227 */ /* 0x000fca00078e00ff */
[----:B------:R-:W-:-:S05]  /*0460*/  IADD3 R15, -R17, RZ, RZ ;  /* 0x000000ff110f7210 */ /* 0x000fca0007ffe1ff */
[----:B------:R-:W-:-:S05]  /*0470*/  IMAD R15, R18, R15, R19 ;  /* 0x0000000f120f7224 */ /* 0x000fca00078e0213 */
[----:B------:R-:W-:-:S13]  /*0480*/  ISETP.GT.U32.AND P6, PT, R18, R15, PT ;  /* 0x0000000f1200720c */ /* 0x000fda0003fc4070 */
[-C--:B------:R-:W-:Y:S02]  /*0490*/  @!P6 IADD3 R15, R15, -R18.reuse, RZ ;  /* 0x800000120f0fe210 */ /* 0x080fe40007ffe0ff */
[----:B------:R-:W-:Y:S02]  /*04a0*/  @!P6 IADD3 R17, R17, 0x1, RZ ;  /* 0x000000011111e810 */ /* 0x000fe40007ffe0ff */
[----:B------:R-:W-:Y:S02]  /*04b0*/  ISETP.GE.U32.AND P0, PT, R15, R18, PT ;  /* 0x000000120f00720c */ /* 0x000fe40003f06070 */
[----:B------:R-:W-:Y:S01]  /*04c0*/  LOP3.LUT R15, R6, R21, RZ, 0x3c, !PT ;  /* 0x00000015060f7212 */ /* 0x000fe200078e3cff */
[----:B------:R-:W1:Y:S01]  /*04d0*/  LDC R18, c[0x0][0x294] ;  /* 0x0000a500ff127b82 */ /* 0x000e620000000800 */
[----:B------:R-:W-:Y:S02]  /*04e0*/  ISETP.NE.AND P6, PT, R21, RZ, PT ;  /* 0x000000ff1500720c */ /* 0x000fe40003fc5270 */
[----:B------:R-:W-:-:S07]  /*04f0*/  ISETP.GE.AND P5, PT, R15, RZ, PT ;  /* 0x000000ff0f00720c */ /* 0x000fce0003fa6270 */
[----:B------:R-:W-:-:S04]  /*0500*/  @P0 IADD3 R17, R17, 0x1, RZ ;  /* 0x0000000111110810 */ /* 0x000fc80007ffe0ff */
[----:B------:R-:W-:Y:S01]  /*0510*/  MOV R19, R17 ;  /* 0x0000001100137202 */ /* 0x000fe20000000f00 */
[----:B------:R-:W-:-:S03]  /*0520*/  IMAD.WIDE.U32 R16, R0, -0x77777777, RZ ;  /* 0x8888888900107825 */ /* 0x000fc600078e00ff */
[----:B------:R-:W-:Y:S02]  /*0530*/  @!P5 IADD3 R19, -R19, RZ, RZ ;  /* 0x000000ff1313d210 */ /* 0x000fe40007ffe1ff */
[----:B------:R-:W-:Y:S02]  /*0540*/  @!P6 LOP3.LUT R19, RZ, R21, RZ, 0x33, !PT ;  /* 0x00000015ff13e212 */ /* 0x000fe400078e33ff */
[----:B------:R-:W-:Y:S02]  /*0550*/  SHF.R.U32.HI R15, RZ, 0x5, R17 ;  /* 0x00000005ff0f7819 */ /* 0x000fe40000011611 */
[----:B------:R-:W-:Y:S01]  /*0560*/  IADD3 R37, -R19, RZ, RZ ;  /* 0x000000ff13257210 */ /* 0x000fe20007ffe1ff */
[----:B------:R-:W3:Y:S02]  /*0570*/  @P1 LDC.64 R16, c[0x0][0x270] ;  /* 0x00009c00ff101b82 */ /* 0x000ee40000000a00 */
[----:B-1----:R-:W-:Y:S01]  /*0580*/  IMAD R15, R18, UR7, R15 ;  /* 0x00000007120f7c24 */ /* 0x002fe2000f8e020f */
[----:B------:R-:W-:Y:S01]  /*0590*/  SHF.R.S32.HI R18, RZ, 0x1f, R19 ;  /* 0x0000001fff127819 */ /* 0x000fe20000011413 */
[----:B------:R-:W-:-:S03]  /*05a0*/  IMAD R37, R21, R37, R6 ;  /* 0x0000002515257224 */ /* 0x000fc600078e0206 */
[----:B------:R-:W-:Y:S01]  /*05b0*/  IADD3 R41, R15, 0x20, RZ ;  /* 0x000000200f297810 */ /* 0x000fe20007ffe0ff */
[----:B------:R-:W-:Y:S01]  /*05c0*/  IMAD R37, R37, 0x78, RZ ;  /* 0x0000007825257824 */ /* 0x000fe200078e02ff */
[----:B------:R-:W-:Y:S01]  /*05d0*/  IADD3 R38, R15, 0x28, RZ ;  /* 0x000000280f267810 */ /* 0x000fe20007ffe0ff */
[----:B------:R-:W-:Y:S01]  /*05e0*/  IMAD R18, R18, UR12, RZ ;  /* 0x0000000c12127c24 */ /* 0x000fe2000f8e02ff */
[----:B------:R-:W-:Y:S02]  /*05f0*/  ISETP.GE.U32.AND P5, PT, R41, UR14, PT ;  /* 0x0000000e29007c0c */ /* 0x000fe4000bfa6070 */
[----:B------:R-:W-:Y:S01]  /*0600*/  IADD3 R48, P0, R10, R37, RZ ;  /* 0x000000250a307210 */ /* 0x000fe20007f1e0ff */
[----:B------:R-:W-:Y:S01]  /*0610*/  IMAD R51, R19, UR13, R18 ;  /* 0x0000000d13337c24 */ /* 0x000fe2000f8e0212 */
[----:B------:R-:W-:Y:S02]  /*0620*/  SHF.R.S32.HI R43, RZ, 0x1f, R41 ;  /* 0x0000001fff2b7819 */ /* 0x000fe40000011429 */
[----:B------:R-:W-:-:S02]  /*0630*/  LEA.HI.X.SX32 R49, R37, R20, 0x1, P0 ;  /* 0x0000001425317211 */ /* 0x000fc400000f0eff */
[----:B------:R-:W-:Y:S02]  /*0640*/  ISETP.GE.AND.EX P5, PT, R43, UR15, PT, P5 ;  /* 0x0000000f2b007c0c */ /* 0x000fe4000bfa6350 */
[----:B------:R-:W-:Y:S01]  /*0650*/  ISETP.GE.U32.AND P0, PT, R38, UR14, PT ;  /* 0x0000000e26007c0c */ /* 0x000fe2000bf06070 */
[----:B------:R-:W-:Y:S01]  /*0660*/  IMAD.WIDE.U32 R48, R19, UR12, R48 ;  /* 0x0000000c13307c25 */ /* 0x000fe2000f8e0030 */
[----:B------:R-:W-:Y:S02]  /*0670*/  ISETP.LT.U32.AND P5, PT, R0, 0x1e0, !P5 ;  /* 0x000001e00000780c */ /* 0x000fe40006fa1070 */
[----:B------:R-:W-:Y:S01]  /*0680*/  SHF.R.S32.HI R39, RZ, 0x1f, R38 ;  /* 0x0000001fff277819 */ /* 0x000fe20000011426 */
[----:B---3--:R-:W-:Y:S01]  /*0690*/  @P1 IMAD R18, R7, R16, RZ ;  /* 0x0000001007121224 */ /* 0x008fe200078e02ff */
[----:B------:R-:W-:Y:S02]  /*06a0*/  IADD3 R51, R49, R51, RZ ;  /* 0x0000003331337210 */ /* 0x000fe40007ffe0ff */
[----:B------:R-:W-:Y:S01]  /*06b0*/  @P1 MOV R50, R48 ;  /* 0x0000003000321202 */ /* 0x000fe20000000f00 */
[----:B------:R-:W-:Y:S01]  /*06c0*/  @P1 IMAD R19, R31, R17, R18 ;  /* 0x000000111f131224 */ /* 0x000fe200078e0212 */
[----:B------:R-:W-:Y:S01]  /*06d0*/  ISETP.GE.AND.EX P0, PT, R39, UR15, PT, P0 ;  /* 0x0000000f27007c0c */ /* 0x000fe2000bf06300 */
[----:B--2---:R-:W-:-:S02]  /*06e0*/  @P2 IMAD R18, R9, R24, RZ ;  /* 0x0000001809122224 */ /* 0x004fc400078e02ff */
[----:B------:R-:W-:Y:S01]  /*06f0*/  @P1 IMAD.WIDE.U32 R16, R31, R16, R50 ;  /* 0x000000101f101225 */ /* 0x000fe200078e0032 */
[----:B------:R-:W-:Y:S01]  /*0700*/  ISETP.LT.U32.AND P0, PT, R0, 0x1e0, !P0 ;  /* 0x000001e00000780c */ /* 0x000fe20004701070 */
[----:B------:R-:W1:Y:S03]  /*0710*/  @P3 LDC.64 R30, c[0x0][0x220] ;  /* 0x00008800ff1e3b82 */ /* 0x000e660000000a00 */
[----:B------:R-:W-:Y:S01]  /*0720*/  @P1 IADD3 R17, R17, R19, RZ ;  /* 0x0000001311111210 */ /* 0x000fe20007ffe0ff */
[----:B------:R-:W-:Y:S01]  /*0730*/  @P2 IMAD R19, R3, R25, R18 ;  /* 0x0000001903132224 */ /* 0x000fe200078e0212 */
[----:B------:R-:W-:-:S03]  /*0740*/  @P1 LEA R28, P6, R16, R28, 0x1 ;  /* 0x0000001c101c1211 */ /* 0x000fc600078c08ff */
[----:B------:R-:W2:Y:S01]  /*0750*/  @P5 LDC.64 R20, c[0x0][0x270] ;  /* 0x00009c00ff145b82 */ /* 0x000ea20000000a00 */
[----:B------:R-:W-:Y:S02]  /*0760*/  @P1 LEA.HI.X R29, R16, R29, R17, 0x1, P6 ;  /* 0x0000001d101d1211 */ /* 0x000fe400030f0c11 */
[----:B------:R-:W-:Y:S02]  /*0770*/  @P2 MOV R16, R48 ;  /* 0x0000003000102202 */ /* 0x000fe40000000f00 */
[----:B------:R-:W-:-:S03]  /*0780*/  @P2 MOV R17, R51 ;  /* 0x0000003300112202 */ /* 0x000fc60000000f00 */
[----:B------:R-:W-:Y:S01]  /*0790*/  @P2 IMAD.WIDE.U32 R24, R3, R24, R16 ;  /* 0x0000001803182225 */ /* 0x000fe200078e0010 */
[----:B------:R-:W-:Y:S02]  /*07a0*/  @P3 MOV R16, R48 ;  /* 0x0000003000103202 */ /* 0x000fe40000000f00 */
[----:B------:R-:W-:Y:S02]  /*07b0*/  @P3 MOV R17, R51 ;  /* 0x0000003300113202 */ /* 0x000fe40000000f00 */
[----:B------:R-:W-:Y:S02]  /*07c0*/  @P2 IADD3 R25, R25, R19, RZ ;  /* 0x0000001319192210 */ /* 0x000fe40007ffe0ff */
[----:B----4-:R-:W-:Y:S01]  /*07d0*/  @P2 LEA R32, P6, R24, R32, 0x1 ;  /* 0x0000002018202211 */ /* 0x010fe200078c08ff */
[----:B------:R-:W-:Y:S01]  /*07e0*/  @P3 IMAD.WIDE.U32 R34, R4, R34, R16 ;  /* 0x0000002204223225 */ /* 0x000fe200078e0010 */
[----:B------:R-:W3:Y:S02]  /*07f0*/  @P5 LDC.64 R18, c[0x0][0x220] ;  /* 0x00008800ff125b82 */ /* 0x000ee40000000a00 */
[----:B------:R-:W-:-:S02]  /*0800*/  @P2 LEA.HI.X R33, R24, R33, R25, 0x1, P6 ;  /* 0x0000002118212211 */ /* 0x000fc400030f0c19 */
[----:B------:R-:W-:Y:S02]  /*0810*/  @P3 IADD3 R24, R35, R45, RZ ;  /* 0x0000002d23183210 */ /* 0x000fe40007ffe0ff */
[C---:B-1----:R-:W-:Y:S02]  /*0820*/  @P3 LEA R30, P6, R34.reuse, R30, 0x1 ;  /* 0x0000001e221e3211 */ /* 0x042fe400078c08ff */
[----:B------:R-:W1:Y:S01]  /*0830*/  @P0 LDC.64 R16, c[0x0][0x270] ;  /* 0x00009c00ff100b82 */ /* 0x000e620000000a00 */
[----:B------:R-:W-:Y:S02]  /*0840*/  @P4 MOV R25, R51 ;  /* 0x0000003300194202 */ /* 0x000fe40000000f00 */
[----:B------:R-:W-:Y:S01]  /*0850*/  @P3 LEA.HI.X R31, R34, R31, R24, 0x1, P6 ;  /* 0x0000001f221f3211 */ /* 0x000fe200030f0c18 */
[----:B--2---:R-:W-:Y:S01]  /*0860*/  @P5 IMAD R34, R43, R20, RZ ;  /* 0x000000142b225224 */ /* 0x004fe200078e02ff */
[-C--:B------:R-:W-:Y:S01]  /*0870*/  @P4 MOV R24, R48.reuse ;  /* 0x0000003000184202 */ /* 0x080fe20000000f00 */
[----:B------:R-:W-:Y:S01]  /*0880*/  @P4 IMAD R43, R5, R23, R36 ;  /* 0x00000017052b4224 */ /* 0x000fe200078e0224 */
[----:B------:R-:W-:Y:S01]  /*0890*/  @P5 MOV R35, R51 ;  /* 0x0000003300235202 */ /* 0x000fe20000000f00 */
[----:B------:R-:W-:Y:S01]  /*08a0*/  @P5 IMAD R21, R41, R21, R34 ;  /* 0x0000001529155224 */ /* 0x000fe200078e0222 */
[----:B------:R-:W-:Y:S01]  /*08b0*/  @P5 MOV R34, R48 ;  /* 0x0000003000225202 */ /* 0x000fe20000000f00 */
[----:B------:R-:W-:Y:S01]  /*08c0*/  @P4 IMAD.WIDE.U32 R24, R5, R22, R24 ;  /* 0x0000001605184225 */ /* 0x000fe200078e0018 */
[----:B------:R-:W-:Y:S01]  /*08d0*/  MOV R36, RZ ;  /* 0x000000ff00247202 */ /* 0x000fe20000000f00 */
[----:B------:R-:W2:Y:S02]  /*08e0*/  @P0 LDC.64 R22, c[0x0][0x220] ;  /* 0x00008800ff160b82 */ /* 0x000ea40000000a00 */
[----:B------:R-:W-:Y:S01]  /*08f0*/  @P5 IMAD.WIDE.U32 R34, R41, R20, R34 ;  /* 0x0000001429225225 */ /* 0x000fe200078e0022 */
[----:B------:R-:W-:-:S02]  /*0900*/  @P4 IADD3 R20, R25, R43, RZ ;  /* 0x0000002b19144210 */ /* 0x000fc40007ffe0ff */
[----:B0-----:R-:W-:-:S04]  /*0910*/  @P4 LEA R26, P6, R24, R26, 0x1 ;  /* 0x0000001a181a4211 */ /* 0x001fc800078c08ff */
[----:B------:R-:W-:Y:S02]  /*0920*/  @P4 LEA.HI.X R27, R24, R27, R20, 0x1, P6 ;  /* 0x0000001b181b4211 */ /* 0x000fe400030f0c14 */
[----:B------:R-:W-:Y:S01]  /*0930*/  @P5 IADD3 R20, R35, R21, RZ ;  /* 0x0000001523145210 */ /* 0x000fe20007ffe0ff */
[----:B-1----:R-:W-:Y:S01]  /*0940*/  @P0 IMAD R39, R39, R16, RZ ;  /* 0x0000001027270224 */ /* 0x002fe200078e02ff */
[----:B---3--:R-:W-:Y:S02]  /*0950*/  @P5 LEA R18, P6, R34, R18, 0x1 ;  /* 0x0000001222125211 */ /* 0x008fe400078c08ff */
[----:B------:R-:W-:Y:S01]  /*0960*/  @P0 MOV R21, R51 ;  /* 0x0000003300150202 */ /* 0x000fe20000000f00 */
[----:B------:R-:W-:Y:S01]  /*0970*/  @P0 IMAD R39, R38, R17, R39 ;  /* 0x0000001126270224 */ /* 0x000fe200078e0227 */
[----:B------:R-:W-:Y:S02]  /*0980*/  @P5 LEA.HI.X R19, R34, R19, R20, 0x1, P6 ;  /* 0x0000001322135211 */ /* 0x000fe400030f0c14 */
[----:B------:R-:W-:-:S02]  /*0990*/  @P0 MOV R20, R48 ;  /* 0x0000003000140202 */ /* 0x000fc40000000f00 */
[----:B------:R-:W-:Y:S01]  /*09a0*/  IADD3 R35, R15, 0x30, RZ ;  /* 0x000000300f237810 */ /* 0x000fe20007ffe0ff */
[----:B------:R0:W3:Y:S02]  /*09b0*/  @P5 LDG.E R36, desc[UR8][R18.64] ;  /* 0x0000000812245981 */ /* 0x0000e4000c1e1900 */
[----:B------:R-:W-:Y:S01]  /*09c0*/  @P0 IMAD.WIDE.U32 R16, R38, R16, R20 ;  /* 0x0000001026100225 */ /* 0x000fe200078e0014 */
[----:B------:R-:W-:Y:S02]  /*09d0*/  ISETP.GE.U32.AND P6, PT, R35, UR14, PT ;  /* 0x0000000e23007c0c */ /* 0x000fe4000bfc6070 */
[----:B------:R-:W-:Y:S02]  /*09e0*/  SHF.R.S32.HI R43, RZ, 0x1f, R35 ;  /* 0x0000001fff2b7819 */ /* 0x000fe40000011423 */
[----:B------:R-:W-:Y:S02]  /*09f0*/  @P0 IADD3 R17, R17, R39, RZ ;  /* 0x0000002711110210 */ /* 0x000fe40007ffe0ff */
[----:B--2---:R-:W-:-:S02]  /*0a00*/  @P0 LEA R22, P5, R16, R22, 0x1 ;  /* 0x0000001610160211 */ /* 0x004fc400078a08ff */
[----:B------:R-:W-:Y:S02]  /*0a10*/  ISETP.GE.AND.EX P6, PT, R43, UR15, PT, P6 ;  /* 0x0000000f2b007c0c */ /* 0x000fe4000bfc6360 */
[----:B------:R-:W-:Y:S02]  /*0a20*/  @P0 LEA.HI.X R23, R16, R23, R17, 0x1, P5 ;  /* 0x0000001710170211 */ /* 0x000fe400028f0c11 */
[----:B------:R-:W-:Y:S02]  /*0a30*/  SHF.R.S32.HI R39, RZ, 0x1f, R14 ;  /* 0x0000001fff277819 */ /* 0x000fe4000001140e */
[----:B------:R-:W-:Y:S02]  /*0a40*/  ISETP.GE.U32.AND P5, PT, R14, UR14, PT ;  /* 0x0000000e0e007c0c */ /* 0x000fe4000bfa6070 */
[----:B------:R-:W-:Y:S02]  /*0a50*/  ISETP.LT.U32.AND P6, PT, R0, 0x1e0, !P6 ;  /* 0x000001e00000780c */ /* 0x000fe400077c1070 */
[----:B------:R-:W-:-:S04]  /*0a60*/  ISETP.GE.AND.EX P5, PT, R39, UR15, PT, P5 ;  /* 0x0000000f27007c0c */ /* 0x000fc8000bfa6350 */
[----:B------:R-:W-:Y:S02]  /*0a70*/  ISETP.GT.U32.OR P5, PT, R0, 0x1df, P5 ;  /* 0x000001df0000780c */ /* 0x000fe40002fa4470 */
[----:B------:R-:W-:-:S05]  /*0a80*/  MOV R38, RZ ;  /* 0x000000ff00267202 */ /* 0x000fca0000000f00 */
[----:B------:R-:W1:Y:S01]  /*0a90*/  @P6 LDC.64 R24, c[0x0][0x270] ;  /* 0x00009c00ff186b82 */ /* 0x000e620000000a00 */
[----:B------:R-:W-:Y:S01]  /*0aa0*/  CS2R R40, SRZ ;  /* 0x0000000000287805 */ /* 0x000fe2000001ff00 */
[----:B------:R-:W2:Y:S05]  /*0ab0*/  @P2 LDG.E R38, desc[UR8][R32.64] ;  /* 0x0000000820262981 */ /* 0x000eaa000c1e1900 */
[----:B------:R-:W4:Y:S01]  /*0ac0*/  @P1 LDG.E R40, desc[UR8][R28.64] ;  /* 0x000000081c281981 */ /* 0x000f22000c1e1900 */
[----:B------:R-:W5:Y:S01]  /*0ad0*/  @!P5 LDC.64 R20, c[0x0][0x270] ;  /* 0x00009c00ff14db82 */ /* 0x000f620000000a00 */
[----:B------:R-:W-:Y:S02]  /*0ae0*/  MOV R42, RZ ;  /* 0x000000ff002a7202 */ /* 0x000fe40000000f00 */
[----:B------:R-:W3:Y:S04]  /*0af0*/  @P3 LDG.E R41, desc[UR8][R30.64] ;  /* 0x000000081e293981 */ /* 0x000ee8000c1e1900 */
[----:B------:R1:W3:Y:S01]  /*0b00*/  @P4 LDG.E R42, desc[UR8][R26.64] ;  /* 0x000000081a2a4981 */ /* 0x0002e2000c1e1900 */
[----:B------:R-:W5:Y:S08]  /*0b10*/  @P6 LDC.64 R16, c[0x0][0x220] ;  /* 0x00008800ff106b82 */ /* 0x000f700000000a00 */
[----:B0-----:R-:W0:Y:S01]  /*0b20*/  @!P5 LDC.64 R18, c[0x0][0x220] ;  /* 0x00008800ff12db82 */ /* 0x001e220000000a00 */
[----:B-1----:R-:W-:Y:S01]  /*0b30*/  @P6 IMAD R34, R43, R24, RZ ;  /* 0x000000182b226224 */ /* 0x002fe200078e02ff */
[----:B------:R-:W-:-:S02]  /*0b40*/  MOV R43, RZ ;  /* 0x000000ff002b7202 */ /* 0x000fc40000000f00 */
[----:B------:R-:W-:Y:S02]  /*0b50*/  @P6 MOV R26, R48 ;  /* 0x00000030001a6202 */ /* 0x000fe40000000f00 */
[----:B------:R-:W-:Y:S01]  /*0b60*/  @P6 MOV R27, R51 ;  /* 0x00000033001b6202 */ /* 0x000fe20000000f00 */
[----:B------:R-:W-:Y:S01]  /*0b70*/  @P6 IMAD R33, R35, R25, R34 ;  /* 0x0000001923216224 */ /* 0x000fe200078e0222 */
[----:B------:R1:W3:Y:S01]  /*0b80*/  @P0 LDG.E R43, desc[UR8][R22.64] ;  /* 0x00000008162b0981 */ /* 0x0002e2000c1e1900 */
[----:B-----5:R-:W-:Y:S02]  /*0b90*/  @!P5 IMAD R28, R39, R20, RZ ;  /* 0x00000014271cd224 */ /* 0x020fe400078e02ff */
[----:B------:R-:W-:Y:S01]  /*0ba0*/  @P6 IMAD.WIDE.U32 R24, R35, R24, R26 ;  /* 0x0000001823186225 */ /* 0x000fe200078e001a */
[----:B-1----:R-:W-:Y:S02]  /*0bb0*/  @!P5 MOV R22, R48 ;  /* 0x000000300016d202 */ /* 0x002fe40000000f00 */
[----:B------:R-:W-:Y:S01]  /*0bc0*/  @!P5 MOV R23, R51 ;  /* 0x000000330017d202 */ /* 0x000fe20000000f00 */
[----:B------:R-:W-:Y:S01]  /*0bd0*/  @!P5 IMAD R29, R14, R21, R28 ;  /* 0x000000150e1dd224 */ /* 0x000fe200078e021c */
[----:B------:R-:W-:-:S02]  /*0be0*/  @P6 IADD3 R25, R25, R33, RZ ;  /* 0x0000002119196210 */ /* 0x000fc40007ffe0ff */
[----:B------:R-:W-:Y:S01]  /*0bf0*/  @P6 LEA R16, P0, R24, R16, 0x1 ;  /* 0x0000001018106211 */ /* 0x000fe200078008ff */
[----:B------:R-:W-:Y:S01]  /*0c00*/  @!P5 IMAD.WIDE.U32 R20, R14, R20, R22 ;  /* 0x000000140e14d225 */ /* 0x000fe200078e0016 */
[----:B------:R-:W-:Y:S02]  /*0c10*/  CS2R R44, SRZ ;  /* 0x00000000002c7805 */ /* 0x000fe4000001ff00 */
[----:B------:R-:W-:Y:S02]  /*0c20*/  @P6 LEA.HI.X R17, R24, R17, R25, 0x1, P0 ;  /* 0x0000001118116211 */ /* 0x000fe400000f0c19 */
[----:B------:R-:W-:Y:S02]  /*0c30*/  @!P5 IADD3 R21, R21, R29, RZ ;  /* 0x0000001d1515d210 */ /* 0x000fe40007ffe0ff */
[C---:B0-----:R-:W-:Y:S01]  /*0c40*/  @!P5 LEA R18, P0, R20.reuse, R18, 0x1 ;  /* 0x000000121412d211 */ /* 0x041fe200078008ff */
[----:B------:R0:W5:Y:S03]  /*0c50*/  @P6 LDG.E R44, desc[UR8][R16.64] ;  /* 0x00000008102c6981 */ /* 0x000166000c1e1900 */
[----:B------:R-:W-:-:S05]  /*0c60*/  @!P5 LEA.HI.X R19, R20, R19, R21, 0x1, P0 ;  /* 0x000000131413d211 */ /* 0x000fca00000f0c15 */
[----:B------:R1:W5:Y:S01]  /*0c70*/  @!P5 LDG.E R45, desc[UR8][R18.64] ;  /* 0x00000008122dd981 */ /* 0x000362000c1e1900 */
[C---:B------:R-:W-:Y:S02]  /*0c80*/  ISETP.GT.AND P0, PT, R2.reuse, 0x1e, PT ;  /* 0x0000001e0200780c */ /* 0x040fe40003f04270 */
[----:B------:R-:W-:Y:S01]  /*0c90*/  ISETP.GT.AND P5, PT, R2, 0xf, PT ;  /* 0x0000000f0200780c */ /* 0x000fe20003fa4270 */
[----:B------:R-:W5:Y:S01]  /*0ca0*/  LDC R46, c[0x0][0xc] ;  /* 0x00000300ff2e7b82 */ /* 0x000f620000000800 */
[----:B------:R-:W-:Y:S01]  /*0cb0*/  BSSY B0, `(.L_x_3574) ;  /* 0x0000088000007945 */ /* 0x000fe20003800000 */
[----:B--2---:R-:W-:-:S04]  /*0cc0*/  PRMT R20, R38, 0x7632, R20 ;  /* 0x0000763226147816 */ /* 0x004fc80000000014 */
[----:B------:R-:W-:Y:S02]  /*0cd0*/  SHF.L.U32 R23, R20, 0x10, RZ ;  /* 0x0000001014177819 */ /* 0x000fe400000006ff */
[----:B----4-:R-:W-:-:S04]  /*0ce0*/  PRMT R20, R40, 0x7632, R20 ;  /* 0x0000763228147816 */ /* 0x010fc80000000014 */
[----:B------:R-:W-:Y:S02]  /*0cf0*/  SHF.L.U32 R21, R20, 0x10, RZ ;  /* 0x0000001014157819 */ /* 0x000fe400000006ff */
[----:B---3--:R-:W-:Y:S02]  /*0d00*/  PRMT R24, R41, 0x7632, R24 ;  /* 0x0000763229187816 */ /* 0x008fe40000000018 */
[----:B0-----:R-:W-:Y:S01]  /*0d10*/  SHF.L.U32 R16, R40, 0x10, RZ ;  /* 0x0000001028107819 */ /* 0x001fe200000006ff */
[----:B------:R-:W-:Y:S01]  /*0d20*/  FMUL.FTZ R17, R21, R21 ;  /* 0x0000001515117220 */ /* 0x000fe20000410000 */
[----:B------:R-:W-:Y:S01]  /*0d30*/  SHF.L.U32 R22, R38, 0x10, RZ ;  /* 0x0000001026167819 */ /* 0x000fe200000006ff */
[----:B------:R-:W-:Y:S01]  /*0d40*/  FMUL.FTZ R25, R23, R23 ;  /* 0x0000001717197220 */ /* 0x000fe20000410000 */
[----:B-1----:R-:W-:Y:S01]  /*0d50*/  SHF.L.U32 R19, R24, 0x10, RZ ;  /* 0x0000001018137819 */ /* 0x002fe200000006ff */
[----:B------:R-:W-:Y:S01]  /*0d60*/  FADD.FTZ R21, R16, R21 ;  /* 0x0000001510157221 */ /* 0x000fe20000010000 */
[----:B------:R-:W-:Y:S01]  /*0d70*/  PRMT R24, R42, 0x7632, R24 ;  /* 0x000076322a187816 */ /* 0x000fe20000000018 */
[----:B------:R-:W-:Y:S01]  /*0d80*/  FFMA.FTZ R17, R16, R16, R17 ;  /* 0x0000001010117223 */ /* 0x000fe20000010011 */
[----:B------:R-:W-:Y:S01]  /*0d90*/  SHF.L.U32 R18, R41, 0x10, RZ ;  /* 0x0000001029127819 */ /* 0x000fe200000006ff */
[C---:B------:R-:W-:Y:S01]  /*0da0*/  FADD.FTZ R20, R22.reuse, R23 ;  /* 0x0000001716147221 */ /* 0x040fe20000010000 */
[----:B------:R-:W-:Y:S01]  /*0db0*/  FFMA.FTZ R22, R22, R22, R25 ;  /* 0x0000001616167223 */ /* 0x000fe20000010019 */
[----:B------:R-:W-:Y:S01]  /*0dc0*/  FMUL.FTZ R23, R19, R19 ;  /* 0x0000001313177220 */ /* 0x000fe20000410000 */
[----:B------:R-:W-:Y:S01]  /*0dd0*/  SHF.L.U32 R25, R24, 0x10, RZ ;  /* 0x0000001018197819 */ /* 0x000fe200000006ff */
[----:B------:R-:W-:Y:S01]  /*0de0*/  FADD.FTZ R21, RZ, R21 ;  /* 0x00000015ff157221 */ /* 0x000fe20000010000 */
[----:B------:R-:W-:Y:S01]  /*0df0*/  FADD.FTZ R17, RZ, R17 ;  /* 0x00000011ff117221 */ /* 0x000fe20000010000 */
[C---:B------:R-:W-:Y:S01]  /*0e00*/  FADD.FTZ R19, R18.reuse, R19 ;  /* 0x0000001312137221 */ /* 0x040fe20000010000 */
[--C-:B------:R-:W-:Y:S01]  /*0e10*/  FFMA.FTZ R18, R18, R18, R23.reuse ;  /* 0x0000001212127223 */ /* 0x100fe20000010017 */
[----:B------:R-:W-:Y:S01]  /*0e20*/  SHF.L.U32 R16, R42, 0x10, RZ ;  /* 0x000000102a107819 */ /* 0x000fe200000006ff */
[----:B------:R-:W-:Y:S01]  /*0e30*/  FADD.FTZ R20, R21, R20 ;  /* 0x0000001415147221 */ /* 0x000fe20000010000 */
[----:B------:R-:W-:Y:S01]  /*0e40*/  FADD.FTZ R17, R17, R22 ;  /* 0x0000001611117221 */ /* 0x000fe20000010000 */
[----:B------:R-:W-:Y:S01]  /*0e50*/  PRMT R23, R36, 0x7632, R23 ;  /* 0x0000763224177816 */ /* 0x000fe20000000017 */
[----:B------:R-:W-:Y:S01]  /*0e60*/  FMUL.FTZ R21, R25, R25 ;  /* 0x0000001919157220 */ /* 0x000fe20000410000 */
[----:B------:R-:W-:Y:S01]  /*0e70*/  FADD.FTZ R22, R16, R25 ;  /* 0x0000001910167221 */ /* 0x000fe20000010000 */
[----:B------:R-:W-:Y:S01]  /*0e80*/  FADD.FTZ R19, R20, R19 ;  /* 0x0000001314137221 */ /* 0x000fe20000010000 */
[----:B------:R-:W-:Y:S01]  /*0e90*/  SHF.L.U32 R23, R23, 0x10, RZ ;  /* 0x0000001017177819 */ /* 0x000fe200000006ff */
[----:B------:R-:W-:Y:S01]  /*0ea0*/  FADD.FTZ R17, R17, R18 ;  /* 0x0000001211117221 */ /* 0x000fe20000010000 */
[----:B------:R-:W-:Y:S01]  /*0eb0*/  FFMA.FTZ R16, R16, R16, R21 ;  /* 0x0000001010107223 */ /* 0x000fe20000010015 */
[----:B------:R-:W-:-:S02]  /*0ec0*/  SHF.L.U32 R18, R36, 0x10, RZ ;  /* 0x0000001024127819 */ /* 0x000fc400000006ff */
[----:B------:R-:W-:Y:S01]  /*0ed0*/  PRMT R20, R43, 0x7632, R20 ;  /* 0x000076322b147816 */ /* 0x000fe20000000014 */
[----:B------:R-:W-:Y:S01]  /*0ee0*/  FADD.FTZ R19, R19, R22 ;  /* 0x0000001613137221 */ /* 0x000fe20000010000 */
[----:B------:R-:W-:Y:S01]  /*0ef0*/  FMUL.FTZ R21, R23, R23 ;  /* 0x0000001717157220 */ /* 0x000fe20000410000 */
[----:B------:R-:W-:Y:S01]  /*0f00*/  FADD.FTZ R16, R17, R16 ;  /* 0x0000001011107221 */ /* 0x000fe20000010000 */
[----:B------:R-:W-:Y:S01]  /*0f10*/  SHF.L.U32 R22, R20, 0x10, RZ ;  /* 0x0000001014167819 */ /* 0x000fe200000006ff */
[C---:B------:R-:W-:Y:S01]  /*0f20*/  FADD.FTZ R20, R18.reuse, R23 ;  /* 0x0000001712147221 */ /* 0x040fe20000010000 */
[----:B------:R-:W-:Y:S01]  /*0f30*/  SHF.L.U32 R17, R43, 0x10, RZ ;  /* 0x000000102b117819 */ /* 0x000fe200000006ff */
[----:B------:R-:W-:Y:S02]  /*0f40*/  FFMA.FTZ R21, R18, R18, R21 ;  /* 0x0000001212157223 */ /* 0x000fe40000010015 */
[----:B------:R-:W-:Y:S01]  /*0f50*/  FMUL.FTZ R18, R22, R22 ;  /* 0x0000001616127220 */ /* 0x000fe20000410000 */
[----:B-----5:R-:W-:Y:S01]  /*0f60*/  PRMT R23, R44, 0x7632, R23 ;  /* 0x000076322c177816 */ /* 0x020fe20000000017 */
[----:B------:R-:W-:Y:S01]  /*0f70*/  FADD.FTZ R19, R19, R20 ;  /* 0x0000001413137221 */ /* 0x000fe20000010000 */
[----:B------:R-:W-:-:S02]  /*0f80*/  FADD.FTZ R22, R17, R22 ;  /* 0x0000001611167221 */ /* 0x000fc40000010000 */
[----:B------:R-:W-:Y:S01]  /*0f90*/  SHF.L.U32 R23, R23, 0x10, RZ ;  /* 0x0000001017177819 */ /* 0x000fe200000006ff */
[----:B------:R-:W-:Y:S01]  /*0fa0*/  FADD.FTZ R16, R16, R21 ;  /* 0x0000001510107221 */ /* 0x000fe20000010000 */
[----:B------:R-:W-:Y:S01]  /*0fb0*/  FFMA.FTZ R17, R17, R17, R18 ;  /* 0x0000001111117223 */ /* 0x000fe20000010012 */
[----:B------:R-:W-:Y:S01]  /*0fc0*/  PRMT R20, R45, 0x7632, R20 ;  /* 0x000076322d147816 */ /* 0x000fe20000000014 */
[----:B------:R-:W-:Y:S01]  /*0fd0*/  FADD.FTZ R19, R19, R22 ;  /* 0x0000001613137221 */ /* 0x000fe20000010000 */
[----:B------:R-:W-:Y:S01]  /*0fe0*/  SHF.L.U32 R18, R44, 0x10, RZ ;  /* 0x000000102c127819 */ /* 0x000fe200000006ff */
[----:B------:R-:W-:Y:S01]  /*0ff0*/  FMUL.FTZ R21, R23, R23 ;  /* 0x0000001717157220 */ /* 0x000fe20000410000 */
[----:B------:R-:W-:Y:S01]  /*1000*/  SHF.L.U32 R22, R20, 0x10, RZ ;  /* 0x0000001014167819 */ /* 0x000fe200000006ff */
[----:B------:R-:W-:Y:S01]  /*1010*/  FADD.FTZ R16, R16, R17 ;  /* 0x0000001110107221 */ /* 0x000fe20000010000 */
[----:B------:R-:W-:Y:S01]  /*1020*/  SHF.L.U32 R17, R45, 0x10, RZ ;  /* 0x000000102d117819 */ /* 0x000fe200000006ff */
[C---:B------:R-:W-:Y:S01]  /*1030*/  FADD.FTZ R20, R18.reuse, R23 ;  /* 0x0000001712147221 */ /* 0x040fe20000010000 */
[----:B------:R-:W-:Y:S01]  /*1040*/  FFMA.FTZ R21, R18, R18, R21 ;  /* 0x0000001212157223 */ /* 0x000fe20000010015 */
[----:B------:R-:W-:-:S02]  /*1050*/  FMUL.FTZ R18, R22, R22 ;  /* 0x0000001616127220 */ /* 0x000fc40000410000 */
[----:B------:R-:W-:Y:S01]  /*1060*/  FADD.FTZ R22, R17, R22 ;  /* 0x0000001611167221 */ /* 0x000fe20000010000 */
[----:B------:R-:W-:Y:S01]  /*1070*/  FADD.FTZ R19, R19, R20 ;  /* 0x0000001413137221 */ /* 0x000fe20000010000 */
[----:B------:R-:W-:Y:S01]  /*1080*/  FADD.FTZ R16, R16, R21 ;  /* 0x0000001510107221 */ /* 0x000fe20000010000 */
[----:B------:R-:W-:Y:S02]  /*1090*/  FFMA.FTZ R17, R17, R17, R18 ;  /* 0x0000001111117223 */ /* 0x000fe40000010012 */
[----:B------:R-:W-:Y:S02]  /*10a0*/  FADD.FTZ R19, R19, R22 ;  /* 0x0000001613137221 */ /* 0x000fe40000010000 */
[----:B------:R-:W-:-:S03]  /*10b0*/  FADD.FTZ R16, R16, R17 ;  /* 0x0000001110107221 */ /* 0x000fc60000010000 */
[----:B------:R-:W0:Y:S04]  /*10c0*/  SHFL.DOWN PT, R18, R19, 0x1, 0x1f ;  /* 0x08201f0013127f89 */ /* 0x000e2800000e0000 */
[----:B------:R-:W1:Y:S01]  /*10d0*/  SHFL.DOWN PT, R17, R16, 0x1, 0x1f ;  /* 0x08201f0010117f89 */ /* 0x000e6200000e0000 */
[----:B0-----:R-:W-:Y:S01]  /*10e0*/  @!P0 FADD.FTZ R19, R19, R18 ;  /* 0x0000001213138221 */ /* 0x001fe20000010000 */
[----:B-1----:R-:W-:-:S04]  /*10f0*/  @!P0 FADD.FTZ R16, R16, R17 ;  /* 0x0000001110108221 */ /* 0x002fc80000010000 */
[----:B------:R-:W0:Y:S04]  /*1100*/  SHFL.DOWN PT, R18, R19, 0x2, 0x1f ;  /* 0x08401f0013127f89 */ /* 0x000e2800000e0000 */
[----:B------:R-:W1:Y:S01]  /*1110*/  SHFL.DOWN PT, R17, R16, 0x2, 0x1f ;  /* 0x08401f0010117f89 */ /* 0x000e6200000e0000 */
[----:B------:R-:W-:-:S13]  /*1120*/  ISETP.GT.AND P0, PT, R2, 0x1d, PT ;  /* 0x0000001d0200780c */ /* 0x000fda0003f04270 */
        /* <DEDUP_REMOVED lines=14> */
[----:B------:R-:W-:Y:S02]  /*1210*/  ISETP.NE.AND P0, PT, R2, RZ, PT ;  /* 0x000000ff0200720c */ /* 0x000fe40003f05270 */
[----:B------:R-:W-:Y:S01]  /*1220*/  ISETP.GE.U32.AND P6, PT, R46, 0x2, PT ;  /* 0x000000022e00780c */ /* 0x000fe20003fc6070 */
[----:B0-----:R-:W-:Y:S01]  /*1230*/  @!P5 FADD.FTZ R19, R19, R18 ;  /* 0x000000121313d221 */ /* 0x001fe20000010000 */
[----:B-1----:R-:W-:Y:S01]  /*1240*/  @!P5 FADD.FTZ R16, R16, R17 ;  /* 0x000000111010d221 */ /* 0x002fe20000010000 */
[----:B------:R-:W-:-:S03]  /*1250*/  ISETP.NE.AND P5, PT, R0, RZ, PT ;  /* 0x000000ff0000720c */ /* 0x000fc60003fa5270 */
[----:B------:R-:W-:Y:S02]  /*1260*/  MOV R24, R19 ;  /* 0x0000001300187202 */ /* 0x000fe40000000f00 */
[----:B------:R-:W-:-:S05]  /*1270*/  MOV R25, R16 ;  /* 0x0000001000197202 */ /* 0x000fca0000000f00 */
[----:B------:R0:W-:Y:S01]  /*1280*/  @!P0 STS.64 [R12+0x10], R24 ;  /* 0x000010180c008388 */ /* 0x0001e20000000a00 */
[----:B------:R-:W-:Y:S01]  /*1290*/  PRMT R47, R38, 0x7632, R47 ;  /* 0x00007632262f7816 */ /* 0x000fe2000000002f */
[----:B------:R-:W-:Y:S06]  /*12a0*/  BAR.SYNC.DEFER_BLOCKING 0x0 ;  /* 0x0000000000007b1d */ /* 0x000fec0000010000 */
[----:B------:R-:W-:Y:S05]  /*12b0*/  @P5 BRA `(.L_x_3575) ;  /* 0x00000000009c5947 */ /* 0x000fea0003800000 */
[----:B------:R-:W1:Y:S01]  /*12c0*/  S2UR UR6, SR_CgaCtaId ;  /* 0x00000000000679c3 */ /* 0x000e620000008800 */
[----:B------:R-:W-:Y:S02]  /*12d0*/  UMOV UR5, 0x400 ;  /* 0x0000040000057882 */ /* 0x000fe40000000000 */
[----:B-1----:R-:W-:-:S09]  /*12e0*/  ULEA UR5, UR6, UR5, 0x18 ;  /* 0x0000000506057291 */ /* 0x002fd2000f8ec03f */
[----:B------:R-:W1:Y:S04]  /*12f0*/  LDS.64 R26, [UR5+0x18] ;  /* 0x00001805ff1a7984 */ /* 0x000e680008000a00 */
[----:B------:R-:W2:Y:S04]  /*1300*/  LDS.128 R28, [UR5+0x20] ;  /* 0x00002005ff1c7984 */ /* 0x000ea80008000c00 */
[----:B------:R-:W3:Y:S04]  /*1310*/  LDS.128 R16, [UR5+0x30] ;  /* 0x00003005ff107984 */ /* 0x000ee80008000c00 */
[----:B------:R-:W4:Y:S01]  /*1320*/  LDS.128 R20, [UR5+0x40] ;  /* 0x00004005ff147984 */ /* 0x000f220008000c00 */
[----:B-1----:R-:W-:Y:S01]  /*1330*/  FADD.FTZ R33, R24, R26 ;  /* 0x0000001a18217221 */ /* 0x002fe20000010000 */
[----:B------:R-:W-:-:S02]  /*1340*/  FADD.FTZ R32, R25, R27 ;  /* 0x0000001b19207221 */ /* 0x000fc40000010000 */
[----:B0-----:R-:W0:Y:S01]  /*1350*/  LDS.128 R24, [UR5+0x50] ;  /* 0x00005005ff187984 */ /* 0x001e220008000c00 */
[----:B--2---:R-:W-:Y:S01]  /*1360*/  FADD.FTZ R33, R33, R28 ;  /* 0x0000001c21217221 */ /* 0x004fe20000010000 */
[----:B------:R-:W-:-:S03]  /*1370*/  FADD.FTZ R32, R32, R29 ;  /* 0x0000001d20207221 */ /* 0x000fc60000010000 */
[----:B------:R-:W-:Y:S01]  /*1380*/  FADD.FTZ R33, R33, R30 ;  /* 0x0000001e21217221 */ /* 0x000fe20000010000 */
[----:B------:R-:W-:Y:S02]  /*1390*/  FADD.FTZ R32, R32, R31 ;  /* 0x0000001f20207221 */ /* 0x000fe40000010000 */
[----:B------:R-:W1:Y:S01]  /*13a0*/  LDS.128 R28, [UR5+0x60] ;  /* 0x00006005ff1c7984 */ /* 0x000e620008000c00 */
[----:B---3--:R-:W-:Y:S01]  /*13b0*/  FADD.FTZ R33, R33, R16 ;  /* 0x0000001021217221 */ /* 0x008fe20000010000 */
[----:B------:R-:W-:-:S03]  /*13c0*/  FADD.FTZ R16, R32, R17 ;  /* 0x0000001120107221 */ /* 0x000fc60000010000 */
[----:B------:R-:W-:Y:S01]  /*13d0*/  FADD.FTZ R53, R33, R18 ;  /* 0x0000001221357221 */ /* 0x000fe20000010000 */
[----:B------:R-:W-:Y:S01]  /*13e0*/  FADD.FTZ R18, R16, R19 ;  /* 0x0000001310127221 */ /* 0x000fe20000010000 */
[----:B------:R-:W2:Y:S02]  /*13f0*/  LDS.128 R32, [UR5+0x70] ;  /* 0x00007005ff207984 */ /* 0x000ea40008000c00 */
[----:B----4-:R-:W-:Y:S01]  /*1400*/  FADD.FTZ R53, R53, R20 ;  /* 0x0000001435357221 */ /* 0x010fe20000010000 */
[----:B------:R-:W-:Y:S01]  /*1410*/  FADD.FTZ R18, R18, R21 ;  /* 0x0000001512127221 */ /* 0x000fe20000010000 */
[----:B------:R-:W3:Y:S02]  /*1420*/  LDS.64 R16, [UR5+0x80] ;  /* 0x00008005ff107984 */ /* 0x000ee40008000a00 */
        /* <DEDUP_REMOVED lines=16> */
.L_x_3575:
[----:B------:R-:W-:Y:S05]  /*1530*/  BSYNC B0 ;  /* 0x0000000000007941 */ /* 0x000fea0003800000 */
.L_x_3574:
        /* <DEDUP_REMOVED lines=8> */
[----:B------:R-:W1:Y:S01]  /*15c0*/  LDC R23, c[0x0][0x10] ;  /* 0x00000400ff177b82 */ /* 0x000e620000000800 */
[----:B------:R-:W2:Y:S01]  /*15d0*/  S2R R22, SR_CTAID.Y ;  /* 0x0000000000167919 */ /* 0x000ea20000002600 */
[----:B------:R-:W-:-:S06]  /*15e0*/  LOP3.LUT R18, R8, 0x1, RZ, 0xc0, !PT ;  /* 0x0000000108127812 */ /* 0x000fcc00078ec0ff */
[----:B------:R-:W3:Y:S08]  /*15f0*/  LDC.64 R16, c[0x0][0x240] ;  /* 0x00009000ff107b82 */ /* 0x000ef00000000a00 */
[----:B------:R-:W4:Y:S01]  /*1600*/  LDC.64 R34, c[0x0][0x248] ;  /* 0x00009200ff227b82 */ /* 0x000f220000000a00 */
[----:B-1----:R-:W-:-:S04]  /*1610*/  IMAD R19, R18, R23, RZ ;  /* 0x0000001712137224 */ /* 0x002fc800078e02ff */
[C---:B------:R-:W-:Y:S01]  /*1620*/  IMAD R18, R19.reuse, R46, RZ ;  /* 0x0000002e13127224 */ /* 0x040fe200078e02ff */
[----:B--2---:R-:W-:-:S04]  /*1630*/  IADD3 R19, R19, R22, RZ ;  /* 0x0000001613137210 */ /* 0x004fc80007ffe0ff */
[----:B------:R-:W-:Y:S01]  /*1640*/  SHF.L.U32 R29, R18, 0x1, RZ ;  /* 0x00000001121d7819 */ /* 0x000fe200000006ff */
[----:B---3--:R-:W-:-:S04]  /*1650*/  IMAD.WIDE.U32 R16, R19, 0x4, R16 ;  /* 0x0000000413107825 */ /* 0x008fc800078e0010 */
[----:B----4-:R-:W-:Y:S01]  /*1660*/  IMAD.WIDE R34, R29, 0x4, R34 ;  /* 0x000000041d227825 */ /* 0x010fe200078e0222 */
[----:B------:R-:W-:Y:S06]  /*1670*/  @P5 BRA `(.L_x_3577) ;  /* 0x0000000000485947 */ /* 0x000fec0003800000 */
[----:B------:R-:W-:Y:S01]  /*1680*/  LOP3.LUT P0, RZ, R8, 0x2, RZ, 0xc0, !PT ;  /* 0x0000000208ff7812 */ /* 0x000fe2000780c0ff */
[----:B------:R-:W-:Y:S01]  /*1690*/  IMAD R19, R23, UR7, R22 ;  /* 0x0000000717137c24 */ /* 0x000fe2000f8e0216 */
[----:B------:R-:W-:Y:S02]  /*16a0*/  MOV R29, 0xffffffff ;  /* 0xffffffff001d7802 */ /* 0x000fe40000000f00 */
[----:B------:R-:W-:Y:S01]  /*16b0*/  SEL R33, R46, RZ, !P0 ;  /* 0x000000ff2e217207 */ /* 0x000fe20004000000 */
[----:B------:R-:W-:Y:S01]  /*16c0*/  IMAD.WIDE.U32 R18, R19, 0x8, R34 ;  /* 0x0000000813127825 */ /* 0x000fe200078e0022 */
[----:B------:R-:W-:Y:S02]  /*16d0*/  SEL R29, R29, 0x1, P0 ;  /* 0x000000011d1d7807 */ /* 0x000fe40000000000 */
[----:B------:R-:W-:Y:S02]  /*16e0*/  ISETP.NE.AND P0, PT, R33, -0x1, PT ;  /* 0xffffffff2100780c */ /* 0x000fe40003f05270 */
[----:B------:R1:W-:Y:S01]  /*16f0*/  STG.E.64 desc[UR8][R18.64], R24 ;  /* 0x0000001812007986 */ /* 0x0003e2000c101b08 */
[----:B------:R-:W-:Y:S06]  /*1700*/  MEMBAR.ALL.GPU ;  /* 0x0000000000007992 */ /* 0x000fec000000a000 */
[----:B------:R-:W-:-:S00]  /*1710*/  ERRBAR ;  /* 0x00000000000079ab */ /* 0x000fc00000000000 */
[----:B------:R-:W-:Y:S06]  /*1720*/  CGAERRBAR ;  /* 0x00000000000075ab */ /* 0x000fec0000000000 */
[----:B------:R1:W-:Y:S01]  /*1730*/  REDG.E.ADD.S32.STRONG.GPU desc[UR8][R16.64], R29 ;  /* 0x0000001d1000798e */ /* 0x0003e2000c10e388 */
[----:B------:R-:W-:Y:S05]  /*1740*/  @!P0 BRA `(.L_x_3577) ;  /* 0x0000000000148947 */ /* 0x000fea0003800000 */
.L_x_3578:
[----:B-1----:R-:W2:Y:S04]  /*1750*/  LDG.E.STRONG.GPU R18, desc[UR8][R16.64] ;  /* 0x0000000810127981 */ /* 0x002ea8000c1ef900 */
[----:B--2---:R-:W-:Y:S01]  /*1760*/  CCTL.IVALL ;  /* 0x00000000ff00798f */ /* 0x004fe20002000000 */
[----:B------:R-:W-:Y:S05]  /*1770*/  YIELD ;  /* 0x0000000000007946 */ /* 0x000fea0003800000 */
[----:B------:R-:W-:-:S13]  /*1780*/  ISETP.NE.AND P0, PT, R18, R33, PT ;  /* 0x000000211200720c */ /* 0x000fda0003f05270 */
[----:B------:R-:W-:Y:S05]  /*1790*/  @P0 BRA `(.L_x_3578) ;  /* 0xfffffffc00ec0947 */ /* 0x000fea000383ffff */
.L_x_3577:
[----:B------:R-:W-:Y:S01]  /*17a0*/  ISETP.NE.AND P0, PT, R46, RZ, PT ;  /* 0x000000ff2e00720c */ /* 0x000fe20003f05270 */
[----:B------:R-:W-:Y:S05]  /*17b0*/  WARPSYNC.ALL ;  /* 0x0000000000007948 */ /* 0x000fea0003800000 */
[----:B------:R-:W-:Y:S07]  /*17c0*/  BAR.SYNC.DEFER_BLOCKING 0x0 ;  /* 0x0000000000007b1d */ /* 0x000fee0000010000 */
[----:B------:R-:W-:Y:S05]  /*17d0*/  @!P0 BRA `(.L_x_3576) ;  /* 0x0000000c00e88947 */ /* 0x000fea0003800000 */
[----:B-1----:R-:W-:Y:S01]  /*17e0*/  IADD3 R16, R46, -0x1, RZ ;  /* 0xffffffff2e107810 */ /* 0x002fe20007ffe0ff */
        /* <DEDUP_REMOVED lines=8> */
[----:B------:R-:W-:Y:S02]  /*1870*/  ISETP.GT.AND P6, PT, R28, 0xc, PT ;  /* 0x0000000c1c00780c */ /* 0x000fe40003fc4270 */
[----:B------:R-:W-:-:S11]  /*1880*/  PLOP3.LUT P0, PT, PT, PT, PT, 0x80, 0x0 ;  /* 0x000000000000781c */ /* 0x000fd60003f0f070 */
[----:B------:R-:W-:Y:S05]  /*1890*/  @!P6 BRA `(.L_x_3581) ;  /* 0x0000000400d0e947 */ /* 0x000fea0003800000 */
[----:B------:R-:W-:-:S13]  /*18a0*/  PLOP3.LUT P0, PT, PT, PT, PT, 0x8, 0x0 ;  /* 0x000000000000781c */ /* 0x000fda0003f0e170 */
.L_x_3582:
[----:B------:R-:W-:-:S13]  /*18b0*/  ISETP.EQ.OR P6, PT, R29, UR7, P5 ;  /* 0x000000071d007c0c */ /* 0x000fda000afc2670 */
[----:B------:R-:W-:-:S04]  /*18c0*/  @!P6 IMAD R19, R23, R29, R22 ;  /* 0x0000001d1713e224 */ /* 0x000fc800078e0216 */
[----:B------:R-:W-:-:S05]  /*18d0*/  @!P6 IMAD.WIDE.U32 R18, R19, 0x8, R34 ;  /* 0x000000081312e825 */ /* 0x000fca00078e0022 */
[----:B------:R-:W0:Y:S01]  /*18e0*/  @!P6 LDG.E.64 R16, desc[UR8][R18.64] ;  /* 0x000000081210e981 */ /* 0x000e22000c1e1b00 */
[----:B------:R-:W-:Y:S01]  /*18f0*/  IADD3 R53, R29, 0x1, RZ ;  /* 0x000000011d357810 */ /* 0x000fe20007ffe0ff */
[----:B0-----:R-:W-:Y:S01]  /*1900*/  @!P6 FADD.FTZ R24, R24, R16 ;  /* 0x000000101818e221 */ /* 0x001fe20000010000 */
        /* <DEDUP_REMOVED lines=109> */
.L_x_3581:
[----:B------:R-:W-:-:S13]  /*1fe0*/  ISETP.GT.AND P6, PT, R28, 0x4, PT ;  /* 0x000000041c00780c */ /* 0x000fda0003fc4270 */
[----:B------:R-:W-:Y:S05]  /*1ff0*/  @!P6 BRA `(.L_x_3583) ;  /* 0x0000000000ece947 */ /* 0x000fea0003800000 */
[C---:B------:R-:W-:Y:S02]  /*2000*/  ISETP.EQ.OR P0, PT, R29.reuse, UR7, P5 ;  /* 0x000000071d007c0c */ /* 0x040fe4000af02670 */
[----:B------:R-:W-:-:S04]  /*2010*/  IADD3 R19, R29, 0x1, RZ ;  /* 0x000000011d137810 */ /* 0x000fc80007ffe0ff */
[----:B------:R-:W-:-:S07]  /*2020*/  ISETP.EQ.OR P6, PT, R19, UR7, P5 ;  /* 0x0000000713007c0c */ /* 0x000fce000afc2670 */
[----:B------:R-:W-:-:S04]  /*2030*/  @!P0 IMAD R17, R29, R23, R22 ;  /* 0x000000171d118224 */ /* 0x000fc800078e0216 */
[----:B------:R-:W-:-:S04]  /*2040*/  @!P0 IMAD.WIDE.U32 R16, R17, 0x8, R34 ;  /* 0x0000000811108825 */ /* 0x000fc800078e0022 */
[----:B------:R-:W-:Y:S02]  /*2050*/  @!P6 IMAD R19, R23, R19, R22 ;  /* 0x000000131713e224 */ /* 0x000fe400078e0216 */
[----:B------:R-:W0:Y:S02]  /*2060*/  @!P0 LDG.E.64 R16, desc[UR8][R16.64] ;  /* 0x0000000810108981 */ /* 0x000e24000c1e1b00 */
[----:B------:R-:W-:-:S06]  /*2070*/  @!P6 IMAD.WIDE.U32 R18, R19, 0x8, R34 ;  /* 0x000000081312e825 */ /* 0x000fcc00078e0022 */
[----:B------:R-:W2:Y:S01]  /*2080*/  @!P6 LDG.E.64 R18, desc[UR8][R18.64] ;  /* 0x000000081212e981 */ /* 0x000ea2000c1e1b00 */
[C---:B------:R-:W-:Y:S02]  /*2090*/  IADD3 R33, R29.reuse, 0x2, RZ ;  /* 0x000000021d217810 */ /* 0x040fe40007ffe0ff */
[----:B------:R-:W-:Y:S01]  /*20a0*/  IADD3 R52, R29, 0x3, RZ ;  /* 0x000000031d347810 */ /* 0x000fe20007ffe0ff */
[----:B0-----:R-:W-:Y:S01]  /*20b0*/  @!P0 FADD.FTZ R24, R24, R16 ;  /* 0x0000001018188221 */ /* 0x001fe20000010000 */
[----:B------:R-:W-:Y:S02]  /*20c0*/  @!P0 FADD.FTZ R25, R25, R17 ;  /* 0x0000001119198221 */ /* 0x000fe40000010000 */
[----:B------:R-:W-:Y:S01]  /*20d0*/  ISETP.EQ.OR P0, PT, R52, UR7, P5 ;  /* 0x0000000734007c0c */ /* 0x000fe2000af02670 */
[----:B--2---:R-:W-:Y:S01]  /*20e0*/  @!P6 FADD.FTZ R24, R24, R18 ;  /* 0x000000121818e221 */ /* 0x004fe20000010000 */
[----:B------:R-:W-:Y:S01]  /*20f0*/  @!P6 FADD.FTZ R25, R25, R19 ;  /* 0x000000131919e221 */ /* 0x000fe20000010000 */
[----:B------:R-:W-:-:S10]  /*2100*/  ISETP.EQ.OR P6, PT, R33, UR7, P5 ;  /* 0x0000000721007c0c */ /* 0x000fd4000afc2670 */
[----:B------:R-:W-:-:S03]  /*2110*/  @!P0 IMAD R19, R23, R52, R22 ;  /* 0x0000003417138224 */ /* 0x000fc600078e0216 */
[----:B------:R-:W-:-:S04]  /*2120*/  @!P6 IMAD R17, R23, R33, R22 ;  /* 0x000000211711e224 */ /* 0x000fc800078e0216 */
[----:B------:R-:W-:-:S04]  /*2130*/  @!P6 IMAD.WIDE.U32 R16, R17, 0x8, R34 ;  /* 0x000000081110e825 */ /* 0x000fc800078e0022 */
[----:B------:R-:W-:Y:S02]  /*2140*/  @!P0 IMAD.WIDE.U32 R18, R19, 0x8, R34 ;  /* 0x0000000813128825 */ /* 0x000fe400078e0022 */
[----:B------:R-:W2:Y:S04]  /*2150*/  @!P6 LDG.E.64 R16, desc[UR8][R16.64] ;  /* 0x000000081010e981 */ /* 0x000ea8000c1e1b00 */
[----:B------:R-:W3:Y:S01]  /*2160*/  @!P0 LDG.E.64 R18, desc[UR8][R18.64] ;  /* 0x0000000812128981 */ /* 0x000ee2000c1e1b00 */
[----:B------:R-:W-:-:S04]  /*2170*/  IADD3 R29, R29, 0x4, RZ ;  /* 0x000000041d1d7810 */ /* 0x000fc80007ffe0ff */
[----:B------:R-:W-:Y:S01]  /*2180*/  IADD3 R33, R29, 0x1, RZ ;  /* 0x000000011d217810 */ /* 0x000fe20007ffe0ff */
[----:B--2---:R-:W-:Y:S01]  /*2190*/  @!P6 FADD.FTZ R24, R24, R16 ;  /* 0x000000101818e221 */ /* 0x004fe20000010000 */
[----:B------:R-:W-:Y:S01]  /*21a0*/  @!P6 FADD.FTZ R25, R25, R17 ;  /* 0x000000111919e221 */ /* 0x000fe20000010000 */
[----:B------:R-:W-:Y:S02]  /*21b0*/  ISETP.EQ.OR P6, PT, R29, UR7, P5 ;  /* 0x000000071d007c0c */ /* 0x000fe4000afc2670 */
[----:B---3--:R-:W-:Y:S01]  /*21c0*/  @!P0 FADD.FTZ R24, R24, R18 ;  /* 0x0000001218188221 */ /* 0x008fe20000010000 */
[----:B------:R-:W-:Y:S01]  /*21d0*/  @!P0 FADD.FTZ R25, R25, R19 ;  /* 0x0000001319198221 */ /* 0x000fe20000010000 */
[----:B------:R-:W-:-:S09]  /*21e0*/  ISETP.EQ.OR P0, PT, R33, UR7, P5 ;  /* 0x0000000721007c0c */ /* 0x000fd2000af02670 */
[----:B------:R-:W-:-:S04]  /*21f0*/  @!P6 IMAD R17, R23, R29, R22 ;  /* 0x0000001d1711e224 */ /* 0x000fc800078e0216 */
[----:B------:R-:W-:-:S04]  /*2200*/  @!P6 IMAD.WIDE.U32 R16, R17, 0x8, R34 ;  /* 0x000000081110e825 */ /* 0x000fc800078e0022 */
[----:B------:R-:W-:Y:S02]  /*2210*/  @!P0 IMAD R19, R23, R33, R22 ;  /* 0x0000002117138224 */ /* 0x000fe400078e0216 */
[----:B------:R-:W2:Y:S02]  /*2220*/  @!P6 LDG.E.64 R16, desc[UR8][R16.64] ;  /* 0x000000081010e981 */ /* 0x000ea4000c1e1b00 */
[----:B------:R-:W-:-:S06]  /*2230*/  @!P0 IMAD.WIDE.U32 R18, R19, 0x8, R34 ;  /* 0x0000000813128825 */ /* 0x000fcc00078e0022 */
[----:B------:R-:W3:Y:S01]  /*2240*/  @!P0 LDG.E.64 R18, desc[UR8][R18.64] ;  /* 0x0000000812128981 */ /* 0x000ee2000c1e1b00 */
[C---:B------:R-:W-:Y:S02]  /*2250*/  IADD3 R33, R29.reuse, 0x2, RZ ;  /* 0x000000021d217810 */ /* 0x040fe40007ffe0ff */
[----:B------:R-:W-:Y:S01]  /*2260*/  IADD3 R52, R29, 0x3, RZ ;  /* 0x000000031d347810 */ /* 0x000fe20007ffe0ff */
[----:B--2---:R-:W-:Y:S01]  /*2270*/  @!P6 FADD.FTZ R24, R24, R16 ;  /* 0x000000101818e221 */ /* 0x004fe20000010000 */
[----:B------:R-:W-:Y:S02]  /*2280*/  @!P6 FADD.FTZ R25, R25, R17 ;  /* 0x000000111919e221 */ /* 0x000fe40000010000 */
[----:B------:R-:W-:Y:S01]  /*2290*/  ISETP.EQ.OR P6, PT, R52, UR7, P5 ;  /* 0x0000000734007c0c */ /* 0x000fe2000afc2670 */
[----:B---3--:R-:W-:Y:S01]  /*22a0*/  @!P0 FADD.FTZ R24, R24, R18 ;  /* 0x0000001218188221 */ /* 0x008fe20000010000 */
        /* <DEDUP_REMOVED lines=8> */
[----:B------:R-:W-:Y:S02]  /*2330*/  IADD3 R28, R28, -0x4, RZ ;  /* 0xfffffffc1c1c7810 */ /* 0x000fe40007ffe0ff */
[----:B------:R-:W-:Y:S02]  /*2340*/  IADD3 R29, R29, 0x4, RZ ;  /* 0x000000041d1d7810 */ /* 0x000fe40007ffe0ff */
[----:B------:R-:W-:Y:S01]  /*2350*/  IADD3 R28, R28, -0x4, RZ ;  /* 0xfffffffc1c1c7810 */ /* 0x000fe20007ffe0ff */
[----:B--2---:R-:W-:Y:S01]  /*2360*/  @!P0 FADD.FTZ R24, R24, R16 ;  /* 0x0000001018188221 */ /* 0x004fe20000010000 */
[----:B------:R-:W-:Y:S01]  /*2370*/  @!P0 FADD.FTZ R25, R25, R17 ;  /* 0x0000001119198221 */ /* 0x000fe20000010000 */
[----:B------:R-:W-:-:S02]  /*2380*/  PLOP3.LUT P0, PT, PT, PT, PT, 0x8, 0x0 ;  /* 0x000000000000781c */ /* 0x000fc40003f0e170 */
[----:B---3--:R-:W-:Y:S01]  /*2390*/  @!P6 FADD.FTZ R24, R24, R18 ;  /* 0x000000121818e221 */ /* 0x008fe20000010000 */
[----:B------:R-:W-:-:S10]  /*23a0*/  @!P6 FADD.FTZ R25, R25, R19 ;  /* 0x000000131919e221 */ /* 0x000fd40000010000 */
.L_x_3583:
[----:B------:R-:W-:-:S13]  /*23b0*/  ISETP.NE.OR P0, PT, R28, RZ, P0 ;  /* 0x000000ff1c00720c */ /* 0x000fda0000705670 */
[----:B------:R-:W-:Y:S05]  /*23c0*/  @!P0 BRA `(.L_x_3579) ;  /* 0x00000000007c8947 */ /* 0x000fea0003800000 */
.L_x_3580:
        /* <DEDUP_REMOVED lines=12> */
[----:B------:R-:W-:Y:S01]  /*2490*/  @!P0 FADD.FTZ R25, R25, R17 ;  /* 0x0000001119198221 */ /* 0x000fe20000010000 */
[----:B------:R-:W-:Y:S02]  /*24a0*/  ISETP.EQ.OR P0, PT, R33, UR7, P5 ;  /* 0x0000000721007c0c */ /* 0x000fe4000af02670 */
[----:B--2---:R-:W-:Y:S01]  /*24b0*/  @!P6 FADD.FTZ R24, R24, R18 ;  /* 0x000000121818e221 */ /* 0x004fe20000010000 */
        /* <DEDUP_REMOVED lines=8> */
[----:B------:R-:W-:Y:S02]  /*2540*/  IADD3 R28, R28, -0x4, RZ ;  /* 0xfffffffc1c1c7810 */ /* 0x000fe40007ffe0ff */
[----:B------:R-:W-:Y:S01]  /*2550*/  IADD3 R29, R29, 0x4, RZ ;  /* 0x000000041d1d7810 */ /* 0x000fe20007ffe0ff */
[----:B--2---:R-:W-:Y:S01]  /*2560*/  @!P0 FADD.FTZ R24, R24, R16 ;  /* 0x0000001018188221 */ /* 0x004fe20000010000 */
[----:B------:R-:W-:Y:S01]  /*2570*/  @!P0 FADD.FTZ R25, R25, R17 ;  /* 0x0000001119198221 */ /* 0x000fe20000010000 */
[----:B------:R-:W-:Y:S02]  /*2580*/  ISETP.NE.AND P0, PT, R28, RZ, PT ;  /* 0x000000ff1c00720c */ /* 0x000fe40003f05270 */
[----:B---3--:R-:W-:Y:S01]  /*2590*/  @!P6 FADD.FTZ R24, R24, R18 ;  /* 0x000000121818e221 */ /* 0x008fe20000010000 */
[----:B------:R-:W-:-:S10]  /*25a0*/  @!P6 FADD.FTZ R25, R25, R19 ;  /* 0x000000131919e221 */ /* 0x000fd40000010000 */
[----:B------:R-:W-:Y:S05]  /*25b0*/  @P0 BRA `(.L_x_3580) ;  /* 0xfffffffc00840947 */ /* 0x000fea000383ffff */
.L_x_3579:
        /* <DEDUP_REMOVED lines=8> */
[----:B------:R-:W0:Y:S02]  /*2640*/  LDG.E.64 R16, desc[UR8][R16.64] ;  /* 0x0000000810107981 */ /* 0x000e24000c1e1b00 */
[----:B0-----:R-:W-:Y:S01]  /*2650*/  FADD.FTZ R24, R24, R16 ;  /* 0x0000001018187221 */ /* 0x001fe20000010000 */
[----:B------:R-:W-:-:S07]  /*2660*/  FADD.FTZ R25, R25, R17 ;  /* 0x0000001119197221 */ /* 0x000fce0000010000 */
.L_x_3585:
[----:B------:R-:W-:Y:S05]  /*2670*/  BSYNC B0 ;  /* 0x0000000000007941 */ /* 0x000fea0003800000 */
.L_x_3584:
        /* <DEDUP_REMOVED lines=10> */
[----:B------:R-:W0:Y:S04]  /*2720*/  @!P6 LDG.E.64 R16, desc[UR8][R16.64] ;  /* 0x000000081010e981 */ /* 0x000e28000c1e1b00 */
[----:B------:R-:W2:Y:S01]  /*2730*/  @!P0 LDG.E.64 R18, desc[UR8][R18.64] ;  /* 0x0000000812128981 */ /* 0x000ea2000c1e1b00 */
[----:B0-----:R-:W-:Y:S01]  /*2740*/  @!P6 FADD.FTZ R24, R24, R16 ;  /* 0x000000101818e221 */ /* 0x001fe20000010000 */
[----:B------:R-:W-:-:S03]  /*2750*/  @!P6 FADD.FTZ R25, R25, R17 ;  /* 0x000000111919e221 */ /* 0x000fc60000010000 */
[----:B--2---:R-:W-:Y:S01]  /*2760*/  @!P0 FADD.FTZ R24, R24, R18 ;  /* 0x0000001218188221 */ /* 0x004fe20000010000 */
[----:B------:R-:W-:-:S07]  /*2770*/  @!P0 FADD.FTZ R25, R25, R19 ;  /* 0x0000001319198221 */ /* 0x000fce0000010000 */
.L_x_3576:
[----:B------:R-:W-:Y:S01]  /*2780*/  ULDC.64 UR12, c[0x0][0x218] ;  /* 0x00008600000c7ab9 */ /* 0x000fe20000000a00 */
[----:B------:R-:W-:Y:S01]  /*2790*/  LOP3.LUT P0, RZ, R0, UR7, RZ, 0xfc, !PT ;  /* 0x0000000700ff7c12 */ /* 0x000fe2000f80fcff */
[----:B------:R-:W2:Y:S01]  /*27a0*/  S2UR UR6, SR_CgaCtaId ;  /* 0x00000000000679c3 */ /* 0x000ea20000008800 */
[----:B------:R-:W-:Y:S01]  /*27b0*/  ISETP.EQ.U32.AND P6, PT, RZ, UR12, PT ;  /* 0x0000000cff007c0c */ /* 0x000fe2000bfc2070 */
[----:B------:R-:W-:Y:S01]  /*27c0*/  UMOV UR5, 0x400 ;  /* 0x0000040000057882 */ /* 0x000fe20000000000 */
[----:B------:R-:W-:Y:S02]  /*27d0*/  IADD3 R37, R10, R37, RZ ;  /* 0x000000250a257210 */ /* 0x000fe40007ffe0ff */
[----:B------:R-:W-:-:S03]  /*27e0*/  ISETP.EQ.OR.EX P0, PT, RZ, UR13, P0, P6 ;  /* 0x0000000dff007c0c */ /* 0x000fc60008702760 */
[----:B-1----:R-:W1:Y:S08]  /*27f0*/  LDC.64 R18, c[0x0][0x228] ;  /* 0x00008a00ff127b82 */ /* 0x002e700000000a00 */
[----:B------:R-:W3:Y:S08]  /*2800*/  LDC.64 R16, c[0x0][0x230] ;  /* 0x00008c00ff107b82 */ /* 0x000ef00000000a00 */
[----:B------:R-:W4:Y:S01]  /*2810*/  @!P0 LDC.64 R22, c[0x0][0x218] ;  /* 0x00008600ff168b82 */ /* 0x000f220000000a00 */
[----:B--2---:R-:W-:-:S03]  /*2820*/  ULEA UR5, UR6, UR5, 0x18 ;  /* 0x0000000506057291 */ /* 0x004fc6000f8ec03f */
[----:B------:R-:W-:Y:S02]  /*2830*/  ULDC UR6, c[0x0][0x2a4] ;  /* 0x0000a90000067ab9 */ /* 0x000fe40000000800 */
[----:B------:R-:W-:Y:S01]  /*2840*/  @!P0 FMUL.FTZ R29, R25, UR6 ;  /* 0x00000006191d8c20 */ /* 0x000fe20008410000 */
[----:B------:R-:W-:Y:S01]  /*2850*/  @!P0 FMUL.FTZ R28, R24, UR6 ;  /* 0x00000006181c8c20 */ /* 0x000fe20008410000 */
[C---:B-1----:R-:W-:Y:S02]  /*2860*/  IMAD.WIDE R52, R37.reuse, 0x4, R18 ;  /* 0x0000000425347825 */ /* 0x042fe400078e0212 */
[----:B------:R-:W-:Y:S02]  /*2870*/  @!P5 STS.64 [UR5+0x90], R24 ;  /* 0x00009018ff00d988 */ /* 0x000fe40008000a05 */
[----:B---3--:R-:W-:-:S04]  /*2880*/  IMAD.WIDE R18, R37, 0x4, R16 ;  /* 0x0000000425127825 */ /* 0x008fc800078e0210 */
[----:B----4-:R-:W-:-:S05]  /*2890*/  @!P0 IMAD.WIDE R34, R6, 0x8, R22 ;  /* 0x0000000806228825 */ /* 0x010fca00078e0216 */
[----:B------:R1:W-:Y:S01]  /*28a0*/  @!P0 STG.E.64 desc[UR8][R34.64], R28 ;  /* 0x0000001c22008986 */ /* 0x0003e2000c101b08 */
[----:B------:R-:W-:Y:S01]  /*28b0*/  BAR.SYNC.DEFER_BLOCKING 0x0 ;  /* 0x0000000000007b1d */ /* 0x000fe20000010000 */
[----:B-1----:R-:W-:-:S07]  /*28c0*/  HFMA2.MMA R28, -RZ, RZ, 1.875, 0 ;  /* 0x3f800000ff1c7435 */ /* 0x002fce00000001ff */
[----:B------:R-:W1:Y:S01]  /*28d0*/  LDC R29, c[0x0][0x294] ;  /* 0x0000a500ff1d7b82 */ /* 0x000e620000000800 */
[----:B------:R-:W2:Y:S04]  /*28e0*/  LDG.E.64 R16, desc[UR8][R52.64] ;  /* 0x0000000834107981 */ /* 0x000ea8000c1e1b00 */
[----:B------:R-:W2:Y:S01]  /*28f0*/  LDG.E.64 R18, desc[UR8][R18.64] ;  /* 0x0000000812127981 */ /* 0x000ea2000c1e1b00 */
[----:B------:R-:W-:Y:S02]  /*2900*/  ISETP.NE.AND P6, PT, RZ, UR10, PT ;  /* 0x0000000aff007c0c */ /* 0x000fe4000bfc5270 */
[----:B------:R-:W-:Y:S01]  /*2910*/  SHF.L.U32 R40, R40, 0x10, RZ ;  /* 0x0000001028287819 */ /* 0x000fe200000006ff */
[----:B------:R-:W3:Y:S01]  /*2920*/  LDS.64 R22, [UR5+0x90] ;  /* 0x00009005ff167984 */ /* 0x000ee20008000a00 */
[----:B------:R-:W-:-:S02]  /*2930*/  SHF.L.U32 R32, R32, 0x10, RZ ;  /* 0x0000001020207819 */ /* 0x000fc400000006ff */
[----:B------:R-:W-:Y:S02]  /*2940*/  SHF.L.U32 R34, R47, 0x10, RZ ;  /* 0x000000102f227819 */ /* 0x000fe400000006ff */
[----:B------:R-:W-:Y:S01]  /*2950*/  SHF.L.U32 R38, R38, 0x10, RZ ;  /* 0x0000001026267819 */ /* 0x000fe200000006ff */
[----:B---3--:R-:W-:-:S04]  /*2960*/  FMUL.FTZ R33, R22, UR6 ;  /* 0x0000000616217c20 */ /* 0x008fc80008410000 */
[C---:B------:R-:W-:Y:S01]  /*2970*/  FMUL.FTZ R22, R33.reuse, R33 ;  /* 0x0000002121167220 */ /* 0x040fe20000410000 */
[----:B0-----:R-:W-:Y:S01]  /*2980*/  FADD.FTZ R25, R40, -R33 ;  /* 0x8000002128197221 */ /* 0x001fe20000010000 */
[C---:B------:R-:W-:Y:S01]  /*2990*/  FADD.FTZ R35, -R33.reuse, R32 ;  /* 0x0000002021237221 */ /* 0x040fe20000010100 */
[----:B------:R-:W-:Y:S01]  /*29a0*/  FADD.FTZ R37, -R33, R34 ;  /* 0x0000002221257221 */ /* 0x000fe20000010100 */
[----:B------:R-:W-:-:S05]  /*29b0*/  FFMA.FTZ R22, R23, UR6, -R22 ;  /* 0x0000000617167c23 */ /* 0x000fca0008010816 */
[----:B------:R-:W-:-:S13]  /*29c0*/  FSETP.GTU.FTZ.AND P0, PT, R22, RZ, PT ;  /* 0x000000ff1600720b */ /* 0x000fda0003f1c000 */
[----:B------:R-:W0:Y:S02]  /*29d0*/  @P0 LDC R23, c[0x0][0x238] ;  /* 0x00008e00ff170b82 */ /* 0x000e240000000800 */
[----:B0-----:R-:W-:Y:S01]  /*29e0*/  @P0 FADD.FTZ R24, R22, R23 ;  /* 0x0000001716180221 */ /* 0x001fe20000010000 */
[----:B------:R-:W-:-:S03]  /*29f0*/  IMAD.WIDE.U32 R22, R0, -0x77777777, RZ ;  /* 0x8888888900167825 */ /* 0x000fc600078e00ff */
[----:B------:R-:W0:Y:S02]  /*2a00*/  @P0 MUFU.RSQ R28, R24 ;  /* 0x00000018001c0308 */ /* 0x000e240000001400 */
[----:B------:R-:W-:Y:S01]  /*2a10*/  SHF.R.U32.HI R32, RZ, 0x5, R23 ;  /* 0x00000005ff207819 */ /* 0x000fe20000011617 */
[-C--:B0-----:R-:W-:Y:S01]  /*2a20*/  FMUL.FTZ R25, R25, R28.reuse ;  /* 0x0000001c19197220 */ /* 0x081fe20000410000 */
[----:B------:R-:W-:Y:S01]  /*2a30*/  FMUL.FTZ R22, R35, R28 ;  /* 0x0000001c23167220 */ /* 0x000fe20000410000 */
[----:B------:R-:W-:Y:S02]  /*2a40*/  FADD.FTZ R35, R38, -R33 ;  /* 0x8000002126237221 */ /* 0x000fe40000010000 */
[----:B--2---:R-:W-:Y:S01]  /*2a50*/  FFMA.FTZ R34, R16, R25, R18 ;  /* 0x0000001910227223 */ /* 0x004fe20000010012 */
[----:B------:R-:W-:Y:S01]  /*2a60*/  FFMA.FTZ R47, R17, R22, R19 ;  /* 0x00000016112f7223 */ /* 0x000fe20000010013 */
[----:B-1----:R-:W-:Y:S06]  /*2a70*/  @!P6 BRA `(.L_x_3586) ;  /* 0x000000000028e947 */ /* 0x002fec0003800000 */
        /* <DEDUP_REMOVED lines=9> */
[----:B-1----:R-:W-:-:S07]  /*2b10*/  FMUL.FTZ R47, R47, R38 ;  /* 0x000000262f2f7220 */ /* 0x002fce0000410000 */
.L_x_3586:
[----:B------:R-:W-:Y:S04]  /*2b20*/  BSSY B0, `(.L_x_3587) ;  /* 0x000000e000007945 */ /* 0x000fe80003800000 */
[----:B------:R-:W-:Y:S05]  /*2b30*/  @!P1 BRA `(.L_x_3588) ;  /* 0x0000000000309947 */ /* 0x000fea0003800000 */
[----:B------:R-:W-:Y:S01]  /*2b40*/  ULDC.64 UR12, c[0x0][0x270] ;  /* 0x00009c00000c7ab9 */ /* 0x000fe20000000a00 */
[----:B------:R-:W-:Y:S01]  /*2b50*/  MOV R22, R48 ;  /* 0x0000003000167202 */ /* 0x000fe20000000f00 */
[----:B------:R-:W-:Y:S01]  /*2b60*/  IMAD R24, R7, UR12, RZ ;  /* 0x0000000c07187c24 */ /* 0x000fe2000f8e02ff */
[----:B------:R-:W-:Y:S02]  /*2b70*/  MOV R23, R51 ;  /* 0x0000003300177202 */ /* 0x000fe40000000f00 */
[----:B------:R-:W-:Y:S01]  /*2b80*/  F2FP.BF16.F32.PACK_AB R47, R47, R34 ;  /* 0x000000222f2f723e */ /* 0x000fe200000010ff */
[----:B------:R-:W-:-:S04]  /*2b90*/  IMAD.WIDE.U32 R22, R15, UR12, R22 ;  /* 0x0000000c0f167c25 */ /* 0x000fc8000f8e0016 */
[----:B------:R-:W-:Y:S01]  /*2ba0*/  IMAD R15, R15, UR13, R24 ;  /* 0x0000000d0f0f7c24 */ /* 0x000fe2000f8e0218 */
[----:B------:R-:W-:Y:S02]  /*2bb0*/  ULDC.64 UR12, c[0x0][0x210] ;  /* 0x00008400000c7ab9 */ /* 0x000fe40000000a00 */
[----:B------:R-:W-:Y:S02]  /*2bc0*/  LEA R24, P0, R22, UR12, 0x1 ;  /* 0x0000000c16187c11 */ /* 0x000fe4000f8008ff */
[----:B------:R-:W-:-:S04]  /*2bd0*/  IADD3 R15, R23, R15, RZ ;  /* 0x0000000f170f7210 */ /* 0x000fc80007ffe0ff */
[----:B------:R-:W-:-:S05]  /*2be0*/  LEA.HI.X R25, R22, UR13, R15, 0x1, P0 ;  /* 0x0000000d16197c11 */ /* 0x000fca00080f0c0f */
[----:B------:R0:W-:Y:S02]  /*2bf0*/  STG.E desc[UR8][R24.64], R47 ;  /* 0x0000002f18007986 */ /* 0x0001e4000c101908 */
.L_x_3588:
[----:B------:R-:W-:Y:S05]  /*2c00*/  BSYNC B0 ;  /* 0x0000000000007941 */ /* 0x000fea0003800000 */
.L_x_3587:
[-C--:B------:R-:W-:Y:S01]  /*2c10*/  FMUL.FTZ R35, R35, R28.reuse ;  /* 0x0000001c23237220 */ /* 0x080fe20000410000 */
[----:B------:R-:W-:Y:S01]  /*2c20*/  FMUL.FTZ R22, R37, R28 ;  /* 0x0000001c25167220 */ /* 0x000fe20000410000 */
[----:B------:R-:W-:Y:S02]  /*2c30*/  SHF.L.U32 R34, R41, 0x10, RZ ;  /* 0x0000001029227819 */ /* 0x000fe400000006ff */
[----:B------:R-:W-:Y:S01]  /*2c40*/  SHF.L.U32 R38, R31, 0x10, RZ ;  /* 0x000000101f267819 */ /* 0x000fe200000006ff */
[----:B------:R-:W-:Y:S01]  /*2c50*/  FFMA.FTZ R35, R16, R35, R18 ;  /* 0x0000002310237223 */ /* 0x000fe20000010012 */
[----:B------:R-:W-:Y:S01]  /*2c60*/  FFMA.FTZ R40, R17, R22, R19 ;  /* 0x0000001611287223 */ /* 0x000fe20000010013 */
[----:B------:R-:W-:Y:S06]  /*2c70*/  @!P6 BRA `(.L_x_3589) ;  /* 0x000000000028e947 */ /* 0x000fec0003800000 */
        /* <DEDUP_REMOVED lines=8> */
[----:B-1----:R-:W-:Y:S01]  /*2d00*/  FMUL.FTZ R35, R35, R22 ;  /* 0x0000001623237220 */ /* 0x002fe20000410000 */
[----:B0-----:R-:W-:-:S07]  /*2d10*/  FMUL.FTZ R40, R40, R25 ;  /* 0x0000001928287220 */ /* 0x001fce0000410000 */
.L_x_3589:
[----:B------:R-:W-:Y:S04]  /*2d20*/  BSSY B0, `(.L_x_3590) ;  /* 0x000000e000007945 */ /* 0x000fe80003800000 */
[----:B------:R-:W-:Y:S05]  /*2d30*/  @!P2 BRA `(.L_x_3591) ;  /* 0x000000000030a947 */ /* 0x000fea0003800000 */
[----:B------:R-:W-:Y:S01]  /*2d40*/  ULDC.64 UR12, c[0x0][0x270] ;  /* 0x00009c00000c7ab9 */ /* 0x000fe20000000a00 */
[----:B------:R-:W-:Y:S01]  /*2d50*/  MOV R22, R48 ;  /* 0x0000003000167202 */ /* 0x000fe20000000f00 */
[----:B0-----:R-:W-:Y:S01]  /*2d60*/  IMAD R24, R9, UR12, RZ ;  /* 0x0000000c09187c24 */ /* 0x001fe2000f8e02ff */
[----:B------:R-:W-:Y:S02]  /*2d70*/  MOV R23, R51 ;  /* 0x0000003300177202 */ /* 0x000fe40000000f00 */
[----:B------:R-:W-:Y:S01]  /*2d80*/  F2FP.BF16.F32.PACK_AB R35, R40, R35 ;  /* 0x000000232823723e */ /* 0x000fe200000010ff */
[C---:B------:R-:W-:Y:S02]  /*2d90*/  IMAD R15, R3.reuse, UR13, R24 ;  /* 0x0000000d030f7c24 */ /* 0x040fe4000f8e0218 */
[----:B------:R-:W-:Y:S01]  /*2da0*/  IMAD.WIDE.U32 R22, R3, UR12, R22 ;  /* 0x0000000c03167c25 */ /* 0x000fe2000f8e0016 */
[----:B------:R-:W-:Y:S02]  /*2db0*/  ULDC.64 UR12, c[0x0][0x210] ;  /* 0x00008400000c7ab9 */ /* 0x000fe40000000a00 */
[----:B------:R-:W-:-:S02]  /*2dc0*/  LEA R24, P0, R22, UR12, 0x1 ;  /* 0x0000000c16187c11 */ /* 0x000fc4000f8008ff */
[----:B------:R-:W-:-:S04]  /*2dd0*/  IADD3 R15, R23, R15, RZ ;  /* 0x0000000f170f7210 */ /* 0x000fc80007ffe0ff */
[----:B------:R-:W-:-:S05]  /*2de0*/  LEA.HI.X R25, R22, UR13, R15, 0x1, P0 ;  /* 0x0000000d16197c11 */ /* 0x000fca00080f0c0f */
[----:B------:R1:W-:Y:S02]  /*2df0*/  STG.E desc[UR8][R24.64], R35 ;  /* 0x0000002318007986 */ /* 0x0003e4000c101908 */
.L_x_3591:
[----:B------:R-:W-:Y:S05]  /*2e00*/  BSYNC B0 ;  /* 0x0000000000007941 */ /* 0x000fea0003800000 */
.L_x_3590:
[--C-:B------:R-:W-:Y:S01]  /*2e10*/  FADD.FTZ R15, R34, -R33.reuse ;  /* 0x80000021220f7221 */ /* 0x100fe20000010000 */
[----:B------:R-:W-:Y:S01]  /*2e20*/  FADD.FTZ R23, -R33, R38 ;  /* 0x0000002621177221 */ /* 0x000fe20000010100 */
[----:B------:R-:W-:Y:S01]  /*2e30*/  SHF.L.U32 R30, R30, 0x10, RZ ;  /* 0x000000101e1e7819 */ /* 0x000fe200000006ff */
[----:B------:R-:W-:Y:S01]  /*2e40*/  IMAD R31, R29, UR7, R32 ;  /* 0x000000071d1f7c24 */ /* 0x000fe2000f8e0220 */
[----:B------:R-:W-:Y:S01]  /*2e50*/  SHF.L.U32 R42, R42, 0x10, RZ ;  /* 0x000000102a2a7819 */ /* 0x000fe200000006ff */
[-C--:B------:R-:W-:Y:S01]  /*2e60*/  FMUL.FTZ R15, R15, R28.reuse ;  /* 0x0000001c0f0f7220 */ /* 0x080fe20000410000 */
[----:B------:R-:W-:Y:S01]  /*2e70*/  FMUL.FTZ R22, R23, R28 ;  /* 0x0000001c17167220 */ /* 0x000fe20000410000 */
[----:B------:R-:W-:Y:S02]  /*2e80*/  FADD.FTZ R37, -R33, R30 ;  /* 0x0000001e21257221 */ /* 0x000fe40000010100 */
[----:B-1----:R-:W-:Y:S01]  /*2e90*/  FADD.FTZ R35, R42, -R33 ;  /* 0x800000212a237221 */ /* 0x002fe20000010000 */
[----:B------:R-:W-:Y:S01]  /*2ea0*/  FFMA.FTZ R15, R16, R15, R18 ;  /* 0x0000000f100f7223 */ /* 0x000fe20000010012 */
[----:B------:R-:W-:Y:S01]  /*2eb0*/  FFMA.FTZ R30, R17, R22, R19 ;  /* 0x00000016111e7223 */ /* 0x000fe20000010013 */
[----:B------:R-:W-:Y:S06]  /*2ec0*/  @!P6 BRA `(.L_x_3592) ;  /* 0x000000000028e947 */ /* 0x000fec0003800000 */
        /* <DEDUP_REMOVED lines=10> */
.L_x_3592:
        /* <DEDUP_REMOVED lines=14> */
.L_x_3594:
[----:B------:R-:W-:Y:S05]  /*3050*/  BSYNC B0 ;  /* 0x0000000000007941 */ /* 0x000fea0003800000 */
.L_x_3593:
[-C--:B------:R-:W-:Y:S01]  /*3060*/  FMUL.FTZ R35, R35, R28.reuse ;  /* 0x0000001c23237220 */ /* 0x080fe20000410000 */
[----:B------:R-:W-:Y:S01]  /*3070*/  FMUL.FTZ R22, R37, R28 ;  /* 0x0000001c25167220 */ /* 0x000fe20000410000 */
[----:B------:R-:W-:Y:S02]  /*3080*/  SHF.L.U32 R36, R36, 0x10, RZ ;  /* 0x0000001024247819 */ /* 0x000fe400000006ff */
[----:B-1----:R-:W-:Y:S01]  /*3090*/  IADD3 R15, R31, 0x20, RZ ;  /* 0x000000201f0f7810 */ /* 0x002fe20007ffe0ff */
        /* <DEDUP_REMOVED lines=13> */
.L_x_3595:
        /* <DEDUP_REMOVED lines=14> */
.L_x_3597:
[----:B------:R-:W-:Y:S05]  /*3250*/  BSYNC B0 ;  /* 0x0000000000007941 */ /* 0x000fea0003800000 */
.L_x_3596:
[----:B------:R-:W-:Y:S01]  /*3260*/  SHF.L.U32 R22, R27, 0x10, RZ ;  /* 0x000000101b167819 */ /* 0x000fe200000006ff */
[----:B------:R-:W-:Y:S01]  /*3270*/  ULDC.64 UR12, c[0x0][0x278] ;  /* 0x00009e00000c7ab9 */ /* 0x000fe20000000a00 */
[----:B------:R-:W-:Y:S01]  /*3280*/  IADD3 R29, R31, 0x28, RZ ;  /* 0x000000281f1d7810 */ /* 0x000fe20007ffe0ff */
[----:B------:R-:W-:Y:S01]  /*3290*/  FADD.FTZ R23, R36, -R33 ;  /* 0x8000002124177221 */ /* 0x000fe20000010000 */
[----:B------:R-:W-:Y:S01]  /*32a0*/  ISETP.GE.U32.AND P5, PT, R15, UR12, PT ;  /* 0x0000000c0f007c0c */ /* 0x000fe2000bfa6070 */
[----:B01----:R-:W-:Y:S01]  /*32b0*/  FADD.FTZ R25, -R33, R22 ;  /* 0x0000001621197221 */ /* 0x003fe20000010100 */
[----:B------:R-:W-:Y:S01]  /*32c0*/  SHF.R.S32.HI R32, RZ, 0x1f, R15 ;  /* 0x0000001fff207819 */ /* 0x000fe2000001140f */
[-C--:B------:R-:W-:Y:S01]  /*32d0*/  FMUL.FTZ R23, R23, R28.reuse ;  /* 0x0000001c17177220 */ /* 0x080fe20000410000 */
[----:B------:R-:W-:Y:S01]  /*32e0*/  ISETP.GE.U32.AND P0, PT, R29, UR12, PT ;  /* 0x0000000c1d007c0c */ /* 0x000fe2000bf06070 */
[----:B------:R-:W-:Y:S01]  /*32f0*/  FMUL.FTZ R22, R25, R28 ;  /* 0x0000001c19167220 */ /* 0x000fe20000410000 */
[----:B------:R-:W-:-:S02]  /*3300*/  SHF.R.S32.HI R27, RZ, 0x1f, R29 ;  /* 0x0000001fff1b7819 */ /* 0x000fc4000001141d */
[----:B------:R-:W-:Y:S01]  /*3310*/  SHF.L.U32 R26, R26, 0x10, RZ ;  /* 0x000000101a1a7819 */ /* 0x000fe200000006ff */
[----:B------:R-:W-:Y:S01]  /*3320*/  FFMA.FTZ R35, R17, R22, R19 ;  /* 0x0000001611237223 */ /* 0x000fe20000010013 */
[----:B------:R-:W-:Y:S02]  /*3330*/  SHF.L.U32 R24, R43, 0x10, RZ ;  /* 0x000000102b187819 */ /* 0x000fe400000006ff */
[----:B------:R-:W-:Y:S01]  /*3340*/  ISETP.GE.AND.EX P5, PT, R32, UR13, PT, P5 ;  /* 0x0000000d20007c0c */ /* 0x000fe2000bfa6350 */
[----:B------:R-:W-:Y:S01]  /*3350*/  FADD.FTZ R41, -R33, R26 ;  /* 0x0000001a21297221 */ /* 0x000fe20000010100 */
[----:B------:R-:W-:Y:S01]  /*3360*/  ISETP.GE.AND.EX P0, PT, R27, UR13, PT, P0 ;  /* 0x0000000d1b007c0c */ /* 0x000fe2000bf06300 */
[----:B------:R-:W-:Y:S01]  /*3370*/  FADD.FTZ R37, R24, -R33 ;  /* 0x8000002118257221 */ /* 0x000fe20000010000 */
[----:B------:R-:W-:Y:S01]  /*3380*/  ISETP.LT.U32.AND P5, PT, R0, 0x1e0, !P5 ;  /* 0x000001e00000780c */ /* 0x000fe20006fa1070 */
[----:B------:R-:W-:Y:S01]  /*3390*/  FFMA.FTZ R26, R16, R23, R18 ;  /* 0x00000017101a7223 */ /* 0x000fe20000010012 */
[----:B------:R-:W-:Y:S01]  /*33a0*/  ISETP.LT.U32.AND P0, PT, R0, 0x1e0, !P0 ;  /* 0x000001e00000780c */ /* 0x000fe20004701070 */
[----:B------:R-:W-:-:S12]  /*33b0*/  @!P6 BRA `(.L_x_3598) ;  /* 0x000000000028e947 */ /* 0x000fd80003800000 */
        /* <DEDUP_REMOVED lines=10> */
.L_x_3598:
        /* <DEDUP_REMOVED lines=14> */
.L_x_3600:
[----:B------:R-:W-:Y:S05]  /*3540*/  BSYNC B0 ;  /* 0x0000000000007941 */ /* 0x000fea0003800000 */
.L_x_3599:
[-C--:B------:R-:W-:Y:S01]  /*3550*/  FMUL.FTZ R37, R37, R28.reuse ;  /* 0x0000001c25257220 */ /* 0x080fe20000410000 */
[----:B------:R-:W-:Y:S01]  /*3560*/  FMUL.FTZ R22, R41, R28 ;  /* 0x0000001c29167220 */ /* 0x000fe20000410000 */
[----:B------:R-:W-:Y:S02]  /*3570*/  SHF.L.U32 R44, R44, 0x10, RZ ;  /* 0x000000102c2c7819 */ /* 0x000fe400000006ff */
[----:B------:R-:W-:Y:S01]  /*3580*/  IADD3 R15, R31, 0x30, RZ ;  /* 0x000000301f0f7810 */ /* 0x000fe20007ffe0ff */
[----:B------:R-:W-:Y:S01]  /*3590*/  FFMA.FTZ R37, R16, R37, R18 ;  /* 0x0000002510257223 */ /* 0x000fe20000010012 */
[----:B------:R-:W-:Y:S01]  /*35a0*/  FFMA.FTZ R26, R17, R22, R19 ;  /* 0x00000016111a7223 */ /* 0x000fe20000010013 */
[----:B------:R-:W-:Y:S06]  /*35b0*/  @!P6 BRA `(.L_x_3601) ;  /* 0x000000000028e947 */ /* 0x000fec0003800000 */
        /* <DEDUP_REMOVED lines=10> */
.L_x_3601:
[----:B------:R-:W-:Y:S04]  /*3660*/  BSSY B0, `(.L_x_3602) ;  /* 0x000000e000007945 */ /* 0x000fe80003800000 */
[----:B------:R-:W-:Y:S05]  /*3670*/  @!P0 BRA `(.L_x_3603) ;  /* 0x0000000000308947 */ /* 0x000fea0003800000 */
[----:B------:R-:W-:Y:S01]  /*3680*/  ULDC.64 UR14, c[0x0][0x270] ;  /* 0x00009c00000e7ab9 */ /* 0x000fe20000000a00 */
[----:B------:R-:W-:Y:S01]  /*3690*/  MOV R22, R48 ;  /* 0x0000003000167202 */ /* 0x000fe20000000f00 */
[----:B0-----:R-:W-:Y:S01]  /*36a0*/  IMAD R24, R27, UR14, RZ ;  /* 0x0000000e1b187c24 */ /* 0x001fe2000f8e02ff */
        /* <DEDUP_REMOVED lines=9> */
.L_x_3603:
[----:B------:R-:W-:Y:S05]  /*3740*/  BSYNC B0 ;  /* 0x0000000000007941 */ /* 0x000fea0003800000 */
.L_x_3602:
[----:B------:R-:W-:Y:S01]  /*3750*/  SHF.L.U32 R22, R21, 0x10, RZ ;  /* 0x0000001015167819 */ /* 0x000fe200000006ff */
[--C-:B------:R-:W-:Y:S01]  /*3760*/  FADD.FTZ R21, R44, -R33.reuse ;  /* 0x800000212c157221 */ /* 0x100fe20000010000 */
[----:B01----:R-:W-:Y:S02]  /*3770*/  SHF.L.U32 R24, R45, 0x10, RZ ;  /* 0x000000102d187819 */ /* 0x003fe400000006ff */
[----:B------:R-:W-:Y:S01]  /*3780*/  SHF.L.U32 R20, R20, 0x10, RZ ;  /* 0x0000001014147819 */ /* 0x000fe200000006ff */
[----:B------:R-:W-:Y:S01]  /*3790*/  FADD.FTZ R23, -R33, R22 ;  /* 0x0000001621177221 */ /* 0x000fe20000010100 */
[----:B------:R-:W-:Y:S01]  /*37a0*/  ISETP.GE.U32.AND P5, PT, R14, UR12, PT ;  /* 0x0000000c0e007c0c */ /* 0x000fe2000bfa6070 */
[----:B------:R-:W-:Y:S01]  /*37b0*/  FADD.FTZ R25, R24, -R33 ;  /* 0x8000002118197221 */ /* 0x000fe20000010000 */
[----:B------:R-:W-:Y:S01]  /*37c0*/  ISETP.GE.U32.AND P0, PT, R15, UR12, PT ;  /* 0x0000000c0f007c0c */ /* 0x000fe2000bf06070 */
[----:B------:R-:W-:Y:S01]  /*37d0*/  FADD.FTZ R33, -R33, R20 ;  /* 0x0000001421217221 */ /* 0x000fe20000010100 */
[----:B------:R-:W-:Y:S01]  /*37e0*/  SHF.R.S32.HI R26, RZ, 0x1f, R15 ;  /* 0x0000001fff1a7819 */ /* 0x000fe2000001140f */
[-C--:B------:R-:W-:Y:S01]  /*37f0*/  FMUL.FTZ R21, R21, R28.reuse ;  /* 0x0000001c15157220 */ /* 0x080fe20000410000 */
[-C--:B------:R-:W-:Y:S01]  /*3800*/  FMUL.FTZ R25, R25, R28.reuse ;  /* 0x0000001c19197220 */ /* 0x080fe20000410000 */
[-C--:B------:R-:W-:Y:S01]  /*3810*/  FMUL.FTZ R22, R33, R28.reuse ;  /* 0x0000001c21167220 */ /* 0x080fe20000410000 */
[----:B------:R-:W-:Y:S01]  /*3820*/  ISETP.GE.AND.EX P5, PT, R39, UR13, PT, P5 ;  /* 0x0000000d27007c0c */ /* 0x000fe2000bfa6350 */
[----:B------:R-:W-:Y:S01]  /*3830*/  FMUL.FTZ R28, R23, R28 ;  /* 0x0000001c171c7220 */ /* 0x000fe20000410000 */
[----:B------:R-:W-:Y:S01]  /*3840*/  ISETP.GE.AND.EX P0, PT, R26, UR13, PT, P0 ;  /* 0x0000000d1a007c0c */ /* 0x000fe2000bf06300 */
[--C-:B------:R-:W-:Y:S01]  /*3850*/  FFMA.FTZ R20, R16, R21, R18.reuse ;  /* 0x0000001510147223 */ /* 0x100fe20000010012 */
[C-C-:B------:R-:W-:Y:S01]  /*3860*/  FFMA.FTZ R21, R17.reuse, R22, R19.reuse ;  /* 0x0000001611157223 */ /* 0x140fe20000010013 */
[----:B------:R-:W-:Y:S01]  /*3870*/  ISETP.GT.U32.OR P5, PT, R0, 0x1df, P5 ;  /* 0x000001df0000780c */ /* 0x000fe20002fa4470 */
[----:B------:R-:W-:Y:S01]  /*3880*/  FFMA.FTZ R16, R16, R25, R18 ;  /* 0x0000001910107223 */ /* 0x000fe20000010012 */
[----:B------:R-:W-:Y:S01]  /*3890*/  ISETP.LT.U32.AND P0, PT, R0, 0x1e0, !P0 ;  /* 0x000001e00000780c */ /* 0x000fe20004701070 */
[----:B------:R-:W-:Y:S01]  /*38a0*/  FFMA.FTZ R17, R17, R28, R19 ;  /* 0x0000001c11117223 */ /* 0x000fe20000010013 */
[----:B------:R-:W-:Y:S11]  /*38b0*/  @!P6 BRA `(.L_x_3604) ;  /* 0x000000000028e947 */ /* 0x000ff60003800000 */
        /* <DEDUP_REMOVED lines=10> */
.L_x_3604:
        /* <DEDUP_REMOVED lines=14> */
.L_x_3606:
[----:B------:R-:W-:Y:S05]  /*3a40*/  BSYNC B0 ;  /* 0x0000000000007941 */ /* 0x000fea0003800000 */
.L_x_3605:
[----:B------:R-:W-:Y:S05]  /*3a50*/  @!P6 BRA `(.L_x_3607) ;  /* 0x000000000028e947 */ /* 0x000fea0003800000 */
        /* <DEDUP_REMOVED lines=10> */
.L_x_3607:
[----:B------:R-:W-:Y:S04]  /*3b00*/  BSSY B0, `(.L_x_3608) ;  /* 0x000000d000007945 */ /* 0x000fe80003800000 */
[----:B------:R-:W-:Y:S05]  /*3b10*/  @P5 BRA `(.L_x_3609) ;  /* 0x00000000002c5947 */ /* 0x000fea0003800000 */
[----:B------:R-:W-:Y:S01]  /*3b20*/  ULDC.64 UR12, c[0x0][0x270] ;  /* 0x00009c00000c7ab9 */ /* 0x000fe20000000a00 */
[----:B------:R-:W-:Y:S01]  /*3b30*/  MOV R49, R51 ;  /* 0x0000003300317202 */ /* 0x000fe20000000f00 */
[----:B------:R-:W-:Y:S01]  /*3b40*/  IMAD R39, R39, UR12, RZ ;  /* 0x0000000c27277c24 */ /* 0x000fe2000f8e02ff */
[----:B------:R-:W-:Y:S01]  /*3b50*/  F2FP.BF16.F32.PACK_AB R21, R21, R16 ;  /* 0x000000101515723e */ /* 0x000fe200000010ff */
[----:B------:R-:W-:-:S04]  /*3b60*/  IMAD.WIDE.U32 R48, R14, UR12, R48 ;  /* 0x0000000c0e307c25 */ /* 0x000fc8000f8e0030 */
[----:B------:R-:W-:Y:S01]  /*3b70*/  IMAD R39, R14, UR13, R39 ;  /* 0x0000000d0e277c24 */ /* 0x000fe2000f8e0227 */
[----:B------:R-:W-:Y:S02]  /*3b80*/  ULDC.64 UR12, c[0x0][0x210] ;  /* 0x00008400000c7ab9 */ /* 0x000fe40000000a00 */
[----:B0-----:R-:W-:Y:S02]  /*3b90*/  LEA R18, P0, R48, UR12, 0x1 ;  /* 0x0000000c30127c11 */ /* 0x001fe4000f8008ff */
[----:B------:R-:W-:-:S04]  /*3ba0*/  IADD3 R39, R49, R39, RZ ;  /* 0x0000002731277210 */ /* 0x000fc80007ffe0ff */
[----:B------:R-:W-:-:S05]  /*3bb0*/  LEA.HI.X R19, R48, UR13, R39, 0x1, P0 ;  /* 0x0000000d30137c11 */ /* 0x000fca00080f0c27 */
[----:B------:R1:W-:Y:S02]  /*3bc0*/  STG.E desc[UR8][R18.64], R21 ;  /* 0x0000001512007986 */ /* 0x0003e4000c101908 */
.L_x_3609:
[----:B------:R-:W-:Y:S05]  /*3bd0*/  BSYNC B0 ;  /* 0x0000000000007941 */ /* 0x000fea0003800000 */
.L_x_3608:
[----:B------:R-:W2:Y:S01]  /*3be0*/  LDC R15, c[0x0][0x10] ;  /* 0x00000400ff0f7b82 */ /* 0x000ea20000000800 */
[----:B------:R-:W-:Y:S02]  /*3bf0*/  IADD3 R8, R8, 0x1, RZ ;  /* 0x0000000108087810 */ /* 0x000fe40007ffe0ff */
[----:B--2---:R-:W-:-:S04]  /*3c00*/  IADD3 R6, R15, R6, RZ ;  /* 0x000000060f067210 */ /* 0x004fc80007ffe0ff */
[----:B------:R-:W-:-:S13]  /*3c10*/  ISETP.GE.AND P0, PT, R6, UR4, PT ;  /* 0x0000000406007c0c */ /* 0x000fda000bf06270 */
[----:B------:R-:W-:Y:S05]  /*3c20*/  @!P0 BRA `(.L_x_3610) ;  /* 0xffffffc400a88947 */ /* 0x000fea000383ffff */
[----:B------:R-:W-:Y:S05]  /*3c30*/  EXIT ;  /* 0x000000000000794d */ /* 0x000fea0003800000 */
.L_x_3611:
        /* <DEDUP_REMOVED lines=12> */
.L_x_5630:


//--------------------- .text._Z35group_norm_nhwc_fwd_one_pass_kernelI11Bf16IOFp32WLi128ELi120ELi480EEv26Group_norm_nhwc_fwd_params --------------------------
	.section	.text._Z35group_norm_nhwc_fwd_one_pass_kernelI11Bf16IOFp32WLi128ELi120ELi480EEv26Group_norm_nhwc_fwd_params,"ax",@progbits
	.align	128
        .global         _Z35group_norm_nhwc_fwd_one_pass_kernelI11Bf16IOFp32WLi128ELi120ELi480EEv26Group_norm_nhwc_fwd_params
        .type           _Z35group_norm_nhwc_fwd_one_pass_kernelI11Bf16IOFp32WLi128ELi120ELi480EEv26Group_norm_nhwc_fwd_params,@function
        .size           _Z35group_norm_nhwc_fwd_one_pass_kernelI11Bf16IOFp32WLi128ELi120ELi480EEv26Group_norm_nhwc_fwd_params,(.L_x_5631 - _Z35group_norm_nhwc_fwd_one_pass_kernelI11Bf16IOFp32WLi128ELi120ELi480EEv26Group_norm_nhwc_fwd_params)
        .other          _Z35group_norm_nhwc_fwd_one_pass_kernelI11Bf16IOFp32WLi128ELi120ELi480EEv26Group_norm_nhwc_fwd_params,@"STO_CUDA_ENTRY STV_DEFAULT"
_Z35group_norm_nhwc_fwd_one_pass_kernelI11Bf16IOFp32WLi128ELi120ELi480EEv26Group_norm_nhwc_fwd_params:
.text._Z35group_norm_nhwc_fwd_one_pass_kernelI11Bf16IOFp32WLi128ELi120ELi480EEv26Group_norm_nhwc_fwd_params:
        /* <DEDUP_REMOVED lines=9> */
[----:B------:R-:W-:Y:S01]  /*0090*/  ULDC.64 UR8, c[0x0][0x278] ;  /* 0x00009e0000087ab9 */ /* 0x000fe20000000a00 */
[----:B------:R-:W-:Y:S01]  /*00a0*/  UMOV UR5, 0x400 ;  /* 0x0000040000057882 */ /* 0x000fe20000000000 */
[----:B------:R-:W-:-:S05]  /*00b0*/  ULDC.U8 UR10, c[0x0][0x28c] ;  /* 0x0000a300000a7ab9 */ /* 0x000fca0000000000 */
[----:B------:R-:W1:Y:S08]  /*00c0*/  LDC R4, c[0x0][0x294] ;  /* 0x0000a500ff047b82 */ /* 0x000e700000000800 */
[----:B------:R-:W2:Y:S01]  /*00d0*/  S2UR UR6, SR_CgaCtaId ;  /* 0x00000000000679c3 */ /* 0x000ea20000008800 */
[----:B0-----:R-:W-:Y:S01]  /*00e0*/  IMAD.WIDE.U32 R2, R0, -0x77777777, RZ ;  /* 0x8888888900027825 */ /* 0x001fe200078e00ff */
[----:B------:R-:W-:-:S04]  /*00f0*/  SHF.R.S32.HI R7, RZ, 0x1f, R0 ;  /* 0x0000001fff077819 */ /* 0x000fc80000011400 */
[----:B------:R-:W-:Y:S02]  /*0100*/  SHF.R.U32.HI R9, RZ, 0x5, R3 ;  /* 0x00000005ff097819 */ /* 0x000fe40000011603 */
[----:B------:R-:W0:Y:S01]  /*0110*/  S2R R3, SR_LANEID ;  /* 0x0000000000037919 */ /* 0x000e220000000000 */
[----:B--2---:R-:W-:Y:S02]  /*0120*/  ULEA UR5, UR6, UR5, 0x18 ;  /* 0x0000000506057291 */ /* 0x004fe4000f8ec03f */
[----:B-1----:R-:W-:Y:S01]  /*0130*/  IMAD R2, R4, UR7, R9 ;  /* 0x0000000704027c24 */ /* 0x002fe2000f8e0209 */
[----:B------:R-:W-:Y:S01]  /*0140*/  LEA.HI R4, R7, R0, RZ, 0x5 ;  /* 0x0000000007047211 */ /* 0x000fe200078f28ff */
[----:B------:R-:W-:Y:S02]  /*0150*/  IMAD R7, R9, -0x3c, R0 ;  /* 0xffffffc409077824 */ /* 0x000fe400078e0200 */
[C---:B------:R-:W-:Y:S01]  /*0160*/  VIADD R22, R2.reuse, 0x70 ;  /* 0x0000007002167836 */ /* 0x040fe20000000000 */
[----:B------:R-:W-:-:S02]  /*0170*/  ISETP.GE.U32.AND P0, PT, R2, UR8, PT ;  /* 0x0000000802007c0c */ /* 0x000fc4000bf06070 */
[----:B------:R-:W-:Y:S02]  /*0180*/  SHF.R.S32.HI R5, RZ, 0x1f, R2 ;  /* 0x0000001fff057819 */ /* 0x000fe40000011402 */
[----:B------:R-:W-:Y:S02]  /*0190*/  SHF.R.S32.HI R8, RZ, 0x5, R4 ;  /* 0x00000005ff087819 */ /* 0x000fe40000011404 */
[----:B------:R-:W-:Y:S01]  /*01a0*/  ISETP.GE.AND.EX P0, PT, R5, UR9, PT, P0 ;  /* 0x0000000905007c0c */ /* 0x000fe2000bf06300 */
[----:B------:R-:W-:Y:S01]  /*01b0*/  ULDC.64 UR8, c[0x0][0x208] ;  /* 0x0000820000087ab9 */ /* 0x000fe20000000a00 */
[----:B------:R-:W-:Y:S02]  /*01c0*/  IADD3 R9, R2, 0x8, RZ ;  /* 0x0000000802097810 */ /* 0x000fe40007ffe0ff */
[----:B------:R-:W-:Y:S01]  /*01d0*/  MOV R4, R6 ;  /* 0x0000000600047202 */ /* 0x000fe20000000f00 */
[----:B------:R-:W-:Y:S01]  /*01e0*/  HFMA2.MMA R6, -RZ, RZ, 0, 0 ;  /* 0x00000000ff067435 */ /* 0x000fe200000001ff */
[----:B------:R-:W-:-:S02]  /*01f0*/  SHF.L.U32 R7, R7, 0x1, RZ ;  /* 0x0000000107077819 */ /* 0x000fc400000006ff */
[----:B------:R-:W-:Y:S02]  /*0200*/  LEA R8, R8, UR5, 0x3 ;  /* 0x0000000508087c11 */ /* 0x000fe4000f8e18ff */
[C---:B------:R-:W-:Y:S02]  /*0210*/  IADD3 R10, R2.reuse, 0x10, RZ ;  /* 0x00000010020a7810 */ /* 0x040fe40007ffe0ff */
[C---:B------:R-:W-:Y:S02]  /*0220*/  IADD3 R11, R2.reuse, 0x18, RZ ;  /* 0x00000018020b7810 */ /* 0x040fe40007ffe0ff */
[C---:B------:R-:W-:Y:S02]  /*0230*/  IADD3 R12, R2.reuse, 0x20, RZ ;  /* 0x00000020020c7810 */ /* 0x040fe40007ffe0ff */
[C---:B------:R-:W-:Y:S02]  /*0240*/  IADD3 R13, R2.reuse, 0x28, RZ ;  /* 0x00000028020d7810 */ /* 0x040fe40007ffe0ff */
[----:B------:R-:W-:-:S02]  /*0250*/  IADD3 R14, R2, 0x30, RZ ;  /* 0x00000030020e7810 */ /* 0x000fc40007ffe0ff */
[C---:B------:R-:W-:Y:S02]  /*0260*/  IADD3 R15, R2.reuse, 0x38, RZ ;  /* 0x00000038020f7810 */ /* 0x040fe40007ffe0ff */
[C---:B------:R-:W-:Y:S02]  /*0270*/  IADD3 R16, R2.reuse, 0x40, RZ ;  /* 0x0000004002107810 */ /* 0x040fe40007ffe0ff */
[C---:B------:R-:W-:Y:S02]  /*0280*/  IADD3 R17, R2.reuse, 0x48, RZ ;  /* 0x0000004802117810 */ /* 0x040fe40007ffe0ff */
[----:B------:R-:W-:Y:S02]  /*0290*/  IADD3 R18, R2, 0x50, RZ ;  /* 0x0000005002127810 */ /* 0x000fe40007ffe0ff */
[----:B------:R-:W-:Y:S02]  /*02a0*/  ISETP.LT.U32.AND P0, PT, R0, 0x1e0, !P0 ;  /* 0x000001e00000780c */ /* 0x000fe40004701070 */
[----:B------:R-:W-:-:S02]  /*02b0*/  IADD3 R19, R2, 0x58, RZ ;  /* 0x0000005802137810 */ /* 0x000fc40007ffe0ff */
[C---:B------:R-:W-:Y:S02]  /*02c0*/  IADD3 R20, R2.reuse, 0x60, RZ ;  /* 0x0000006002147810 */ /* 0x040fe40007ffe0ff */
[C---:B------:R-:W-:Y:S02]  /*02d0*/  IADD3 R21, R2.reuse, 0x68, RZ ;  /* 0x0000006802157810 */ /* 0x040fe40007ffe0ff */
[----:B------:R-:W-:Y:S02]  /*02e0*/  IADD3 R23, R2, 0x78, RZ ;  /* 0x0000007802177810 */ /* 0x000fe40007ffe0ff */
[----:B0-----:R-:W-:-:S07]  /*02f0*/  SHF.R.S32.HI R25, RZ, 0x1f, R9 ;  /* 0x0000001fff197819 */ /* 0x001fce0000011409 */
.L_x_3669:
[----:B0-----:R-:W0:Y:S01]  /*0300*/  LDC R33, c[0x0][0x288] ;  /* 0x0000a200ff217b82 */ /* 0x001e220000000800 */
[----:B------:R-:W-:Y:S01]  /*0310*/  ULDC.64 UR14, c[0x0][0x278] ;  /* 0x00009e00000e7ab9 */ /* 0x000fe20000000a00 */
[----:B------:R-:W-:Y:S01]  /*0320*/  ULDC.64 UR12, c[0x0][0x280] ;  /* 0x0000a000000c7ab9 */ /* 0x000fe20000000a00 */
[----:B------:R-:W-:Y:S02]  /*0330*/  ISETP.GE.U32.AND P3, PT, R9, UR14, PT ;  /* 0x0000000e09007c0c */ /* 0x000fe4000bf66070 */
[----:B------:R-:W-:Y:S02]  /*0340*/  ISETP.GE.U32.AND P6, PT, R11, UR14, PT ;  /* 0x0000000e0b007c0c */ /* 0x000fe4000bfc6070 */
[----:B------:R-:W-:Y:S01]  /*0350*/  ISETP.GE.AND.EX P3, PT, R25, UR15, PT, P3 ;  /* 0x0000000f19007c0c */ /* 0x000fe2000bf66330 */
[----:B-1----:R-:W1:Y:S01]  /*0360*/  @P0 LDC.64 R40, c[0x0][0x220] ;  /* 0x00008800ff280b82 */ /* 0x002e620000000a00 */
[----:B------:R-:W-:Y:S02]  /*0370*/  SHF.R.S32.HI R49, RZ, 0x1f, R13 ;  /* 0x0000001fff317819 */ /* 0x000fe4000001140d */
[----:B------:R-:W-:-:S02]  /*0380*/  ISETP.LT.U32.AND P3, PT, R0, 0x1e0, !P3 ;  /* 0x000001e00000780c */ /* 0x000fc40005f61070 */
[----:B0-----:R-:W-:-:S11]  /*0390*/  IABS R29, R33 ;  /* 0x00000021001d7213 */ /* 0x001fd60000000000 */
[----:B------:R-:W0:Y:S01]  /*03a0*/  @P3 LDC.64 R38, c[0x0][0x270] ;  /* 0x00009c00ff263b82 */ /* 0x000e220000000a00 */
[----:B--2---:R-:W2:Y:S07]  /*03b0*/  I2F.RP R24, R29 ;  /* 0x0000001d00187306 */ /* 0x004eae0000209400 */
[----:B------:R-:W3:Y:S01]  /*03c0*/  @P3 LDC.64 R42, c[0x0][0x220] ;  /* 0x00008800ff2a3b82 */ /* 0x000ee20000000a00 */
[----:B--2---:R-:W2:Y:S02]  /*03d0*/  MUFU.RCP R24, R24 ;  /* 0x0000001800187308 */ /* 0x004ea40000001000 */
[----:B--2---:R-:W-:-:S06]  /*03e0*/  IADD3 R26, R24, 0xffffffe, RZ ;  /* 0x0ffffffe181a7810 */ /* 0x004fcc0007ffe0ff */
[----:B----4-:R2:W4:Y:S02]  /*03f0*/  F2I.FTZ.U32.TRUNC.NTZ R27, R26 ;  /* 0x0000001a001b7305 */ /* 0x010524000021f000 */
[----:B--2---:R-:W-:Y:S02]  /*0400*/  MOV R26, RZ ;  /* 0x000000ff001a7202 */ /* 0x004fe40000000f00 */
[----:B----4-:R-:W-:-:S05]  /*0410*/  IADD3 R28, RZ, -R27, RZ ;  /* 0x8000001bff1c7210 */ /* 0x010fca0007ffe0ff */
        /* <DEDUP_REMOVED lines=9> */
[----:B------:R-:W-:Y:S02]  /*04b0*/  ISETP.GE.U32.AND P1, PT, R24, R29, PT ;  /* 0x0000001d1800720c */ /* 0x000fe40003f26070 */
[----:B------:R-:W-:Y:S02]  /*04c0*/  LOP3.LUT R24, R4, R33, RZ, 0x3c, !PT ;  /* 0x0000002104187212 */ /* 0x000fe400078e3cff */
[----:B------:R-:W-:Y:S02]  /*04d0*/  ISETP.NE.AND P2, PT, R33, RZ, PT ;  /* 0x000000ff2100720c */ /* 0x000fe40003f45270 */
[----:B------:R-:W-:-:S07]  /*04e0*/  ISETP.GE.AND P4, PT, R24, RZ, PT ;  /* 0x000000ff1800720c */ /* 0x000fce0003f86270 */
[----:B------:R-:W-:Y:S02]  /*04f0*/  @P1 IADD3 R27, R27, 0x1, RZ ;  /* 0x000000011b1b1810 */ /* 0x000fe40007ffe0ff */
[----:B------:R-:W-:Y:S02]  /*0500*/  ISETP.GE.U32.AND P1, PT, R10, UR14, PT ;  /* 0x0000000e0a007c0c */ /* 0x000fe4000bf26070 */
[----:B------:R-:W-:Y:S02]  /*0510*/  MOV R31, R27 ;  /* 0x0000001b001f7202 */ /* 0x000fe40000000f00 */
[----:B------:R-:W-:Y:S02]  /*0520*/  SHF.R.S32.HI R27, RZ, 0x1f, R10 ;  /* 0x0000001fff1b7819 */ /* 0x000fe4000001140a */
[----:B------:R-:W-:Y:S02]  /*0530*/  @!P4 IADD3 R31, -R31, RZ, RZ ;  /* 0x000000ff1f1fc210 */ /* 0x000fe40007ffe1ff */
[----:B------:R-:W-:-:S02]  /*0540*/  @!P2 LOP3.LUT R31, RZ, R33, RZ, 0x33, !PT ;  /* 0x00000021ff1fa212 */ /* 0x000fc400078e33ff */
[----:B------:R-:W-:Y:S02]  /*0550*/  ISETP.GE.AND.EX P1, PT, R27, UR15, PT, P1 ;  /* 0x0000000f1b007c0c */ /* 0x000fe4000bf26310 */
[----:B------:R-:W-:Y:S02]  /*0560*/  IADD3 R29, -R31, RZ, RZ ;  /* 0x000000ff1f1d7210 */ /* 0x000fe40007ffe1ff */
[----:B------:R-:W-:Y:S02]  /*0570*/  ISETP.GT.U32.OR P1, PT, R0, 0x1df, P1 ;  /* 0x000001df0000780c */ /* 0x000fe40000f24470 */
[----:B------:R-:W-:Y:S01]  /*0580*/  SHF.R.S32.HI R24, RZ, 0x1f, R31 ;  /* 0x0000001fff187819 */ /* 0x000fe2000001141f */
[----:B------:R-:W-:Y:S01]  /*0590*/  IMAD R88, R33, R29, R4 ;  /* 0x0000001d21587224 */ /* 0x000fe200078e0204 */
[----:B------:R-:W-:Y:S01]  /*05a0*/  SHF.R.S32.HI R29, RZ, 0x1f, R7 ;  /* 0x0000001fff1d7819 */ /* 0x000fe20000011407 */
[----:B------:R-:W2:Y:S02]  /*05b0*/  @P0 LDC.64 R32, c[0x0][0x270] ;  /* 0x00009c00ff200b82 */ /* 0x000ea40000000a00 */
[----:B------:R-:W-:-:S02]  /*05c0*/  IMAD R88, R88, 0x78, RZ ;  /* 0x0000007858587824 */ /* 0x000fc400078e02ff */
[----:B------:R-:W-:-:S03]  /*05d0*/  IMAD R24, R24, UR12, RZ ;  /* 0x0000000c18187c24 */ /* 0x000fc6000f8e02ff */
[----:B------:R-:W-:Y:S01]  /*05e0*/  IADD3 R72, P2, R7, R88, RZ ;  /* 0x0000005807487210 */ /* 0x000fe20007f5e0ff */
[C---:B------:R-:W-:Y:S01]  /*05f0*/  IMAD R71, R31.reuse, UR13, R24 ;  /* 0x0000000d1f477c24 */ /* 0x040fe2000f8e0218 */
[----:B------:R-:W4:Y:S02]  /*0600*/  @!P1 LDC.64 R44, c[0x0][0x270] ;  /* 0x00009c00ff2c9b82 */ /* 0x000f240000000a00 */
[----:B------:R-:W-:Y:S02]  /*0610*/  LEA.HI.X.SX32 R73, R88, R29, 0x1, P2 ;  /* 0x0000001d58497211 */ /* 0x000fe400010f0eff */
[----:B------:R-:W-:Y:S02]  /*0620*/  SHF.R.S32.HI R29, RZ, 0x1f, R11 ;  /* 0x0000001fff1d7819 */ /* 0x000fe4000001140b */
[----:B------:R-:W-:Y:S01]  /*0630*/  ISETP.GE.U32.AND P2, PT, R12, UR14, PT ;  /* 0x0000000e0c007c0c */ /* 0x000fe2000bf46070 */
[----:B------:R-:W-:Y:S01]  /*0640*/  IMAD.WIDE.U32 R72, R31, UR12, R72 ;  /* 0x0000000c1f487c25 */ /* 0x000fe2000f8e0048 */
[----:B------:R-:W-:Y:S01]  /*0650*/  SHF.R.S32.HI R31, RZ, 0x1f, R12 ;  /* 0x0000001fff1f7819 */ /* 0x000fe2000001140c */
[----:B------:R-:W5:Y:S01]  /*0660*/  @!P1 LDC.64 R46, c[0x0][0x220] ;  /* 0x00008800ff2e9b82 */ /* 0x000f620000000a00 */
[----:B------:R-:W-:-:S02]  /*0670*/  ISETP.GE.AND.EX P6, PT, R29, UR15, PT, P6 ;  /* 0x0000000f1d007c0c */ /* 0x000fc4000bfc6360 */
[----:B------:R-:W-:Y:S02]  /*0680*/  IADD3 R71, R73, R71, RZ ;  /* 0x0000004749477210 */ /* 0x000fe40007ffe0ff */
[----:B------:R-:W-:Y:S01]  /*0690*/  @P0 MOV R70, R72 ;  /* 0x0000004800460202 */ /* 0x000fe20000000f00 */
[----:B--2---:R-:W-:Y:S01]  /*06a0*/  @P0 IMAD R24, R5, R32, RZ ;  /* 0x0000002005180224 */ /* 0x004fe200078e02ff */
[----:B------:R-:W-:Y:S02]  /*06b0*/  ISETP.GE.AND.EX P2, PT, R31, UR15, PT, P2 ;  /* 0x0000000f1f007c0c */ /* 0x000fe4000bf46320 */
[----:B------:R-:W-:Y:S01]  /*06c0*/  ISETP.GT.U32.OR P6, PT, R0, 0x1df, P6 ;  /* 0x000001df0000780c */ /* 0x000fe200037c4470 */
[C---:B------:R-:W-:Y:S01]  /*06d0*/  @P0 IMAD R33, R2.reuse, R33, R24 ;  /* 0x0000002102210224 */ /* 0x040fe200078e0218 */
[----:B------:R-:W-:Y:S01]  /*06e0*/  @P3 MOV R36, R72 ;  /* 0x0000004800243202 */ /* 0x000fe20000000f00 */
[----:B0-----:R-:W-:Y:S01]  /*06f0*/  @P3 IMAD R24, R25, R38, RZ ;  /* 0x0000002619183224 */ /* 0x001fe200078e02ff */
[----:B------:R-:W-:Y:S01]  /*0700*/  @P3 MOV R37, R71 ;  /* 0x0000004700253202 */ /* 0x000fe20000000f00 */
[----:B------:R-:W-:Y:S01]  /*0710*/  @P0 IMAD.WIDE.U32 R34, R2, R32, R70 ;  /* 0x0000002002220225 */ /* 0x000fe200078e0046 */
[----:B------:R-:W-:-:S03]  /*0720*/  ISETP.GT.U32.OR P2, PT, R0, 0x1df, P2 ;  /* 0x000001df0000780c */ /* 0x000fc60001744470 */
[----:B------:R-:W-:Y:S01]  /*0730*/  @P3 IMAD R39, R9, R39, R24 ;  /* 0x0000002709273224 */ /* 0x000fe200078e0218 */
[C---:B-1----:R-:W-:Y:S01]  /*0740*/  @P0 LEA R32, P4, R34.reuse, R40, 0x1 ;  /* 0x0000002822200211 */ /* 0x042fe200078808ff */
[----:B------:R-:W-:Y:S02]  /*0750*/  @P0 IMAD.IADD R24, R35, 0x1, R33 ;  /* 0x0000000123180824 */ /* 0x000fe400078e0221 */
[----:B------:R-:W-:Y:S01]  /*0760*/  @P3 IMAD.WIDE.U32 R36, R9, R38, R36 ;  /* 0x0000002609243225 */ /* 0x000fe200078e0024 */
[----:B------:R-:W0:Y:S02]  /*0770*/  @!P6 LDC.64 R52, c[0x0][0x270] ;  /* 0x00009c00ff34eb82 */ /* 0x000e240000000a00 */
[----:B------:R-:W-:Y:S01]  /*0780*/  @P0 LEA.HI.X R33, R34, R41, R24, 0x1, P4 ;  /* 0x0000002922210211 */ /* 0x000fe200020f0c18 */
[----:B----4-:R-:W-:Y:S01]  /*0790*/  @!P1 IMAD R26, R27, R44, RZ ;  /* 0x0000002c1b1a9224 */ /* 0x010fe200078e02ff */
[----:B------:R-:W-:Y:S02]  /*07a0*/  @P3 IADD3 R24, R37, R39, RZ ;  /* 0x0000002725183210 */ /* 0x000fe40007ffe0ff */
[----:B---3--:R-:W-:Y:S01]  /*07b0*/  @P3 LEA R34, P5, R36, R42, 0x1 ;  /* 0x0000002a24223211 */ /* 0x008fe200078a08ff */
[----:B------:R-:W-:Y:S01]  /*07c0*/  @!P1 IMAD R39, R10, R45, R26 ;  /* 0x0000002d0a279224 */ /* 0x000fe200078e021a */
[----:B------:R-:W1:Y:S01]  /*07d0*/  @!P2 LDC.64 R54, c[0x0][0x270] ;  /* 0x00009c00ff36ab82 */ /* 0x000e620000000a00 */
[----:B------:R-:W-:-:S02]  /*07e0*/  @!P1 MOV R37, R71 ;  /* 0x0000004700259202 */ /* 0x000fc40000000f00 */
[----:B------:R-:W-:Y:S02]  /*07f0*/  @P3 LEA.HI.X R35, R36, R43, R24, 0x1, P5 ;  /* 0x0000002b24233211 */ /* 0x000fe400028f0c18 */
[----:B------:R-:W-:Y:S02]  /*0800*/  @!P1 MOV R36, R72 ;  /* 0x0000004800249202 */ /* 0x000fe40000000f00 */
[----:B------:R-:W-:Y:S01]  /*0810*/  ISETP.GE.U32.AND P4, PT, R13, UR14, PT ;  /* 0x0000000e0d007c0c */ /* 0x000fe2000bf86070 */
[----:B------:R-:W2:Y:S01]  /*0820*/  @!P2 LDC.64 R56, c[0x0][0x220] ;  /* 0x00008800ff38ab82 */ /* 0x000ea20000000a00 */
[----:B------:R-:W-:Y:S01]  /*0830*/  MOV R24, RZ ;  /* 0x000000ff00187202 */ /* 0x000fe20000000f00 */
[----:B------:R-:W-:Y:S01]  /*0840*/  @!P1 IMAD.WIDE.U32 R36, R10, R44, R36 ;  /* 0x0000002c0a249225 */ /* 0x000fe200078e0024 */
[----:B------:R-:W-:-:S04]  /*0850*/  ISETP.GE.AND.EX P4, PT, R49, UR15, PT, P4 ;  /* 0x0000000f31007c0c */ /* 0x000fc8000bf86340 */
[----:B------:R-:W-:Y:S01]  /*0860*/  ISETP.GT.U32.OR P4, PT, R0, 0x1df, P4 ;  /* 0x000001df0000780c */ /* 0x000fe20002784470 */
[----:B------:R-:W3:Y:S01]  /*0870*/  @!P6 LDC.64 R44, c[0x0][0x220] ;  /* 0x00008800ff2ceb82 */ /* 0x000ee20000000a00 */
[----:B------:R-:W-:Y:S01]  /*0880*/  @!P1 IADD3 R26, R37, R39, RZ ;  /* 0x00000027251a9210 */ /* 0x000fe20007ffe0ff */
[----:B------:R4:W2:Y:S01]  /*0890*/  @P3 LDG.E R24, desc[UR8][R34.64] ;  /* 0x0000000822183981 */ /* 0x0008a2000c1e1900 */
[C---:B-----5:R-:W-:Y:S01]  /*08a0*/  @!P1 LEA R38, P5, R36.reuse, R46, 0x1 ;  /* 0x0000002e24269211 */ /* 0x060fe200078a08ff */
[----:B0-----:R-:W-:Y:S01]  /*08b0*/  @!P6 IMAD R28, R29, R52, RZ ;  /* 0x000000341d1ce224 */ /* 0x001fe200078e02ff */
[----:B------:R-:W-:Y:S02]  /*08c0*/  SHF.R.S32.HI R51, RZ, 0x1f, R14 ;  /* 0x0000001fff337819 */ /* 0x000fe4000001140e */
[----:B------:R-:W-:Y:S02]  /*08d0*/  @!P1 LEA.HI.X R39, R36, R47, R26, 0x1, P5 ;  /* 0x0000002f24279211 */ /* 0x000fe400028f0c1a */
[----:B------:R-:W-:-:S02]  /*08e0*/  ISETP.GE.U32.AND P5, PT, R14, UR14, PT ;  /* 0x0000000e0e007c0c */ /* 0x000fc4000bfa6070 */
[----:B----4-:R-:W-:Y:S02]  /*08f0*/  @!P6 MOV R34, R72 ;  /* 0x000000480022e202 */ /* 0x010fe40000000f00 */
[----:B------:R-:W-:Y:S01]  /*0900*/  @!P6 MOV R35, R71 ;  /* 0x000000470023e202 */ /* 0x000fe20000000f00 */
[----:B-1----:R-:W-:Y:S01]  /*0910*/  @!P2 IMAD R26, R31, R54, RZ ;  /* 0x000000361f1aa224 */ /* 0x002fe200078e02ff */
[----:B------:R-:W0:Y:S01]  /*0920*/  @!P4 LDC.64 R46, c[0x0][0x270] ;  /* 0x00009c00ff2ecb82 */ /* 0x000e220000000a00 */
[----:B------:R-:W-:Y:S01]  /*0930*/  @!P6 IMAD R37, R11, R53, R28 ;  /* 0x000000350b25e224 */ /* 0x000fe200078e021c */
[----:B------:R-:W-:Y:S01]  /*0940*/  ISETP.GE.AND.EX P5, PT, R51, UR15, PT, P5 ;  /* 0x0000000f33007c0c */ /* 0x000fe2000bfa6350 */
[----:B------:R-:W-:Y:S01]  /*0950*/  @!P6 IMAD.WIDE.U32 R34, R11, R52, R34 ;  /* 0x000000340b22e225 */ /* 0x000fe200078e0022 */
[----:B------:R-:W-:Y:S02]  /*0960*/  @!P2 MOV R40, R72 ;  /* 0x000000480028a202 */ /* 0x000fe40000000f00 */
[----:B------:R-:W-:Y:S01]  /*0970*/  @!P2 MOV R41, R71 ;  /* 0x000000470029a202 */ /* 0x000fe20000000f00 */
[----:B------:R-:W-:Y:S01]  /*0980*/  @!P2 IMAD R43, R12, R55, R26 ;  /* 0x000000370c2ba224 */ /* 0x000fe200078e021a */
[----:B------:R-:W-:-:S02]  /*0990*/  MOV R26, RZ ;  /* 0x000000ff001a7202 */ /* 0x000fc40000000f00 */
[----:B------:R-:W-:Y:S01]  /*09a0*/  ISETP.GT.U32.OR P5, PT, R0, 0x1df, P5 ;  /* 0x000001df0000780c */ /* 0x000fe20002fa4470 */
[----:B------:R-:W-:Y:S01]  /*09b0*/  @!P2 IMAD.WIDE.U32 R40, R12, R54, R40 ;  /* 0x000000360c28a225 */ /* 0x000fe200078e0028 */
[----:B------:R-:W-:Y:S02]  /*09c0*/  @!P6 IADD3 R28, R35, R37, RZ ;  /* 0x00000025231ce210 */ /* 0x000fe40007ffe0ff */
[C---:B---3--:R-:W-:Y:S01]  /*09d0*/  @!P6 LEA R36, P3, R34.reuse, R44, 0x1 ;  /* 0x0000002c2224e211 */ /* 0x048fe200078608ff */
[----:B------:R-:W3:Y:S01]  /*09e0*/  @!P1 LDG.E R26, desc[UR8][R38.64] ;  /* 0x00000008261a9981 */ /* 0x000ee2000c1e1900 */
[----:B------:R-:W-:Y:S02]  /*09f0*/  @!P2 IADD3 R30, R41, R43, RZ ;  /* 0x0000002b291ea210 */ /* 0x000fe40007ffe0ff */
[----:B------:R-:W-:Y:S02]  /*0a00*/  @!P6 LEA.HI.X R37, R34, R45, R28, 0x1, P3 ;  /* 0x0000002d2225e211 */ /* 0x000fe400018f0c1c */
[----:B--2---:R-:W-:Y:S01]  /*0a10*/  @!P2 LEA R34, P1, R40, R56, 0x1 ;  /* 0x000000382822a211 */ /* 0x004fe200078208ff */
[----:B------:R-:W1:Y:S01]  /*0a20*/  @!P4 LDC.64 R44, c[0x0][0x220] ;  /* 0x00008800ff2ccb82 */ /* 0x000e620000000a00 */
[----:B------:R-:W-:-:S02]  /*0a30*/  SHF.R.S32.HI R53, RZ, 0x1f, R15 ;  /* 0x0000001fff357819 */ /* 0x000fc4000001140f */
[----:B------:R-:W-:Y:S02]  /*0a40*/  ISETP.GE.U32.AND P3, PT, R15, UR14, PT ;  /* 0x0000000e0f007c0c */ /* 0x000fe4000bf66070 */
[----:B------:R-:W-:Y:S02]  /*0a50*/  @!P2 LEA.HI.X R35, R40, R57, R30, 0x1, P1 ;  /* 0x000000392823a211 */ /* 0x000fe400008f0c1e */
[----:B------:R-:W-:Y:S01]  /*0a60*/  MOV R28, RZ ;  /* 0x000000ff001c7202 */ /* 0x000fe20000000f00 */
[----:B------:R-:W2:Y:S01]  /*0a70*/  @!P5 LDC.64 R58, c[0x0][0x270] ;  /* 0x00009c00ff3adb82 */ /* 0x000ea20000000a00 */
[----:B------:R-:W-:Y:S02]  /*0a80*/  SHF.R.S32.HI R55, RZ, 0x1f, R16 ;  /* 0x0000001fff377819 */ /* 0x000fe40000011410 */
[----:B------:R-:W-:Y:S02]  /*0a90*/  ISETP.GE.U32.AND P1, PT, R16, UR14, PT ;  /* 0x0000000e10007c0c */ /* 0x000fe4000bf26070 */
[----:B------:R-:W-:Y:S01]  /*0aa0*/  ISETP.GE.AND.EX P3, PT, R53, UR15, PT, P3 ;  /* 0x0000000f35007c0c */ /* 0x000fe2000bf66330 */
[----:B------:R4:W5:Y:S01]  /*0ab0*/  @!P6 LDG.E R28, desc[UR8][R36.64] ;  /* 0x00000008241ce981 */ /* 0x000962000c1e1900 */
[----:B------:R-:W-:Y:S01]  /*0ac0*/  ISETP.GE.AND.EX P1, PT, R55, UR15, PT, P1 ;  /* 0x0000000f37007c0c */ /* 0x000fe2000bf26310 */
[----:B------:R-:W2:Y:S01]  /*0ad0*/  @!P5 LDC.64 R60, c[0x0][0x220] ;  /* 0x00008800ff3cdb82 */ /* 0x000ea20000000a00 */
[C---:B------:R-:W-:Y:S01]  /*0ae0*/  ISETP.GT.U32.OR P3, PT, R0.reuse, 0x1df, P3 ;  /* 0x000001df0000780c */ /* 0x040fe20001f64470 */
[----:B0-----:R-:W-:Y:S01]  /*0af0*/  @!P4 IMAD R30, R49, R46, RZ ;  /* 0x0000002e311ec224 */ /* 0x001fe200078e02ff */
[----:B------:R-:W-:-:S02]  /*0b00*/  ISETP.GT.U32.OR P1, PT, R0, 0x1df, P1 ;  /* 0x000001df0000780c */ /* 0x000fc40000f24470 */
[----:B----4-:R-:W-:Y:S01]  /*0b10*/  @!P4 MOV R36, R72 ;  /* 0x000000480024c202 */ /* 0x010fe20000000f00 */
[----:B------:R-:W-:Y:S02]  /*0b20*/  @!P4 IMAD.MOV.U32 R37, RZ, RZ, R71 ;  /* 0x000000ffff25c224 */ /* 0x000fe400078e0047 */
[C---:B------:R-:W-:Y:S02]  /*0b30*/  @!P4 IMAD R39, R13.reuse, R47, R30 ;  /* 0x0000002f0d27c224 */ /* 0x040fe400078e021e */
[----:B------:R-:W-:Y:S01]  /*0b40*/  @!P4 IMAD.WIDE.U32 R36, R13, R46, R36 ;  /* 0x0000002e0d24c225 */ /* 0x000fe200078e0024 */
[----:B------:R-:W-:Y:S02]  /*0b50*/  MOV R30, RZ ;  /* 0x000000ff001e7202 */ /* 0x000fe40000000f00 */
[----:B------:R-:W-:-:S03]  /*0b60*/  SHF.R.S32.HI R57, RZ, 0x1f, R17 ;  /* 0x0000001fff397819 */ /* 0x000fc60000011411 */
[----:B------:R-:W0:Y:S01]  /*0b70*/  @!P1 LDC.64 R42, c[0x0][0x270] ;  /* 0x00009c00ff2a9b82 */ /* 0x000e220000000a00 */
[----:B------:R-:W-:Y:S01]  /*0b80*/  @!P4 IADD3 R37, R37, R39, RZ ;  /* 0x000000272525c210 */ /* 0x000fe20007ffe0ff */
[----:B------:R4:W5:Y:S01]  /*0b90*/  @!P2 LDG.E R30, desc[UR8][R34.64] ;  /* 0x00000008221ea981 */ /* 0x000962000c1e1900 */
[----:B-1----:R-:W-:-:S05]  /*0ba0*/  @!P4 LEA R44, P6, R36, R44, 0x1 ;  /* 0x0000002c242cc211 */ /* 0x002fca00078c08ff */
[----:B------:R-:W1:Y:S01]  /*0bb0*/  @!P3 LDC.64 R38, c[0x0][0x270] ;  /* 0x00009c00ff26bb82 */ /* 0x000e620000000a00 */
[----:B------:R-:W-:Y:S02]  /*0bc0*/  ISETP.GE.U32.AND P2, PT, R17, UR14, PT ;  /* 0x0000000e11007c0c */ /* 0x000fe4000bf46070 */
[----:B------:R-:W-:Y:S01]  /*0bd0*/  @!P4 LEA.HI.X R45, R36, R45, R37, 0x1, P6 ;  /* 0x0000002d242dc211 */ /* 0x000fe200030f0c25 */
[----:B--2---:R-:W-:Y:S01]  /*0be0*/  @!P5 IMAD R40, R51, R58, RZ ;  /* 0x0000003a3328d224 */ /* 0x004fe200078e02ff */
[----:B------:R-:W-:Y:S02]  /*0bf0*/  ISETP.GE.AND.EX P2, PT, R57, UR15, PT, P2 ;  /* 0x0000000f39007c0c */ /* 0x000fe4000bf46320 */
[----:B------:R-:W-:Y:S01]  /*0c00*/  @!P5 MOV R36, R72 ;  /* 0x000000480024d202 */ /* 0x000fe20000000f00 */
[----:B----4-:R-:W2:Y:S01]  /*0c10*/  @!P3 LDC.64 R34, c[0x0][0x220] ;  /* 0x00008800ff22bb82 */ /* 0x010ea20000000a00 */
[----:B------:R-:W-:Y:S01]  /*0c20*/  @!P5 MOV R37, R71 ;  /* 0x000000470025d202 */ /* 0x000fe20000000f00 */
[----:B------:R-:W-:Y:S01]  /*0c30*/  @!P5 IMAD R41, R14, R59, R40 ;  /* 0x0000003b0e29d224 */ /* 0x000fe200078e0228 */
[----:B------:R-:W-:-:S02]  /*0c40*/  MOV R50, RZ ;  /* 0x000000ff00327202 */ /* 0x000fc40000000f00 */
[----:B------:R-:W-:Y:S01]  /*0c50*/  ISETP.GT.U32.OR P2, PT, R0, 0x1df, P2 ;  /* 0x000001df0000780c */ /* 0x000fe20001744470 */
[----:B------:R-:W-:Y:S01]  /*0c60*/  @!P5 IMAD.WIDE.U32 R36, R14, R58, R36 ;  /* 0x0000003a0e24d225 */ /* 0x000fe200078e0024 */
[----:B------:R-:W-:Y:S02]  /*0c70*/  SHF.R.S32.HI R59, RZ, 0x1f, R18 ;  /* 0x0000001fff3b7819 */ /* 0x000fe40000011412 */
[----:B------:R4:W5:Y:S01]  /*0c80*/  @!P4 LDG.E R50, desc[UR8][R44.64] ;  /* 0x000000082c32c981 */ /* 0x000962000c1e1900 */
[----:B------:R-:W-:Y:S02]  /*0c90*/  ISETP.GE.U32.AND P4, PT, R18, UR14, PT ;  /* 0x0000000e12007c0c */ /* 0x000fe4000bf86070 */
[----:B------:R-:W-:Y:S02]  /*0ca0*/  @!P5 IADD3 R37, R37, R41, RZ ;  /* 0x000000292525d210 */ /* 0x000fe40007ffe0ff */
[----:B------:R-:W2:Y:S01]  /*0cb0*/  @!P1 LDC.64 R40, c[0x0][0x220] ;  /* 0x00008800ff289b82 */ /* 0x000ea20000000a00 */
[----:B------:R-:W-:-:S02]  /*0cc0*/  @!P5 LEA R46, P6, R36, R60, 0x1 ;  /* 0x0000003c242ed211 */ /* 0x000fc400078c08ff */
[----:B------:R-:W-:Y:S02]  /*0cd0*/  MOV R48, RZ ;  /* 0x000000ff00307202 */ /* 0x000fe40000000f00 */
[----:B------:R-:W-:Y:S01]  /*0ce0*/  ISETP.GE.AND.EX P4, PT, R59, UR15, PT, P4 ;  /* 0x0000000f3b007c0c */ /* 0x000fe2000bf86340 */
[----:B-1----:R-:W-:Y:S01]  /*0cf0*/  @!P3 IMAD R54, R53, R38, RZ ;  /* 0x000000263536b224 */ /* 0x002fe200078e02ff */
[----:B------:R-:W-:Y:S02]  /*0d00*/  @!P5 LEA.HI.X R47, R36, R61, R37, 0x1, P6 ;  /* 0x0000003d242fd211 */ /* 0x000fe400030f0c25 */
[----:B----4-:R-:W-:Y:S01]  /*0d10*/  @!P3 MOV R44, R72 ;  /* 0x00000048002cb202 */ /* 0x010fe20000000f00 */
[----:B------:R-:W1:Y:S01]  /*0d20*/  @!P2 LDC.64 R36, c[0x0][0x270] ;  /* 0x00009c00ff24ab82 */ /* 0x000e620000000a00 */
[----:B------:R-:W-:Y:S01]  /*0d30*/  @!P3 MOV R45, R71 ;  /* 0x00000047002db202 */ /* 0x000fe20000000f00 */
[----:B------:R0:W4:Y:S01]  /*0d40*/  @P0 LDG.E R48, desc[UR8][R32.64] ;  /* 0x0000000820300981 */ /* 0x000122000c1e1900 */
[----:B------:R-:W-:Y:S01]  /*0d50*/  ISETP.GT.U32.OR P4, PT, R0, 0x1df, P4 ;  /* 0x000001df0000780c */ /* 0x000fe20002784470 */
[C---:B------:R-:W-:Y:S01]  /*0d60*/  @!P3 IMAD R39, R15.reuse, R39, R54 ;  /* 0x000000270f27b224 */ /* 0x040fe200078e0236 */
[----:B------:R-:W-:Y:S01]  /*0d70*/  MOV R52, RZ ;  /* 0x000000ff00347202 */ /* 0x000fe20000000f00 */
[----:B------:R-:W-:-:S04]  /*0d80*/  @!P3 IMAD.WIDE.U32 R44, R15, R38, R44 ;  /* 0x000000260f2cb225 */ /* 0x000fc800078e002c */
[----:B0-----:R-:W-:Y:S01]  /*0d90*/  @!P1 IMAD R32, R55, R42, RZ ;  /* 0x0000002a37209224 */ /* 0x001fe200078e02ff */
[----:B------:R-:W-:Y:S01]  /*0da0*/  @!P1 MOV R33, R71 ;  /* 0x0000004700219202 */ /* 0x000fe20000000f00 */
[----:B------:R-:W5:Y:S02]  /*0db0*/  @!P5 LDG.E R52, desc[UR8][R46.64] ;  /* 0x000000082e34d981 */ /* 0x000f64000c1e1900 */
[----:B------:R-:W-:Y:S01]  /*0dc0*/  @!P1 IMAD R63, R16, R43, R32 ;  /* 0x0000002b103f9224 */ /* 0x000fe200078e0220 */
[----:B------:R-:W-:Y:S02]  /*0dd0*/  @!P1 MOV R32, R72 ;  /* 0x0000004800209202 */ /* 0x000fe40000000f00 */
[----:B------:R-:W-:Y:S02]  /*0de0*/  @!P3 IADD3 R45, R45, R39, RZ ;  /* 0x000000272d2db210 */ /* 0x000fe40007ffe0ff */
[----:B--2---:R-:W-:Y:S01]  /*0df0*/  @!P3 LEA R34, P6, R44, R34, 0x1 ;  /* 0x000000222c22b211 */ /* 0x004fe200078c08ff */
[----:B------:R-:W0:Y:S01]  /*0e00*/  @!P2 LDC.64 R38, c[0x0][0x220] ;  /* 0x00008800ff26ab82 */ /* 0x000e220000000a00 */
[----:B------:R-:W-:-:S02]  /*0e10*/  SHF.R.S32.HI R61, RZ, 0x1f, R19 ;  /* 0x0000001fff3d7819 */ /* 0x000fc40000011413 */
[----:B------:R-:W-:Y:S01]  /*0e20*/  ISETP.GE.U32.AND P5, PT, R19, UR14, PT ;  /* 0x0000000e13007c0c */ /* 0x000fe2000bfa6070 */
[----:B------:R-:W-:Y:S01]  /*0e30*/  @!P1 IMAD.WIDE.U32 R42, R16, R42, R32 ;  /* 0x0000002a102a9225 */ /* 0x000fe200078e0020 */
[----:B------:R-:W-:Y:S02]  /*0e40*/  MOV R54, RZ ;  /* 0x000000ff00367202 */ /* 0x000fe40000000f00 */
[----:B------:R-:W-:Y:S01]  /*0e50*/  @!P3 LEA.HI.X R35, R44, R35, R45, 0x1, P6 ;  /* 0x000000232c23b211 */ /* 0x000fe200030f0c2d */
[----:B------:R-:W2:Y:S01]  /*0e60*/  @!P4 LDC.64 R32, c[0x0][0x270] ;  /* 0x00009c00ff20cb82 */ /* 0x000ea20000000a00 */
[----:B------:R-:W-:Y:S02]  /*0e70*/  ISETP.GE.AND.EX P5, PT, R61, UR15, PT, P5 ;  /* 0x0000000f3d007c0c */ /* 0x000fe4000bfa6350 */
[----:B------:R-:W-:Y:S01]  /*0e80*/  @!P1 IADD3 R43, R43, R63, RZ ;  /* 0x0000003f2b2b9210 */ /* 0x000fe20007ffe0ff */
[----:B------:R1:W5:Y:S01]  /*0e90*/  @!P3 LDG.E R54, desc[UR8][R34.64] ;  /* 0x000000082236b981 */ /* 0x000362000c1e1900 */
[----:B------:R-:W-:-:S02]  /*0ea0*/  @!P1 LEA R40, P6, R42, R40, 0x1 ;  /* 0x000000282a289211 */ /* 0x000fc400078c08ff */
[----:B------:R-:W-:Y:S02]  /*0eb0*/  ISETP.GT.U32.OR P3, PT, R0, 0x1df, P5 ;  /* 0x000001df0000780c */ /* 0x000fe40002f64470 */
[----:B------:R-:W-:Y:S01]  /*0ec0*/  @!P1 LEA.HI.X R41, R42, R41, R43, 0x1, P6 ;  /* 0x000000292a299211 */ /* 0x000fe200030f0c2b */
[----:B-1----:R-:W-:Y:S01]  /*0ed0*/  @!P2 IMAD R44, R57, R36, RZ ;  /* 0x00000024392ca224 */ /* 0x002fe200078e02ff */
[----:B------:R-:W-:Y:S01]  /*0ee0*/  @!P2 MOV R42, R72 ;  /* 0x00000048002aa202 */ /* 0x000fe20000000f00 */
[----:B------:R-:W-:Y:S01]  /*0ef0*/  @!P2 IMAD.MOV.U32 R43, RZ, RZ, R71 ;  /* 0x000000ffff2ba224 */ /* 0x000fe200078e0047 */
[----:B------:R-:W-:Y:S01]  /*0f00*/  MOV R56, RZ ;  /* 0x000000ff00387202 */ /* 0x000fe20000000f00 */
[C---:B------:R-:W-:Y:S01]  /*0f10*/  @!P2 IMAD R45, R17.reuse, R37, R44 ;  /* 0x00000025112da224 */ /* 0x040fe200078e022c */
[----:B------:R-:W-:Y:S01]  /*0f20*/  SHF.R.S32.HI R63, RZ, 0x1f, R20 ;  /* 0x0000001fff3f7819 */ /* 0x000fe20000011414 */
[----:B------:R-:W-:Y:S01]  /*0f30*/  @!P2 IMAD.WIDE.U32 R42, R17, R36, R42 ;  /* 0x00000024112aa225 */ /* 0x000fe200078e002a */
[----:B------:R-:W-:Y:S01]  /*0f40*/  ISETP.GE.U32.AND P5, PT, R20, UR14, PT ;  /* 0x0000000e14007c0c */ /* 0x000fe2000bfa6070 */
[----:B------:R-:W1:Y:S01]  /*0f50*/  @!P4 LDC.64 R36, c[0x0][0x220] ;  /* 0x00008800ff24cb82 */ /* 0x000e620000000a00 */
[----:B------:R2:W5:Y:S01]  /*0f60*/  @!P1 LDG.E R56, desc[UR8][R40.64] ;  /* 0x0000000828389981 */ /* 0x000562000c1e1900 */
[----:B------:R-:W-:-:S02]  /*0f70*/  SHF.R.S32.HI R65, RZ, 0x1f, R21 ;  /* 0x0000001fff417819 */ /* 0x000fc40000011415 */
[----:B------:R-:W-:Y:S02]  /*0f80*/  ISETP.GE.AND.EX P5, PT, R63, UR15, PT, P5 ;  /* 0x0000000f3f007c0c */ /* 0x000fe4000bfa6350 */
[----:B------:R-:W-:Y:S02]  /*0f90*/  ISETP.GE.U32.AND P1, PT, R21, UR14, PT ;  /* 0x0000000e15007c0c */ /* 0x000fe4000bf26070 */
[----:B------:R-:W1:Y:S01]  /*0fa0*/  @!P3 LDC.64 R34, c[0x0][0x270] ;  /* 0x00009c00ff22bb82 */ /* 0x000e620000000a00 */
[----:B------:R-:W-:Y:S02]  /*0fb0*/  @!P2 IADD3 R43, R43, R45, RZ ;  /* 0x0000002d2b2ba210 */ /* 0x000fe40007ffe0ff */
[----:B0-----:R-:W-:Y:S02]  /*0fc0*/  @!P2 LEA R74, P6, R42, R38, 0x1 ;  /* 0x000000262a4aa211 */ /* 0x001fe400078c08ff */
[----:B------:R-:W-:Y:S02]  /*0fd0*/  ISETP.GT.U32.OR P5, PT, R0, 0x1df, P5 ;  /* 0x000001df0000780c */ /* 0x000fe40002fa4470 */
[----:B------:R-:W-:Y:S01]  /*0fe0*/  ISETP.GE.AND.EX P1, PT, R65, UR15, PT, P1 ;  /* 0x0000000f41007c0c */ /* 0x000fe2000bf26310 */
[----:B--2---:R-:W-:Y:S01]  /*0ff0*/  @!P4 IMAD R38, R59, R32, RZ ;  /* 0x000000203b26c224 */ /* 0x004fe200078e02ff */
[----:B------:R-:W-:Y:S01]  /*1000*/  @!P4 MOV R40, R72 ;  /* 0x000000480028c202 */ /* 0x000fe20000000f00 */
[----:B------:R-:W0:Y:S01]  /*1010*/  @!P3 LDC.64 R46, c[0x0][0x220] ;  /* 0x00008800ff2ebb82 */ /* 0x000e220000000a00 */
[----:B------:R-:W-:-:S02]  /*1020*/  @!P4 MOV R41, R71 ;  /* 0x000000470029c202 */ /* 0x000fc40000000f00 */
[----:B------:R-:W-:Y:S02]  /*1030*/  MOV R58, RZ ;  /* 0x000000ff003a7202 */ /* 0x000fe40000000f00 */
[----:B------:R-:W-:Y:S02]  /*1040*/  @!P2 LEA.HI.X R75, R42, R39, R43, 0x1, P6 ;  /* 0x000000272a4ba211 */ /* 0x000fe400030f0c2b */
[----:B------:R-:W-:Y:S01]  /*1050*/  ISETP.GT.U32.OR P1, PT, R0, 0x1df, P1 ;  /* 0x000001df0000780c */ /* 0x000fe20000f24470 */
[C---:B------:R-:W-:Y:S01]  /*1060*/  @!P4 IMAD R33, R18.reuse, R33, R38 ;  /* 0x000000211221c224 */ /* 0x040fe200078e0226 */
[----:B------:R-:W-:Y:S01]  /*1070*/  SHF.R.S32.HI R67, RZ, 0x1f, R22 ;  /* 0x0000001fff437819 */ /* 0x000fe20000011416 */
[----:B------:R-:W-:Y:S01]  /*1080*/  @!P4 IMAD.WIDE.U32 R40, R18, R32, R40 ;  /* 0x000000201228c225 */ /* 0x000fe200078e0028 */
[----:B------:R2:W5:Y:S01]  /*1090*/  @!P2 LDG.E R58, desc[UR8][R74.64] ;  /* 0x000000084a3aa981 */ /* 0x000562000c1e1900 */
[----:B------:R-:W-:Y:S01]  /*10a0*/  ISETP.GE.U32.AND P2, PT, R22, UR14, PT ;  /* 0x0000000e16007c0c */ /* 0x000fe2000bf46070 */
[----:B------:R-:W0:Y:S02]  /*10b0*/  @!P5 LDC.64 R42, c[0x0][0x220] ;  /* 0x00008800ff2adb82 */ /* 0x000e240000000a00 */
[----:B------:R-:W-:-:S02]  /*10c0*/  @!P4 IADD3 R39, R41, R33, RZ ;  /* 0x000000212927c210 */ /* 0x000fc40007ffe0ff */
[----:B------:R-:W-:-:S04]  /*10d0*/  ISETP.GE.AND.EX P2, PT, R67, UR15, PT, P2 ;  /* 0x0000000f43007c0c */ /* 0x000fc8000bf46320 */
[----:B------:R-:W0:Y:S01]  /*10e0*/  @!P5 LDC.64 R32, c[0x0][0x270] ;  /* 0x00009c00ff20db82 */ /* 0x000e220000000a00 */
[----:B-1----:R-:W-:Y:S02]  /*10f0*/  @!P4 LEA R38, P6, R40, R36, 0x1 ;  /* 0x000000242826c211 */ /* 0x002fe400078c08ff */
[----:B------:R-:W-:Y:S01]  /*1100*/  ISETP.GT.U32.OR P2, PT, R0, 0x1df, P2 ;  /* 0x000001df0000780c */ /* 0x000fe20001744470 */
[----:B------:R-:W-:Y:S01]  /*1110*/  @!P3 IMAD R36, R61, R34, RZ ;  /* 0x000000223d24b224 */ /* 0x000fe200078e02ff */
[----:B------:R-:W-:-:S03]  /*1120*/  @!P4 LEA.HI.X R39, R40, R37, R39, 0x1, P6 ;  /* 0x000000252827c211 */ /* 0x000fc600030f0c27 */
[----:B------:R-:W1:Y:S01]  /*1130*/  @!P1 LDC.64 R44, c[0x0][0x270] ;  /* 0x00009c00ff2c9b82 */ /* 0x000e620000000a00 */
[----:B------:R-:W-:Y:S02]  /*1140*/  SHF.R.S32.HI R69, RZ, 0x1f, R23 ;  /* 0x0000001fff457819 */ /* 0x000fe40000011417 */
[----:B------:R-:W-:Y:S01]  /*1150*/  ISETP.GE.U32.AND P6, PT, R23, UR14, PT ;  /* 0x0000000e17007c0c */ /* 0x000fe2000bfc6070 */
[----:B--2---:R-:W-:Y:S01]  /*1160*/  @!P3 IMAD R75, R19, R35, R36 ;  /* 0x00000023134bb224 */ /* 0x004fe200078e0224 */
[----:B------:R-:W-:Y:S02]  /*1170*/  @!P3 MOV R36, R72 ;  /* 0x000000480024b202 */ /* 0x000fe40000000f00 */
[----:B------:R-:W-:Y:S01]  /*1180*/  @!P3 MOV R37, R71 ;  /* 0x000000470025b202 */ /* 0x000fe20000000f00 */
[----:B------:R-:W2:Y:S01]  /*1190*/  @!P1 LDC.64 R40, c[0x0][0x220] ;  /* 0x00008800ff289b82 */ /* 0x000ea20000000a00 */
[----:B------:R-:W-:Y:S02]  /*11a0*/  ISETP.GE.AND.EX P6, PT, R69, UR15, PT, P6 ;  /* 0x0000000f45007c0c */ /* 0x000fe4000bfc6360 */
[----:B------:R-:W-:Y:S01]  /*11b0*/  MOV R60, RZ ;  /* 0x000000ff003c7202 */ /* 0x000fe20000000f00 */
[----:B------:R-:W-:Y:S01]  /*11c0*/  @!P3 IMAD.WIDE.U32 R36, R19, R34, R36 ;  /* 0x000000221324b225 */ /* 0x000fe200078e0024 */
[----:B------:R-:W-:-:S03]  /*11d0*/  ISETP.GT.U32.OR P6, PT, R0, 0x1df, P6 ;  /* 0x000001df0000780c */ /* 0x000fc600037c4470 */
[----:B------:R-:W2:Y:S01]  /*11e0*/  @!P2 LDC.64 R34, c[0x0][0x270] ;  /* 0x00009c00ff22ab82 */ /* 0x000ea20000000a00 */
[----:B------:R0:W5:Y:S01]  /*11f0*/  @!P4 LDG.E R60, desc[UR8][R38.64] ;  /* 0x00000008263cc981 */ /* 0x000162000c1e1900 */
[----:B------:R-:W-:Y:S01]  /*1200*/  @!P3 IADD3 R37, R37, R75, RZ ;  /* 0x0000004b2525b210 */ /* 0x000fe20007ffe0ff */
[----:B0-----:R-:W-:Y:S01]  /*1210*/  @!P5 IMAD R62, R63, R32, RZ ;  /* 0x000000203f3ed224 */ /* 0x001fe200078e02ff */
[----:B------:R-:W-:-:S03]  /*1220*/  @!P3 LEA R46, P4, R36, R46, 0x1 ;  /* 0x0000002e242eb211 */ /* 0x000fc600078808ff */
[----:B------:R-:W-:Y:S01]  /*1230*/  @!P5 IMAD R77, R20, R33, R62 ;  /* 0x00000021144dd224 */ /* 0x000fe200078e023e */
[----:B------:R-:W-:Y:S02]  /*1240*/  @!P5 MOV R38, R72 ;  /* 0x000000480026d202 */ /* 0x000fe40000000f00 */
[----:B------:R-:W-:Y:S01]  /*1250*/  @!P5 MOV R39, R71 ;  /* 0x000000470027d202 */ /* 0x000fe20000000f00 */
[----:B-1----:R-:W-:Y:S01]  /*1260*/  @!P1 IMAD R62, R65, R44, RZ ;  /* 0x0000002c413e9224 */ /* 0x002fe200078e02ff */
[----:B------:R-:W-:Y:S02]  /*1270*/  @!P3 LEA.HI.X R47, R36, R47, R37, 0x1, P4 ;  /* 0x0000002f242fb211 */ /* 0x000fe400020f0c25 */
[----:B------:R-:W0:Y:S01]  /*1280*/  @!P6 LDC.64 R36, c[0x0][0x270] ;  /* 0x00009c00ff24eb82 */ /* 0x000e220000000a00 */
[----:B------:R-:W-:Y:S01]  /*1290*/  @!P5 IMAD.WIDE.U32 R32, R20, R32, R38 ;  /* 0x000000201420d225 */ /* 0x000fe200078e0026 */
[----:B------:R-:W-:Y:S02]  /*12a0*/  @!P1 MOV R74, R72 ;  /* 0x00000048004a9202 */ /* 0x000fe40000000f00 */
[----:B------:R-:W-:Y:S01]  /*12b0*/  @!P1 MOV R75, R71 ;  /* 0x00000047004b9202 */ /* 0x000fe20000000f00 */
[----:B------:R-:W-:Y:S01]  /*12c0*/  @!P1 IMAD R79, R21, R45, R62 ;  /* 0x0000002d154f9224 */ /* 0x000fe200078e023e */
[----:B------:R-:W-:Y:S01]  /*12d0*/  MOV R62, RZ ;  /* 0x000000ff003e7202 */ /* 0x000fe20000000f00 */
[----:B------:R-:W-:Y:S01]  /*12e0*/  @!P5 IMAD.IADD R33, R33, 0x1, R77 ;  /* 0x000000012121d824 */ /* 0x000fe200078e024d */
[----:B------:R-:W1:Y:S01]  /*12f0*/  @!P2 LDC.64 R38, c[0x0][0x220] ;  /* 0x00008800ff26ab82 */ /* 0x000e620000000a00 */
[C---:B------:R-:W-:Y:S01]  /*1300*/  @!P5 LEA R42, P4, R32.reuse, R42, 0x1 ;  /* 0x0000002a202ad211 */ /* 0x040fe200078808ff */
[----:B------:R-:W-:Y:S01]  /*1310*/  @!P1 IMAD.WIDE.U32 R44, R21, R44, R74 ;  /* 0x0000002c152c9225 */ /* 0x000fe200078e004a */
[----:B------:R-:W-:Y:S01]  /*1320*/  MOV R64, RZ ;  /* 0x000000ff00407202 */ /* 0x000fe20000000f00 */
[----:B------:R-:W5:Y:S01]  /*1330*/  @!P3 LDG.E R62, desc[UR8][R46.64] ;  /* 0x000000082e3eb981 */ /* 0x000f62000c1e1900 */
[----:B------:R-:W-:Y:S01]  /*1340*/  @!P5 LEA.HI.X R43, R32, R43, R33, 0x1, P4 ;  /* 0x0000002b202bd211 */ /* 0x000fe200020f0c21 */
[----:B--2---:R-:W-:Y:S01]  /*1350*/  @!P2 IMAD R66, R67, R34, RZ ;  /* 0x000000224342a224 */ /* 0x004fe200078e02ff */
[----:B------:R-:W-:Y:S01]  /*1360*/  @!P1 IADD3 R45, R45, R79, RZ ;  /* 0x0000004f2d2d9210 */ /* 0x000fe20007ffe0ff */
[----:B------:R-:W2:Y:S01]  /*1370*/  @!P6 LDC.64 R32, c[0x0][0x220] ;  /* 0x00008800ff20eb82 */ /* 0x000ea20000000a00 */
[C---:B------:R-:W-:Y:S01]  /*1380*/  @!P1 LEA R40, P3, R44.reuse, R40, 0x1 ;  /* 0x000000282c289211 */ /* 0x040fe200078608ff */
[----:B------:R3:W5:Y:S03]  /*1390*/  @!P5 LDG.E R64, desc[UR8][R42.64] ;  /* 0x000000082a40d981 */ /* 0x000766000c1e1900 */
[----:B------:R-:W-:Y:S01]  /*13a0*/  @!P1 LEA.HI.X R41, R44, R41, R45, 0x1, P3 ;  /* 0x000000292c299211 */ /* 0x000fe200018f0c2d */
[----:B------:R-:W-:Y:S01]  /*13b0*/  @!P2 IMAD R45, R22, R35, R66 ;  /* 0x00000023162da224 */ /* 0x000fe200078e0242 */
[----:B------:R-:W-:-:S02]  /*13c0*/  MOV R66, RZ ;  /* 0x000000ff00427202 */ /* 0x000fc40000000f00 */
[----:B---3--:R-:W-:-:S04]  /*13d0*/  @!P2 MOV R42, R72 ;  /* 0x00000048002aa202 */ /* 0x008fc80000000f00 */
[----:B------:R3:W5:Y:S01]  /*13e0*/  @!P1 LDG.E R66, desc[UR8][R40.64] ;  /* 0x0000000828429981 */ /* 0x000762000c1e1900 */
[-C--:B------:R-:W-:Y:S01]  /*13f0*/  @!P2 MOV R43, R71.reuse ;  /* 0x00000047002ba202 */ /* 0x080fe20000000f00 */
[----:B0-----:R-:W-:Y:S02]  /*1400*/  @!P6 IMAD R44, R69, R36, RZ ;  /* 0x00000024452ce224 */ /* 0x001fe400078e02ff */
[----:B------:R-:W-:Y:S01]  /*1410*/  @!P2 IMAD.WIDE.U32 R34, R22, R34, R42 ;  /* 0x000000221622a225 */ /* 0x000fe200078e002a */
[----:B---3--:R-:W-:Y:S02]  /*1420*/  @!P6 MOV R40, R72 ;  /* 0x000000480028e202 */ /* 0x008fe40000000f00 */
[----:B------:R-:W-:Y:S01]  /*1430*/  @!P6 MOV R41, R71 ;  /* 0x000000470029e202 */ /* 0x000fe20000000f00 */
[----:B------:R-:W-:Y:S01]  /*1440*/  @!P6 IMAD R47, R23, R37, R44 ;  /* 0x00000025172fe224 */ /* 0x000fe200078e022c */
[----:B------:R-:W-:Y:S02]  /*1450*/  @!P2 IADD3 R35, R35, R45, RZ ;  /* 0x0000002d2323a210 */ /* 0x000fe40007ffe0ff */
[----:B-1----:R-:W-:Y:S01]  /*1460*/  @!P2 LEA R38, P1, R34, R38, 0x1 ;  /* 0x000000262226a211 */ /* 0x002fe200078208ff */
[----:B------:R-:W-:Y:S01]  /*1470*/  @!P6 IMAD.WIDE.U32 R36, R23, R36, R40 ;  /* 0x000000241724e225 */ /* 0x000fe200078e0028 */
[----:B------:R-:W-:-:S02]  /*1480*/  MOV R68, RZ ;  /* 0x000000ff00447202 */ /* 0x000fc40000000f00 */
[----:B------:R-:W-:Y:S02]  /*1490*/  @!P2 LEA.HI.X R39, R34, R39, R35, 0x1, P1 ;  /* 0x000000272227a211 */ /* 0x000fe400008f0c23 */
[----:B------:R-:W-:Y:S02]  /*14a0*/  @!P6 IADD3 R34, R37, R47, RZ ;  /* 0x0000002f2522e210 */ /* 0x000fe40007ffe0ff */
[C---:B--2---:R-:W-:Y:S01]  /*14b0*/  @!P6 LEA R32, P1, R36.reuse, R32, 0x1 ;  /* 0x000000202420e211 */ /* 0x044fe200078208ff */
[----:B------:R0:W2:Y:S01]  /*14c0*/  @!P2 LDG.E R68, desc[UR8][R38.64] ;  /* 0x000000082644a981 */ /* 0x0000a2000c1e1900 */
[----:B------:R-:W-:Y:S02]  /*14d0*/  MOV R76, RZ ;  /* 0x000000ff004c7202 */ /* 0x000fe40000000f00 */
[----:B------:R-:W-:-:S05]  /*14e0*/  @!P6 LEA.HI.X R33, R36, R33, R34, 0x1, P1 ;  /* 0x000000212421e211 */ /* 0x000fca00008f0c22 */
[----:B------:R1:W3:Y:S01]  /*14f0*/  @!P6 LDG.E R76, desc[UR8][R32.64] ;  /* 0x00000008204ce981 */ /* 0x0002e2000c1e1900 */
[----:B------:R-:W-:-:S04]  /*1500*/  PRMT R35, R24, 0x7632, R35 ;  /* 0x0000763218237816 */ /* 0x000fc80000000023 */
[----:B------:R-:W-:Y:S02]  /*1510*/  SHF.L.U32 R41, R35, 0x10, RZ ;  /* 0x0000001023297819 */ /* 0x000fe400000006ff */
[----:B------:R-:W-:-:S03]  /*1520*/  SHF.L.U32 R36, R24, 0x10, RZ ;  /* 0x0000001018247819 */ /* 0x000fc600000006ff */
[----:B0-----:R-:W-:Y:S02]  /*1530*/  FMUL.FTZ R39, R41, R41 ;  /* 0x0000002929277220 */ /* 0x001fe40000410000 */
[C---:B------:R-:W-:Y:S02]  /*1540*/  FADD.FTZ R38, R36.reuse, R41 ;  /* 0x0000002924267221 */ /* 0x040fe40000010000 */
[----:B------:R-:W-:Y:S01]  /*1550*/  FFMA.FTZ R36, R36, R36, R39 ;  /* 0x0000002424247223 */ /* 0x000fe20000010027 */
[C---:B------:R-:W-:Y:S02]  /*1560*/  PRMT R40, R26.reuse, 0x7632, R40 ;  /* 0x000076321a287816 */ /* 0x040fe40000000028 */
[----:B-1----:R-:W-:-:S03]  /*1570*/  SHF.L.U32 R32, R26, 0x10, RZ ;  /* 0x000000101a207819 */ /* 0x002fc600000006ff */
[----:B------:R-:W-:-:S04]  /*1580*/  IMAD.U32 R33, R40, 0x10000, RZ ;  /* 0x0001000028217824 */ /* 0x000fc800078e00ff */
[----:B------:R-:W-:-:S04]  /*1590*/  FMUL.FTZ R39, R33, R33 ;  /* 0x0000002121277220 */ /* 0x000fc80000410000 */
[----:B------:R-:W-:Y:S01]  /*15a0*/  FFMA.FTZ R39, R32, R32, R39 ;  /* 0x0000002020277223 */ /* 0x000fe20000010027 */
[----:B----4-:R-:W-:-:S04]  /*15b0*/  PRMT R34, R48, 0x7632, R34 ;  /* 0x0000763230227816 */ /* 0x010fc80000000022 */
[----:B------:R-:W-:Y:S02]  /*15c0*/  SHF.L.U32 R35, R34, 0x10, RZ ;  /* 0x0000001022237819 */ /* 0x000fe400000006ff */
[----:B------:R-:W-:-:S03]  /*15d0*/  SHF.L.U32 R34, R48, 0x10, RZ ;  /* 0x0000001030227819 */ /* 0x000fc600000006ff */
[----:B------:R-:W-:-:S04]  /*15e0*/  FMUL.FTZ R37, R35, R35 ;  /* 0x0000002323257220 */ /* 0x000fc80000410000 */
[C---:B------:R-:W-:Y:S01]  /*15f0*/  FFMA.FTZ R37, R34.reuse, R34, R37 ;  /* 0x0000002222257223 */ /* 0x040fe20000010025 */
[----:B------:R-:W-:Y:S01]  /*1600*/  FADD.FTZ R35, R34, R35 ;  /* 0x0000002322237221 */ /* 0x000fe20000010000 */
[----:B-----5:R-:W-:Y:S02]  /*1610*/  PRMT R34, R28, 0x7632, R34 ;  /* 0x000076321c227816 */ /* 0x020fe40000000022 */
[----:B------:R-:W-:Y:S01]  /*1620*/  FADD.FTZ R37, RZ, R37 ;  /* 0x00000025ff257221 */ /* 0x000fe20000010000 */
[----:B------:R-:W-:-:S03]  /*1630*/  FADD.FTZ R35, RZ, R35 ;  /* 0x00000023ff237221 */ /* 0x000fc60000010000 */
[----:B------:R-:W-:Y:S01]  /*1640*/  FADD.FTZ R36, R37, R36 ;  /* 0x0000002425247221 */ /* 0x000fe20000010000 */
[----:B------:R-:W-:Y:S01]  /*1650*/  SHF.L.U32 R37, R34, 0x10, RZ ;  /* 0x0000001022257819 */ /* 0x000fe200000006ff */
[----:B------:R-:W-:Y:S01]  /*1660*/  FADD.FTZ R34, R32, R33 ;  /* 0x0000002120227221 */ /* 0x000fe20000010000 */
[--C-:B------:R-:W-:Y:S01]  /*1670*/  FADD.FTZ R35, R35, R38.reuse ;  /* 0x0000002623237221 */ /* 0x100fe20000010000 */
[----:B------:R-:W-:Y:S02]  /*1680*/  SHF.L.U32 R32, R28, 0x10, RZ ;  /* 0x000000101c207819 */ /* 0x000fe400000006ff */
[----:B------:R-:W-:Y:S01]  /*1690*/  PRMT R38, R30, 0x7632, R38 ;  /* 0x000076321e267816 */ /* 0x000fe20000000026 */
[----:B------:R-:W-:Y:S01]  /*16a0*/  FMUL.FTZ R33, R37, R37 ;  /* 0x0000002525217220 */ /* 0x000fe20000410000 */
[----:B------:R-:W-:Y:S01]  /*16b0*/  FADD.FTZ R34, R35, R34 ;  /* 0x0000002223227221 */ /* 0x000fe20000010000 */
[----:B------:R-:W-:Y:S01]  /*16c0*/  FADD.FTZ R37, R32, R37 ;  /* 0x0000002520257221 */ /* 0x000fe20000010000 */
[----:B------:R-:W-:Y:S01]  /*16d0*/  SHF.L.U32 R35, R38, 0x10, RZ ;  /* 0x0000001026237819 */ /* 0x000fe200000006ff */
[----:B------:R-:W-:Y:S01]  /*16e0*/  FFMA.FTZ R33, R32, R32, R33 ;  /* 0x0000002020217223 */ /* 0x000fe20000010021 */
[----:B------:R-:W-:-:S02]  /*16f0*/  SHF.L.U32 R32, R30, 0x10, RZ ;  /* 0x000000101e207819 */ /* 0x000fc400000006ff */
[----:B------:R-:W-:Y:S01]  /*1700*/  PRMT R38, R50, 0x7632, R38 ;  /* 0x0000763232267816 */ /* 0x000fe20000000026 */
[----:B------:R-:W-:Y:S01]  /*1710*/  FADD.FTZ R34, R34, R37 ;  /* 0x0000002522227221 */ /* 0x000fe20000010000 */
[----:B------:R-:W-:Y:S01]  /*1720*/  FADD.FTZ R36, R36, R39 ;  /* 0x0000002724247221 */ /* 0x000fe20000010000 */
[----:B------:R-:W-:Y:S01]  /*1730*/  FMUL.FTZ R37, R35, R35 ;  /* 0x0000002323257220 */ /* 0x000fe20000410000 */
[----:B------:R-:W-:Y:S01]  /*1740*/  SHF.L.U32 R39, R38, 0x10, RZ ;  /* 0x0000001026277819 */ /* 0x000fe200000006ff */
[----:B------:R-:W-:Y:S01]  /*1750*/  FADD.FTZ R35, R32, R35 ;  /* 0x0000002320237221 */ /* 0x000fe20000010000 */
[----:B------:R-:W-:Y:S01]  /*1760*/  FADD.FTZ R33, R36, R33 ;  /* 0x0000002124217221 */ /* 0x000fe20000010000 */
[----:B------:R-:W-:Y:S01]  /*1770*/  FFMA.FTZ R32, R32, R32, R37 ;  /* 0x0000002020207223 */ /* 0x000fe20000010025 */
[----:B------:R-:W-:Y:S01]  /*1780*/  SHF.L.U32 R36, R50, 0x10, RZ ;  /* 0x0000001032247819 */ /* 0x000fe200000006ff */
[----:B------:R-:W-:Y:S01]  /*1790*/  FADD.FTZ R34, R34, R35 ;  /* 0x0000002322227221 */ /* 0x000fe20000010000 */
[C---:B------:R-:W-:Y:S01]  /*17a0*/  PRMT R37, R52.reuse, 0x7632, R37 ;  /* 0x0000763234257816 */ /* 0x040fe20000000025 */
[----:B------:R-:W-:Y:S01]  /*17b0*/  FMUL.FTZ R35, R39, R39 ;  /* 0x0000002727237220 */ /* 0x000fe20000410000 */
[----:B------:R-:W-:Y:S01]  /*17c0*/  FADD.FTZ R32, R33, R32 ;  /* 0x0000002021207221 */ /* 0x000fe20000010000 */
[----:B------:R-:W-:-:S02]  /*17d0*/  SHF.L.U32 R33, R52, 0x10, RZ ;  /* 0x0000001034217819 */ /* 0x000fc400000006ff */
[----:B------:R-:W-:Y:S01]  /*17e0*/  SHF.L.U32 R38, R37, 0x10, RZ ;  /* 0x0000001025267819 */ /* 0x000fe200000006ff */
[C---:B------:R-:W-:Y:S01]  /*17f0*/  FFMA.FTZ R35, R36.reuse, R36, R35 ;  /* 0x0000002424237223 */ /* 0x040fe20000010023 */
[----:B------:R-:W-:Y:S01]  /*1800*/  FADD.FTZ R39, R36, R39 ;  /* 0x0000002724277221 */ /* 0x000fe20000010000 */
[----:B------:R-:W-:Y:S02]  /*1810*/  PRMT R37, R54, 0x7632, R37 ;  /* 0x0000763236257816 */ /* 0x000fe40000000025 */
[----:B------:R-:W-:Y:S01]  /*1820*/  FMUL.FTZ R36, R38, R38 ;  /* 0x0000002626247220 */ /* 0x000fe20000410000 */
[----:B------:R-:W-:Y:S01]  /*1830*/  FADD.FTZ R32, R32, R35 ;  /* 0x0000002320207221 */ /* 0x000fe20000010000 */
[----:B------:R-:W-:Y:S01]  /*1840*/  FADD.FTZ R34, R34, R39 ;  /* 0x0000002722227221 */ /* 0x000fe20000010000 */
[----:B------:R-:W-:Y:S01]  /*1850*/  SHF.L.U32 R37, R37, 0x10, RZ ;  /* 0x0000001025257819 */ /* 0x000fe200000006ff */
[C---:B------:R-:W-:Y:S01]  /*1860*/  FADD.FTZ R35, R33.reuse, R38 ;  /* 0x0000002621237221 */ /* 0x040fe20000010000 */
        /* <DEDUP_REMOVED lines=8> */
[----:B------:R-:W-:Y:S01]  /*18f0*/  FFMA.FTZ R35, R36, R36, R35 ;  /* 0x0000002424237223 */ /* 0x000fe20000010023 */
[----:B------:R-:W-:Y:S02]  /*1900*/  SHF.L.U32 R33, R56, 0x10, RZ ;  /* 0x0000001038217819 */ /* 0x000fe400000006ff */
[----:B------:R-:W-:Y:S01]  /*1910*/  FMUL.FTZ R36, R38, R38 ;  /* 0x0000002626247220 */ /* 0x000fe20000410000 */
[----:B------:R-:W-:Y:S01]  /*1920*/  PRMT R39, R58, 0x7632, R39 ;  /* 0x000076323a277816 */ /* 0x000fe20000000027 */
[----:B------:R-:W-:Y:S01]  /*1930*/  FADD.FTZ R32, R32, R35 ;  /* 0x0000002320207221 */ /* 0x000fe20000010000 */
[----:B------:R-:W-:Y:S01]  /*1940*/  FADD.FTZ R34, R34, R37 ;  /* 0x0000002522227221 */ /* 0x000fe20000010000 */
[----:B------:R-:W-:Y:S01]  /*1950*/  FADD.FTZ R35, R33, R38 ;  /* 0x0000002621237221 */ /* 0x000fe20000010000 */
[----:B------:R-:W-:Y:S01]  /*1960*/  SHF.L.U32 R39, R39, 0x10, RZ ;  /* 0x0000001027277819 */ /* 0x000fe200000006ff */
[----:B------:R-:W-:Y:S01]  /*1970*/  FFMA.FTZ R33, R33, R33, R36 ;  /* 0x0000002121217223 */ /* 0x000fe20000010024 */
[----:B------:R-:W-:Y:S01]  /*1980*/  SHF.L.U32 R36, R58, 0x10, RZ ;  /* 0x000000103a247819 */ /* 0x000fe200000006ff */
[----:B------:R-:W-:-:S02]  /*1990*/  FADD.FTZ R34, R34, R35 ;  /* 0x0000002322227221 */ /* 0x000fc40000010000 */
[----:B------:R-:W-:Y:S01]  /*19a0*/  FMUL.FTZ R35, R39, R39 ;  /* 0x0000002727237220 */ /* 0x000fe20000410000 */
[----:B------:R-:W-:Y:S01]  /*19b0*/  FADD.FTZ R32, R32, R33 ;  /* 0x0000002120207221 */ /* 0x000fe20000010000 */
[C---:B------:R-:W-:Y:S02]  /*19c0*/  FADD.FTZ R39, R36.reuse, R39 ;  /* 0x0000002724277221 */ /* 0x040fe40000010000 */
[----:B------:R-:W-:Y:S02]  /*19d0*/  FFMA.FTZ R35, R36, R36, R35 ;  /* 0x0000002424237223 */ /* 0x000fe40000010023 */
[----:B------:R-:W-:Y:S02]  /*19e0*/  FADD.FTZ R34, R34, R39 ;  /* 0x0000002722227221 */ /* 0x000fe40000010000 */
[----:B------:R-:W-:Y:S01]  /*19f0*/  FADD.FTZ R32, R32, R35 ;  /* 0x0000002320207221 */ /* 0x000fe20000010000 */
[C---:B------:R-:W-:Y:S02]  /*1a00*/  PRMT R37, R60.reuse, 0x7632, R37 ;  /* 0x000076323c257816 */ /* 0x040fe40000000025 */
[----:B------:R-:W-:-:S03]  /*1a10*/  SHF.L.U32 R33, R60, 0x10, RZ ;  /* 0x000000103c217819 */ /* 0x000fc600000006ff */
[----:B------:R-:W-:-:S04]  /*1a20*/  IMAD.U32 R38, R37, 0x10000, RZ ;  /* 0x0001000025267824 */ /* 0x000fc800078e00ff */
[----:B------:R-:W-:Y:S01]  /*1a30*/  FMUL.FTZ R36, R38, R38 ;  /* 0x0000002626247220 */ /* 0x000fe20000410000 */
[----:B------:R-:W-:-:S03]  /*1a40*/  FADD.FTZ R35, R33, R38 ;  /* 0x0000002621237221 */ /* 0x000fc60000010000 */
[----:B------:R-:W-:Y:S01]  /*1a50*/  FFMA.FTZ R33, R33, R33, R36 ;  /* 0x0000002121217223 */ /* 0x000fe20000010024 */
[----:B------:R-:W-:Y:S01]  /*1a60*/  FADD.FTZ R34, R34, R35 ;  /* 0x0000002322227221 */ /* 0x000fe20000010000 */
[----:B------:R-:W-:-:S04]  /*1a70*/  PRMT R37, R62, 0x7632, R37 ;  /* 0x000076323e257816 */ /* 0x000fc80000000025 */
[----:B------:R-:W-:Y:S02]  /*1a80*/  SHF.L.U32 R37, R37, 0x10, RZ ;  /* 0x0000001025257819 */ /* 0x000fe400000006ff */
[----:B------:R-:W-:Y:S02]  /*1a90*/  SHF.L.U32 R36, R62, 0x10, RZ ;  /* 0x000000103e247819 */ /* 0x000fe400000006ff */
[----:B------:R-:W-:Y:S01]  /*1aa0*/  PRMT R38, R64, 0x7632, R38 ;  /* 0x0000763240267816 */ /* 0x000fe20000000026 */
[----:B------:R-:W-:Y:S01]  /*1ab0*/  FMUL.FTZ R35, R37, R37 ;  /* 0x0000002525237220 */ /* 0x000fe20000410000 */
[----:B------:R-:W-:Y:S01]  /*1ac0*/  FADD.FTZ R32, R32, R33 ;  /* 0x0000002120207221 */ /* 0x000fe20000010000 */
[----:B------:R-:W-:Y:S02]  /*1ad0*/  SHF.L.U32 R33, R64, 0x10, RZ ;  /* 0x0000001040217819 */ /* 0x000fe400000006ff */
[----:B------:R-:W-:Y:S01]  /*1ae0*/  SHF.L.U32 R38, R38, 0x10, RZ ;  /* 0x0000001026267819 */ /* 0x000fe200000006ff */
[C---:B------:R-:W-:Y:S01]  /*1af0*/  FFMA.FTZ R35, R36.reuse, R36, R35 ;  /* 0x0000002424237223 */ /* 0x040fe20000010023 */
[----:B------:R-:W-:Y:S01]  /*1b00*/  FADD.FTZ R37, R36, R37 ;  /* 0x0000002524257221 */ /* 0x000fe20000010000 */
[----:B------:R-:W-:-:S02]  /*1b10*/  PRMT R39, R66, 0x7632, R39 ;  /* 0x0000763242277816 */ /* 0x000fc40000000027 */
[----:B------:R-:W-:Y:S01]  /*1b20*/  FMUL.FTZ R36, R38, R38 ;  /* 0x0000002626247220 */ /* 0x000fe20000410000 */
[----:B------:R-:W-:Y:S01]  /*1b30*/  FADD.FTZ R32, R32, R35 ;  /* 0x0000002320207221 */ /* 0x000fe20000010000 */
[----:B------:R-:W-:Y:S01]  /*1b40*/  FADD.FTZ R34, R34, R37 ;  /* 0x0000002522227221 */ /* 0x000fe20000010000 */
[----:B------:R-:W-:Y:S01]  /*1b50*/  SHF.L.U32 R39, R39, 0x10, RZ ;  /* 0x0000001027277819 */ /* 0x000fe200000006ff */
[C---:B------:R-:W-:Y:S01]  /*1b60*/  FADD.FTZ R35, R33.reuse, R38 ;  /* 0x0000002621237221 */ /* 0x040fe20000010000 */
[----:B------:R-:W-:Y:S01]  /*1b70*/  FFMA.FTZ R33, R33, R33, R36 ;  /* 0x0000002121217223 */ /* 0x000fe20000010024 */
[----:B------:R-:W-:Y:S02]  /*1b80*/  SHF.L.U32 R36, R66, 0x10, RZ ;  /* 0x0000001042247819 */ /* 0x000fe400000006ff */
[----:B------:R-:W-:Y:S01]  /*1b90*/  FADD.FTZ R34, R34, R35 ;  /* 0x0000002322227221 */ /* 0x000fe20000010000 */
[----:B------:R-:W-:Y:S01]  /*1ba0*/  FMUL.FTZ R35, R39, R39 ;  /* 0x0000002727237220 */ /* 0x000fe20000410000 */
[----:B------:R-:W-:Y:S01]  /*1bb0*/  FADD.FTZ R32, R32, R33 ;  /* 0x0000002120207221 */ /* 0x000fe20000010000 */
[----:B------:R-:W-:-:S02]  /*1bc0*/  FADD.FTZ R39, R36, R39 ;  /* 0x0000002724277221 */ /* 0x000fc40000010000 */
[----:B------:R-:W-:Y:S01]  /*1bd0*/  FFMA.FTZ R35, R36, R36, R35 ;  /* 0x0000002424237223 */ /* 0x000fe20000010023 */
[----:B--2---:R-:W-:-:S04]  /*1be0*/  PRMT R37, R68, 0x7632, R37 ;  /* 0x0000763244257816 */ /* 0x004fc80000000025 */
[----:B------:R-:W-:Y:S02]  /*1bf0*/  SHF.L.U32 R38, R37, 0x10, RZ ;  /* 0x0000001025267819 */ /* 0x000fe400000006ff */
[----:B------:R-:W-:Y:S02]  /*1c00*/  SHF.L.U32 R33, R68, 0x10, RZ ;  /* 0x0000001044217819 */ /* 0x000fe400000006ff */
[----:B---3--:R-:W-:Y:S01]  /*1c10*/  PRMT R37, R76, 0x7632, R37 ;  /* 0x000076324c257816 */ /* 0x008fe20000000025 */
[----:B------:R-:W-:Y:S01]  /*1c20*/  FMUL.FTZ R36, R38, R38 ;  /* 0x0000002626247220 */ /* 0x000fe20000410000 */
[----:B------:R-:W-:Y:S02]  /*1c30*/  FADD.FTZ R32, R32, R35 ;  /* 0x0000002320207221 */ /* 0x000fe40000010000 */
[----:B------:R-:W-:Y:S01]  /*1c40*/  SHF.L.U32 R37, R37, 0x10, RZ ;  /* 0x0000001025257819 */ /* 0x000fe200000006ff */
[C---:B------:R-:W-:Y:S01]  /*1c50*/  FADD.FTZ R35, R33.reuse, R38 ;  /* 0x0000002621237221 */ /* 0x040fe20000010000 */
[----:B------:R-:W-:Y:S01]  /*1c60*/  FFMA.FTZ R33, R33, R33, R36 ;  /* 0x0000002121217223 */ /* 0x000fe20000010024 */
[----:B------:R-:W-:Y:S01]  /*1c70*/  FADD.FTZ R34, R34, R39 ;  /* 0x0000002722227221 */ /* 0x000fe20000010000 */
[----:B------:R-:W-:Y:S01]  /*1c80*/  SHF.L.U32 R36, R76, 0x10, RZ ;  /* 0x000000104c247819 */ /* 0x000fe200000006ff */
[----:B------:R-:W-:Y:S01]  /*1c90*/  FMUL.FTZ R39, R37, R37 ;  /* 0x0000002525277220 */ /* 0x000fe20000410000 */
[----:B------:R-:W-:Y:S01]  /*1ca0*/  FADD.FTZ R32, R32, R33 ;  /* 0x0000002120207221 */ /* 0x000fe20000010000 */
[----:B------:R-:W-:-:S02]  /*1cb0*/  FADD.FTZ R34, R34, R35 ;  /* 0x0000002322227221 */ /* 0x000fc40000010000 */
[C---:B------:R-:W-:Y:S01]  /*1cc0*/  FADD.FTZ R37, R36.reuse, R37 ;  /* 0x0000002524257221 */ /* 0x040fe20000010000 */
[----:B------:R-:W-:-:S03]  /*1cd0*/  FFMA.FTZ R39, R36, R36, R39 ;  /* 0x0000002424277223 */ /* 0x000fc60000010027 */
[----:B------:R-:W-:Y:S01]  /*1ce0*/  FADD.FTZ R74, R34, R37 ;  /* 0x00000025224a7221 */ /* 0x000fe20000010000 */
[----:B------:R-:W-:-:S04]  /*1cf0*/  FADD.FTZ R75, R32, R39 ;  /* 0x00000027204b7221 */ /* 0x000fc80000010000 */
        /* <DEDUP_REMOVED lines=17> */
[----:B------:R-:W-:Y:S01]  /*1e10*/  ISETP.GT.AND P1, PT, R3, 0x17, PT ;  /* 0x000000170300780c */ /* 0x000fe20003f24270 */
[----:B------:R-:W2:-:S12]  /*1e20*/  LDC R87, c[0x0][0xc] ;  /* 0x00000300ff577b82 */ /* 0x000e980000000800 */
[----:B0-----:R-:W-:Y:S01]  /*1e30*/  @!P1 FADD.FTZ R74, R74, R33 ;  /* 0x000000214a4a9221 */ /* 0x001fe20000010000 */
[----:B-1----:R-:W-:-:S04]  /*1e40*/  @!P1 FADD.FTZ R75, R75, R32 ;  /* 0x000000204b4b9221 */ /* 0x002fc80000010000 */
[----:B------:R-:W0:Y:S04]  /*1e50*/  SHFL.DOWN PT, R33, R74, 0x10, 0x1f ;  /* 0x0a001f004a217f89 */ /* 0x000e2800000e0000 */
[----:B------:R-:W1:Y:S01]  /*1e60*/  SHFL.DOWN PT, R32, R75, 0x10, 0x1f ;  /* 0x0a001f004b207f89 */ /* 0x000e6200000e0000 */
[C---:B------:R-:W-:Y:S02]  /*1e70*/  ISETP.GT.AND P1, PT, R3.reuse, 0xf, PT ;  /* 0x0000000f0300780c */ /* 0x040fe40003f24270 */
[----:B------:R-:W-:Y:S02]  /*1e80*/  ISETP.NE.AND P2, PT, R3, RZ, PT ;  /* 0x000000ff0300720c */ /* 0x000fe40003f45270 */
[----:B------:R-:W-:Y:S01]  /*1e90*/  ISETP.NE.AND P3, PT, R0, RZ, PT ;  /* 0x000000ff0000720c */ /* 0x000fe20003f65270 */
[----:B------:R-:W-:Y:S01]  /*1ea0*/  BSSY B0, `(.L_x_3612) ;  /* 0x0000038000007945 */ /* 0x000fe20003800000 */
[----:B------:R-:W-:-:S02]  /*1eb0*/  PRMT R77, R24, 0x7632, R77 ;  /* 0x00007632184d7816 */ /* 0x000fc4000000004d */
[----:B------:R-:W-:Y:S02]  /*1ec0*/  PRMT R78, R48, 0x7632, R78 ;  /* 0x00007632304e7816 */ /* 0x000fe4000000004e */
[----:B------:R-:W-:-:S03]  /*1ed0*/  PRMT R79, R26, 0x7632, R79 ;  /* 0x000076321a4f7816 */ /* 0x000fc6000000004f */
[----:B0-----:R-:W-:Y:S01]  /*1ee0*/  @!P1 FADD.FTZ R74, R74, R33 ;  /* 0x000000214a4a9221 */ /* 0x001fe20000010000 */
[----:B-1----:R-:W-:Y:S01]  /*1ef0*/  @!P1 FADD.FTZ R75, R75, R32 ;  /* 0x000000204b4b9221 */ /* 0x002fe20000010000 */
[----:B--2---:R-:W-:-:S04]  /*1f00*/  ISETP.GE.U32.AND P1, PT, R87, 0x2, PT ;  /* 0x000000025700780c */ /* 0x004fc80003f26070 */
[----:B------:R0:W-:Y:S01]  /*1f10*/  @!P2 STS.64 [R8+0x10], R74 ;  /* 0x0000104a0800a388 */ /* 0x0001e20000000a00 */
[----:B------:R-:W-:Y:S02]  /*1f20*/  PRMT R80, R28, 0x7632, R80 ;  /* 0x000076321c507816 */ /* 0x000fe40000000050 */
[----:B------:R-:W-:Y:S02]  /*1f30*/  PRMT R81, R30, 0x7632, R81 ;  /* 0x000076321e517816 */ /* 0x000fe40000000051 */
[----:B------:R-:W-:Y:S02]  /*1f40*/  PRMT R82, R50, 0x7632, R82 ;  /* 0x0000763232527816 */ /* 0x000fe40000000052 */
[----:B------:R-:W-:Y:S02]  /*1f50*/  PRMT R83, R52, 0x7632, R83 ;  /* 0x0000763234537816 */ /* 0x000fe40000000053 */
[----:B------:R-:W-:Y:S02]  /*1f60*/  PRMT R84, R54, 0x7632, R84 ;  /* 0x0000763236547816 */ /* 0x000fe40000000054 */
[----:B------:R-:W-:-:S02]  /*1f70*/  PRMT R85, R56, 0x7632, R85 ;  /* 0x0000763238557816 */ /* 0x000fc40000000055 */
[----:B------:R-:W-:Y:S01]  /*1f80*/  PRMT R86, R58, 0x7632, R86 ;  /* 0x000076323a567816 */ /* 0x000fe20000000056 */
[----:B------:R-:W-:Y:S06]  /*1f90*/  BAR.SYNC.DEFER_BLOCKING 0x0 ;  /* 0x0000000000007b1d */ /* 0x000fec0000010000 */
[----:B0-----:R-:W-:Y:S05]  /*1fa0*/  @P3 BRA `(.L_x_3613) ;  /* 0x00000000009c3947 */ /* 0x001fea0003800000 */
[----:B------:R-:W0:Y:S01]  /*1fb0*/  S2UR UR6, SR_CgaCtaId ;  /* 0x00000000000679c3 */ /* 0x000e220000008800 */
[----:B------:R-:W-:Y:S02]  /*1fc0*/  UMOV UR5, 0x400 ;  /* 0x0000040000057882 */ /* 0x000fe40000000000 */
[----:B0-----:R-:W-:-:S09]  /*1fd0*/  ULEA UR5, UR6, UR5, 0x18 ;  /* 0x0000000506057291 */ /* 0x001fd2000f8ec03f */
[----:B------:R-:W0:Y:S04]  /*1fe0*/  LDS.64 R32, [UR5+0x18] ;  /* 0x00001805ff207984 */ /* 0x000e280008000a00 */
[----:B------:R-:W1:Y:S04]  /*1ff0*/  LDS.128 R44, [UR5+0x20] ;  /* 0x00002005ff2c7984 */ /* 0x000e680008000c00 */
[----:B------:R-:W2:Y:S04]  /*2000*/  LDS.128 R36, [UR5+0x30] ;  /* 0x00003005ff247984 */ /* 0x000ea80008000c00 */
[----:B------:R-:W3:Y:S01]  /*2010*/  LDS.128 R40, [UR5+0x40] ;  /* 0x00004005ff287984 */ /* 0x000ee20008000c00 */
[----:B0-----:R-:W-:Y:S01]  /*2020*/  FADD.FTZ R35, R74, R32 ;  /* 0x000000204a237221 */ /* 0x001fe20000010000 */
[----:B------:R-:W-:-:S03]  /*2030*/  FADD.FTZ R32, R75, R33 ;  /* 0x000000214b207221 */ /* 0x000fc60000010000 */
[----:B-1----:R-:W-:Y:S01]  /*2040*/  FADD.FTZ R35, R35, R44 ;  /* 0x0000002c23237221 */ /* 0x002fe20000010000 */
[----:B------:R-:W-:-:S03]  /*2050*/  FADD.FTZ R44, R32, R45 ;  /* 0x0000002d202c7221 */ /* 0x000fc60000010000 */
[----:B------:R-:W-:Y:S01]  /*2060*/  FADD.FTZ R45, R35, R46 ;  /* 0x0000002e232d7221 */ /* 0x000fe20000010000 */
[----:B------:R-:W-:Y:S01]  /*2070*/  FADD.FTZ R44, R44, R47 ;  /* 0x0000002f2c2c7221 */ /* 0x000fe20000010000 */
[----:B------:R-:W0:Y:S02]  /*2080*/  LDS.128 R32, [UR5+0x50] ;  /* 0x00005005ff207984 */ /* 0x000e240008000c00 */
[----:B--2---:R-:W-:Y:S01]  /*2090*/  FADD.FTZ R75, R45, R36 ;  /* 0x000000242d4b7221 */ /* 0x004fe20000010000 */
[----:B------:R-:W-:Y:S02]  /*20a0*/  FADD.FTZ R36, R44, R37 ;  /* 0x000000252c247221 */ /* 0x000fe40000010000 */
[----:B------:R-:W1:Y:S01]  /*20b0*/  LDS.128 R44, [UR5+0x60] ;  /* 0x00006005ff2c7984 */ /* 0x000e620008000c00 */
[----:B------:R-:W-:Y:S01]  /*20c0*/  FADD.FTZ R89, R75, R38 ;  /* 0x000000264b597221 */ /* 0x000fe20000010000 */
[----:B------:R-:W-:Y:S02]  /*20d0*/  FADD.FTZ R90, R36, R39 ;  /* 0x00000027245a7221 */ /* 0x000fe40000010000 */
[----:B------:R-:W2:Y:S01]  /*20e0*/  LDS.128 R36, [UR5+0x70] ;  /* 0x00007005ff247984 */ /* 0x000ea20008000c00 */
[----:B---3--:R-:W-:Y:S01]  /*20f0*/  FADD.FTZ R89, R89, R40 ;  /* 0x0000002859597221 */ /* 0x008fe20000010000 */
[----:B------:R-:W-:-:S02]  /*2100*/  FADD.FTZ R90, R90, R41 ;  /* 0x000000295a5a7221 */ /* 0x000fc40000010000 */
[----:B------:R-:W3:Y:S01]  /*2110*/  LDS.64 R74, [UR5+0x80] ;  /* 0x00008005ff4a7984 */ /* 0x000ee20008000a00 */
        /* <DEDUP_REMOVED lines=16> */
.L_x_3613:
[----:B------:R-:W-:Y:S05]  /*2220*/  BSYNC B0 ;  /* 0x0000000000007941 */ /* 0x000fea0003800000 */
.L_x_3612:
[----:B------:R-:W-:Y:S02]  /*2230*/  PRMT R42, R60, 0x7632, R42 ;  /* 0x000076323c2a7816 */ /* 0x000fe4000000002a */
[----:B------:R-:W-:Y:S02]  /*2240*/  PRMT R43, R62, 0x7632, R43 ;  /* 0x000076323e2b7816 */ /* 0x000fe4000000002b */
[----:B------:R-:W-:Y:S02]  /*2250*/  PRMT R44, R64, 0x7632, R44 ;  /* 0x00007632402c7816 */ /* 0x000fe4000000002c */
[----:B------:R-:W-:Y:S02]  /*2260*/  PRMT R45, R66, 0x7632, R45 ;  /* 0x00007632422d7816 */ /* 0x000fe4000000002d */
[----:B------:R-:W-:Y:S02]  /*2270*/  PRMT R46, R68, 0x7632, R46 ;  /* 0x00007632442e7816 */ /* 0x000fe4000000002e */
[----:B------:R-:W-:Y:S01]  /*2280*/  PRMT R47, R76, 0x7632, R47 ;  /* 0x000076324c2f7816 */ /* 0x000fe2000000002f */
[----:B------:R-:W-:Y:S06]  /*2290*/  @!P1 BRA `(.L_x_3614) ;  /* 0x0000000800709947 */ /* 0x000fec0003800000 */
[----:B------:R-:W-:Y:S05]  /*22a0*/  @P3 BRA `(.L_x_3615) ;  /* 0x0000000000743947 */ /* 0x000fea0003800000 */
[----:B------:R-:W0:Y:S01]  /*22b0*/  LDC R39, c[0x0][0x10] ;  /* 0x00000400ff277b82 */ /* 0x000e220000000800 */
[----:B------:R-:W1:Y:S01]  /*22c0*/  S2R R38, SR_CTAID.Y ;  /* 0x0000000000267919 */ /* 0x000e620000002600 */
[C---:B------:R-:W-:Y:S02]  /*22d0*/  LOP3.LUT R36, R6.reuse, 0x1, RZ, 0xc0, !PT ;  /* 0x0000000106247812 */ /* 0x040fe400078ec0ff */
[----:B------:R-:W-:-:S04]  /*22e0*/  LOP3.LUT P1, RZ, R6, 0x2, RZ, 0xc0, !PT ;  /* 0x0000000206ff7812 */ /* 0x000fc8000782c0ff */
[----:B------:R-:W2:Y:S08]  /*22f0*/  LDC.64 R34, c[0x0][0x248] ;  /* 0x00009200ff227b82 */ /* 0x000eb00000000a00 */
[----:B------:R-:W3:Y:S01]  /*2300*/  LDC.64 R32, c[0x0][0x240] ;  /* 0x00009000ff207b82 */ /* 0x000ee20000000a00 */
[----:B0-----:R-:W-:-:S04]  /*2310*/  IMAD R36, R36, R39, RZ ;  /* 0x0000002724247224 */ /* 0x001fc800078e02ff */
[----:B------:R-:W-:-:S05]  /*2320*/  IMAD R37, R36, R87, RZ ;  /* 0x0000005724257224 */ /* 0x000fca00078e02ff */
[----:B------:R-:W-:Y:S01]  /*2330*/  SHF.L.U32 R37, R37, 0x1, RZ ;  /* 0x0000000125257819 */ /* 0x000fe200000006ff */
[----:B-1----:R-:W-:-:S04]  /*2340*/  IMAD R39, R39, UR7, R38 ;  /* 0x0000000727277c24 */ /* 0x002fc8000f8e0226 */
[----:B--2---:R-:W-:Y:S01]  /*2350*/  IMAD.WIDE R34, R37, 0x4, R34 ;  /* 0x0000000425227825 */ /* 0x004fe200078e0222 */
[----:B------:R-:W-:Y:S02]  /*2360*/  IADD3 R37, R36, R38, RZ ;  /* 0x0000002624257210 */ /* 0x000fe40007ffe0ff */
[----:B------:R-:W-:-:S03]  /*2370*/  MOV R36, 0xffffffff ;  /* 0xffffffff00247802 */ /* 0x000fc60000000f00 */
[----:B---3--:R-:W-:Y:S01]  /*2380*/  IMAD.WIDE.U32 R32, R37, 0x4, R32 ;  /* 0x0000000425207825 */ /* 0x008fe200078e0020 */
[----:B------:R-:W-:-:S03]  /*2390*/  SEL R37, R87, RZ, !P1 ;  /* 0x000000ff57257207 */ /* 0x000fc60004800000 */
        /* <DEDUP_REMOVED lines=9> */
.L_x_3616:
[----:B0-----:R-:W2:Y:S04]  /*2430*/  LDG.E.STRONG.GPU R34, desc[UR8][R32.64] ;  /* 0x0000000820227981 */ /* 0x001ea8000c1ef900 */
[----:B--2---:R-:W-:Y:S01]  /*2440*/  CCTL.IVALL ;  /* 0x00000000ff00798f */ /* 0x004fe20002000000 */
[----:B------:R-:W-:Y:S05]  /*2450*/  YIELD ;  /* 0x0000000000007946 */ /* 0x000fea0003800000 */
[----:B------:R-:W-:-:S13]  /*2460*/  ISETP.NE.AND P1, PT, R34, R37, PT ;  /* 0x000000252200720c */ /* 0x000fda0003f25270 */
[----:B------:R-:W-:Y:S05]  /*2470*/  @P1 BRA `(.L_x_3616) ;  /* 0xfffffffc00ec1947 */ /* 0x000fea000383ffff */
.L_x_3615:
[----:B------:R-:W-:Y:S01]  /*2480*/  ISETP.NE.AND P1, PT, R87, RZ, PT ;  /* 0x000000ff5700720c */ /* 0x000fe20003f25270 */
[----:B------:R-:W-:Y:S05]  /*2490*/  WARPSYNC.ALL ;  /* 0x0000000000007948 */ /* 0x000fea0003800000 */
[----:B------:R-:W-:Y:S07]  /*24a0*/  BAR.SYNC.DEFER_BLOCKING 0x0 ;  /* 0x0000000000007b1d */ /* 0x000fee0000010000 */
[----:B------:R-:W-:Y:S05]  /*24b0*/  @!P1 BRA `(.L_x_3614) ;  /* 0x0000000400e89947 */ /* 0x000fea0003800000 */
[----:B0-----:R-:W-:Y:S01]  /*24c0*/  IADD3 R32, R87, -0x1, RZ ;  /* 0xffffffff57207810 */ /* 0x001fe20007ffe0ff */
[----:B------:R-:W-:-:S03]  /*24d0*/  IMAD.MOV.U32 R40, RZ, RZ, RZ ;  /* 0x000000ffff287224 */ /* 0x000fc600078e00ff */
[----:B------:R-:W-:-:S13]  /*24e0*/  ISETP.GE.U32.AND P1, PT, R32, 0x3, PT ;  /* 0x000000032000780c */ /* 0x000fda0003f26070 */
[----:B------:R-:W-:Y:S05]  /*24f0*/  @!P1 BRA `(.L_x_3617) ;  /* 0x0000000400089947 */ /* 0x000fea0003800000 */
[----:B------:R-:W-:Y:S01]  /*2500*/  LOP3.LUT R32, R87, 0x3, RZ, 0xc0, !PT ;  /* 0x0000000357207812 */ /* 0x000fe200078ec0ff */
[----:B------:R-:W-:-:S03]  /*2510*/  HFMA2.MMA R40, -RZ, RZ, 0, 0 ;  /* 0x00000000ff287435 */ /* 0x000fc600000001ff */
[----:B------:R-:W-:-:S08]  /*2520*/  IADD3 R41, -R32, R87, RZ ;  /* 0x0000005720297210 */ /* 0x000fd00007ffe1ff */
.L_x_3618:
[C---:B------:R-:W-:Y:S02]  /*2530*/  IADD3 R39, R40.reuse, 0x1, RZ ;  /* 0x0000000128277810 */ /* 0x040fe40007ffe0ff */
[C---:B------:R-:W-:Y:S02]  /*2540*/  ISETP.EQ.OR P1, PT, R40.reuse, UR7, P3 ;  /* 0x0000000728007c0c */ /* 0x040fe40009f22670 */
[----:B------:R-:W-:Y:S02]  /*2550*/  ISETP.EQ.OR P2, PT, R39, UR7, P3 ;  /* 0x0000000727007c0c */ /* 0x000fe40009f42670 */
[----:B------:R-:W-:-:S04]  /*2560*/  IADD3 R89, R40, 0x2, RZ ;  /* 0x0000000228597810 */ /* 0x000fc80007ffe0ff */
[----:B------:R-:W-:-:S05]  /*2570*/  ISETP.EQ.OR P4, PT, R89, UR7, P3 ;  /* 0x0000000759007c0c */ /* 0x000fca0009f82670 */
[----:B------:R-:W0:Y:S01]  /*2580*/  @!P1 LDC R37, c[0x0][0x10] ;  /* 0x00000400ff259b82 */ /* 0x000e220000000800 */
[----:B------:R-:W1:Y:S01]  /*2590*/  @!P1 S2R R35, SR_CTAID.Y ;  /* 0x0000000000239919 */ /* 0x000e620000002600 */
[C---:B------:R-:W-:Y:S02]  /*25a0*/  @!P1 LOP3.LUT R34, R6.reuse, 0x1, RZ, 0xc0, !PT ;  /* 0x0000000106229812 */ /* 0x040fe400078ec0ff */
[----:B------:R-:W-:Y:S01]  /*25b0*/  @!P2 LOP3.LUT R91, R6, 0x1, RZ, 0xc0, !PT ;  /* 0x00000001065ba812 */ /* 0x000fe200078ec0ff */
[----:B------:R-:W2:Y:S03]  /*25c0*/  @!P2 S2R R38, SR_CTAID.Y ;  /* 0x000000000026a919 */ /* 0x000ea60000002600 */
[----:B------:R-:W2:Y:S01]  /*25d0*/  @!P2 LDC R36, c[0x0][0x10] ;  /* 0x00000400ff24ab82 */ /* 0x000ea20000000800 */
[----:B------:R-:W3:Y:S07]  /*25e0*/  @!P4 S2R R90, SR_CTAID.Y ;  /* 0x00000000005ac919 */ /* 0x000eee0000002600 */
[----:B------:R-:W4:Y:S01]  /*25f0*/  @!P1 LDC.64 R32, c[0x0][0x248] ;  /* 0x00009200ff209b82 */ /* 0x000f220000000a00 */
[----:B0-----:R-:W-:-:S04]  /*2600*/  @!P1 IMAD R34, R34, R37, RZ ;  /* 0x0000002522229224 */ /* 0x001fc800078e02ff */
[----:B------:R-:W-:Y:S02]  /*2610*/  @!P1 IMAD R34, R34, R87, RZ ;  /* 0x0000005722229224 */ /* 0x000fe400078e02ff */
[----:B-1----:R-:W-:-:S03]  /*2620*/  @!P1 IMAD R37, R37, R40, R35 ;  /* 0x0000002825259224 */ /* 0x002fc600078e0223 */
[----:B------:R-:W-:Y:S01]  /*2630*/  @!P1 SHF.L.U32 R35, R34, 0x1, RZ ;  /* 0x0000000122239819 */ /* 0x000fe200000006ff */
[----:B--2---:R-:W-:Y:S02]  /*2640*/  @!P2 IMAD R39, R39, R36, R38 ;  /* 0x000000242727a224 */ /* 0x004fe400078e0226 */
[----:B------:R-:W3:Y:S02]  /*2650*/  @!P4 LDC R38, c[0x0][0x10] ;  /* 0x00000400ff26cb82 */ /* 0x000ee40000000800 */
[----:B----4-:R-:W-:-:S04]  /*2660*/  @!P1 IMAD.WIDE R32, R35, 0x4, R32 ;  /* 0x0000000423209825 */ /* 0x010fc800078e0220 */
[----:B------:R-:W-:Y:S01]  /*2670*/  @!P2 IMAD R36, R91, R36, RZ ;  /* 0x000000245b24a224 */ /* 0x000fe200078e02ff */
[----:B------:R-:W-:Y:S01]  /*2680*/  @!P4 LOP3.LUT R91, R6, 0x1, RZ, 0xc0, !PT ;  /* 0x00000001065bc812 */ /* 0x000fe200078ec0ff */
[----:B------:R-:W-:Y:S01]  /*2690*/  @!P1 IMAD.WIDE.U32 R32, R37, 0x8, R32 ;  /* 0x0000000825209825 */ /* 0x000fe200078e0020 */
[----:B------:R-:W0:Y:S03]  /*26a0*/  @!P2 LDC.64 R34, c[0x0][0x248] ;  /* 0x00009200ff22ab82 */ /* 0x000e260000000a00 */
[----:B------:R-:W-:Y:S02]  /*26b0*/  @!P2 IMAD R36, R36, R87, RZ ;  /* 0x000000572424a224 */ /* 0x000fe400078e02ff */
[----:B------:R-:W2:Y:S03]  /*26c0*/  @!P1 LDG.E.64 R32, desc[UR8][R32.64] ;  /* 0x0000000820209981 */ /* 0x000ea6000c1e1b00 */
[----:B------:R-:W-:Y:S01]  /*26d0*/  @!P2 SHF.L.U32 R37, R36, 0x1, RZ ;  /* 0x000000012425a819 */ /* 0x000fe200000006ff */
[----:B---3--:R-:W-:-:S02]  /*26e0*/  @!P4 IMAD R89, R89, R38, R90 ;  /* 0x000000265959c224 */ /* 0x008fc400078e025a */
[----:B------:R-:W-:Y:S01]  /*26f0*/  @!P4 IMAD R38, R91, R38, RZ ;  /* 0x000000265b26c224 */ /* 0x000fe200078e02ff */
[----:B------:R-:W-:-:S03]  /*2700*/  IADD3 R91, R40, 0x3, RZ ;  /* 0x00000003285b7810 */ /* 0x000fc60007ffe0ff */
[----:B------:R-:W-:Y:S01]  /*2710*/  @!P4 IMAD R38, R38, R87, RZ ;  /* 0x000000572626c224 */ /* 0x000fe200078e02ff */
[----:B------:R-:W-:Y:S01]  /*2720*/  ISETP.EQ.OR P5, PT, R91, UR7, P3 ;  /* 0x000000075b007c0c */ /* 0x000fe20009fa2670 */
[----:B0-----:R-:W-:Y:S02]  /*2730*/  @!P2 IMAD.WIDE R34, R37, 0x4, R34 ;  /* 0x000000042522a825 */ /* 0x001fe400078e0222 */
[----:B------:R-:W0:Y:S02]  /*2740*/  @!P4 LDC.64 R36, c[0x0][0x248] ;  /* 0x00009200ff24cb82 */ /* 0x000e240000000a00 */
[----:B------:R-:W-:Y:S01]  /*2750*/  @!P2 IMAD.WIDE.U32 R34, R39, 0x8, R34 ;  /* 0x000000082722a825 */ /* 0x000fe200078e0022 */
[----:B------:R-:W-:-:S07]  /*2760*/  @!P4 SHF.L.U32 R39, R38, 0x1, RZ ;  /* 0x000000012627c819 */ /* 0x000fce00000006ff */
[----:B------:R-:W1:Y:S01]  /*2770*/  @!P5 S2R R92, SR_CTAID.Y ;  /* 0x00000000005cd919 */ /* 0x000e620000002600 */
[----:B------:R-:W1:Y:S01]  /*2780*/  @!P5 LDC R90, c[0x0][0x10] ;  /* 0x00000400ff5adb82 */ /* 0x000e620000000800 */
[----:B------:R-:W3:Y:S01]  /*2790*/  @!P2 LDG.E.64 R34, desc[UR8][R34.64] ;  /* 0x000000082222a981 */ /* 0x000ee2000c1e1b00 */
[----:B0-----:R-:W-:-:S04]  /*27a0*/  @!P4 IMAD.WIDE R36, R39, 0x4, R36 ;  /* 0x000000042724c825 */ /* 0x001fc800078e0224 */
[----:B------:R-:W-:Y:S01]  /*27b0*/  @!P4 IMAD.WIDE.U32 R38, R89, 0x8, R36 ;  /* 0x000000085926c825 */ /* 0x000fe200078e0024 */
[----:B------:R-:W-:-:S05]  /*27c0*/  @!P5 LOP3.LUT R37, R6, 0x1, RZ, 0xc0, !PT ;  /* 0x000000010625d812 */ /* 0x000fca00078ec0ff */
[----:B------:R-:W4:Y:S01]  /*27d0*/  @!P4 LDG.E.64 R38, desc[UR8][R38.64] ;  /* 0x000000082626c981 */ /* 0x000f22000c1e1b00 */
[-C--:B-1----:R-:W-:Y:S02]  /*27e0*/  @!P5 IMAD R91, R91, R90.reuse, R92 ;  /* 0x0000005a5b5bd224 */ /* 0x082fe400078e025c */
[----:B------:R-:W-:Y:S02]  /*27f0*/  @!P5 IMAD R90, R37, R90, RZ ;  /* 0x0000005a255ad224 */ /* 0x000fe400078e02ff */
[----:B------:R-:W0:Y:S02]  /*2800*/  @!P5 LDC.64 R36, c[0x0][0x248] ;  /* 0x00009200ff24db82 */ /* 0x000e240000000a00 */
[----:B------:R-:W-:-:S05]  /*2810*/  @!P5 IMAD R90, R90, R87, RZ ;  /* 0x000000575a5ad224 */ /* 0x000fca00078e02ff */
[----:B------:R-:W-:-:S05]  /*2820*/  @!P5 SHF.L.U32 R89, R90, 0x1, RZ ;  /* 0x000000015a59d819 */ /* 0x000fca00000006ff */
[----:B0-----:R-:W-:-:S04]  /*2830*/  @!P5 IMAD.WIDE R36, R89, 0x4, R36 ;  /* 0x000000045924d825 */ /* 0x001fc800078e0224 */
[----:B------:R-:W-:-:S06]  /*2840*/  @!P5 IMAD.WIDE.U32 R36, R91, 0x8, R36 ;  /* 0x000000085b24d825 */ /* 0x000fcc00078e0024 */
[----:B------:R-:W5:Y:S01]  /*2850*/  @!P5 LDG.E.64 R36, desc[UR8][R36.64] ;  /* 0x000000082424d981 */ /* 0x000f62000c1e1b00 */
[----:B------:R-:W-:Y:S02]  /*2860*/  IADD3 R41, R41, -0x4, RZ ;  /* 0xfffffffc29297810 */ /* 0x000fe40007ffe0ff */
        /* <DEDUP_REMOVED lines=11> */
.L_x_3617:
[----:B------:R-:W-:-:S13]  /*2920*/  LOP3.LUT P1, R38, R87, 0x3, RZ, 0xc0, !PT ;  /* 0x0000000357267812 */ /* 0x000fda000782c0ff */
[----:B------:R-:W-:Y:S05]  /*2930*/  @!P1 BRA `(.L_x_3614) ;  /* 0x0000000000c89947 */ /* 0x000fea0003800000 */
[----:B------:R-:W-:Y:S01]  /*2940*/  ISETP.EQ.OR P1, PT, R40, UR7, P3 ;  /* 0x0000000728007c0c */ /* 0x000fe20009f22670 */
[----:B------:R-:W-:Y:S01]  /*2950*/  BSSY B0, `(.L_x_3619) ;  /* 0x0000010000007945 */ /* 0x000fe20003800000 */
[----:B------:R-:W-:-:S11]  /*2960*/  ISETP.NE.AND P2, PT, R38, 0x1, PT ;  /* 0x000000012600780c */ /* 0x000fd60003f45270 */
[----:B------:R-:W-:Y:S05]  /*2970*/  @P1 BRA `(.L_x_3620) ;  /* 0x0000000000341947 */ /* 0x000fea0003800000 */
[----:B------:R-:W0:Y:S01]  /*2980*/  S2R R37, SR_CTAID.Y ;  /* 0x0000000000257919 */ /* 0x000e220000002600 */
[----:B------:R-:W1:Y:S01]  /*2990*/  LDC.64 R32, c[0x0][0x248] ;  /* 0x00009200ff207b82 */ /* 0x000e620000000a00 */
[----:B------:R-:W-:Y:S01]  /*29a0*/  LOP3.LUT R34, R6, 0x1, RZ, 0xc0, !PT ;  /* 0x0000000106227812 */ /* 0x000fe200078ec0ff */
[----:B------:R-:W-:-:S04]  /*29b0*/  ULDC UR5, c[0x0][0x10] ;  /* 0x0000040000057ab9 */ /* 0x000fc80000000800 */
[----:B------:R-:W-:-:S04]  /*29c0*/  IMAD R34, R34, UR5, RZ ;  /* 0x0000000522227c24 */ /* 0x000fc8000f8e02ff */
[----:B------:R-:W-:-:S05]  /*29d0*/  IMAD R34, R34, R87, RZ ;  /* 0x0000005722227224 */ /* 0x000fca00078e02ff */
[----:B------:R-:W-:-:S05]  /*29e0*/  SHF.L.U32 R35, R34, 0x1, RZ ;  /* 0x0000000122237819 */ /* 0x000fca00000006ff */
[----:B-1----:R-:W-:-:S04]  /*29f0*/  IMAD.WIDE R32, R35, 0x4, R32 ;  /* 0x0000000423207825 */ /* 0x002fc800078e0220 */
[----:B0-----:R-:W-:-:S04]  /*2a00*/  IMAD R35, R40, UR5, R37 ;  /* 0x0000000528237c24 */ /* 0x001fc8000f8e0225 */
[----:B------:R-:W-:-:S06]  /*2a10*/  IMAD.WIDE.U32 R32, R35, 0x8, R32 ;  /* 0x0000000823207825 */ /* 0x000fcc00078e0020 */
[----:B------:R-:W2:Y:S02]  /*2a20*/  LDG.E.64 R32, desc[UR8][R32.64] ;  /* 0x0000000820207981 */ /* 0x000ea4000c1e1b00 */
[----:B--2---:R-:W-:Y:S01]  /*2a30*/  FADD.FTZ R74, R74, R32 ;  /* 0x000000204a4a7221 */ /* 0x004fe20000010000 */
[----:B------:R-:W-:-:S07]  /*2a40*/  FADD.FTZ R75, R75, R33 ;  /* 0x000000214b4b7221 */ /* 0x000fce0000010000 */
.L_x_3620:
[----:B------:R-:W-:Y:S05]  /*2a50*/  BSYNC B0 ;  /* 0x0000000000007941 */ /* 0x000fea0003800000 */
.L_x_3619:
[----:B------:R-:W-:Y:S05]  /*2a60*/  @!P2 BRA `(.L_x_3614) ;  /* 0x00000000007ca947 */ /* 0x000fea0003800000 */
[C---:B------:R-:W-:Y:S02]  /*2a70*/  IADD3 R39, R40.reuse, 0x1, RZ ;  /* 0x0000000128277810 */ /* 0x040fe40007ffe0ff */
[----:B------:R-:W-:Y:S02]  /*2a80*/  IADD3 R40, R40, 0x2, RZ ;  /* 0x0000000228287810 */ /* 0x000fe40007ffe0ff */
[----:B------:R-:W-:Y:S02]  /*2a90*/  ISETP.EQ.OR P2, PT, R39, UR7, P3 ;  /* 0x0000000727007c0c */ /* 0x000fe40009f42670 */
[----:B------:R-:W-:-:S04]  /*2aa0*/  ISETP.EQ.OR P1, PT, R40, UR7, P3 ;  /* 0x0000000728007c0c */ /* 0x000fc80009f22670 */
[----:B------:R-:W-:-:S07]  /*2ab0*/  ISETP.EQ.OR P1, PT, R38, 0x2, P1 ;  /* 0x000000022600780c */ /* 0x000fce0000f22670 */
[----:B------:R-:W0:Y:S01]  /*2ac0*/  @!P2 S2R R32, SR_CTAID.Y ;  /* 0x000000000020a919 */ /* 0x000e220000002600 */
[----:B------:R-:W0:Y:S01]  /*2ad0*/  @!P2 LDC R36, c[0x0][0x10] ;  /* 0x00000400ff24ab82 */ /* 0x000e220000000800 */
[----:B------:R-:W-:-:S04]  /*2ae0*/  @!P2 LOP3.LUT R33, R6, 0x1, RZ, 0xc0, !PT ;  /* 0x000000010621a812 */ /* 0x000fc800078ec0ff */
[----:B------:R-:W1:Y:S01]  /*2af0*/  @!P1 S2R R89, SR_CTAID.Y ;  /* 0x0000000000599919 */ /* 0x000e620000002600 */
[----:B------:R-:W-:Y:S02]  /*2b00*/  @!P1 LOP3.LUT R38, R6, 0x1, RZ, 0xc0, !PT ;  /* 0x0000000106269812 */ /* 0x000fe400078ec0ff */
[----:B------:R-:W2:Y:S08]  /*2b10*/  @!P1 LDC R41, c[0x0][0x10] ;  /* 0x00000400ff299b82 */ /* 0x000eb00000000800 */
[----:B------:R-:W3:Y:S01]  /*2b20*/  @!P2 LDC.64 R34, c[0x0][0x248] ;  /* 0x00009200ff22ab82 */ /* 0x000ee20000000a00 */
[----:B0-----:R-:W-:-:S02]  /*2b30*/  @!P2 IMAD R39, R39, R36, R32 ;  /* 0x000000242727a224 */ /* 0x001fc400078e0220 */
[----:B------:R-:W-:-:S05]  /*2b40*/  @!P2 IMAD R36, R33, R36, RZ ;  /* 0x000000242124a224 */ /* 0x000fca00078e02ff */
[----:B------:R-:W0:Y:S01]  /*2b50*/  @!P1 LDC.64 R32, c[0x0][0x248] ;  /* 0x00009200ff209b82 */ /* 0x000e220000000a00 */
[----:B--2---:R-:W-:Y:S02]  /*2b60*/  @!P1 IMAD R38, R38, R41, RZ ;  /* 0x0000002926269224 */ /* 0x004fe400078e02ff */
[-C--:B------:R-:W-:Y:S02]  /*2b70*/  @!P2 IMAD R36, R36, R87.reuse, RZ ;  /* 0x000000572424a224 */ /* 0x080fe400078e02ff */
[----:B------:R-:W-:Y:S02]  /*2b80*/  @!P1 IMAD R38, R38, R87, RZ ;  /* 0x0000005726269224 */ /* 0x000fe400078e02ff */
[----:B-1----:R-:W-:Y:S01]  /*2b90*/  @!P1 IMAD R41, R40, R41, R89 ;  /* 0x0000002928299224 */ /* 0x002fe200078e0259 */
[----:B------:R-:W-:-:S05]  /*2ba0*/  @!P2 SHF.L.U32 R37, R36, 0x1, RZ ;  /* 0x000000012425a819 */ /* 0x000fca00000006ff */
[----:B---3--:R-:W-:-:S04]  /*2bb0*/  @!P2 IMAD.WIDE R36, R37, 0x4, R34 ;  /* 0x000000042524a825 */ /* 0x008fc800078e0222 */
[----:B------:R-:W-:-:S04]  /*2bc0*/  @!P1 IMAD.SHL.U32 R35, R38, 0x2, RZ ;  /* 0x0000000226239824 */ /* 0x000fc800078e00ff */
[----:B0-----:R-:W-:-:S04]  /*2bd0*/  @!P1 IMAD.WIDE R34, R35, 0x4, R32 ;  /* 0x0000000423229825 */ /* 0x001fc800078e0220 */
        /* <DEDUP_REMOVED lines=8> */
.L_x_3614:
[----:B------:R-:W-:Y:S01]  /*2c60*/  ULDC.64 UR12, c[0x0][0x218] ;  /* 0x00008600000c7ab9 */ /* 0x000fe20000000a00 */
[----:B------:R-:W-:Y:S01]  /*2c70*/  LOP3.LUT P1, RZ, R0, UR7, RZ, 0xfc, !PT ;  /* 0x0000000700ff7c12 */ /* 0x000fe2000f82fcff */
[----:B------:R-:W1:Y:S01]  /*2c80*/  S2UR UR6, SR_CgaCtaId ;  /* 0x00000000000679c3 */ /* 0x000e620000008800 */
[----:B------:R-:W-:Y:S01]  /*2c90*/  ISETP.EQ.U32.AND P2, PT, RZ, UR12, PT ;  /* 0x0000000cff007c0c */ /* 0x000fe2000bf42070 */
[----:B------:R-:W-:Y:S01]  /*2ca0*/  UMOV UR5, 0x400 ;  /* 0x0000040000057882 */ /* 0x000fe20000000000 */
[----:B------:R-:W-:Y:S02]  /*2cb0*/  IADD3 R87, R7, R88, RZ ;  /* 0x0000005807577210 */ /* 0x000fe40007ffe0ff */
[----:B------:R-:W-:-:S03]  /*2cc0*/  ISETP.EQ.OR.EX P1, PT, RZ, UR13, P1, P2 ;  /* 0x0000000dff007c0c */ /* 0x000fc60008f22720 */
[----:B0-----:R-:W0:Y:S08]  /*2cd0*/  LDC.64 R34, c[0x0][0x228] ;  /* 0x00008a00ff227b82 */ /* 0x001e300000000a00 */
[----:B------:R-:W2:Y:S08]  /*2ce0*/  LDC.64 R32, c[0x0][0x230] ;  /* 0x00008c00ff207b82 */ /* 0x000eb00000000a00 */
[----:B------:R-:W3:Y:S01]  /*2cf0*/  @!P1 LDC.64 R36, c[0x0][0x218] ;  /* 0x00008600ff249b82 */ /* 0x000ee20000000a00 */
[----:B-1----:R-:W-:-:S03]  /*2d00*/  ULEA UR5, UR6, UR5, 0x18 ;  /* 0x0000000506057291 */ /* 0x002fc6000f8ec03f */
[----:B------:R-:W-:Y:S02]  /*2d10*/  ULDC UR6, c[0x0][0x2a4] ;  /* 0x0000a90000067ab9 */ /* 0x000fe40000000800 */
[----:B------:R-:W-:Y:S01]  /*2d20*/  @!P1 FMUL.FTZ R39, R75, UR6 ;  /* 0x000000064b279c20 */ /* 0x000fe20008410000 */
[----:B------:R-:W-:Y:S01]  /*2d30*/  @!P1 FMUL.FTZ R38, R74, UR6 ;  /* 0x000000064a269c20 */ /* 0x000fe20008410000 */
[C---:B0-----:R-:W-:Y:S02]  /*2d40*/  IMAD.WIDE R88, R87.reuse, 0x4, R34 ;  /* 0x0000000457587825 */ /* 0x041fe400078e0222 */
[----:B------:R-:W-:Y:S02]  /*2d50*/  @!P3 STS.64 [UR5+0x90], R74 ;  /* 0x0000904aff00b988 */ /* 0x000fe40008000a05 */
[----:B--2---:R-:W-:-:S04]  /*2d60*/  IMAD.WIDE R34, R87, 0x4, R32 ;  /* 0x0000000457227825 */ /* 0x004fc800078e0220 */
[----:B---3--:R-:W-:-:S05]  /*2d70*/  @!P1 IMAD.WIDE R40, R4, 0x8, R36 ;  /* 0x0000000804289825 */ /* 0x008fca00078e0224 */
[----:B------:R0:W-:Y:S01]  /*2d80*/  @!P1 STG.E.64 desc[UR8][R40.64], R38 ;  /* 0x0000002628009986 */ /* 0x0001e2000c101b08 */
[----:B------:R-:W-:Y:S06]  /*2d90*/  BAR.SYNC.DEFER_BLOCKING 0x0 ;  /* 0x0000000000007b1d */ /* 0x000fec0000010000 */
[----:B------:R-:W2:Y:S04]  /*2da0*/  LDG.E.64 R32, desc[UR8][R88.64] ;  /* 0x0000000858207981 */ /* 0x000ea8000c1e1b00 */
[----:B------:R-:W2:Y:S01]  /*2db0*/  LDG.E.64 R34, desc[UR8][R34.64] ;  /* 0x0000000822227981 */ /* 0x000ea2000c1e1b00 */
[----:B0-----:R-:W-:-:S02]  /*2dc0*/  MOV R40, 0x3f800000 ;  /* 0x3f80000000287802 */ /* 0x001fc40000000f00 */
[----:B------:R-:W-:Y:S01]  /*2dd0*/  ISETP.NE.AND P5, PT, RZ, UR10, PT ;  /* 0x0000000aff007c0c */ /* 0x000fe2000bfa5270 */
[----:B------:R-:W0:Y:S01]  /*2de0*/  LDS.64 R36, [UR5+0x90] ;  /* 0x00009005ff247984 */ /* 0x000e220008000a00 */
[----:B------:R-:W-:Y:S02]  /*2df0*/  SHF.L.U32 R48, R48, 0x10, RZ ;  /* 0x0000001030307819 */ /* 0x000fe400000006ff */
[----:B------:R-:W-:Y:S01]  /*2e00*/  SHF.L.U32 R78, R78, 0x10, RZ ;  /* 0x000000104e4e7819 */ /* 0x000fe200000006ff */
[----:B0-----:R-:W-:-:S04]  /*2e10*/  FMUL.FTZ R87, R36, UR6 ;  /* 0x0000000624577c20 */ /* 0x001fc80008410000 */
[C---:B------:R-:W-:Y:S01]  /*2e20*/  FMUL.FTZ R36, R87.reuse, R87 ;  /* 0x0000005757247220 */ /* 0x040fe20000410000 */
[----:B------:R-:W-:-:S03]  /*2e30*/  FADD.FTZ R39, -R87, R78 ;  /* 0x0000004e57277221 */ /* 0x000fc60000010100 */
[----:B------:R-:W-:-:S05]  /*2e40*/  FFMA.FTZ R36, R37, UR6, -R36 ;  /* 0x0000000625247c23 */ /* 0x000fca0008010824 */
[----:B------:R-:W-:-:S13]  /*2e50*/  FSETP.GTU.FTZ.AND P1, PT, R36, RZ, PT ;  /* 0x000000ff2400720b */ /* 0x000fda0003f3c000 */
[----:B------:R-:W0:Y:S02]  /*2e60*/  @P1 LDC R37, c[0x0][0x238] ;  /* 0x00008e00ff251b82 */ /* 0x000e240000000800 */
[----:B0-----:R-:W-:Y:S01]  /*2e70*/  @P1 FADD.FTZ R36, R36, R37 ;  /* 0x0000002524241221 */ /* 0x001fe20000010000 */
[----:B------:R-:W-:Y:S01]  /*2e80*/  FADD.FTZ R37, R48, -R87 ;  /* 0x8000005730257221 */ /* 0x000fe20000010000 */
[----:B------:R-:W-:Y:S02]  /*2e90*/  SHF.L.U32 R48, R24, 0x10, RZ ;  /* 0x0000001018307819 */ /* 0x000fe400000006ff */
[----:B------:R-:W0:Y:S01]  /*2ea0*/  @P1 MUFU.RSQ R40, R36 ;  /* 0x0000002400281308 */ /* 0x000e220000001400 */
[----:B------:R-:W-:Y:S01]  /*2eb0*/  SHF.L.U32 R24, R77, 0x10, RZ ;  /* 0x000000104d187819 */ /* 0x000fe200000006ff */
[-C--:B0-----:R-:W-:Y:S01]  /*2ec0*/  FMUL.FTZ R37, R37, R40.reuse ;  /* 0x0000002825257220 */ /* 0x081fe20000410000 */
[----:B------:R-:W-:-:S03]  /*2ed0*/  FMUL.FTZ R38, R39, R40 ;  /* 0x0000002827267220 */ /* 0x000fc60000410000 */
[----:B--2---:R-:W-:Y:S01]  /*2ee0*/  FFMA.FTZ R41, R32, R37, R34 ;  /* 0x0000002520297223 */ /* 0x004fe20000010022 */
[----:B------:R-:W-:Y:S01]  /*2ef0*/  FFMA.FTZ R74, R33, R38, R35 ;  /* 0x00000026214a7223 */ /* 0x000fe20000010023 */
[----:B------:R-:W-:Y:S06]  /*2f00*/  @!P5 BRA `(.L_x_3621) ;  /* 0x000000000028d947 */ /* 0x000fec0003800000 */
        /* <DEDUP_REMOVED lines=10> */
.L_x_3621:
[----:B------:R-:W-:Y:S04]  /*2fb0*/  BSSY B0, `(.L_x_3622) ;  /* 0x000000e000007945 */ /* 0x000fe80003800000 */
[----:B------:R-:W-:Y:S05]  /*2fc0*/  @!P0 BRA `(.L_x_3623) ;  /* 0x0000000000308947 */ /* 0x000fea0003800000 */
[----:B------:R-:W-:Y:S01]  /*2fd0*/  ULDC.64 UR12, c[0x0][0x270] ;  /* 0x00009c00000c7ab9 */ /* 0x000fe20000000a00 */
[----:B------:R-:W-:Y:S01]  /*2fe0*/  MOV R36, R72 ;  /* 0x0000004800247202 */ /* 0x000fe20000000f00 */
[----:B------:R-:W-:Y:S01]  /*2ff0*/  IMAD R39, R5, UR12, RZ ;  /* 0x0000000c05277c24 */ /* 0x000fe2000f8e02ff */
        /* <DEDUP_REMOVED lines=9> */
.L_x_3623:
[----:B------:R-:W-:Y:S05]  /*3090*/  BSYNC B0 ;  /* 0x0000000000007941 */ /* 0x000fea0003800000 */
.L_x_3622:
[----:B------:R-:W-:Y:S01]  /*30a0*/  ULDC.64 UR12, c[0x0][0x278] ;  /* 0x00009e00000c7ab9 */ /* 0x000fe20000000a00 */
[--C-:B------:R-:W-:Y:S01]  /*30b0*/  FADD.FTZ R37, R48, -R87.reuse ;  /* 0x8000005730257221 */ /* 0x100fe20000010000 */
[----:B------:R-:W-:Y:S01]  /*30c0*/  ISETP.GE.U32.AND P6, PT, R9, UR12, PT ;  /* 0x0000000c09007c0c */ /* 0x000fe2000bfc6070 */
[----:B0-----:R-:W-:Y:S01]  /*30d0*/  FADD.FTZ R39, -R87, R24 ;  /* 0x0000001857277221 */ /* 0x001fe20000010100 */
[----:B------:R-:W-:Y:S01]  /*30e0*/  ISETP.GE.U32.AND P1, PT, R10, UR12, PT ;  /* 0x0000000c0a007c0c */ /* 0x000fe2000bf26070 */
[----:B------:R-:W-:Y:S01]  /*30f0*/  IMAD.U32 R90, R50, 0x10000, RZ ;  /* 0x00010000325a7824 */ /* 0x000fe200078e00ff */
[----:B------:R-:W-:Y:S01]  /*3100*/  ISETP.GE.U32.AND P2, PT, R11, UR12, PT ;  /* 0x0000000c0b007c0c */ /* 0x000fe2000bf46070 */
[----:B------:R-:W-:Y:S01]  /*3110*/  IMAD.U32 R50, R45, 0x10000, RZ ;  /* 0x000100002d327824 */ /* 0x000fe200078e00ff */
[----:B------:R-:W-:Y:S01]  /*3120*/  ISETP.GE.U32.AND P3, PT, R12, UR12, PT ;  /* 0x0000000c0c007c0c */ /* 0x000fe2000bf66070 */
[-C--:B------:R-:W-:Y:S01]  /*3130*/  FMUL.FTZ R37, R37, R40.reuse ;  /* 0x0000002825257220 */ /* 0x080fe20000410000 */
[----:B------:R-:W-:Y:S01]  /*3140*/  ISETP.GE.U32.AND P4, PT, R13, UR12, PT ;  /* 0x0000000c0d007c0c */ /* 0x000fe2000bf86070 */
[----:B------:R-:W-:Y:S01]  /*3150*/  FMUL.FTZ R24, R39, R40 ;  /* 0x0000002827187220 */ /* 0x000fe20000410000 */
[----:B------:R-:W-:Y:S01]  /*3160*/  SHF.L.U32 R74, R26, 0x10, RZ ;  /* 0x000000101a4a7819 */ /* 0x000fe200000006ff */
[----:B------:R-:W-:Y:S01]  /*3170*/  FADD.FTZ R111, R90, -R87 ;  /* 0x800000575a6f7221 */ /* 0x000fe20000010000 */
[----:B------:R-:W-:Y:S01]  /*3180*/  SHF.L.U32 R78, R28, 0x10, RZ ;  /* 0x000000101c4e7819 */ /* 0x000fe200000006ff */
[----:B------:R-:W-:Y:S01]  /*3190*/  FFMA.FTZ R123, R33, R24, R35 ;  /* 0x00000018217b7223 */ /* 0x000fe20000010023 */
[----:B------:R-:W-:Y:S01]  /*31a0*/  SHF.L.U32 R88, R30, 0x10, RZ ;  /* 0x000000101e587819 */ /* 0x000fe200000006ff */
[--C-:B------:R-:W-:Y:S01]  /*31b0*/  FADD.FTZ R121, R74, -R87.reuse ;  /* 0x800000574a797221 */ /* 0x100fe20000010000 */
[----:B------:R-:W-:Y:S01]  /*31c0*/  SHF.L.U32 R26, R79, 0x10, RZ ;  /* 0x000000104f1a7819 */ /* 0x000fe200000006ff */
[--C-:B------:R-:W-:Y:S01]  /*31d0*/  FADD.FTZ R117, R78, -R87.reuse ;  /* 0x800000574e757221 */ /* 0x100fe20000010000 */
[----:B------:R-:W-:Y:S01]  /*31e0*/  SHF.L.U32 R80, R80, 0x10, RZ ;  /* 0x0000001050507819 */ /* 0x000fe200000006ff */
[--C-:B------:R-:W-:Y:S01]  /*31f0*/  FADD.FTZ R107, R88, -R87.reuse ;  /* 0x80000057586b7221 */ /* 0x100fe20000010000 */
[----:B------:R-:W-:Y:S01]  /*3200*/  SHF.L.U32 R28, R81, 0x10, RZ ;  /* 0x00000010511c7819 */ /* 0x000fe200000006ff */
[C---:B------:R-:W-:Y:S01]  /*3210*/  FADD.FTZ R119, -R87.reuse, R26 ;  /* 0x0000001a57777221 */ /* 0x040fe20000010100 */
[----:B------:R-:W-:Y:S01]  /*3220*/  SHF.L.U32 R82, R82, 0x10, RZ ;  /* 0x0000001052527819 */ /* 0x000fe200000006ff */
[C---:B------:R-:W-:Y:S01]  /*3230*/  FADD.FTZ R115, -R87.reuse, R80 ;  /* 0x0000005057737221 */ /* 0x040fe20000010100 */
[----:B------:R-:W-:Y:S01]  /*3240*/  SHF.L.U32 R92, R52, 0x10, RZ ;  /* 0x00000010345c7819 */ /* 0x000fe200000006ff */
[----:B------:R-:W-:Y:S01]  /*3250*/  FADD.FTZ R109, -R87, R28 ;  /* 0x0000001c576d7221 */ /* 0x000fe20000010100 */
[----:B------:R-:W-:Y:S01]  /*3260*/  SHF.L.U32 R30, R83, 0x10, RZ ;  /* 0x00000010531e7819 */ /* 0x000fe200000006ff */
[C---:B------:R-:W-:Y:S01]  /*3270*/  FADD.FTZ R113, -R87.reuse, R82 ;  /* 0x0000005257717221 */ /* 0x040fe20000010100 */
[----:B------:R-:W-:Y:S01]  /*3280*/  SHF.L.U32 R54, R54, 0x10, RZ ;  /* 0x0000001036367819 */ /* 0x000fe200000006ff */
[--C-:B------:R-:W-:Y:S01]  /*3290*/  FADD.FTZ R93, R92, -R87.reuse ;  /* 0x800000575c5d7221 */ /* 0x100fe20000010000 */
[----:B------:R-:W-:Y:S01]  /*32a0*/  SHF.L.U32 R84, R84, 0x10, RZ ;  /* 0x0000001054547819 */ /* 0x000fe200000006ff */
[----:B------:R-:W-:Y:S01]  /*32b0*/  FADD.FTZ R95, -R87, R30 ;  /* 0x0000001e575f7221 */ /* 0x000fe20000010100 */
[----:B------:R-:W-:Y:S01]  /*32c0*/  SHF.L.U32 R56, R56, 0x10, RZ ;  /* 0x0000001038387819 */ /* 0x000fe200000006ff */
[--C-:B------:R-:W-:Y:S01]  /*32d0*/  FADD.FTZ R97, R54, -R87.reuse ;  /* 0x8000005736617221 */ /* 0x100fe20000010000 */
[----:B------:R-:W-:Y:S01]  /*32e0*/  SHF.L.U32 R36, R85, 0x10, RZ ;  /* 0x0000001055247819 */ /* 0x000fe200000006ff */
[C---:B------:R-:W-:Y:S01]  /*32f0*/  FADD.FTZ R99, -R87.reuse, R84 ;  /* 0x0000005457637221 */ /* 0x040fe20000010100 */
[----:B------:R-:W-:Y:S01]  /*3300*/  SHF.L.U32 R58, R58, 0x10, RZ ;  /* 0x000000103a3a7819 */ /* 0x000fe200000006ff */
[--C-:B------:R-:W-:Y:S01]  /*3310*/  FADD.FTZ R101, R56, -R87.reuse ;  /* 0x8000005738657221 */ /* 0x100fe20000010000 */
        /* <DEDUP_REMOVED lines=21> */
[--C-:B------:R-:W-:Y:S01]  /*3470*/  FADD.FTZ R43, R68, -R87.reuse ;  /* 0x80000057442b7221 */ /* 0x100fe20000010000 */
[----:B------:R-:W-:Y:S01]  /*3480*/  SHF.L.U32 R52, R47, 0x10, RZ ;  /* 0x000000102f347819 */ /* 0x000fe200000006ff */
[----:B------:R-:W-:Y:S01]  /*3490*/  FADD.FTZ R47, -R87, R50 ;  /* 0x00000032572f7221 */ /* 0x000fe20000010100 */
[----:B------:R-:W-:Y:S01]  /*34a0*/  ISETP.GE.AND.EX P6, PT, R25, UR13, PT, P6 ;  /* 0x0000000d19007c0c */ /* 0x000fe2000bfc6360 */
[----:B------:R-:W-:Y:S01]  /*34b0*/  FADD.FTZ R41, -R87, R46 ;  /* 0x0000002e57297221 */ /* 0x000fe20000010100 */
[----:B------:R-:W-:Y:S01]  /*34c0*/  ISETP.GE.AND.EX P1, PT, R27, UR13, PT, P1 ;  /* 0x0000000d1b007c0c */ /* 0x000fe2000bf26310 */
[----:B------:R-:W-:Y:S01]  /*34d0*/  FADD.FTZ R45, R76, -R87 ;  /* 0x800000574c2d7221 */ /* 0x000fe20000010000 */
[----:B------:R-:W-:Y:S01]  /*34e0*/  ISETP.GE.AND.EX P2, PT, R29, UR13, PT, P2 ;  /* 0x0000000d1d007c0c */ /* 0x000fe2000bf46320 */
[----:B------:R-:W-:Y:S01]  /*34f0*/  FADD.FTZ R87, -R87, R52 ;  /* 0x0000003457577221 */ /* 0x000fe20000010100 */
[----:B------:R-:W-:Y:S01]  /*3500*/  ISETP.GE.AND.EX P3, PT, R31, UR13, PT, P3 ;  /* 0x0000000d1f007c0c */ /* 0x000fe2000bf66330 */
[----:B------:R-:W-:Y:S01]  /*3510*/  FFMA.FTZ R26, R32, R37, R34 ;  /* 0x00000025201a7223 */ /* 0x000fe20000010022 */
[----:B------:R-:W-:-:S02]  /*3520*/  ISETP.GE.AND.EX P4, PT, R49, UR13, PT, P4 ;  /* 0x0000000d31007c0c */ /* 0x000fc4000bf86340 */
[C---:B------:R-:W-:Y:S02]  /*3530*/  ISETP.LT.U32.AND P6, PT, R0.reuse, 0x1e0, !P6 ;  /* 0x000001e00000780c */ /* 0x040fe400077c1070 */
[C---:B------:R-:W-:Y:S02]  /*3540*/  ISETP.GT.U32.OR P1, PT, R0.reuse, 0x1df, P1 ;  /* 0x000001df0000780c */ /* 0x040fe40000f24470 */
[C---:B------:R-:W-:Y:S02]  /*3550*/  ISETP.GT.U32.OR P2, PT, R0.reuse, 0x1df, P2 ;  /* 0x000001df0000780c */ /* 0x040fe40001744470 */
[C---:B------:R-:W-:Y:S02]  /*3560*/  ISETP.GT.U32.OR P3, PT, R0.reuse, 0x1df, P3 ;  /* 0x000001df0000780c */ /* 0x040fe40001f64470 */
[----:B------:R-:W-:Y:S01]  /*3570*/  ISETP.GT.U32.OR P4, PT, R0, 0x1df, P4 ;  /* 0x000001df0000780c */ /* 0x000fe20002784470 */
        /* <DEDUP_REMOVED lines=11> */
.L_x_3624:
        /* <DEDUP_REMOVED lines=14> */
.L_x_3626:
[----:B------:R-:W-:Y:S05]  /*3710*/  BSYNC B0 ;  /* 0x0000000000007941 */ /* 0x000fea0003800000 */
.L_x_3625:
[-C--:B------:R-:W-:Y:S01]  /*3720*/  FMUL.FTZ R121, R121, R40.reuse ;  /* 0x0000002879797220 */ /* 0x080fe20000410000 */
[-C--:B------:R-:W-:Y:S01]  /*3730*/  FMUL.FTZ R24, R119, R40.reuse ;  /* 0x0000002877187220 */ /* 0x080fe20000410000 */
[-C--:B------:R-:W-:Y:S01]  /*3740*/  FMUL.FTZ R117, R117, R40.reuse ;  /* 0x0000002875757220 */ /* 0x080fe20000410000 */
[----:B0-----:R-:W-:Y:S01]  /*3750*/  FMUL.FTZ R38, R115, R40 ;  /* 0x0000002873267220 */ /* 0x001fe20000410000 */
[----:B------:R-:W-:Y:S01]  /*3760*/  FFMA.FTZ R121, R32, R121, R34 ;  /* 0x0000007920797223 */ /* 0x000fe20000010022 */
        /* <DEDUP_REMOVED lines=12> */
.L_x_3627:
[----:B------:R-:W-:Y:S04]  /*3830*/  BSSY B0, `(.L_x_3628) ;  /* 0x000000e000007945 */ /* 0x000fe80003800000 */
[----:B------:R-:W-:Y:S05]  /*3840*/  @P1 BRA `(.L_x_3629) ;  /* 0x0000000000301947 */ /* 0x000fea0003800000 */
        /* <DEDUP_REMOVED lines=12> */
.L_x_3629:
[----:B------:R-:W-:Y:S05]  /*3910*/  BSYNC B0 ;  /* 0x0000000000007941 */ /* 0x000fea0003800000 */
.L_x_3628:
[----:B------:R-:W-:Y:S01]  /*3920*/  FFMA.FTZ R117, R32, R117, R34 ;  /* 0x0000007520757223 */ /* 0x000fe20000010022 */
[----:B------:R-:W-:Y:S01]  /*3930*/  FFMA.FTZ R38, R33, R38, R35 ;  /* 0x0000002621267223 */ /* 0x000fe20000010023 */
[----:B------:R-:W-:Y:S06]  /*3940*/  @!P5 BRA `(.L_x_3630) ;  /* 0x000000000028d947 */ /* 0x000fec0003800000 */
[----:B------:R-:W-:Y:S01]  /*3950*/  FMUL.FTZ R24, R117, -1.4426950216293334961 ;  /* 0xbfb8aa3b75187820 */ /* 0x000fe20000410000 */
[----:B------:R-:W-:-:S05]  /*3960*/  FMUL.FTZ R27, R38, -1.4426950216293334961 ;  /* 0xbfb8aa3b261b7820 */ /* 0x000fca0000410000 */
[----:B------:R-:W1:Y:S08]  /*3970*/  MUFU.EX2 R24, R24 ;  /* 0x0000001800187308 */ /* 0x000e700000000800 */
[----:B------:R-:W2:Y:S01]  /*3980*/  MUFU.EX2 R27, R27 ;  /* 0x0000001b001b7308 */ /* 0x000ea20000000800 */
[----:B-1----:R-:W-:-:S07]  /*3990*/  FADD.FTZ R26, R24, 1 ;  /* 0x3f800000181a7421 */ /* 0x002fce0000010000 */
[----:B------:R-:W1:Y:S01]  /*39a0*/  MUFU.RCP R26, R26 ;  /* 0x0000001a001a7308 */ /* 0x000e620000001000 */
[----:B--2---:R-:W-:-:S07]  /*39b0*/  FADD.FTZ R28, R27, 1 ;  /* 0x3f8000001b1c7421 */ /* 0x004fce0000010000 */
[----:B0-----:R-:W0:Y:S01]  /*39c0*/  MUFU.RCP R37, R28 ;  /* 0x0000001c00257308 */ /* 0x001e220000001000 */
[----:B-1----:R-:W-:Y:S01]  /*39d0*/  FMUL.FTZ R117, R117, R26 ;  /* 0x0000001a75757220 */ /* 0x002fe20000410000 */
[----:B0-----:R-:W-:-:S07]  /*39e0*/  FMUL.FTZ R38, R38, R37 ;  /* 0x0000002526267220 */ /* 0x001fce0000410000 */
.L_x_3630:
        /* <DEDUP_REMOVED lines=14> */
.L_x_3632:
[----:B------:R-:W-:Y:S05]  /*3ad0*/  BSYNC B0 ;  /* 0x0000000000007941 */ /* 0x000fea0003800000 */
.L_x_3631:
        /* <DEDUP_REMOVED lines=8> */
[----:B-1----:R-:W-:-:S05]  /*3b60*/  FMUL.FTZ R29, R24, -1.4426950216293334961 ;  /* 0xbfb8aa3b181d7820 */ /* 0x002fca0000410000 */
        /* <DEDUP_REMOVED lines=8> */
.L_x_3633:
        /* <DEDUP_REMOVED lines=10> */
[----:B-1----:R-:W-:-:S02]  /*3c90*/  LEA R28, P1, R26, UR14, 0x1 ;  /* 0x0000000e1a1c7c11 */ /* 0x002fc4000f8208ff */
[----:B------:R-:W-:-:S04]  /*3ca0*/  IADD3 R31, R27, R31, RZ ;  /* 0x0000001f1b1f7210 */ /* 0x000fc80007ffe0ff */
[----:B------:R-:W-:-:S05]  /*3cb0*/  LEA.HI.X R29, R26, UR15, R31, 0x1, P1 ;  /* 0x0000000f1a1d7c11 */ /* 0x000fca00088f0c1f */
[----:B------:R0:W-:Y:S02]  /*3cc0*/  STG.E desc[UR8][R28.64], R107 ;  /* 0x0000006b1c007986 */ /* 0x0001e4000c101908 */
.L_x_3635:
[----:B------:R-:W-:Y:S05]  /*3cd0*/  BSYNC B0 ;  /* 0x0000000000007941 */ /* 0x000fea0003800000 */
.L_x_3634:
[----:B------:R-:W-:Y:S01]  /*3ce0*/  FFMA.FTZ R111, R32, R111, R34 ;  /* 0x0000006f206f7223 */ /* 0x000fe20000010022 */
[----:B------:R-:W-:Y:S01]  /*3cf0*/  FFMA.FTZ R36, R33, R36, R35 ;  /* 0x0000002421247223 */ /* 0x000fe20000010023 */
[----:B------:R-:W-:Y:S06]  /*3d00*/  @!P5 BRA `(.L_x_3636) ;  /* 0x000000000028d947 */ /* 0x000fec0003800000 */
[----:B------:R-:W-:Y:S01]  /*3d10*/  FMUL.FTZ R24, R111, -1.4426950216293334961 ;  /* 0xbfb8aa3b6f187820 */ /* 0x000fe20000410000 */
[----:B------:R-:W-:-:S05]  /*3d20*/  FMUL.FTZ R27, R36, -1.4426950216293334961 ;  /* 0xbfb8aa3b241b7820 */ /* 0x000fca0000410000 */
[----:B------:R-:W2:Y:S08]  /*3d30*/  MUFU.EX2 R24, R24 ;  /* 0x0000001800187308 */ /* 0x000eb00000000800 */
[----:B------:R-:W0:Y:S01]  /*3d40*/  MUFU.EX2 R27, R27 ;  /* 0x0000001b001b7308 */ /* 0x000e220000000800 */
[----:B--2---:R-:W-:-:S07]  /*3d50*/  FADD.FTZ R26, R24, 1 ;  /* 0x3f800000181a7421 */ /* 0x004fce0000010000 */
[----:B------:R-:W2:Y:S01]  /*3d60*/  MUFU.RCP R26, R26 ;  /* 0x0000001a001a7308 */ /* 0x000ea20000001000 */
[----:B01----:R-:W-:-:S07]  /*3d70*/  FADD.FTZ R28, R27, 1 ;  /* 0x3f8000001b1c7421 */ /* 0x003fce0000010000 */
[----:B------:R-:W0:Y:S01]  /*3d80*/  MUFU.RCP R29, R28 ;  /* 0x0000001c001d7308 */ /* 0x000e220000001000 */
[----:B--2---:R-:W-:Y:S01]  /*3d90*/  FMUL.FTZ R111, R111, R26 ;  /* 0x0000001a6f6f7220 */ /* 0x004fe20000410000 */
[----:B0-----:R-:W-:-:S07]  /*3da0*/  FMUL.FTZ R36, R36, R29 ;  /* 0x0000001d24247220 */ /* 0x001fce0000410000 */
.L_x_3636:
[----:B------:R-:W-:Y:S04]  /*3db0*/  BSSY B0, `(.L_x_3637) ;  /* 0x000000e000007945 */ /* 0x000fe80003800000 */
[----:B------:R-:W-:Y:S05]  /*3dc0*/  @P4 BRA `(.L_x_3638) ;  /* 0x0000000000304947 */ /* 0x000fea0003800000 */
[----:B------:R-:W-:Y:S01]  /*3dd0*/  ULDC.64 UR14, c[0x0][0x270] ;  /* 0x00009c00000e7ab9 */ /* 0x000fe20000000a00 */
[----:B------:R-:W-:Y:S01]  /*3de0*/  MOV R27, R71 ;  /* 0x00000047001b7202 */ /* 0x000fe20000000f00 */
[----:B------:R-:W-:Y:S01]  /*3df0*/  IMAD R24, R49, UR14, RZ ;  /* 0x0000000e31187c24 */ /* 0x000fe2000f8e02ff */
[----:B------:R-:W-:Y:S01]  /*3e00*/  F2FP.BF16.F32.PACK_AB R111, R36, R111 ;  /* 0x0000006f246f723e */ /* 0x000fe200000010ff */
[----:B------:R-:W-:Y:S02]  /*3e10*/  IMAD.MOV.U32 R26, RZ, RZ, R72 ;  /* 0x000000ffff1a7224 */ /* 0x000fe400078e0048 */
[C---:B01----:R-:W-:Y:S02]  /*3e20*/  IMAD R29, R13.reuse, UR15, R24 ;  /* 0x0000000f0d1d7c24 */ /* 0x043fe4000f8e0218 */
[----:B------:R-:W-:Y:S01]  /*3e30*/  IMAD.WIDE.U32 R26, R13, UR14, R26 ;  /* 0x0000000e0d1a7c25 */ /* 0x000fe2000f8e001a */
[----:B------:R-:W-:Y:S02]  /*3e40*/  ULDC.64 UR14, c[0x0][0x210] ;  /* 0x00008400000e7ab9 */ /* 0x000fe40000000a00 */
[----:B------:R-:W-:-:S02]  /*3e50*/  LEA R28, P1, R26, UR14, 0x1 ;  /* 0x0000000e1a1c7c11 */ /* 0x000fc4000f8208ff */
[----:B------:R-:W-:-:S04]  /*3e60*/  IADD3 R29, R27, R29, RZ ;  /* 0x0000001d1b1d7210 */ /* 0x000fc80007ffe0ff */
[----:B------:R-:W-:-:S05]  /*3e70*/  LEA.HI.X R29, R26, UR15, R29, 0x1, P1 ;  /* 0x0000000f1a1d7c11 */ /* 0x000fca00088f0c1d */
[----:B------:R2:W-:Y:S02]  /*3e80*/  STG.E desc[UR8][R28.64], R111 ;  /* 0x0000006f1c007986 */ /* 0x0005e4000c101908 */
.L_x_3638:
[----:B------:R-:W-:Y:S05]  /*3e90*/  BSYNC B0 ;  /* 0x0000000000007941 */ /* 0x000fea0003800000 */
.L_x_3637:
[----:B------:R-:W-:Y:S01]  /*3ea0*/  ISETP.GE.U32.AND P6, PT, R14, UR12, PT ;  /* 0x0000000c0e007c0c */ /* 0x000fe2000bfc6070 */
[-C--:B------:R-:W-:Y:S01]  /*3eb0*/  FMUL.FTZ R93, R93, R40.reuse ;  /* 0x000000285d5d7220 */ /* 0x080fe20000410000 */
        /* <DEDUP_REMOVED lines=8> */
[----:B------:R-:W-:Y:S01]  /*3f40*/  ISETP.GE.AND.EX P6, PT, R51, UR13, PT, P6 ;  /* 0x0000000d33007c0c */ /* 0x000fe2000bfc6360 */
        /* <DEDUP_REMOVED lines=9> */
[-C--:B------:R-:W-:Y:S01]  /*3fe0*/  FMUL.FTZ R83, R83, R40.reuse ;  /* 0x0000002853537220 */ /* 0x080fe20000410000 */
[-C--:B------:R-:W-:Y:S01]  /*3ff0*/  FMUL.FTZ R24, R81, R40.reuse ;  /* 0x0000002851187220 */ /* 0x080fe20000410000 */
[-C--:B------:R-:W-:Y:S01]  /*4000*/  FMUL.FTZ R79, R79, R40.reuse ;  /* 0x000000284f4f7220 */ /* 0x080fe20000410000 */
[-C--:B------:R-:W-:Y:S01]  /*4010*/  FMUL.FTZ R26, R77, R40.reuse ;  /* 0x000000284d1a7220 */ /* 0x080fe20000410000 */
[-C--:B------:R-:W-:Y:S01]  /*4020*/  FMUL.FTZ R75, R75, R40.reuse ;  /* 0x000000284b4b7220 */ /* 0x080fe20000410000 */
[-C--:B012---:R-:W-:Y:S01]  /*4030*/  FMUL.FTZ R28, R47, R40.reuse ;  /* 0x000000282f1c7220 */ /* 0x087fe20000410000 */
[-C--:B------:R-:W-:Y:S01]  /*4040*/  FMUL.FTZ R43, R43, R40.reuse ;  /* 0x000000282b2b7220 */ /* 0x080fe20000410000 */
[-C--:B------:R-:W-:Y:S01]  /*4050*/  FMUL.FTZ R36, R41, R40.reuse ;  /* 0x0000002829247220 */ /* 0x080fe20000410000 */
[-C--:B------:R-:W-:Y:S01]  /*4060*/  FMUL.FTZ R45, R45, R40.reuse ;  /* 0x000000282d2d7220 */ /* 0x080fe20000410000 */
[C---:B------:R-:W-:Y:S01]  /*4070*/  ISETP.GT.U32.OR P6, PT, R0.reuse, 0x1df, P6 ;  /* 0x000001df0000780c */ /* 0x040fe200037c4470 */
[----:B------:R-:W-:Y:S01]  /*4080*/  FMUL.FTZ R40, R87, R40 ;  /* 0x0000002857287220 */ /* 0x000fe20000410000 */
[----:B------:R-:W-:Y:S01]  /*4090*/  ISETP.GT.U32.OR P1, PT, R0, 0x1df, P1 ;  /* 0x000001df0000780c */ /* 0x000fe20000f24470 */
[----:B------:R-:W-:Y:S01]  /*40a0*/  FFMA.FTZ R93, R32, R93, R34 ;  /* 0x0000005d205d7223 */ /* 0x000fe20000010022 */
[C---:B------:R-:W-:Y:S01]  /*40b0*/  ISETP.GT.U32.OR P2, PT, R0.reuse, 0x1df, P2 ;  /* 0x000001df0000780c */ /* 0x040fe20001744470 */
[----:B------:R-:W-:Y:S01]  /*40c0*/  FFMA.FTZ R42, R33, R42, R35 ;  /* 0x0000002a212a7223 */ /* 0x000fe20000010023 */
[----:B------:R-:W-:-:S02]  /*40d0*/  ISETP.GT.U32.OR P3, PT, R0, 0x1df, P3 ;  /* 0x000001df0000780c */ /* 0x000fc40001f64470 */
        /* <DEDUP_REMOVED lines=12> */
.L_x_3639:
        /* <DEDUP_REMOVED lines=14> */
.L_x_3641:
[----:B------:R-:W-:Y:S05]  /*4280*/  BSYNC B0 ;  /* 0x0000000000007941 */ /* 0x000fea0003800000 */
.L_x_3640:
        /* <DEDUP_REMOVED lines=11> */
[----:B-1----:R-:W-:Y:S01]  /*4340*/  FMUL.FTZ R50, R50, R37 ;  /* 0x0000002532327220 */ /* 0x002fe20000410000 */
[----:B--2---:R-:W-:-:S07]  /*4350*/  FMUL.FTZ R97, R97, R42 ;  /* 0x0000002a61617220 */ /* 0x004fce0000410000 */
.L_x_3642:
[----:B------:R-:W-:Y:S04]  /*4360*/  BSSY B0, `(.L_x_3643) ;  /* 0x000000e000007945 */ /* 0x000fe80003800000 */
[----:B------:R-:W-:Y:S05]  /*4370*/  @P1 BRA `(.L_x_3644) ;  /* 0x0000000000301947 */ /* 0x000fea0003800000 */
[----:B------:R-:W-:Y:S01]  /*4380*/  ULDC.64 UR14, c[0x0][0x270] ;  /* 0x00009c00000e7ab9 */ /* 0x000fe20000000a00 */
[----:B0-----:R-:W-:Y:S01]  /*4390*/  MOV R46, R72 ;  /* 0x00000048002e7202 */ /* 0x001fe20000000f00 */
        /* <DEDUP_REMOVED lines=10> */
.L_x_3644:
[----:B------:R-:W-:Y:S05]  /*4440*/  BSYNC B0 ;  /* 0x0000000000007941 */ /* 0x000fea0003800000 */
.L_x_3643:
[----:B------:R-:W-:Y:S01]  /*4450*/  FFMA.FTZ R101, R32, R101, R34 ;  /* 0x0000006520657223 */ /* 0x000fe20000010022 */
[----:B------:R-:W-:Y:S01]  /*4460*/  FFMA.FTZ R52, R33, R52, R35 ;  /* 0x0000003421347223 */ /* 0x000fe20000010023 */
[----:B------:R-:W-:Y:S06]  /*4470*/  @!P5 BRA `(.L_x_3645) ;  /* 0x000000000028d947 */ /* 0x000fec0003800000 */
[----:B------:R-:W-:Y:S01]  /*4480*/  FMUL.FTZ R31, R52, -1.4426950216293334961 ;  /* 0xbfb8aa3b341f7820 */ /* 0x000fe20000410000 */
[----:B------:R-:W-:-:S05]  /*4490*/  FMUL.FTZ R27, R101, -1.4426950216293334961 ;  /* 0xbfb8aa3b651b7820 */ /* 0x000fca0000410000 */
[----:B------:R-:W2:Y:S08]  /*44a0*/  MUFU.EX2 R31, R31 ;  /* 0x0000001f001f7308 */ /* 0x000eb00000000800 */
[----:B------:R-:W3:Y:S01]  /*44b0*/  MUFU.EX2 R27, R27 ;  /* 0x0000001b001b7308 */ /* 0x000ee20000000800 */
[----:B--2---:R-:W-:-:S07]  /*44c0*/  FADD.FTZ R37, R31, 1 ;  /* 0x3f8000001f257421 */ /* 0x004fce0000010000 */
[----:B------:R-:W2:Y:S01]  /*44d0*/  MUFU.RCP R37, R37 ;  /* 0x0000002500257308 */ /* 0x000ea20000001000 */
[----:B---3--:R-:W-:-:S07]  /*44e0*/  FADD.FTZ R29, R27, 1 ;  /* 0x3f8000001b1d7421 */ /* 0x008fce0000010000 */
[----:B------:R-:W3:Y:S01]  /*44f0*/  MUFU.RCP R42, R29 ;  /* 0x0000001d002a7308 */ /* 0x000ee20000001000 */
[----:B--2---:R-:W-:Y:S01]  /*4500*/  FMUL.FTZ R52, R52, R37 ;  /* 0x0000002534347220 */ /* 0x004fe20000410000 */
[----:B---3--:R-:W-:-:S07]  /*4510*/  FMUL.FTZ R101, R101, R42 ;  /* 0x0000002a65657220 */ /* 0x008fce0000410000 */
.L_x_3645:
[----:B------:R-:W-:Y:S04]  /*4520*/  BSSY B0, `(.L_x_3646) ;  /* 0x000000e000007945 */ /* 0x000fe80003800000 */
[----:B------:R-:W-:Y:S05]  /*4530*/  @P2 BRA `(.L_x_3647) ;  /* 0x0000000000302947 */ /* 0x000fea0003800000 */
[----:B------:R-:W-:Y:S01]  /*4540*/  ULDC.64 UR14, c[0x0][0x270] ;  /* 0x00009c00000e7ab9 */ /* 0x000fe20000000a00 */
[----:B01----:R-:W-:Y:S01]  /*4550*/  MOV R46, R72 ;  /* 0x00000048002e7202 */ /* 0x003fe20000000f00 */
        /* <DEDUP_REMOVED lines=10> */
.L_x_3647:
[----:B------:R-:W-:Y:S05]  /*4600*/  BSYNC B0 ;  /* 0x0000000000007941 */ /* 0x000fea0003800000 */
.L_x_3646:
[----:B------:R-:W-:Y:S01]  /*4610*/  FFMA.FTZ R105, R32, R105, R34 ;  /* 0x0000006920697223 */ /* 0x000fe20000010022 */
[----:B------:R-:W-:Y:S01]  /*4620*/  FFMA.FTZ R42, R33, R38, R35 ;  /* 0x00000026212a7223 */ /* 0x000fe20000010023 */
[----:B------:R-:W-:Y:S06]  /*4630*/  @!P5 BRA `(.L_x_3648) ;  /* 0x000000000028d947 */ /* 0x000fec0003800000 */
[----:B------:R-:W-:Y:S01]  /*4640*/  FMUL.FTZ R31, R42, -1.4426950216293334961 ;  /* 0xbfb8aa3b2a1f7820 */ /* 0x000fe20000410000 */
[----:B------:R-:W-:-:S05]  /*4650*/  FMUL.FTZ R27, R105, -1.4426950216293334961 ;  /* 0xbfb8aa3b691b7820 */ /* 0x000fca0000410000 */
[----:B------:R-:W3:Y:S08]  /*4660*/  MUFU.EX2 R31, R31 ;  /* 0x0000001f001f7308 */ /* 0x000ef00000000800 */
[----:B------:R-:W4:Y:S01]  /*4670*/  MUFU.EX2 R27, R27 ;  /* 0x0000001b001b7308 */ /* 0x000f220000000800 */
[----:B---3--:R-:W-:-:S07]  /*4680*/  FADD.FTZ R37, R31, 1 ;  /* 0x3f8000001f257421 */ /* 0x008fce0000010000 */
[----:B------:R-:W3:Y:S01]  /*4690*/  MUFU.RCP R37, R37 ;  /* 0x0000002500257308 */ /* 0x000ee20000001000 */
[----:B----4-:R-:W-:-:S07]  /*46a0*/  FADD.FTZ R29, R27, 1 ;  /* 0x3f8000001b1d7421 */ /* 0x010fce0000010000 */
[----:B------:R-:W4:Y:S01]  /*46b0*/  MUFU.RCP R38, R29 ;  /* 0x0000001d00267308 */ /* 0x000f220000001000 */
[----:B---3--:R-:W-:Y:S01]  /*46c0*/  FMUL.FTZ R42, R42, R37 ;  /* 0x000000252a2a7220 */ /* 0x008fe20000410000 */
[----:B----4-:R-:W-:-:S07]  /*46d0*/  FMUL.FTZ R105, R105, R38 ;  /* 0x0000002669697220 */ /* 0x010fce0000410000 */
.L_x_3648:
        /* <DEDUP_REMOVED lines=8> */
[----:B012---:R-:W-:Y:S01]  /*4760*/  IMAD.WIDE.U32 R46, R17, UR14, R38 ;  /* 0x0000000e112e7c25 */ /* 0x007fe2000f8e0026 */
[----:B------:R-:W-:Y:S02]  /*4770*/  ULDC.64 UR14, c[0x0][0x210] ;  /* 0x00008400000e7ab9 */ /* 0x000fe40000000a00 */
[----:B------:R-:W-:-:S02]  /*4780*/  LEA R38, P1, R46, UR14, 0x1 ;  /* 0x0000000e2e267c11 */ /* 0x000fc4000f8208ff */
[----:B------:R-:W-:-:S04]  /*4790*/  IADD3 R27, R47, R27, RZ ;  /* 0x0000001b2f1b7210 */ /* 0x000fc80007ffe0ff */
[----:B------:R-:W-:-:S05]  /*47a0*/  LEA.HI.X R39, R46, UR15, R27, 0x1, P1 ;  /* 0x0000000f2e277c11 */ /* 0x000fca00088f0c1b */
[----:B------:R3:W-:Y:S02]  /*47b0*/  STG.E desc[UR8][R38.64], R105 ;  /* 0x0000006926007986 */ /* 0x0007e4000c101908 */
.L_x_3650:
[----:B------:R-:W-:Y:S05]  /*47c0*/  BSYNC B0 ;  /* 0x0000000000007941 */ /* 0x000fea0003800000 */
.L_x_3649:
[----:B------:R-:W-:Y:S01]  /*47d0*/  FFMA.FTZ R89, R32, R89, R34 ;  /* 0x0000005920597223 */ /* 0x000fe20000010022 */
[----:B------:R-:W-:Y:S01]  /*47e0*/  FFMA.FTZ R42, R33, R30, R35 ;  /* 0x0000001e212a7223 */ /* 0x000fe20000010023 */
[----:B------:R-:W-:Y:S06]  /*47f0*/  @!P5 BRA `(.L_x_3651) ;  /* 0x000000000028d947 */ /* 0x000fec0003800000 */
[----:B------:R-:W-:Y:S01]  /*4800*/  FMUL.FTZ R31, R42, -1.4426950216293334961 ;  /* 0xbfb8aa3b2a1f7820 */ /* 0x000fe20000410000 */
[----:B------:R-:W-:-:S05]  /*4810*/  FMUL.FTZ R27, R89, -1.4426950216293334961 ;  /* 0xbfb8aa3b591b7820 */ /* 0x000fca0000410000 */
[----:B------:R-:W4:Y:S08]  /*4820*/  MUFU.EX2 R31, R31 ;  /* 0x0000001f001f7308 */ /* 0x000f300000000800 */
[----:B------:R-:W5:Y:S01]  /*4830*/  MUFU.EX2 R27, R27 ;  /* 0x0000001b001b7308 */ /* 0x000f620000000800 */
[----:B----4-:R-:W-:-:S07]  /*4840*/  FADD.FTZ R37, R31, 1 ;  /* 0x3f8000001f257421 */ /* 0x010fce0000010000 */
[----:B------:R-:W4:Y:S01]  /*4850*/  MUFU.RCP R37, R37 ;  /* 0x0000002500257308 */ /* 0x000f220000001000 */
[----:B-----5:R-:W-:-:S07]  /*4860*/  FADD.FTZ R29, R27, 1 ;  /* 0x3f8000001b1d7421 */ /* 0x020fce0000010000 */
[----:B------:R-:W5:Y:S01]  /*4870*/  MUFU.RCP R30, R29 ;  /* 0x0000001d001e7308 */ /* 0x000f620000001000 */
[----:B----4-:R-:W-:Y:S01]  /*4880*/  FMUL.FTZ R42, R42, R37 ;  /* 0x000000252a2a7220 */ /* 0x010fe20000410000 */
[----:B-----5:R-:W-:-:S07]  /*4890*/  FMUL.FTZ R89, R89, R30 ;  /* 0x0000001e59597220 */ /* 0x020fce0000410000 */
.L_x_3651:
        /* <DEDUP_REMOVED lines=8> */
[----:B---3--:R-:W-:Y:S01]  /*4920*/  IMAD.WIDE.U32 R38, R18, UR14, R30 ;  /* 0x0000000e12267c25 */ /* 0x008fe2000f8e001e */
[----:B------:R-:W-:-:S03]  /*4930*/  ULDC.64 UR14, c[0x0][0x210] ;  /* 0x00008400000e7ab9 */ /* 0x000fc60000000a00 */
[----:B------:R-:W-:Y:S01]  /*4940*/  IMAD.IADD R59, R39, 0x1, R59 ;  /* 0x00000001273b7824 */ /* 0x000fe200078e023b */
[----:B------:R-:W-:-:S04]  /*4950*/  LEA R30, P1, R38, UR14, 0x1 ;  /* 0x0000000e261e7c11 */ /* 0x000fc8000f8208ff */
[----:B------:R-:W-:-:S05]  /*4960*/  LEA.HI.X R31, R38, UR15, R59, 0x1, P1 ;  /* 0x0000000f261f7c11 */ /* 0x000fca00088f0c3b */
[----:B------:R4:W-:Y:S04]  /*4970*/  STG.E desc[UR8][R30.64], R89 ;  /* 0x000000591e007986 */ /* 0x0009e8000c101908 */
.L_x_3653:
[----:B------:R-:W-:Y:S05]  /*4980*/  BSYNC B0 ;  /* 0x0000000000007941 */ /* 0x000fea0003800000 */
.L_x_3652:
[----:B------:R-:W-:Y:S01]  /*4990*/  ISETP.GE.U32.AND P6, PT, R19, UR12, PT ;  /* 0x0000000c13007c0c */ /* 0x000fe2000bfc6070 */
[--C-:B------:R-:W-:Y:S01]  /*49a0*/  FFMA.FTZ R83, R32, R83, R34.reuse ;  /* 0x0000005320537223 */ /* 0x100fe20000010022 */
[----:B------:R-:W-:Y:S01]  /*49b0*/  ISETP.GE.U32.AND P1, PT, R20, UR12, PT ;  /* 0x0000000c14007c0c */ /* 0x000fe2000bf26070 */
[C-C-:B------:R-:W-:Y:S01]  /*49c0*/  FFMA.FTZ R79, R32.reuse, R79, R34.reuse ;  /* 0x0000004f204f7223 */ /* 0x140fe20000010022 */
[----:B------:R-:W-:Y:S01]  /*49d0*/  ISETP.GE.U32.AND P2, PT, R21, UR12, PT ;  /* 0x0000000c15007c0c */ /* 0x000fe2000bf46070 */
[--C-:B------:R-:W-:Y:S01]  /*49e0*/  FFMA.FTZ R75, R32, R75, R34.reuse ;  /* 0x0000004b204b7223 */ /* 0x100fe20000010022 */
[----:B------:R-:W-:Y:S01]  /*49f0*/  ISETP.GE.U32.AND P3, PT, R22, UR12, PT ;  /* 0x0000000c16007c0c */ /* 0x000fe2000bf66070 */
[C-C-:B------:R-:W-:Y:S01]  /*4a00*/  FFMA.FTZ R43, R32.reuse, R43, R34.reuse ;  /* 0x0000002b202b7223 */ /* 0x140fe20000010022 */
[----:B------:R-:W-:Y:S01]  /*4a10*/  ISETP.GE.U32.AND P4, PT, R23, UR12, PT ;  /* 0x0000000c17007c0c */ /* 0x000fe2000bf86070 */
[----:B------:R-:W-:Y:S01]  /*4a20*/  FFMA.FTZ R32, R32, R45, R34 ;  /* 0x0000002d20207223 */ /* 0x000fe20000010022 */
[----:B------:R-:W-:Y:S01]  /*4a30*/  ISETP.GE.AND.EX P6, PT, R61, UR13, PT, P6 ;  /* 0x0000000d3d007c0c */ /* 0x000fe2000bfc6360 */
[--C-:B------:R-:W-:Y:S01]  /*4a40*/  FFMA.FTZ R34, R33, R26, R35.reuse ;  /* 0x0000001a21227223 */ /* 0x100fe20000010023 */
[----:B------:R-:W-:Y:S01]  /*4a50*/  ISETP.GE.AND.EX P1, PT, R63, UR13, PT, P1 ;  /* 0x0000000d3f007c0c */ /* 0x000fe2000bf26310 */
[--C-:B---3--:R-:W-:Y:S01]  /*4a60*/  FFMA.FTZ R38, R33, R28, R35.reuse ;  /* 0x0000001c21267223 */ /* 0x108fe20000010023 */
[----:B------:R-:W-:Y:S01]  /*4a70*/  ISETP.GE.AND.EX P2, PT, R65, UR13, PT, P2 ;  /* 0x0000000d41007c0c */ /* 0x000fe2000bf46320 */
[--C-:B------:R-:W-:Y:S01]  /*4a80*/  FFMA.FTZ R36, R33, R36, R35.reuse ;  /* 0x0000002421247223 */ /* 0x100fe20000010023 */
[----:B------:R-:W-:Y:S01]  /*4a90*/  ISETP.GE.AND.EX P3, PT, R67, UR13, PT, P3 ;  /* 0x0000000d43007c0c */ /* 0x000fe2000bf66330 */
[--C-:B------:R-:W-:Y:S01]  /*4aa0*/  FFMA.FTZ R27, R33, R40, R35.reuse ;  /* 0x00000028211b7223 */ /* 0x100fe20000010023 */
[----:B------:R-:W-:Y:S01]  /*4ab0*/  ISETP.GE.AND.EX P4, PT, R69, UR13, PT, P4 ;  /* 0x0000000d45007c0c */ /* 0x000fe2000bf86340 */
[----:B------:R-:W-:Y:S01]  /*4ac0*/  FFMA.FTZ R24, R33, R24, R35 ;  /* 0x0000001821187223 */ /* 0x000fe20000010023 */
[----:B------:R-:W-:-:S02]  /*4ad0*/  ISETP.GT.U32.OR P6, PT, R0, 0x1df, P6 ;  /* 0x000001df0000780c */ /* 0x000fc400037c4470 */
[C---:B------:R-:W-:Y:S02]  /*4ae0*/  ISETP.GT.U32.OR P1, PT, R0.reuse, 0x1df, P1 ;  /* 0x000001df0000780c */ /* 0x040fe40000f24470 */
[C---:B------:R-:W-:Y:S02]  /*4af0*/  ISETP.GT.U32.OR P2, PT, R0.reuse, 0x1df, P2 ;  /* 0x000001df0000780c */ /* 0x040fe40001744470 */
[C---:B------:R-:W-:Y:S02]  /*4b00*/  ISETP.GT.U32.OR P3, PT, R0.reuse, 0x1df, P3 ;  /* 0x000001df0000780c */ /* 0x040fe40001f64470 */
[----:B------:R-:W-:Y:S01]  /*4b10*/  ISETP.GT.U32.OR P4, PT, R0, 0x1df, P4 ;  /* 0x000001df0000780c */ /* 0x000fe20002784470 */
[----:B------:R-:W-:-:S12]  /*4b20*/  @!P5 BRA `(.L_x_3654) ;  /* 0x000000000028d947 */ /* 0x000fd80003800000 */
        /* <DEDUP_REMOVED lines=10> */
.L_x_3654:
[----:B------:R-:W-:Y:S04]  /*4bd0*/  BSSY B0, `(.L_x_3655) ;  /* 0x000000e000007945 */ /* 0x000fe80003800000 */
[----:B------:R-:W-:Y:S05]  /*4be0*/  @P6 BRA `(.L_x_3656) ;  /* 0x0000000000306947 */ /* 0x000fea0003800000 */
[----:B------:R-:W-:Y:S01]  /*4bf0*/  ULDC.64 UR12, c[0x0][0x270] ;  /* 0x00009c00000c7ab9 */ /* 0x000fe20000000a00 */
[----:B------:R-:W-:Y:S01]  /*4c00*/  MOV R28, R72 ;  /* 0x00000048001c7202 */ /* 0x000fe20000000f00 */
[----:B------:R-:W-:Y:S01]  /*4c10*/  IMAD R26, R61, UR12, RZ ;  /* 0x0000000c3d1a7c24 */ /* 0x000fe2000f8e02ff */
[----:B------:R-:W-:Y:S02]  /*4c20*/  MOV R29, R71 ;  /* 0x00000047001d7202 */ /* 0x000fe40000000f00 */
[----:B------:R-:W-:Y:S01]  /*4c30*/  F2FP.BF16.F32.PACK_AB R83, R24, R83 ;  /* 0x000000531853723e */ /* 0x000fe200000010ff */
[----:B----4-:R-:W-:-:S04]  /*4c40*/  IMAD.WIDE.U32 R30, R19, UR12, R28 ;  /* 0x0000000c131e7c25 */ /* 0x010fc8000f8e001c */
[----:B------:R-:W-:Y:S01]  /*4c50*/  IMAD R29, R19, UR13, R26 ;  /* 0x0000000d131d7c24 */ /* 0x000fe2000f8e021a */
[----:B------:R-:W-:Y:S02]  /*4c60*/  ULDC.64 UR12, c[0x0][0x210] ;  /* 0x00008400000c7ab9 */ /* 0x000fe40000000a00 */
[----:B------:R-:W-:Y:S02]  /*4c70*/  LEA R28, P6, R30, UR12, 0x1 ;  /* 0x0000000c1e1c7c11 */ /* 0x000fe4000f8c08ff */
[----:B------:R-:W-:-:S04]  /*4c80*/  IADD3 R29, R31, R29, RZ ;  /* 0x0000001d1f1d7210 */ /* 0x000fc80007ffe0ff */
[----:B------:R-:W-:-:S05]  /*4c90*/  LEA.HI.X R29, R30, UR13, R29, 0x1, P6 ;  /* 0x0000000d1e1d7c11 */ /* 0x000fca000b0f0c1d */
[----:B------:R3:W-:Y:S02]  /*4ca0*/  STG.E desc[UR8][R28.64], R83 ;  /* 0x000000531c007986 */ /* 0x0007e4000c101908 */
.L_x_3656:
[----:B------:R-:W-:Y:S05]  /*4cb0*/  BSYNC B0 ;  /* 0x0000000000007941 */ /* 0x000fea0003800000 */
.L_x_3655:
[----:B------:R-:W-:Y:S05]  /*4cc0*/  @!P5 BRA `(.L_x_3657) ;  /* 0x000000000028d947 */ /* 0x000fea0003800000 */
[----:B------:R-:W-:Y:S01]  /*4cd0*/  FMUL.FTZ R24, R79, -1.4426950216293334961 ;  /* 0xbfb8aa3b4f187820 */ /* 0x000fe20000410000 */
[----:B---3--:R-:W-:-:S05]  /*4ce0*/  FMUL.FTZ R28, R34, -1.4426950216293334961 ;  /* 0xbfb8aa3b221c7820 */ /* 0x008fca0000410000 */
[----:B------:R-:W3:Y:S08]  /*4cf0*/  MUFU.EX2 R24, R24 ;  /* 0x0000001800187308 */ /* 0x000ef00000000800 */
[----:B------:R-:W5:Y:S01]  /*4d00*/  MUFU.EX2 R28, R28 ;  /* 0x0000001c001c7308 */ /* 0x000f620000000800 */
[----:B---3--:R-:W-:-:S07]  /*4d10*/  FADD.FTZ R26, R24, 1 ;  /* 0x3f800000181a7421 */ /* 0x008fce0000010000 */
[----:B------:R-:W3:Y:S01]  /*4d20*/  MUFU.RCP R26, R26 ;  /* 0x0000001a001a7308 */ /* 0x000ee20000001000 */
[----:B-----5:R-:W-:-:S07]  /*4d30*/  FADD.FTZ R29, R28, 1 ;  /* 0x3f8000001c1d7421 */ /* 0x020fce0000010000 */
[----:B------:R-:W5:Y:S01]  /*4d40*/  MUFU.RCP R29, R29 ;  /* 0x0000001d001d7308 */ /* 0x000f620000001000 */
[----:B---3--:R-:W-:Y:S01]  /*4d50*/  FMUL.FTZ R79, R79, R26 ;  /* 0x0000001a4f4f7220 */ /* 0x008fe20000410000 */
[----:B-----5:R-:W-:-:S07]  /*4d60*/  FMUL.FTZ R34, R34, R29 ;  /* 0x0000001d22227220 */ /* 0x020fce0000410000 */
.L_x_3657:
[----:B------:R-:W-:Y:S04]  /*4d70*/  BSSY B0, `(.L_x_3658) ;  /* 0x000000e000007945 */ /* 0x000fe80003800000 */
[----:B------:R-:W-:Y:S05]  /*4d80*/  @P1 BRA `(.L_x_3659) ;  /* 0x0000000000301947 */ /* 0x000fea0003800000 */
[----:B------:R-:W-:Y:S01]  /*4d90*/  ULDC.64 UR12, c[0x0][0x270] ;  /* 0x00009c00000c7ab9 */ /* 0x000fe20000000a00 */
[----:B---3--:R-:W-:Y:S01]  /*4da0*/  MOV R28, R72 ;  /* 0x00000048001c7202 */ /* 0x008fe20000000f00 */
[----:B------:R-:W-:Y:S01]  /*4db0*/  IMAD R63, R63, UR12, RZ ;  /* 0x0000000c3f3f7c24 */ /* 0x000fe2000f8e02ff */
[----:B------:R-:W-:Y:S02]  /*4dc0*/  MOV R29, R71 ;  /* 0x00000047001d7202 */ /* 0x000fe40000000f00 */
[----:B------:R-:W-:Y:S01]  /*4dd0*/  F2FP.BF16.F32.PACK_AB R79, R34, R79 ;  /* 0x0000004f224f723e */ /* 0x000fe200000010ff */
[C---:B------:R-:W-:Y:S02]  /*4de0*/  IMAD R63, R20.reuse, UR13, R63 ;  /* 0x0000000d143f7c24 */ /* 0x040fe4000f8e023f */
[----:B----4-:R-:W-:Y:S01]  /*4df0*/  IMAD.WIDE.U32 R30, R20, UR12, R28 ;  /* 0x0000000c141e7c25 */ /* 0x010fe2000f8e001c */
[----:B------:R-:W-:Y:S02]  /*4e00*/  ULDC.64 UR12, c[0x0][0x210] ;  /* 0x00008400000c7ab9 */ /* 0x000fe40000000a00 */
[----:B------:R-:W-:-:S02]  /*4e10*/  LEA R28, P1, R30, UR12, 0x1 ;  /* 0x0000000c1e1c7c11 */ /* 0x000fc4000f8208ff */
[----:B------:R-:W-:-:S04]  /*4e20*/  IADD3 R63, R31, R63, RZ ;  /* 0x0000003f1f3f7210 */ /* 0x000fc80007ffe0ff */
[----:B------:R-:W-:-:S05]  /*4e30*/  LEA.HI.X R29, R30, UR13, R63, 0x1, P1 ;  /* 0x0000000d1e1d7c11 */ /* 0x000fca00088f0c3f */
[----:B------:R3:W-:Y:S02]  /*4e40*/  STG.E desc[UR8][R28.64], R79 ;  /* 0x0000004f1c007986 */ /* 0x0007e4000c101908 */
.L_x_3659:
[----:B------:R-:W-:Y:S05]  /*4e50*/  BSYNC B0 ;  /* 0x0000000000007941 */ /* 0x000fea0003800000 */
.L_x_3658:
        /* <DEDUP_REMOVED lines=11> */
.L_x_3660:
[----:B------:R-:W-:Y:S04]  /*4f10*/  BSSY B0, `(.L_x_3661) ;  /* 0x000000e000007945 */ /* 0x000fe80003800000 */
[----:B------:R-:W-:Y:S05]  /*4f20*/  @P2 BRA `(.L_x_3662) ;  /* 0x0000000000302947 */ /* 0x000fea0003800000 */
[----:B------:R-:W-:Y:S01]  /*4f30*/  ULDC.64 UR12, c[0x0][0x270] ;  /* 0x00009c00000c7ab9 */ /* 0x000fe20000000a00 */
[----:B---3--:R-:W-:Y:S01]  /*4f40*/  MOV R28, R72 ;  /* 0x00000048001c7202 */ /* 0x008fe20000000f00 */
        /* <DEDUP_REMOVED lines=10> */
.L_x_3662:
[----:B------:R-:W-:Y:S05]  /*4ff0*/  BSYNC B0 ;  /* 0x0000000000007941 */ /* 0x000fea0003800000 */
.L_x_3661:
        /* <DEDUP_REMOVED lines=11> */
.L_x_3663:
        /* <DEDUP_REMOVED lines=14> */
.L_x_3665:
[----:B------:R-:W-:Y:S05]  /*5190*/  BSYNC B0 ;  /* 0x0000000000007941 */ /* 0x000fea0003800000 */
.L_x_3664:
[----:B------:R-:W-:Y:S05]  /*51a0*/  @!P5 BRA `(.L_x_3666) ;  /* 0x000000000028d947 */ /* 0x000fea0003800000 */
[----:B---3--:R-:W-:Y:S01]  /*51b0*/  FMUL.FTZ R28, R27, -1.4426950216293334961 ;  /* 0xbfb8aa3b1b1c7820 */ /* 0x008fe20000410000 */
[----:B------:R-:W-:-:S05]  /*51c0*/  FMUL.FTZ R24, R32, -1.4426950216293334961 ;  /* 0xbfb8aa3b20187820 */ /* 0x000fca0000410000 */
[----:B------:R-:W4:Y:S08]  /*51d0*/  MUFU.EX2 R28, R28 ;  /* 0x0000001c001c7308 */ /* 0x000f300000000800 */
[----:B------:R-:W3:Y:S01]  /*51e0*/  MUFU.EX2 R24, R24 ;  /* 0x0000001800187308 */ /* 0x000ee20000000800 */
[----:B----4-:R-:W-:-:S07]  /*51f0*/  FADD.FTZ R30, R28, 1 ;  /* 0x3f8000001c1e7421 */ /* 0x010fce0000010000 */
[----:B------:R-:W4:Y:S01]  /*5200*/  MUFU.RCP R30, R30 ;  /* 0x0000001e001e7308 */ /* 0x000f220000001000 */
[----:B---3--:R-:W-:-:S07]  /*5210*/  FADD.FTZ R26, R24, 1 ;  /* 0x3f800000181a7421 */ /* 0x008fce0000010000 */
[----:B------:R-:W3:Y:S01]  /*5220*/  MUFU.RCP R29, R26 ;  /* 0x0000001a001d7308 */ /* 0x000ee20000001000 */
[----:B----4-:R-:W-:Y:S01]  /*5230*/  FMUL.FTZ R27, R27, R30 ;  /* 0x0000001e1b1b7220 */ /* 0x010fe20000410000 */
[----:B---3--:R-:W-:-:S07]  /*5240*/  FMUL.FTZ R32, R32, R29 ;  /* 0x0000001d20207220 */ /* 0x008fce0000410000 */
.L_x_3666:
[----:B------:R-:W-:Y:S04]  /*5250*/  BSSY B0, `(.L_x_3667) ;  /* 0x000000d000007945 */ /* 0x000fe80003800000 */
[----:B------:R-:W-:Y:S05]  /*5260*/  @P4 BRA `(.L_x_3668) ;  /* 0x00000000002c4947 */ /* 0x000fea0003800000 */
[----:B------:R-:W-:Y:S01]  /*5270*/  ULDC.64 UR12, c[0x0][0x270] ;  /* 0x00009c00000c7ab9 */ /* 0x000fe20000000a00 */
[----:B------:R-:W-:Y:S01]  /*5280*/  MOV R70, R72 ;  /* 0x0000004800467202 */ /* 0x000fe20000000f00 */
[----:B------:R-:W-:Y:S01]  /*5290*/  IMAD R24, R69, UR12, RZ ;  /* 0x0000000c45187c24 */ /* 0x000fe2000f8e02ff */
[----:B------:R-:W-:-:S03]  /*52a0*/  F2FP.BF16.F32.PACK_AB R27, R27, R32 ;  /* 0x000000201b1b723e */ /* 0x000fc600000010ff */
[----:B------:R-:W-:-:S04]  /*52b0*/  IMAD.WIDE.U32 R70, R23, UR12, R70 ;  /* 0x0000000c17467c25 */ /* 0x000fc8000f8e0046 */
[----:B---3--:R-:W-:Y:S01]  /*52c0*/  IMAD R29, R23, UR13, R24 ;  /* 0x0000000d171d7c24 */ /* 0x008fe2000f8e0218 */
[----:B------:R-:W-:Y:S02]  /*52d0*/  ULDC.64 UR12, c[0x0][0x210] ;  /* 0x00008400000c7ab9 */ /* 0x000fe40000000a00 */
[----:B------:R-:W-:Y:S02]  /*52e0*/  LEA R28, P1, R70, UR12, 0x1 ;  /* 0x0000000c461c7c11 */ /* 0x000fe4000f8208ff */
[----:B------:R-:W-:-:S04]  /*52f0*/  IADD3 R29, R71, R29, RZ ;  /* 0x0000001d471d7210 */ /* 0x000fc80007ffe0ff */
[----:B------:R-:W-:-:S05]  /*5300*/  LEA.HI.X R29, R70, UR13, R29, 0x1, P1 ;  /* 0x0000000d461d7c11 */ /* 0x000fca00088f0c1d */
[----:B------:R3:W-:Y:S02]  /*5310*/  STG.E desc[UR8][R28.64], R27 ;  /* 0x0000001b1c007986 */ /* 0x0007e4000c101908 */
.L_x_3668:
[----:B------:R-:W-:Y:S05]  /*5320*/  BSYNC B0 ;  /* 0x0000000000007941 */ /* 0x000fea0003800000 */
.L_x_3667:
[----:B---3--:R-:W3:Y:S01]  /*5330*/  LDC R27, c[0x0][0x10] ;  /* 0x00000400ff1b7b82 */ /* 0x008ee20000000800 */
[----:B------:R-:W-:Y:S02]  /*5340*/  IADD3 R6, R6, 0x1, RZ ;  /* 0x0000000106067810 */ /* 0x000fe40007ffe0ff */
[----:B---3--:R-:W-:-:S04]  /*5350*/  IADD3 R4, R27, R4, RZ ;  /* 0x000000041b047210 */ /* 0x008fc80007ffe0ff */
[----:B------:R-:W-:-:S13]  /*5360*/  ISETP.GE.AND P1, PT, R4, UR4, PT ;  /* 0x0000000404007c0c */ /* 0x000fda000bf26270 */
[----:B------:R-:W-:Y:S05]  /*5370*/  @!P1 BRA `(.L_x_3669) ;  /* 0xffffffac00e09947 */ /* 0x000fea000383ffff */
[----:B------:R-:W-:Y:S05]  /*5380*/  EXIT ;  /* 0x000000000000794d */ /* 0x000fea0003800000 */
.L_x_3670:
        /* <DEDUP_REMOVED lines=15> */
.L_x_5631:


//--------------------- .text._Z35group_norm_nhwc_fwd_one_pass_kernelI11Bf16IOFp32WLi256ELi120ELi480EEv26Group_norm_nhwc_fwd_params --------------------------
	.section	.text._Z35group_norm_nhwc_fwd_one_pass_kernelI11Bf16IOFp32WLi256ELi120ELi480EEv26Group_norm_nhwc_fwd_params,"ax",@progbits
	.align	128
        .global         _Z35group_norm_nhwc_fwd_one_pass_kernelI11Bf16IOFp32WLi256ELi120ELi480EEv26Group_norm_nhwc_fwd_params
        .type           _Z35group_norm_nhwc_fwd_one_pass_kernelI11Bf16IOFp32WLi256ELi120ELi480EEv26Group_norm_nhwc_fwd_params,@function
        .size           _Z35group_norm_nhwc_fwd_one_pass_kernelI11Bf16IOFp32WLi256ELi120ELi480EEv26Group_norm_nhwc_fwd_params,(.L_x_5632 - _Z35group_norm_nhwc_fwd_one_pass_kernelI11Bf16IOFp32WLi256ELi120ELi480EEv26Group_norm_nhwc_fwd_params)
        .other          _Z35group_norm_nhwc_fwd_one_pass_kernelI11Bf16IOFp32WLi256ELi120ELi480EEv26Group_norm_nhwc_fwd_params,@"STO_CUDA_ENTRY STV_DEFAULT"
_Z35group_norm_nhwc_fwd_one_pass_kernelI11Bf16IOFp32WLi256ELi120ELi480EEv26Group_norm_nhwc_fwd_params:
.text._Z35group_norm_nhwc_fwd_one_pass_kernelI11Bf16IOFp32WLi256ELi120ELi480EEv26Group_norm_nhwc_fwd_params:
        /* <DEDUP_REMOVED lines=8> */
[----:B------:R-:W1:Y:S01]  /*0080*/  S2UR UR7, SR_CTAID.X ;  /* 0x00000000000779c3 */ /* 0x000e620000002500 */
[----:B------:R-:W-:Y:S01]  /*0090*/  ULDC.64 UR8, c[0x0][0x278] ;  /* 0x00009e0000087ab9 */ /* 0x000fe20000000a00 */
[----:B------:R-:W-:Y:S01]  /*00a0*/  LOP3.LUT R5, R5, 0xfffffff7, RZ, 0xc0, !PT ;  /* 0xfffffff705057812 */ /* 0x000fe200078ec0ff */
[----:B------:R-:W-:-:S05]  /*00b0*/  ULDC.U8 UR10, c[0x0][0x28c] ;  /* 0x0000a300000a7ab9 */ /* 0x000fca0000000000 */
[----:B------:R-:W1:Y:S01]  /*00c0*/  LDC R0, c[0x0][0x294] ;  /* 0x0000a500ff007b82 */ /* 0x000e620000000800 */
[C---:B0-----:R-:W-:Y:S01]  /*00d0*/  IMAD.WIDE.U32 R2, R104.reuse, -0x77777777, RZ ;  /* 0x8888888968027825 */ /* 0x041fe200078e00ff */
[----:B------:R-:W-:-:S04]  /*00e0*/  ISETP.GE.U32.AND P6, PT, R104, 0x1e0, PT ;  /* 0x000001e06800780c */ /* 0x000fc80003fc6070 */
[----:B------:R-:W-:-:S05]  /*00f0*/  SHF.R.U32.HI R7, RZ, 0x5, R3 ;  /* 0x00000005ff077819 */ /* 0x000fca0000011603 */
[----:B-1----:R-:W-:-:S04]  /*0100*/  IMAD R0, R0, UR7, R7 ;  /* 0x0000000700007c24 */ /* 0x002fc8000f8e0207 */
[C---:B------:R-:W-:Y:S01]  /*0110*/  VIADD R98, R0.reuse, 0x20 ;  /* 0x0000002000627836 */ /* 0x040fe20000000000 */
[C---:B------:R-:W-:Y:S01]  /*0120*/  IADD3 R2, R0.reuse, 0xb8, RZ ;  /* 0x000000b800027810 */ /* 0x040fe20007ffe0ff */
[C---:B------:R-:W-:Y:S01]  /*0130*/  VIADD R91, R0.reuse, 0x40 ;  /* 0x00000040005b7836 */ /* 0x040fe20000000000 */
[C---:B------:R-:W-:Y:S01]  /*0140*/  IADD3 R3, R0.reuse, 0xc0, RZ ;  /* 0x000000c000037810 */ /* 0x040fe20007ffe0ff */
[----:B------:R-:W-:Y:S01]  /*0150*/  VIADD R87, R0, 0x60 ;  /* 0x0000006000577836 */ /* 0x000fe20000000000 */
[----:B------:R-:W-:Y:S01]  /*0160*/  ISETP.LT.U32.AND P0, PT, R2, UR8, PT ;  /* 0x0000000802007c0c */ /* 0x000fe2000bf01070 */
[C---:B------:R-:W-:Y:S01]  /*0170*/  VIADD R83, R0.reuse, 0x80 ;  /* 0x0000008000537836 */ /* 0x040fe20000000000 */
[----:B------:R-:W-:Y:S01]  /*0180*/  SHF.R.S32.HI R2, RZ, 0x1f, R2 ;  /* 0x0000001fff027819 */ /* 0x000fe20000011402 */
[----:B------:R-:W-:Y:S01]  /*0190*/  VIADD R79, R0, 0xa0 ;  /* 0x000000a0004f7836 */ /* 0x000fe20000000000 */
[----:B------:R-:W-:Y:S02]  /*01a0*/  ISETP.LT.U32.AND P1, PT, R3, UR8, PT ;  /* 0x0000000803007c0c */ /* 0x000fe4000bf21070 */
[----:B------:R-:W-:Y:S01]  /*01b0*/  ISETP.LT.AND.EX P0, PT, R2, UR9, !P6, P0 ;  /* 0x0000000902007c0c */ /* 0x000fe2000f701300 */
[----:B------:R-:W-:Y:S01]  /*01c0*/  VIADD R2, R0, 0xd0 ;  /* 0x000000d000027836 */ /* 0x000fe20000000000 */
[----:B------:R-:W-:-:S02]  /*01d0*/  SHF.R.S32.HI R3, RZ, 0x1f, R3 ;  /* 0x0000001fff037819 */ /* 0x000fc40000011403 */
[----:B------:R-:W-:Y:S02]  /*01e0*/  IADD3 R4, R0, 0xc8, RZ ;  /* 0x000000c800047810 */ /* 0x000fe40007ffe0ff */
[----:B------:R-:W-:Y:S02]  /*01f0*/  ISETP.LT.AND.EX P1, PT, R3, UR9, !P6, P1 ;  /* 0x0000000903007c0c */ /* 0x000fe4000f721310 */
[----:B------:R-:W-:Y:S02]  /*0200*/  ISETP.LT.U32.AND P2, PT, R4, UR8, PT ;  /* 0x0000000804007c0c */ /* 0x000fe4000bf41070 */
[----:B------:R-:W-:Y:S02]  /*0210*/  SHF.R.S32.HI R4, RZ, 0x1f, R4 ;  /* 0x0000001fff047819 */ /* 0x000fe40000011404 */
[----:B------:R-:W-:Y:S02]  /*0220*/  SHF.R.S32.HI R8, RZ, 0x1f, R0 ;  /* 0x0000001fff087819 */ /* 0x000fe40000011400 */
[----:B------:R-:W-:-:S02]  /*0230*/  @P0 LOP3.LUT R5, R5, 0x8, RZ, 0xfc, !PT ;  /* 0x0000000805050812 */ /* 0x000fc400078efcff */
[----:B------:R-:W-:Y:S02]  /*0240*/  ISETP.LT.AND.EX P0, PT, R4, UR9, !P6, P2 ;  /* 0x0000000904007c0c */ /* 0x000fe4000f701320 */
[----:B------:R-:W-:Y:S02]  /*0250*/  LOP3.LUT R5, R5, 0xfffffffb, RZ, 0xc0, !PT ;  /* 0xfffffffb05057812 */ /* 0x000fe400078ec0ff */
[----:B------:R-:W-:Y:S02]  /*0260*/  ISETP.LT.U32.AND P5, PT, R0, UR8, PT ;  /* 0x0000000800007c0c */ /* 0x000fe4000bfa1070 */
[----:B------:R-:W-:Y:S02]  /*0270*/  @P1 LOP3.LUT R5, R5, 0x4, RZ, 0xfc, !PT ;  /* 0x0000000405051812 */ /* 0x000fe400078efcff */
[----:B------:R-:W-:Y:S02]  /*0280*/  ISETP.LT.AND.EX P5, PT, R8, UR9, !P6, P5 ;  /* 0x0000000908007c0c */ /* 0x000fe4000f7a1350 */
[----:B------:R-:W-:-:S02]  /*0290*/  LOP3.LUT R5, R5, 0xfffffffe, RZ, 0xc0, !PT ;  /* 0xfffffffe05057812 */ /* 0x000fc400078ec0ff */
[C---:B------:R-:W-:Y:S02]  /*02a0*/  IADD3 R103, R0.reuse, 0x8, RZ ;  /* 0x0000000800677810 */ /* 0x040fe40007ffe0ff */
[----:B------:R-:W-:Y:S02]  /*02b0*/  @P0 LOP3.LUT R5, R5, 0x1, RZ, 0xfc, !PT ;  /* 0x0000000105050812 */ /* 0x000fe400078efcff */
[----:B------:R-:W-:Y:S02]  /*02c0*/  SHF.R.S32.HI R18, RZ, 0x1f, R103 ;  /* 0x0000001fff127819 */ /* 0x000fe40000011467 */
[----:B------:R-:W-:Y:S02]  /*02d0*/  LOP3.LUT R5, R5, 0xfbffffff, RZ, 0xc0, !PT ;  /* 0xfbffffff05057812 */ /* 0x000fe400078ec0ff */
[----:B------:R-:W-:Y:S02]  /*02e0*/  IADD3 R102, R0, 0x10, RZ ;  /* 0x0000001000667810 */ /* 0x000fe40007ffe0ff */
[----:B------:R-:W-:-:S02]  /*02f0*/  @P5 LOP3.LUT R5, R5, 0x4000000, RZ, 0xfc, !PT ;  /* 0x0400000005055812 */ /* 0x000fc400078efcff */
[----:B------:R-:W-:Y:S02]  /*0300*/  ISETP.LT.U32.AND P5, PT, R103, UR8, PT ;  /* 0x0000000867007c0c */ /* 0x000fe4000bfa1070 */
[----:B------:R-:W-:Y:S02]  /*0310*/  LOP3.LUT R5, R5, 0xfdffffff, RZ, 0xc0, !PT ;  /* 0xfdffffff05057812 */ /* 0x000fe400078ec0ff */
[----:B------:R-:W-:Y:S02]  /*0320*/  ISETP.LT.AND.EX P5, PT, R18, UR9, !P6, P5 ;  /* 0x0000000912007c0c */ /* 0x000fe4000f7a1350 */
[----:B------:R-:W-:Y:S02]  /*0330*/  SHF.R.S32.HI R17, RZ, 0x1f, R102 ;  /* 0x0000001fff117819 */ /* 0x000fe40000011466 */
        /* <DEDUP_REMOVED lines=9> */
[----:B------:R-:W-:Y:S02]  /*03d0*/  SHF.R.S32.HI R14, RZ, 0x1f, R97 ;  /* 0x0000001fff0e7819 */ /* 0x000fe40000011461 */
[----:B------:R-:W-:Y:S02]  /*03e0*/  SHF.R.S32.HI R13, RZ, 0x1f, R94 ;  /* 0x0000001fff0d7819 */ /* 0x000fe4000001145e */
[----:B------:R-:W-:Y:S02]  /*03f0*/  IADD3 R93, R0, 0x38, RZ ;  /* 0x00000038005d7810 */ /* 0x000fe40007ffe0ff */
[----:B------:R-:W-:Y:S02]  /*0400*/  SHF.R.S32.HI R11, RZ, 0x1f, R91 ;  /* 0x0000001fff0b7819 */ /* 0x000fe4000001145b */
[----:B------:R-:W-:-:S02]  /*0410*/  SHF.R.S32.HI R12, RZ, 0x1f, R93 ;  /* 0x0000001fff0c7819 */ /* 0x000fc4000001145d */
[----:B------:R-:W-:Y:S02]  /*0420*/  IADD3 R90, R0, 0x48, RZ ;  /* 0x00000048005a7810 */ /* 0x000fe40007ffe0ff */
[----:B------:R-:W-:Y:S02]  /*0430*/  @P5 LOP3.LUT R5, R5, 0x1000000, RZ, 0xfc, !PT ;  /* 0x0100000005055812 */ /* 0x000fe400078efcff */
[----:B------:R-:W-:Y:S02]  /*0440*/  ISETP.LT.U32.AND P5, PT, R99, UR8, PT ;  /* 0x0000000863007c0c */ /* 0x000fe4000bfa1070 */
[----:B------:R-:W-:Y:S02]  /*0450*/  LOP3.LUT R5, R5, 0xff7fffff, RZ, 0xc0, !PT ;  /* 0xff7fffff05057812 */ /* 0x000fe400078ec0ff */
[----:B------:R-:W-:Y:S02]  /*0460*/  ISETP.LT.AND.EX P5, PT, R16, UR9, !P6, P5 ;  /* 0x0000000910007c0c */ /* 0x000fe4000f7a1350 */
[----:B------:R-:W-:-:S02]  /*0470*/  SHF.R.S32.HI R10, RZ, 0x1f, R90 ;  /* 0x0000001fff0a7819 */ /* 0x000fc4000001145a */
[C---:B------:R-:W-:Y:S02]  /*0480*/  IADD3 R89, R0.reuse, 0x50, RZ ;  /* 0x0000005000597810 */ /* 0x040fe40007ffe0ff */
[C---:B------:R-:W-:Y:S02]  /*0490*/  IADD3 R88, R0.reuse, 0x58, RZ ;  /* 0x0000005800587810 */ /* 0x040fe40007ffe0ff */
[----:B------:R-:W-:Y:S02]  /*04a0*/  SHF.R.S32.HI R9, RZ, 0x1f, R89 ;  /* 0x0000001fff097819 */ /* 0x000fe40000011459 */
[----:B------:R-:W-:Y:S02]  /*04b0*/  SHF.R.S32.HI R8, RZ, 0x1f, R88 ;  /* 0x0000001fff087819 */ /* 0x000fe40000011458 */
[----:B------:R-:W-:Y:S02]  /*04c0*/  IADD3 R4, R0, 0xe0, RZ ;  /* 0x000000e000047810 */ /* 0x000fe40007ffe0ff */
[----:B------:R-:W-:-:S02]  /*04d0*/  @P5 LOP3.LUT R5, R5, 0x800000, RZ, 0xfc, !PT ;  /* 0x0080000005055812 */ /* 0x000fc400078efcff */
[----:B------:R-:W-:Y:S02]  /*04e0*/  ISETP.LT.U32.AND P5, PT, R98, UR8, PT ;  /* 0x0000000862007c0c */ /* 0x000fe4000bfa1070 */
[----:B------:R-:W-:Y:S02]  /*04f0*/  LOP3.LUT R5, R5, 0xffbfffff, RZ, 0xc0, !PT ;  /* 0xffbfffff05057812 */ /* 0x000fe400078ec0ff */
[----:B------:R-:W-:Y:S02]  /*0500*/  ISETP.LT.AND.EX P5, PT, R15, UR9, !P6, P5 ;  /* 0x000000090f007c0c */ /* 0x000fe4000f7a1350 */
[----:B------:R-:W-:Y:S02]  /*0510*/  ISETP.LT.U32.AND P0, PT, R2, UR8, PT ;  /* 0x0000000802007c0c */ /* 0x000fe4000bf01070 */
[----:B------:R-:W-:Y:S02]  /*0520*/  SHF.R.S32.HI R2, RZ, 0x1f, R2 ;  /* 0x0000001fff027819 */ /* 0x000fe40000011402 */
[----:B------:R-:W-:-:S02]  /*0530*/  ISETP.LT.U32.AND P2, PT, R4, UR8, PT ;  /* 0x0000000804007c0c */ /* 0x000fc4000bf41070 */
[----:B------:R-:W-:Y:S02]  /*0540*/  SHF.R.S32.HI R4, RZ, 0x1f, R4 ;  /* 0x0000001fff047819 */ /* 0x000fe40000011404 */
[----:B------:R-:W-:Y:S02]  /*0550*/  ISETP.LT.AND.EX P0, PT, R2, UR9, !P6, P0 ;  /* 0x0000000902007c0c */ /* 0x000fe4000f701300 */
[----:B------:R-:W-:Y:S02]  /*0560*/  IADD3 R2, R0, 0xe8, RZ ;  /* 0x000000e800027810 */ /* 0x000fe40007ffe0ff */
[----:B------:R-:W-:Y:S02]  /*0570*/  @P5 LOP3.LUT R5, R5, 0x400000, RZ, 0xfc, !PT ;  /* 0x0040000005055812 */ /* 0x000fe400078efcff */
[----:B------:R-:W-:Y:S02]  /*0580*/  ISETP.LT.U32.AND P5, PT, R97, UR8, PT ;  /* 0x0000000861007c0c */ /* 0x000fe4000bfa1070 */
[----:B------:R-:W-:-:S02]  /*0590*/  LOP3.LUT R5, R5, 0xffdfffff, RZ, 0xc0, !PT ;  /* 0xffdfffff05057812 */ /* 0x000fc400078ec0ff */
[----:B------:R-:W-:Y:S02]  /*05a0*/  ISETP.LT.AND.EX P5, PT, R14, UR9, !P6, P5 ;  /* 0x000000090e007c0c */ /* 0x000fe4000f7a1350 */
[----:B------:R-:W-:Y:S02]  /*05b0*/  ISETP.LT.AND.EX P2, PT, R4, UR9, !P6, P2 ;  /* 0x0000000904007c0c */ /* 0x000fe4000f741320 */
[----:B------:R-:W-:Y:S02]  /*05c0*/  SHF.R.S32.HI R4, RZ, 0x1f, R2 ;  /* 0x0000001fff047819 */ /* 0x000fe40000011402 */
[----:B------:R-:W-:Y:S02]  /*05d0*/  ISETP.LT.U32.AND P3, PT, R2, UR8, PT ;  /* 0x0000000802007c0c */ /* 0x000fe4000bf61070 */
[----:B------:R-:W-:Y:S02]  /*05e0*/  IADD3 R3, R0, 0xd8, RZ ;  /* 0x000000d800037810 */ /* 0x000fe40007ffe0ff */
[----:B------:R-:W-:-:S02]  /*05f0*/  ISETP.LT.AND.EX P3, PT, R4, UR9, !P6, P3 ;  /* 0x0000000904007c0c */ /* 0x000fc4000f761330 */
[----:B------:R-:W-:Y:S02]  /*0600*/  SHF.R.S32.HI R4, RZ, 0x1f, R87 ;  /* 0x0000001fff047819 */ /* 0x000fe40000011457 */
[----:B------:R-:W-:Y:S02]  /*0610*/  @P5 LOP3.LUT R5, R5, 0x200000, RZ, 0xfc, !PT ;  /* 0x0020000005055812 */ /* 0x000fe400078efcff */
[----:B------:R-:W-:Y:S02]  /*0620*/  ISETP.LT.U32.AND P5, PT, R94, UR8, PT ;  /* 0x000000085e007c0c */ /* 0x000fe4000bfa1070 */
[----:B------:R-:W-:Y:S02]  /*0630*/  LOP3.LUT R5, R5, 0xffefffff, RZ, 0xc0, !PT ;  /* 0xffefffff05057812 */ /* 0x000fe400078ec0ff */
[----:B------:R-:W-:Y:S02]  /*0640*/  ISETP.LT.AND.EX P5, PT, R13, UR9, !P6, P5 ;  /* 0x000000090d007c0c */ /* 0x000fe4000f7a1350 */
[----:B------:R-:W-:-:S02]  /*0650*/  ISETP.LT.U32.AND P1, PT, R3, UR8, PT ;  /* 0x0000000803007c0c */ /* 0x000fc4000bf21070 */
[----:B------:R-:W-:Y:S02]  /*0660*/  SHF.R.S32.HI R3, RZ, 0x1f, R3 ;  /* 0x0000001fff037819 */ /* 0x000fe40000011403 */
[C---:B------:R-:W-:Y:S02]  /*0670*/  IADD3 R86, R0.reuse, 0x68, RZ ;  /* 0x0000006800567810 */ /* 0x040fe40007ffe0ff */
[----:B------:R-:W-:Y:S01]  /*0680*/  ISETP.LT.AND.EX P1, PT, R3, UR9, !P6, P1 ;  /* 0x0000000903007c0c */ /* 0x000fe2000f721310 */
[C---:B------:R-:W-:Y:S01]  /*0690*/  VIADD R3, R0.reuse, 0xf0 ;  /* 0x000000f000037836 */ /* 0x040fe20000000000 */
[C---:B------:R-:W-:Y:S02]  /*06a0*/  IADD3 R85, R0.reuse, 0x70, RZ ;  /* 0x0000007000557810 */ /* 0x040fe40007ffe0ff */
[----:B------:R-:W-:Y:S02]  /*06b0*/  IADD3 R84, R0, 0x78, RZ ;  /* 0x0000007800547810 */ /* 0x000fe40007ffe0ff */
[----:B------:R-:W-:-:S02]  /*06c0*/  @P5 LOP3.LUT R5, R5, 0x100000, RZ, 0xfc, !PT ;  /* 0x0010000005055812 */ /* 0x000fc400078efcff */
[----:B------:R-:W-:Y:S02]  /*06d0*/  ISETP.LT.U32.AND P5, PT, R93, UR8, PT ;  /* 0x000000085d007c0c */ /* 0x000fe4000bfa1070 */
[----:B------:R-:W-:Y:S02]  /*06e0*/  LOP3.LUT R5, R5, 0xfff7ffff, RZ, 0xc0, !PT ;  /* 0xfff7ffff05057812 */ /* 0x000fe400078ec0ff */
[----:B------:R-:W-:Y:S02]  /*06f0*/  ISETP.LT.AND.EX P5, PT, R12, UR9, !P6, P5 ;  /* 0x000000090c007c0c */ /* 0x000fe4000f7a1350 */
[----:B------:R-:W-:Y:S02]  /*0700*/  SHF.R.S32.HI R2, RZ, 0x1f, R3 ;  /* 0x0000001fff027819 */ /* 0x000fe40000011403 */
[----:B------:R-:W-:Y:S02]  /*0710*/  ISETP.LT.U32.AND P4, PT, R3, UR8, PT ;  /* 0x0000000803007c0c */ /* 0x000fe4000bf81070 */
[----:B------:R-:W-:-:S02]  /*0720*/  SHF.R.S32.HI R3, RZ, 0x1f, R86 ;  /* 0x0000001fff037819 */ /* 0x000fc40000011456 */
[----:B------:R-:W-:Y:S02]  /*0730*/  ISETP.LT.AND.EX P4, PT, R2, UR9, !P6, P4 ;  /* 0x0000000902007c0c */ /* 0x000fe4000f781340 */
[----:B------:R-:W-:Y:S02]  /*0740*/  SHF.R.S32.HI R2, RZ, 0x1f, R85 ;  /* 0x0000001fff027819 */ /* 0x000fe40000011455 */
[----:B------:R-:W-:Y:S02]  /*0750*/  SHF.R.S32.HI R125, RZ, 0x1f, R84 ;  /* 0x0000001fff7d7819 */ /* 0x000fe40000011454 */
[----:B------:R-:W-:Y:S02]  /*0760*/  @P5 LOP3.LUT R5, R5, 0x80000, RZ, 0xfc, !PT ;  /* 0x0008000005055812 */ /* 0x000fe400078efcff */
[----:B------:R-:W-:Y:S02]  /*0770*/  ISETP.LT.U32.AND P5, PT, R91, UR8, PT ;  /* 0x000000085b007c0c */ /* 0x000fe4000bfa1070 */
[----:B------:R-:W-:-:S02]  /*0780*/  LOP3.LUT R5, R5, 0xfffbffff, RZ, 0xc0, !PT ;  /* 0xfffbffff05057812 */ /* 0x000fc400078ec0ff */
[----:B------:R-:W-:Y:S02]  /*0790*/  ISETP.LT.AND.EX P5, PT, R11, UR9, !P6, P5 ;  /* 0x000000090b007c0c */ /* 0x000fe4000f7a1350 */
[----:B------:R-:W-:Y:S02]  /*07a0*/  SHF.R.S32.HI R124, RZ, 0x1f, R83 ;  /* 0x0000001fff7c7819 */ /* 0x000fe40000011453 */
[C---:B------:R-:W-:Y:S02]  /*07b0*/  IADD3 R82, R0.reuse, 0x88, RZ ;  /* 0x0000008800527810 */ /* 0x040fe40007ffe0ff */
        /* <DEDUP_REMOVED lines=9> */
[----:B------:R-:W-:Y:S02]  /*0850*/  SHF.R.S32.HI R120, RZ, 0x1f, R79 ;  /* 0x0000001fff787819 */ /* 0x000fe4000001144f */
[C---:B------:R-:W-:Y:S02]  /*0860*/  IADD3 R78, R0.reuse, 0xa8, RZ ;  /* 0x000000a8004e7810 */ /* 0x040fe40007ffe0ff */
[----:B------:R-:W-:Y:S02]  /*0870*/  IADD3 R77, R0, 0xb0, RZ ;  /* 0x000000b0004d7810 */ /* 0x000fe40007ffe0ff */
[----:B------:R-:W-:Y:S02]  /*0880*/  SHF.R.S32.HI R119, RZ, 0x1f, R78 ;  /* 0x0000001fff777819 */ /* 0x000fe4000001144e */
[----:B------:R-:W-:Y:S02]  /*0890*/  SHF.R.S32.HI R105, RZ, 0x1f, R77 ;  /* 0x0000001fff697819 */ /* 0x000fe4000001144d */
[----:B------:R-:W-:-:S02]  /*08a0*/  @P5 LOP3.LUT R5, R5, 0x20000, RZ, 0xfc, !PT ;  /* 0x0002000005055812 */ /* 0x000fc400078efcff */
[----:B------:R-:W-:Y:S02]  /*08b0*/  ISETP.LT.U32.AND P5, PT, R89, UR8, PT ;  /* 0x0000000859007c0c */ /* 0x000fe4000bfa1070 */
[----:B------:R-:W-:Y:S02]  /*08c0*/  LOP3.LUT R5, R5, 0xfffeffff, RZ, 0xc0, !PT ;  /* 0xfffeffff05057812 */ /* 0x000fe400078ec0ff */
[----:B------:R-:W-:-:S13]  /*08d0*/  ISETP.LT.AND.EX P5, PT, R9, UR9, !P6, P5 ;  /* 0x0000000909007c0c */ /* 0x000fda000f7a1350 */
[----:B------:R-:W-:Y:S02]  /*08e0*/  @P5 LOP3.LUT R5, R5, 0x10000, RZ, 0xfc, !PT ;  /* 0x0001000005055812 */ /* 0x000fe400078efcff */
[----:B------:R-:W-:Y:S02]  /*08f0*/  ISETP.LT.U32.AND P5, PT, R88, UR8, PT ;  /* 0x0000000858007c0c */ /* 0x000fe4000bfa1070 */
[----:B------:R-:W-:Y:S02]  /*0900*/  LOP3.LUT R5, R5, 0xffff7fff, RZ, 0xc0, !PT ;  /* 0xffff7fff05057812 */ /* 0x000fe400078ec0ff */
[----:B------:R-:W-:-:S13]  /*0910*/  ISETP.LT.AND.EX P5, PT, R8, UR9, !P6, P5 ;  /* 0x0000000908007c0c */ /* 0x000fda000f7a1350 */
[----:B------:R-:W-:Y:S02]  /*0920*/  @P5 LOP3.LUT R5, R5, 0x8000, RZ, 0xfc, !PT ;  /* 0x0000800005055812 */ /* 0x000fe400078efcff */
[----:B------:R-:W-:Y:S02]  /*0930*/  ISETP.LT.U32.AND P5, PT, R87, UR8, PT ;  /* 0x0000000857007c0c */ /* 0x000fe4000bfa1070 */
[----:B------:R-:W-:Y:S02]  /*0940*/  LOP3.LUT R5, R5, 0xffffbfff, RZ, 0xc0, !PT ;  /* 0xffffbfff05057812 */ /* 0x000fe400078ec0ff */
[----:B------:R-:W-:Y:S01]  /*0950*/  ISETP.LT.AND.EX P5, PT, R4, UR9, !P6, P5 ;  /* 0x0000000904007c0c */ /* 0x000fe2000f7a1350 */
[----:B------:R-:W-:-:S05]  /*0960*/  IMAD R4, R7, -0x3c, R104 ;  /* 0xffffffc407047824 */ /* 0x000fca00078e0268 */
[----:B------:R-:W-:-:S07]  /*0970*/  SHF.L.U32 R4, R4, 0x1, RZ ;  /* 0x0000000104047819 */ /* 0x000fce00000006ff */
[----:B------:R-:W-:Y:S02]  /*0980*/  @P5 LOP3.LUT R5, R5, 0x4000, RZ, 0xfc, !PT ;  /* 0x0000400005055812 */ /* 0x000fe400078efcff */
[----:B------:R-:W-:Y:S02]  /*0990*/  ISETP.LT.U32.AND P5, PT, R86, UR8, PT ;  /* 0x0000000856007c0c */ /* 0x000fe4000bfa1070 */
[----:B------:R-:W-:Y:S02]  /*09a0*/  LOP3.LUT R5, R5, 0xffffdfff, RZ, 0xc0, !PT ;  /* 0xffffdfff05057812 */ /* 0x000fe400078ec0ff */
[----:B------:R-:W-:Y:S01]  /*09b0*/  ISETP.LT.AND.EX P5, PT, R3, UR9, !P6, P5 ;  /* 0x0000000903007c0c */ /* 0x000fe2000f7a1350 */
[----:B------:R-:W-:-:S12]  /*09c0*/  IMAD.MOV.U32 R3, RZ, RZ, RZ ;  /* 0x000000ffff037224 */ /* 0x000fd800078e00ff */
[----:B------:R-:W-:Y:S02]  /*09d0*/  @P5 LOP3.LUT R5, R5, 0x2000, RZ, 0xfc, !PT ;  /* 0x0000200005055812 */ /* 0x000fe400078efcff */
[----:B------:R-:W-:Y:S02]  /*09e0*/  ISETP.LT.U32.AND P5, PT, R85, UR8, PT ;  /* 0x0000000855007c0c */ /* 0x000fe4000bfa1070 */
[----:B------:R-:W-:Y:S02]  /*09f0*/  LOP3.LUT R5, R5, 0xffffefff, RZ, 0xc0, !PT ;  /* 0xffffefff05057812 */ /* 0x000fe400078ec0ff */
[----:B------:R-:W-:Y:S02]  /*0a00*/  ISETP.LT.AND.EX P5, PT, R2, UR9, !P6, P5 ;  /* 0x0000000902007c0c */ /* 0x000fe4000f7a1350 */
[----:B------:R-:W-:-:S11]  /*0a10*/  MOV R2, R6 ;  /* 0x0000000600027202 */ /* 0x000fd60000000f00 */
[----:B------:R-:W-:Y:S02]  /*0a20*/  @P5 LOP3.LUT R5, R5, 0x1000, RZ, 0xfc, !PT ;  /* 0x0000100005055812 */ /* 0x000fe400078efcff */
        /* <DEDUP_REMOVED lines=31> */
[----:B------:R-:W-:-:S12]  /*0c20*/  ULDC.64 UR8, c[0x0][0x208] ;  /* 0x0000820000087ab9 */ /* 0x000fd80000000a00 */
[----:B------:R-:W-:-:S07]  /*0c30*/  @P5 LOP3.LUT R5, R5, 0x10, RZ, 0xfc, !PT ;  /* 0x0000001005055812 */ /* 0x000fce00078efcff */
.L_x_3776:
[----:B------:R-:W0:Y:S01]  /*0c40*/  LDC R15, c[0x0][0x288] ;  /* 0x0000a200ff0f7b82 */ /* 0x000e220000000800 */
[----:B------:R-:W-:Y:S01]  /*0c50*/  P2R R7, PR, RZ, 0x10 ;  /* 0x00000010ff077803 */ /* 0x000fe20000000000 */
[----:B------:R-:W-:Y:S01]  /*0c60*/  ULDC.64 UR12, c[0x0][0x280] ;  /* 0x0000a000000c7ab9 */ /* 0x000fe20000000a00 */
[C---:B------:R-:W-:Y:S01]  /*0c70*/  LOP3.LUT P4, RZ, R5.reuse, 0x4000000, RZ, 0xc0, !PT ;  /* 0x0400000005ff7812 */ /* 0x040fe2000788c0ff */
[----:B------:R-:W-:Y:S01]  /*0c80*/  VIADD R95, R0, 0xe8 ;  /* 0x000000e8005f7836 */ /* 0x000fe20000000000 */
[----:B------:R-:W-:Y:S02]  /*0c90*/  LOP3.LUT P6, RZ, R5, 0x2000000, RZ, 0xc0, !PT ;  /* 0x0200000005ff7812 */ /* 0x000fe400078cc0ff */
[----:B------:R-:W-:Y:S01]  /*0ca0*/  SHF.R.S32.HI R12, RZ, 0x1f, R0 ;  /* 0x0000001fff0c7819 */ /* 0x000fe20000011400 */
[----:B-1----:R-:W1:Y:S01]  /*0cb0*/  @P0 LDC.64 R36, c[0x0][0x220] ;  /* 0x00008800ff240b82 */ /* 0x002e620000000a00 */
[----:B------:R-:W-:Y:S02]  /*0cc0*/  SHF.R.S32.HI R14, RZ, 0x1f, R103 ;  /* 0x0000001fff0e7819 */ /* 0x000fe40000011467 */
[----:B------:R-:W-:-:S02]  /*0cd0*/  P2R R30, PR, RZ, 0x8 ;  /* 0x00000008ff1e7803 */ /* 0x000fc40000000000 */
[----:B------:R-:W-:Y:S02]  /*0ce0*/  LOP3.LUT P3, RZ, R5, 0x1000000, RZ, 0xc0, !PT ;  /* 0x0100000005ff7812 */ /* 0x000fe4000786c0ff */
[----:B------:R-:W-:Y:S01]  /*0cf0*/  SHF.R.S32.HI R16, RZ, 0x1f, R98 ;  /* 0x0000001fff107819 */ /* 0x000fe20000011462 */
[----:B--234-:R-:W2:Y:S01]  /*0d00*/  @P4 LDC.64 R58, c[0x0][0x220] ;  /* 0x00008800ff3a4b82 */ /* 0x01cea20000000a00 */
[----:B------:R-:W-:Y:S02]  /*0d10*/  SHF.R.S32.HI R18, RZ, 0x1f, R94 ;  /* 0x0000001fff127819 */ /* 0x000fe4000001145e */
[----:B------:R-:W-:Y:S02]  /*0d20*/  SHF.R.S32.HI R20, RZ, 0x1f, R93 ;  /* 0x0000001fff147819 */ /* 0x000fe4000001145d */
[----:B------:R-:W-:Y:S02]  /*0d30*/  SHF.R.S32.HI R22, RZ, 0x1f, R91 ;  /* 0x0000001fff167819 */ /* 0x000fe4000001145b */
[----:B------:R-:W-:Y:S01]  /*0d40*/  SHF.R.S32.HI R24, RZ, 0x1f, R89 ;  /* 0x0000001fff187819 */ /* 0x000fe20000011459 */
[----:B------:R-:W3:Y:S01]  /*0d50*/  @P1 LDC.64 R34, c[0x0][0x220] ;  /* 0x00008800ff221b82 */ /* 0x000ee20000000a00 */
[----:B0-----:R-:W-:-:S02]  /*0d60*/  IABS R11, R15 ;  /* 0x0000000f000b7213 */ /* 0x001fc40000000000 */
[----:B------:R-:W-:Y:S02]  /*0d70*/  SHF.R.S32.HI R26, RZ, 0x1f, R87 ;  /* 0x0000001fff1a7819 */ /* 0x000fe40000011457 */
[----:B------:R-:W0:Y:S01]  /*0d80*/  I2F.RP R6, R11 ;  /* 0x0000000b00067306 */ /* 0x000e220000209400 */
[----:B------:R-:W-:Y:S02]  /*0d90*/  IADD3 R31, R0, 0xb8, RZ ;  /* 0x000000b8001f7810 */ /* 0x000fe40007ffe0ff */
[----:B------:R-:W4:Y:S08]  /*0da0*/  @P3 LDC.64 R74, c[0x0][0x220] ;  /* 0x00008800ff4a3b82 */ /* 0x000f300000000a00 */
[----:B------:R-:W5:Y:S01]  /*0db0*/  @P2 LDC.64 R32, c[0x0][0x220] ;  /* 0x00008800ff202b82 */ /* 0x000f620000000a00 */
[----:B0-----:R-:W0:Y:S02]  /*0dc0*/  MUFU.RCP R6, R6 ;  /* 0x0000000600067308 */ /* 0x001e240000001000 */
[----:B0-----:R-:W-:-:S06]  /*0dd0*/  IADD3 R8, R6, 0xffffffe, RZ ;  /* 0x0ffffffe06087810 */ /* 0x001fcc0007ffe0ff */
[----:B------:R0:W1:Y:S02]  /*0de0*/  F2I.FTZ.U32.TRUNC.NTZ R9, R8 ;  /* 0x0000000800097305 */ /* 0x000064000021f000 */
[----:B0-----:R-:W-:Y:S01]  /*0df0*/  IMAD.MOV.U32 R8, RZ, RZ, RZ ;  /* 0x000000ffff087224 */ /* 0x001fe200078e00ff */
        /* <DEDUP_REMOVED lines=11> */
[----:B------:R-:W-:-:S11]  /*0eb0*/  LOP3.LUT R6, R2, R15, RZ, 0x3c, !PT ;  /* 0x0000000f02067212 */ /* 0x000fd600078e3cff */
[----:B------:R-:W-:Y:S01]  /*0ec0*/  @P5 VIADD R9, R9, 0x1 ;  /* 0x0000000109095836 */ /* 0x000fe20000000000 */
[----:B------:R-:W-:-:S04]  /*0ed0*/  ISETP.GE.AND P5, PT, R6, RZ, PT ;  /* 0x000000ff0600720c */ /* 0x000fc80003fa6270 */
[----:B------:R-:W-:-:S09]  /*0ee0*/  MOV R11, R9 ;  /* 0x00000009000b7202 */ /* 0x000fd20000000f00 */
[----:B------:R-:W-:Y:S02]  /*0ef0*/  @!P5 IADD3 R11, -R11, RZ, RZ ;  /* 0x000000ff0b0bd210 */ /* 0x000fe40007ffe1ff */
[----:B------:R-:W-:-:S13]  /*0f00*/  ISETP.NE.AND P5, PT, R15, RZ, PT ;  /* 0x000000ff0f00720c */ /* 0x000fda0003fa5270 */
[----:B------:R-:W-:-:S04]  /*0f10*/  @!P5 LOP3.LUT R11, RZ, R15, RZ, 0x33, !PT ;  /* 0x0000000fff0bd212 */ /* 0x000fc800078e33ff */
[----:B------:R-:W-:Y:S02]  /*0f20*/  IADD3 R9, -R11, RZ, RZ ;  /* 0x000000ff0b097210 */ /* 0x000fe40007ffe1ff */
[----:B------:R-:W-:-:S03]  /*0f30*/  SHF.R.S32.HI R10, RZ, 0x1f, R11 ;  /* 0x0000001fff0a7819 */ /* 0x000fc6000001140b */
[----:B------:R-:W-:Y:S01]  /*0f40*/  IMAD R6, R15, R9, R2 ;  /* 0x000000090f067224 */ /* 0x000fe200078e0202 */
[----:B------:R-:W-:Y:S01]  /*0f50*/  SHF.R.S32.HI R9, RZ, 0x1f, R4 ;  /* 0x0000001fff097819 */ /* 0x000fe20000011404 */
[----:B------:R-:W-:Y:S02]  /*0f60*/  IMAD R10, R10, UR12, RZ ;  /* 0x0000000c0a0a7c24 */ /* 0x000fe4000f8e02ff */
[----:B------:R-:W-:Y:S02]  /*0f70*/  IMAD R6, R6, 0x78, RZ ;  /* 0x0000007806067824 */ /* 0x000fe400078e02ff */
[----:B------:R-:W-:-:S03]  /*0f80*/  IMAD R67, R11, UR13, R10 ;  /* 0x0000000d0b437c24 */ /* 0x000fc6000f8e020a */
[----:B------:R-:W-:-:S04]  /*0f90*/  IADD3 R68, P5, R4, R6, RZ ;  /* 0x0000000604447210 */ /* 0x000fc80007fbe0ff */
[----:B------:R-:W-:Y:S02]  /*0fa0*/  LEA.HI.X.SX32 R69, R6, R9, 0x1, P5 ;  /* 0x0000000906457211 */ /* 0x000fe400028f0eff */
[----:B------:R-:W0:Y:S01]  /*0fb0*/  @P4 LDC.64 R8, c[0x0][0x270] ;  /* 0x00009c00ff084b82 */ /* 0x000e220000000a00 */
[----:B------:R-:W-:Y:S01]  /*0fc0*/  IMAD.WIDE.U32 R68, R11, UR12, R68 ;  /* 0x0000000c0b447c25 */ /* 0x000fe2000f8e0044 */
[----:B------:R-:W-:-:S03]  /*0fd0*/  ULDC.64 UR12, c[0x0][0x278] ;  /* 0x00009e00000c7ab9 */ /* 0x000fc60000000a00 */
[----:B------:R-:W-:Y:S01]  /*0fe0*/  IMAD.IADD R67, R69, 0x1, R67 ;  /* 0x0000000145437824 */ /* 0x000fe200078e0243 */
[----:B------:R-:W-:Y:S01]  /*0ff0*/  @P4 MOV R66, R68 ;  /* 0x0000004400424202 */ /* 0x000fe20000000f00 */
[-C--:B0-----:R-:W-:Y:S02]  /*1000*/  @P4 IMAD R10, R12, R8.reuse, RZ ;  /* 0x000000080c0a4224 */ /* 0x081fe400078e02ff */
[----:B------:R-:W0:Y:S02]  /*1010*/  @P6 LDC.64 R12, c[0x0][0x270] ;  /* 0x00009c00ff0c6b82 */ /* 0x000e240000000a00 */
[C---:B------:R-:W-:Y:S02]  /*1020*/  @P4 IMAD R11, R0.reuse, R9, R10 ;  /* 0x00000009000b4224 */ /* 0x040fe400078e020a */
[----:B------:R-:W-:-:S05]  /*1030*/  @P4 IMAD.WIDE.U32 R8, R0, R8, R66 ;  /* 0x0000000800084225 */ /* 0x000fca00078e0042 */
[----:B------:R-:W-:Y:S02]  /*1040*/  @P4 IADD3 R9, R9, R11, RZ ;  /* 0x0000000b09094210 */ /* 0x000fe40007ffe0ff */
[----:B------:R-:W1:Y:S01]  /*1050*/  @P6 LDC.64 R10, c[0x0][0x220] ;  /* 0x00008800ff0a6b82 */ /* 0x000e620000000a00 */
[----:B--2---:R-:W-:-:S04]  /*1060*/  @P4 LEA R58, P5, R8, R58, 0x1 ;  /* 0x0000003a083a4211 */ /* 0x004fc800078a08ff */
[----:B------:R-:W-:Y:S01]  /*1070*/  @P4 LEA.HI.X R59, R8, R59, R9, 0x1, P5 ;  /* 0x0000003b083b4211 */ /* 0x000fe200028f0c09 */
[----:B------:R-:W-:Y:S01]  /*1080*/  @P6 IMAD.MOV.U32 R9, RZ, RZ, R67 ;  /* 0x000000ffff096224 */ /* 0x000fe200078e0043 */
[----:B------:R-:W-:Y:S01]  /*1090*/  LOP3.LUT P4, RZ, R5, 0x800000, RZ, 0xc0, !PT ;  /* 0x0080000005ff7812 */ /* 0x000fe2000788c0ff */
[----:B0-----:R-:W-:Y:S01]  /*10a0*/  @P6 IMAD R8, R14, R12, RZ ;  /* 0x0000000c0e086224 */ /* 0x001fe200078e02ff */
[----:B------:R-:W-:-:S03]  /*10b0*/  SHF.R.S32.HI R14, RZ, 0x1f, R102 ;  /* 0x0000001fff0e7819 */ /* 0x000fc60000011466 */
[----:B------:R-:W-:Y:S01]  /*10c0*/  @P6 IMAD R13, R103, R13, R8 ;  /* 0x0000000d670d6224 */ /* 0x000fe200078e0208 */
[----:B------:R-:W-:-:S05]  /*10d0*/  @P6 MOV R8, R68 ;  /* 0x0000004400086202 */ /* 0x000fca0000000f00 */
[----:B------:R-:W-:-:S05]  /*10e0*/  @P6 IMAD.WIDE.U32 R8, R103, R12, R8 ;  /* 0x0000000c67086225 */ /* 0x000fca00078e0008 */
[----:B------:R-:W-:Y:S02]  /*10f0*/  @P6 IADD3 R9, R9, R13, RZ ;  /* 0x0000000d09096210 */ /* 0x000fe40007ffe0ff */
[C---:B-1----:R-:W-:Y:S02]  /*1100*/  @P6 LEA R10, P5, R8.reuse, R10, 0x1 ;  /* 0x0000000a080a6211 */ /* 0x042fe400078a08ff */
[----:B------:R-:W-:Y:S02]  /*1110*/  @P3 MOV R13, R67 ;  /* 0x00000043000d3202 */ /* 0x000fe40000000f00 */
[----:B------:R-:W-:Y:S02]  /*1120*/  @P6 LEA.HI.X R11, R8, R11, R9, 0x1, P5 ;  /* 0x0000000b080b6211 */ /* 0x000fe400028f0c09 */
[----:B------:R-:W0:Y:S01]  /*1130*/  @P3 LDC.64 R8, c[0x0][0x270] ;  /* 0x00009c00ff083b82 */ /* 0x000e220000000a00 */
[----:B------:R-:W-:-:S13]  /*1140*/  LOP3.LUT P6, RZ, R5, 0x400000, RZ, 0xc0, !PT ;  /* 0x0040000005ff7812 */ /* 0x000fda00078cc0ff */
[----:B------:R-:W1:Y:S01]  /*1150*/  @P6 LDC.64 R72, c[0x0][0x220] ;  /* 0x00008800ff486b82 */ /* 0x000e620000000a00 */
[----:B0-----:R-:W-:Y:S01]  /*1160*/  @P3 IMAD R12, R14, R8, RZ ;  /* 0x000000080e0c3224 */ /* 0x001fe200078e02ff */
[----:B------:R-:W-:-:S03]  /*1170*/  SHF.R.S32.HI R14, RZ, 0x1f, R99 ;  /* 0x0000001fff0e7819 */ /* 0x000fc60000011463 */
[----:B------:R-:W-:Y:S01]  /*1180*/  @P3 IMAD R15, R102, R9, R12 ;  /* 0x00000009660f3224 */ /* 0x000fe200078e020c */
[----:B------:R-:W-:-:S05]  /*1190*/  @P3 MOV R12, R68 ;  /* 0x00000044000c3202 */ /* 0x000fca0000000f00 */
[----:B------:R-:W-:Y:S02]  /*11a0*/  @P3 IMAD.WIDE.U32 R8, R102, R8, R12 ;  /* 0x0000000866083225 */ /* 0x000fe400078e000c */
[----:B------:R-:W0:Y:S02]  /*11b0*/  @P4 LDC.64 R12, c[0x0][0x220] ;  /* 0x00008800ff0c4b82 */ /* 0x000e240000000a00 */
[----:B------:R-:W-:Y:S01]  /*11c0*/  @P3 IMAD.IADD R9, R9, 0x1, R15 ;  /* 0x0000000109093824 */ /* 0x000fe200078e020f */
[C---:B----4-:R-:W-:Y:S02]  /*11d0*/  @P3 LEA R74, P5, R8.reuse, R74, 0x1 ;  /* 0x0000004a084a3211 */ /* 0x050fe400078a08ff */
[----:B------:R-:W-:Y:S02]  /*11e0*/  @P4 MOV R15, R67 ;  /* 0x00000043000f4202 */ /* 0x000fe40000000f00 */
[----:B------:R-:W-:Y:S02]  /*11f0*/  @P3 LEA.HI.X R75, R8, R75, R9, 0x1, P5 ;  /* 0x0000004b084b3211 */ /* 0x000fe400028f0c09 */
[----:B------:R-:W2:Y:S01]  /*1200*/  @P4 LDC.64 R8, c[0x0][0x270] ;  /* 0x00009c00ff084b82 */ /* 0x000ea20000000a00 */
[----:B------:R-:W-:Y:S01]  /*1210*/  LOP3.LUT P3, RZ, R5, 0x200000, RZ, 0xc0, !PT ;  /* 0x0020000005ff7812 */ /* 0x000fe2000786c0ff */
[----:B--2---:R-:W-:-:S04]  /*1220*/  @P4 IMAD R14, R14, R8, RZ ;  /* 0x000000080e0e4224 */ /* 0x004fc800078e02ff */
[----:B------:R-:W-:Y:S01]  /*1230*/  @P4 IMAD R17, R99, R9, R14 ;  /* 0x0000000963114224 */ /* 0x000fe200078e020e */
[----:B------:R-:W-:-:S05]  /*1240*/  @P4 MOV R14, R68 ;  /* 0x00000044000e4202 */ /* 0x000fca0000000f00 */
[----:B------:R-:W-:Y:S01]  /*1250*/  @P4 IMAD.WIDE.U32 R8, R99, R8, R14 ;  /* 0x0000000863084225 */ /* 0x000fe200078e000e */
[----:B------:R-:W-:-:S04]  /*1260*/  @P6 MOV R15, R67 ;  /* 0x00000043000f6202 */ /* 0x000fc80000000f00 */
[----:B------:R-:W-:Y:S01]  /*1270*/  @P4 IADD3 R9, R9, R17, RZ ;  /* 0x0000001109094210 */ /* 0x000fe20007ffe0ff */
[----:B------:R-:W-:Y:S01]  /*1280*/  @P3 IMAD.MOV.U32 R17, RZ, RZ, R67 ;  /* 0x000000ffff113224 */ /* 0x000fe200078e0043 */
[----:B0-----:R-:W-:-:S04]  /*1290*/  @P4 LEA R12, P5, R8, R12, 0x1 ;  /* 0x0000000c080c4211 */ /* 0x001fc800078a08ff */
[----:B------:R-:W-:Y:S02]  /*12a0*/  @P4 LEA.HI.X R13, R8, R13, R9, 0x1, P5 ;  /* 0x0000000d080d4211 */ /* 0x000fe400028f0c09 */
[----:B------:R-:W0:Y:S01]  /*12b0*/  @P6 LDC.64 R8, c[0x0][0x270] ;  /* 0x00009c00ff086b82 */ /* 0x000e220000000a00 */
[----:B------:R-:W-:-:S13]  /*12c0*/  LOP3.LUT P4, RZ, R5, 0x100000, RZ, 0xc0, !PT ;  /* 0x0010000005ff7812 */ /* 0x000fda000788c0ff */
[----:B------:R-:W-:Y:S01]  /*12d0*/  @P4 MOV R19, R67 ;  /* 0x0000004300134202 */ /* 0x000fe20000000f00 */
[----:B0-----:R-:W-:Y:S01]  /*12e0*/  @P6 IMAD R14, R16, R8, RZ ;  /* 0x00000008100e6224 */ /* 0x001fe200078e02ff */
[----:B------:R-:W-:-:S03]  /*12f0*/  SHF.R.S32.HI R16, RZ, 0x1f, R97 ;  /* 0x0000001fff107819 */ /* 0x000fc60000011461 */
[----:B------:R-:W-:Y:S02]  /*1300*/  @P6 IMAD R9, R98, R9, R14 ;  /* 0x0000000962096224 */ /* 0x000fe400078e020e */
[----:B------:R-:W-:-:S04]  /*1310*/  @P6 IMAD.MOV.U32 R14, RZ, RZ, R68 ;  /* 0x000000ffff0e6224 */ /* 0x000fc800078e0044 */
[----:B------:R-:W-:-:S05]  /*1320*/  @P6 IMAD.WIDE.U32 R14, R98, R8, R14 ;  /* 0x00000008620e6225 */ /* 0x000fca00078e000e */
[----:B------:R-:W-:Y:S02]  /*1330*/  @P6 IADD3 R8, R15, R9, RZ ;  /* 0x000000090f086210 */ /* 0x000fe40007ffe0ff */
[----:B-1----:R-:W-:-:S04]  /*1340*/  @P6 LEA R72, P5, R14, R72, 0x1 ;  /* 0x000000480e486211 */ /* 0x002fc800078a08ff */
[----:B------:R-:W-:Y:S02]  /*1350*/  @P6 LEA.HI.X R73, R14, R73, R8, 0x1, P5 ;  /* 0x000000490e496211 */ /* 0x000fe400028f0c08 */
[----:B------:R-:W0:Y:S01]  /*1360*/  @P3 LDC.64 R8, c[0x0][0x270] ;  /* 0x00009c00ff083b82 */ /* 0x000e220000000a00 */
[----:B------:R-:W-:-:S07]  /*1370*/  LOP3.LUT P6, RZ, R5, 0x80000, RZ, 0xc0, !PT ;  /* 0x0008000005ff7812 */ /* 0x000fce00078cc0ff */
[----:B------:R-:W1:Y:S06]  /*1380*/  @P3 LDC.64 R14, c[0x0][0x220] ;  /* 0x00008800ff0e3b82 */ /* 0x000e6c0000000a00 */
[----:B------:R-:W-:Y:S01]  /*1390*/  @P6 MOV R21, R67 ;  /* 0x0000004300156202 */ /* 0x000fe20000000f00 */
[----:B0-----:R-:W-:-:S04]  /*13a0*/  @P3 IMAD R16, R16, R8, RZ ;  /* 0x0000000810103224 */ /* 0x001fc800078e02ff */
[----:B------:R-:W-:Y:S01]  /*13b0*/  @P3 IMAD R9, R97, R9, R16 ;  /* 0x0000000961093224 */ /* 0x000fe200078e0210 */
[----:B------:R-:W-:-:S05]  /*13c0*/  @P3 MOV R16, R68 ;  /* 0x0000004400103202 */ /* 0x000fca0000000f00 */
[----:B------:R-:W-:-:S05]  /*13d0*/  @P3 IMAD.WIDE.U32 R16, R97, R8, R16 ;  /* 0x0000000861103225 */ /* 0x000fca00078e0010 */
[----:B------:R-:W-:Y:S02]  /*13e0*/  @P3 IADD3 R8, R17, R9, RZ ;  /* 0x0000000911083210 */ /* 0x000fe40007ffe0ff */
[----:B-1----:R-:W-:-:S04]  /*13f0*/  @P3 LEA R14, P5, R16, R14, 0x1 ;  /* 0x0000000e100e3211 */ /* 0x002fc800078a08ff */
[----:B------:R-:W-:Y:S02]  /*1400*/  @P3 LEA.HI.X R15, R16, R15, R8, 0x1, P5 ;  /* 0x0000000f100f3211 */ /* 0x000fe400028f0c08 */
[----:B------:R-:W0:Y:S01]  /*1410*/  @P4 LDC.64 R8, c[0x0][0x270] ;  /* 0x00009c00ff084b82 */ /* 0x000e220000000a00 */
[----:B------:R-:W-:-:S07]  /*1420*/  LOP3.LUT P3, RZ, R5, 0x40000, RZ, 0xc0, !PT ;  /* 0x0004000005ff7812 */ /* 0x000fce000786c0ff */
[----:B------:R-:W1:Y:S08]  /*1430*/  @P4 LDC.64 R16, c[0x0][0x220] ;  /* 0x00008800ff104b82 */ /* 0x000e700000000a00 */
[----:B------:R-:W2:Y:S01]  /*1440*/  @P3 LDC.64 R70, c[0x0][0x220] ;  /* 0x00008800ff463b82 */ /* 0x000ea20000000a00 */
[----:B0-----:R-:W-:-:S04]  /*1450*/  @P4 IMAD R18, R18, R8, RZ ;  /* 0x0000000812124224 */ /* 0x001fc800078e02ff */
[----:B------:R-:W-:Y:S01]  /*1460*/  @P4 IMAD R9, R94, R9, R18 ;  /* 0x000000095e094224 */ /* 0x000fe200078e0212 */
[----:B------:R-:W-:-:S05]  /*1470*/  @P4 MOV R18, R68 ;  /* 0x0000004400124202 */ /* 0x000fca0000000f00 */
[----:B------:R-:W-:-:S04]  /*1480*/  @P4 IMAD.WIDE.U32 R18, R94, R8, R18 ;  /* 0x000000085e124225 */ /* 0x000fc800078e0012 */
[----:B------:R-:W-:Y:S01]  /*1490*/  @P4 IMAD.IADD R8, R19, 0x1, R9 ;  /* 0x0000000113084824 */ /* 0x000fe200078e0209 */
[----:B-1----:R-:W-:-:S04]  /*14a0*/  @P4 LEA R16, P5, R18, R16, 0x1 ;  /* 0x0000001012104211 */ /* 0x002fc800078a08ff */
[----:B------:R-:W-:Y:S02]  /*14b0*/  @P4 LEA.HI.X R17, R18, R17, R8, 0x1, P5 ;  /* 0x0000001112114211 */ /* 0x000fe400028f0c08 */
[----:B------:R-:W0:Y:S01]  /*14c0*/  @P6 LDC.64 R8, c[0x0][0x270] ;  /* 0x00009c00ff086b82 */ /* 0x000e220000000a00 */
[----:B------:R-:W-:-:S07]  /*14d0*/  LOP3.LUT P4, RZ, R5, 0x20000, RZ, 0xc0, !PT ;  /* 0x0002000005ff7812 */ /* 0x000fce000788c0ff */
[----:B------:R-:W1:Y:S06]  /*14e0*/  @P6 LDC.64 R18, c[0x0][0x220] ;  /* 0x00008800ff126b82 */ /* 0x000e6c0000000a00 */
[----:B------:R-:W-:Y:S02]  /*14f0*/  @P4 IMAD.MOV.U32 R23, RZ, RZ, R67 ;  /* 0x000000ffff174224 */ /* 0x000fe400078e0043 */
[----:B0-----:R-:W-:-:S04]  /*1500*/  @P6 IMAD R20, R20, R8, RZ ;  /* 0x0000000814146224 */ /* 0x001fc800078e02ff */
        /* <DEDUP_REMOVED lines=12> */
[----:B------:R-:W-:Y:S02]  /*15d0*/  @P3 IMAD R9, R91, R9, R20 ;  /* 0x000000095b093224 */ /* 0x000fe400078e0214 */
[----:B------:R-:W-:-:S04]  /*15e0*/  @P3 IMAD.MOV.U32 R20, RZ, RZ, R68 ;  /* 0x000000ffff143224 */ /* 0x000fc800078e0044 */
[----:B------:R-:W-:-:S05]  /*15f0*/  @P3 IMAD.WIDE.U32 R20, R91, R8, R20 ;  /* 0x000000085b143225 */ /* 0x000fca00078e0014 */
[----:B------:R-:W-:Y:S02]  /*1600*/  @P3 IADD3 R8, R21, R9, RZ ;  /* 0x0000000915083210 */ /* 0x000fe40007ffe0ff */
[----:B--2---:R-:W-:-:S04]  /*1610*/  @P3 LEA R70, P5, R20, R70, 0x1 ;  /* 0x0000004614463211 */ /* 0x004fc800078a08ff */
[----:B------:R-:W-:Y:S02]  /*1620*/  @P3 LEA.HI.X R71, R20, R71, R8, 0x1, P5 ;  /* 0x0000004714473211 */ /* 0x000fe400028f0c08 */
[----:B------:R-:W0:Y:S01]  /*1630*/  @P4 LDC.64 R8, c[0x0][0x270] ;  /* 0x00009c00ff084b82 */ /* 0x000e220000000a00 */
[----:B------:R-:W-:-:S07]  /*1640*/  LOP3.LUT P3, RZ, R5, 0x8000, RZ, 0xc0, !PT ;  /* 0x0000800005ff7812 */ /* 0x000fce000786c0ff */
[----:B------:R-:W2:Y:S06]  /*1650*/  @P4 LDC.64 R20, c[0x0][0x220] ;  /* 0x00008800ff144b82 */ /* 0x000eac0000000a00 */
[----:B------:R-:W-:Y:S01]  /*1660*/  @P3 MOV R25, R67 ;  /* 0x0000004300193202 */ /* 0x000fe20000000f00 */
[----:B0-----:R-:W-:-:S04]  /*1670*/  @P4 IMAD R22, R22, R8, RZ ;  /* 0x0000000816164224 */ /* 0x001fc800078e02ff */
[----:B------:R-:W-:Y:S01]  /*1680*/  @P4 IMAD R9, R90, R9, R22 ;  /* 0x000000095a094224 */ /* 0x000fe200078e0216 */
[----:B------:R-:W-:-:S05]  /*1690*/  @P4 MOV R22, R68 ;  /* 0x0000004400164202 */ /* 0x000fca0000000f00 */
[----:B------:R-:W-:-:S05]  /*16a0*/  @P4 IMAD.WIDE.U32 R22, R90, R8, R22 ;  /* 0x000000085a164225 */ /* 0x000fca00078e0016 */
[----:B------:R-:W-:Y:S02]  /*16b0*/  @P4 IADD3 R8, R23, R9, RZ ;  /* 0x0000000917084210 */ /* 0x000fe40007ffe0ff */
[C---:B--2---:R-:W-:Y:S02]  /*16c0*/  @P4 LEA R20, P5, R22.reuse, R20, 0x1 ;  /* 0x0000001416144211 */ /* 0x044fe400078a08ff */
[----:B------:R-:W-:Y:S02]  /*16d0*/  @P6 MOV R23, R67 ;  /* 0x0000004300176202 */ /* 0x000fe40000000f00 */
[----:B------:R-:W-:Y:S02]  /*16e0*/  @P4 LEA.HI.X R21, R22, R21, R8, 0x1, P5 ;  /* 0x0000001516154211 */ /* 0x000fe400028f0c08 */
[----:B------:R-:W0:Y:S01]  /*16f0*/  @P6 LDC.64 R8, c[0x0][0x270] ;  /* 0x00009c00ff086b82 */ /* 0x000e220000000a00 */
[----:B------:R-:W-:-:S13]  /*1700*/  LOP3.LUT P4, RZ, R5, 0x4000, RZ, 0xc0, !PT ;  /* 0x0000400005ff7812 */ /* 0x000fda000788c0ff */
[----:B------:R-:W2:Y:S01]  /*1710*/  @P4 LDC.64 R62, c[0x0][0x220] ;  /* 0x00008800ff3e4b82 */ /* 0x000ea20000000a00 */
[----:B0-----:R-:W-:Y:S01]  /*1720*/  @P6 IMAD R22, R24, R8, RZ ;  /* 0x0000000818166224 */ /* 0x001fe200078e02ff */
[----:B------:R-:W-:-:S03]  /*1730*/  SHF.R.S32.HI R24, RZ, 0x1f, R88 ;  /* 0x0000001fff187819 */ /* 0x000fc60000011458 */
        /* <DEDUP_REMOVED lines=8> */
[----:B------:R-:W1:Y:S08]  /*17c0*/  @P3 LDC.64 R22, c[0x0][0x220] ;  /* 0x00008800ff163b82 */ /* 0x000e700000000a00 */
[----:B------:R-:W4:Y:S01]  /*17d0*/  @P6 LDC.64 R60, c[0x0][0x220] ;  /* 0x00008800ff3c6b82 */ /* 0x000f220000000a00 */
        /* <DEDUP_REMOVED lines=16> */
[----:B------:R-:W-:Y:S01]  /*18e0*/  @P4 IADD3 R8, R25, R9, RZ ;  /* 0x0000000919084210 */ /* 0x000fe20007ffe0ff */
[----:B------:R-:W-:Y:S01]  /*18f0*/  @P6 IMAD.MOV.U32 R25, RZ, RZ, R67 ;  /* 0x000000ffff196224 */ /* 0x000fe200078e0043 */
[----:B--2---:R-:W-:-:S04]  /*1900*/  @P4 LEA R62, P5, R24, R62, 0x1 ;  /* 0x0000003e183e4211 */ /* 0x004fc800078a08ff */
        /* <DEDUP_REMOVED lines=8> */
[----:B------:R-:W-:-:S05]  /*1990*/  @P6 IMAD.WIDE.U32 R24, R86, R8, R24 ;  /* 0x0000000856186225 */ /* 0x000fca00078e0018 */
[----:B------:R-:W-:Y:S02]  /*19a0*/  @P6 IADD3 R8, R25, R9, RZ ;  /* 0x0000000919086210 */ /* 0x000fe40007ffe0ff */
[----:B----4-:R-:W-:-:S04]  /*19b0*/  @P6 LEA R60, P5, R24, R60, 0x1 ;  /* 0x0000003c183c6211 */ /* 0x010fc800078a08ff */
        /* <DEDUP_REMOVED lines=8> */
[----:B------:R-:W-:-:S04]  /*1a40*/  @P3 IMAD.WIDE.U32 R26, R85, R8, R26 ;  /* 0x00000008551a3225 */ /* 0x000fc800078e001a */
[----:B------:R-:W-:Y:S01]  /*1a50*/  @P3 IMAD.IADD R8, R27, 0x1, R9 ;  /* 0x000000011b083824 */ /* 0x000fe200078e0209 */
[C---:B--2---:R-:W-:Y:S02]  /*1a60*/  @P3 LEA R24, P5, R26.reuse, R24, 0x1 ;  /* 0x000000181a183211 */ /* 0x044fe400078a08ff */
[----:B------:R-:W-:Y:S02]  /*1a70*/  @P4 MOV R27, R67 ;  /* 0x00000043001b4202 */ /* 0x000fe40000000f00 */
[----:B------:R-:W-:Y:S02]  /*1a80*/  @P3 LEA.HI.X R25, R26, R25, R8, 0x1, P5 ;  /* 0x000000191a193211 */ /* 0x000fe400028f0c08 */
[----:B------:R-:W0:Y:S01]  /*1a90*/  @P4 LDC.64 R8, c[0x0][0x270] ;  /* 0x00009c00ff084b82 */ /* 0x000e220000000a00 */
[----:B------:R-:W-:-:S13]  /*1aa0*/  LOP3.LUT P3, RZ, R5, 0x200, RZ, 0xc0, !PT ;  /* 0x0000020005ff7812 */ /* 0x000fda000786c0ff */
[----:B------:R-:W2:Y:S01]  /*1ab0*/  @P3 LDC.64 R54, c[0x0][0x220] ;  /* 0x00008800ff363b82 */ /* 0x000ea20000000a00 */
        /* <DEDUP_REMOVED lines=10> */
[----:B------:R-:W4:Y:S01]  /*1b60*/  @P4 LDC.64 R44, c[0x0][0x220] ;  /* 0x00008800ff2c4b82 */ /* 0x000f220000000a00 */
[----:B0-----:R-:W-:-:S04]  /*1b70*/  @P6 IMAD R28, R124, R8, RZ ;  /* 0x000000087c1c6224 */ /* 0x001fc800078e02ff */
[----:B------:R-:W-:Y:S02]  /*1b80*/  @P6 IMAD R9, R83, R9, R28 ;  /* 0x0000000953096224 */ /* 0x000fe400078e021c */
[----:B------:R-:W-:-:S04]  /*1b90*/  @P6 IMAD.MOV.U32 R28, RZ, RZ, R68 ;  /* 0x000000ffff1c6224 */ /* 0x000fc800078e0044 */
        /* <DEDUP_REMOVED lines=23> */
[----:B------:R-:W-:Y:S01]  /*1d10*/  @P4 IADD3 R8, R29, R9, RZ ;  /* 0x000000091d084210 */ /* 0x000fe20007ffe0ff */
[----:B------:R-:W-:Y:S01]  /*1d20*/  @P6 IMAD.MOV.U32 R29, RZ, RZ, R67 ;  /* 0x000000ffff1d6224 */ /* 0x000fe200078e0043 */
[----:B----4-:R-:W-:-:S04]  /*1d30*/  @P4 LEA R44, P5, R28, R44, 0x1 ;  /* 0x0000002c1c2c4211 */ /* 0x010fc800078a08ff */
[----:B------:R-:W-:Y:S02]  /*1d40*/  @P4 LEA.HI.X R45, R28, R45, R8, 0x1, P5 ;  /* 0x0000002d1c2d4211 */ /* 0x000fe400028f0c08 */
[----:B------:R-:W0:Y:S01]  /*1d50*/  @P6 LDC.64 R8, c[0x0][0x270] ;  /* 0x00009c00ff086b82 */ /* 0x000e220000000a00 */
[----:B------:R-:W-:-:S13]  /*1d60*/  LOP3.LUT P4, RZ, R5, 0x20, RZ, 0xc0, !PT ;  /* 0x0000002005ff7812 */ /* 0x000fda000788c0ff */
        /* <DEDUP_REMOVED lines=23> */
[----:B0-----:R-:W-:-:S04]  /*1ee0*/  @P4 IMAD R28, R119, R8, RZ ;  /* 0x00000008771c4224 */ /* 0x001fc800078e02ff */
[----:B------:R-:W-:Y:S02]  /*1ef0*/  @P4 IMAD R9, R78, R9, R28 ;  /* 0x000000094e094224 */ /* 0x000fe400078e021c */
[----:B------:R-:W-:-:S04]  /*1f00*/  @P4 IMAD.MOV.U32 R28, RZ, RZ, R68 ;  /* 0x000000ffff1c4224 */ /* 0x000fc800078e0044 */
[----:B------:R-:W-:-:S05]  /*1f10*/  @P4 IMAD.WIDE.U32 R28, R78, R8, R28 ;  /* 0x000000084e1c4225 */ /* 0x000fca00078e001c */
[----:B------:R-:W-:Y:S02]  /*1f20*/  @P4 IADD3 R8, R29, R9, RZ ;  /* 0x000000091d084210 */ /* 0x000fe40007ffe0ff */
[C---:B----4-:R-:W-:Y:S02]  /*1f30*/  @P4 LEA R50, P5, R28.reuse, R50, 0x1 ;  /* 0x000000321c324211 */ /* 0x050fe400078a08ff */
[----:B------:R-:W-:Y:S02]  /*1f40*/  @P6 MOV R29, R67 ;  /* 0x00000043001d6202 */ /* 0x000fe40000000f00 */
[----:B------:R-:W-:Y:S02]  /*1f50*/  @P4 LEA.HI.X R51, R28, R51, R8, 0x1, P5 ;  /* 0x000000331c334211 */ /* 0x000fe400028f0c08 */
[----:B------:R-:W0:Y:S01]  /*1f60*/  @P6 LDC.64 R8, c[0x0][0x270] ;  /* 0x00009c00ff086b82 */ /* 0x000e220000000a00 */
[----:B------:R-:W-:-:S13]  /*1f70*/  LOP3.LUT P4, RZ, R5, 0x4, RZ, 0xc0, !PT ;  /* 0x0000000405ff7812 */ /* 0x000fda000788c0ff */
[----:B------:R-:W4:Y:S01]  /*1f80*/  @P4 LDC.64 R40, c[0x0][0x220] ;  /* 0x00008800ff284b82 */ /* 0x000f220000000a00 */
[----:B0-----:R-:W-:-:S04]  /*1f90*/  @P6 IMAD R28, R105, R8, RZ ;  /* 0x00000008691c6224 */ /* 0x001fc800078e02ff */
[----:B------:R-:W-:Y:S01]  /*1fa0*/  @P6 IMAD R9, R77, R9, R28 ;  /* 0x000000094d096224 */ /* 0x000fe200078e021c */
[----:B------:R-:W-:-:S05]  /*1fb0*/  @P6 MOV R28, R68 ;  /* 0x00000044001c6202 */ /* 0x000fca0000000f00 */
[----:B------:R-:W-:-:S04]  /*1fc0*/  @P6 IMAD.WIDE.U32 R28, R77, R8, R28 ;  /* 0x000000084d1c6225 */ /* 0x000fc800078e001c */
[----:B------:R-:W-:Y:S01]  /*1fd0*/  @P6 IMAD.IADD R8, R29, 0x1, R9 ;  /* 0x000000011d086824 */ /* 0x000fe200078e0209 */
[C---:B-1----:R-:W-:Y:S02]  /*1fe0*/  @P6 LEA R48, P5, R28.reuse, R48, 0x1 ;  /* 0x000000301c306211 */ /* 0x042fe400078a08ff */
[----:B------:R-:W-:Y:S02]  /*1ff0*/  SHF.R.S32.HI R29, RZ, 0x1f, R31 ;  /* 0x0000001fff1d7819 */ /* 0x000fe4000001141f */
[----:B------:R-:W-:Y:S02]  /*2000*/  @P6 LEA.HI.X R49, R28, R49, R8, 0x1, P5 ;  /* 0x000000311c316211 */ /* 0x000fe400028f0c08 */
[----:B------:R-:W0:Y:S01]  /*2010*/  @P3 LDC.64 R8, c[0x0][0x270] ;  /* 0x00009c00ff083b82 */ /* 0x000e220000000a00 */
[C---:B------:R-:W-:Y:S02]  /*2020*/  LOP3.LUT P6, RZ, R5.reuse, 0x1, RZ, 0xc0, !PT ;  /* 0x0000000105ff7812 */ /* 0x040fe400078cc0ff */
[----:B------:R-:W-:-:S04]  /*2030*/  LOP3.LUT R5, R5, 0xf7ffffff, RZ, 0xc0, !PT ;  /* 0xf7ffffff05057812 */ /* 0x000fc800078ec0ff */
[----:B------:R-:W-:-:S07]  /*2040*/  @P0 LOP3.LUT R5, R5, 0x8000000, RZ, 0xfc, !PT ;  /* 0x0800000005050812 */ /* 0x000fce00078efcff */
[----:B------:R-:W1:Y:S01]  /*2050*/  @P6 LDC.64 R38, c[0x0][0x220] ;  /* 0x00008800ff266b82 */ /* 0x000e620000000a00 */
[----:B0-----:R-:W-:Y:S01]  /*2060*/  @P3 IMAD R28, R29, R8, RZ ;  /* 0x000000081d1c3224 */ /* 0x001fe200078e02ff */
[----:B------:R-:W-:-:S03]  /*2070*/  @P3 MOV R29, R67 ;  /* 0x00000043001d3202 */ /* 0x000fc60000000f00 */
[----:B------:R-:W-:Y:S01]  /*2080*/  @P3 IMAD R9, R31, R9, R28 ;  /* 0x000000091f093224 */ /* 0x000fe200078e021c */
[----:B------:R-:W-:-:S05]  /*2090*/  @P3 MOV R28, R68 ;  /* 0x00000044001c3202 */ /* 0x000fca0000000f00 */
[----:B------:R-:W-:-:S04]  /*20a0*/  @P3 IMAD.WIDE.U32 R28, R31, R8, R28 ;  /* 0x000000081f1c3225 */ /* 0x000fc800078e001c */
[----:B------:R-:W-:Y:S01]  /*20b0*/  VIADD R31, R0, 0xc0 ;  /* 0x000000c0001f7836 */ /* 0x000fe20000000000 */
[----:B------:R-:W-:Y:S02]  /*20c0*/  @P3 IADD3 R8, R29, R9, RZ ;  /* 0x000000091d083210 */ /* 0x000fe40007ffe0ff */
[C---:B--2---:R-:W-:Y:S02]  /*20d0*/  @P3 LEA R42, P5, R28.reuse, R42, 0x1 ;  /* 0x0000002a1c2a3211 */ /* 0x044fe400078a08ff */
[----:B------:R-:W-:Y:S02]  /*20e0*/  SHF.R.S32.HI R29, RZ, 0x1f, R31 ;  /* 0x0000001fff1d7819 */ /* 0x000fe4000001141f */
[----:B------:R-:W-:Y:S02]  /*20f0*/  @P3 LEA.HI.X R43, R28, R43, R8, 0x1, P5 ;  /* 0x0000002b1c2b3211 */ /* 0x000fe400028f0c08 */
[----:B------:R-:W0:Y:S01]  /*2100*/  @P4 LDC.64 R8, c[0x0][0x270] ;  /* 0x00009c00ff084b82 */ /* 0x000e220000000a00 */
[----:B------:R-:W-:Y:S01]  /*2110*/  ISETP.NE.AND P3, PT, R30, RZ, PT ;  /* 0x000000ff1e00720c */ /* 0x000fe20003f65270 */
[----:B0-----:R-:W-:Y:S01]  /*2120*/  @P4 IMAD R28, R29, R8, RZ ;  /* 0x000000081d1c4224 */ /* 0x001fe200078e02ff */
[----:B------:R-:W-:-:S03]  /*2130*/  @P4 MOV R29, R67 ;  /* 0x00000043001d4202 */ /* 0x000fc60000000f00 */
[----:B------:R-:W-:Y:S01]  /*2140*/  @P4 IMAD R9, R31, R9, R28 ;  /* 0x000000091f094224 */ /* 0x000fe200078e021c */
[----:B------:R-:W-:-:S05]  /*2150*/  @P4 MOV R28, R68 ;  /* 0x00000044001c4202 */ /* 0x000fca0000000f00 */
[----:B------:R-:W-:Y:S01]  /*2160*/  @P4 IMAD.WIDE.U32 R28, R31, R8, R28 ;  /* 0x000000081f1c4225 */ /* 0x000fe200078e001c */
[----:B------:R-:W-:-:S04]  /*2170*/  IADD3 R31, R0, 0xc8, RZ ;  /* 0x000000c8001f7810 */ /* 0x000fc80007ffe0ff */
[----:B------:R-:W-:Y:S02]  /*2180*/  @P4 IADD3 R8, R29, R9, RZ ;  /* 0x000000091d084210 */ /* 0x000fe40007ffe0ff */
[C---:B----4-:R-:W-:Y:S02]  /*2190*/  @P4 LEA R40, P5, R28.reuse, R40, 0x1 ;  /* 0x000000281c284211 */ /* 0x050fe400078a08ff */
[----:B------:R-:W-:Y:S02]  /*21a0*/  @P6 MOV R29, R67 ;  /* 0x00000043001d6202 */ /* 0x000fe40000000f00 */
[----:B------:R-:W-:Y:S02]  /*21b0*/  @P4 LEA.HI.X R41, R28, R41, R8, 0x1, P5 ;  /* 0x000000291c294211 */ /* 0x000fe400028f0c08 */
[----:B------:R-:W0:Y:S01]  /*21c0*/  @P6 LDC.64 R8, c[0x0][0x270] ;  /* 0x00009c00ff086b82 */ /* 0x000e220000000a00 */
[----:B------:R-:W-:Y:S02]  /*21d0*/  ISETP.NE.AND P4, PT, R7, RZ, PT ;  /* 0x000000ff0700720c */ /* 0x000fe40003f85270 */
[----:B------:R-:W-:-:S11]  /*21e0*/  SHF.R.S32.HI R7, RZ, 0x1f, R31 ;  /* 0x0000001fff077819 */ /* 0x000fd6000001141f */
[----:B------:R-:W-:Y:S01]  /*21f0*/  @P4 MOV R101, R67 ;  /* 0x0000004300654202 */ /* 0x000fe20000000f00 */
[----:B------:R-:W-:Y:S02]  /*2200*/  @P4 IMAD.MOV.U32 R100, RZ, RZ, R68 ;  /* 0x000000ffff644224 */ /* 0x000fe400078e0044 */
[----:B0-----:R-:W-:-:S04]  /*2210*/  @P6 IMAD R28, R7, R8, RZ ;  /* 0x00000008071c6224 */ /* 0x001fc800078e02ff */
[----:B------:R-:W-:Y:S02]  /*2220*/  @P6 IMAD R7, R31, R9, R28 ;  /* 0x000000091f076224 */ /* 0x000fe400078e021c */
[----:B------:R-:W-:-:S04]  /*2230*/  @P6 IMAD.MOV.U32 R28, RZ, RZ, R68 ;  /* 0x000000ffff1c6224 */ /* 0x000fc800078e0044 */
[----:B------:R-:W-:Y:S01]  /*2240*/  @P6 IMAD.WIDE.U32 R28, R31, R8, R28 ;  /* 0x000000081f1c6225 */ /* 0x000fe200078e001c */
[----:B------:R-:W-:Y:S01]  /*2250*/  IADD3 R31, R0, 0xd0, RZ ;  /* 0x000000d0001f7810 */ /* 0x000fe20007ffe0ff */
[----:B------:R-:W0:Y:S03]  /*2260*/  @P0 LDC.64 R8, c[0x0][0x270] ;  /* 0x00009c00ff080b82 */ /* 0x000e260000000a00 */
[----:B------:R-:W-:Y:S01]  /*2270*/  @P6 IADD3 R7, R29, R7, RZ ;  /* 0x000000071d076210 */ /* 0x000fe20007ffe0ff */
[----:B------:R-:W-:Y:S01]  /*2280*/  @P0 IMAD.MOV.U32 R29, RZ, RZ, R67 ;  /* 0x000000ffff1d0224 */ /* 0x000fe200078e0043 */
[----:B-1----:R-:W-:-:S04]  /*2290*/  @P6 LEA R38, P5, R28, R38, 0x1 ;  /* 0x000000261c266211 */ /* 0x002fc800078a08ff */
[----:B------:R-:W-:Y:S02]  /*22a0*/  @P6 LEA.HI.X R39, R28, R39, R7, 0x1, P5 ;  /* 0x000000271c276211 */ /* 0x000fe400028f0c07 */
[----:B------:R-:W-:-:S05]  /*22b0*/  SHF.R.S32.HI R7, RZ, 0x1f, R31 ;  /* 0x0000001fff077819 */ /* 0x000fca000001141f */
[----:B0-----:R-:W-:-:S04]  /*22c0*/  @P0 IMAD R28, R7, R8, RZ ;  /* 0x00000008071c0224 */ /* 0x001fc800078e02ff */
[----:B------:R-:W-:Y:S01]  /*22d0*/  @P0 IMAD R7, R31, R9, R28 ;  /* 0x000000091f070224 */ /* 0x000fe200078e021c */
[----:B------:R-:W-:-:S05]  /*22e0*/  @P0 MOV R28, R68 ;  /* 0x00000044001c0202 */ /* 0x000fca0000000f00 */
[----:B------:R-:W-:Y:S01]  /*22f0*/  @P0 IMAD.WIDE.U32 R28, R31, R8, R28 ;  /* 0x000000081f1c0225 */ /* 0x000fe200078e001c */
[----:B------:R-:W-:Y:S01]  /*2300*/  IADD3 R31, R0, 0xd8, RZ ;  /* 0x000000d8001f7810 */ /* 0x000fe20007ffe0ff */
[----:B------:R-:W0:Y:S03]  /*2310*/  @P1 LDC.64 R8, c[0x0][0x270] ;  /* 0x00009c00ff081b82 */ /* 0x000e260000000a00 */
[----:B------:R-:W-:Y:S02]  /*2320*/  @P0 IADD3 R7, R29, R7, RZ ;  /* 0x000000071d070210 */ /* 0x000fe40007ffe0ff */
[C---:B------:R-:W-:Y:S02]  /*2330*/  @P0 LEA R36, P5, R28.reuse, R36, 0x1 ;  /* 0x000000241c240211 */ /* 0x040fe400078a08ff */
[----:B------:R-:W-:Y:S02]  /*2340*/  @P1 MOV R29, R67 ;  /* 0x00000043001d1202 */ /* 0x000fe40000000f00 */
[----:B------:R-:W-:-:S02]  /*2350*/  @P0 LEA.HI.X R37, R28, R37, R7, 0x1, P5 ;  /* 0x000000251c250211 */ /* 0x000fc400028f0c07 */
[----:B------:R-:W-:Y:S02]  /*2360*/  SHF.R.S32.HI R7, RZ, 0x1f, R31 ;  /* 0x0000001fff077819 */ /* 0x000fe4000001141f */
[C---:B------:R-:W-:Y:S02]  /*2370*/  LOP3.LUT P0, RZ, R5.reuse, 0x200000, RZ, 0xc0, !PT ;  /* 0x0020000005ff7812 */ /* 0x040fe4000780c0ff */
[----:B------:R-:W-:-:S04]  /*2380*/  LOP3.LUT R5, R5, 0xefffffff, RZ, 0xc0, !PT ;  /* 0xefffffff05057812 */ /* 0x000fc800078ec0ff */
[----:B------:R-:W-:Y:S01]  /*2390*/  @P1 LOP3.LUT R5, R5, 0x10000000, RZ, 0xfc, !PT ;  /* 0x1000000005051812 */ /* 0x000fe200078efcff */
[----:B0-----:R-:W-:-:S04]  /*23a0*/  @P1 IMAD R28, R7, R8, RZ ;  /* 0x00000008071c1224 */ /* 0x001fc800078e02ff */
[----:B------:R-:W-:Y:S01]  /*23b0*/  @P1 IMAD R7, R31, R9, R28 ;  /* 0x000000091f071224 */ /* 0x000fe200078e021c */
[----:B------:R-:W-:-:S05]  /*23c0*/  @P1 MOV R28, R68 ;  /* 0x00000044001c1202 */ /* 0x000fca0000000f00 */
[----:B------:R-:W-:Y:S01]  /*23d0*/  @P1 IMAD.WIDE.U32 R28, R31, R8, R28 ;  /* 0x000000081f1c1225 */ /* 0x000fe200078e001c */
[----:B------:R-:W-:Y:S01]  /*23e0*/  IADD3 R31, R0, 0xe0, RZ ;  /* 0x000000e0001f7810 */ /* 0x000fe20007ffe0ff */
[----:B------:R-:W0:Y:S02]  /*23f0*/  @P2 LDC.64 R8, c[0x0][0x270] ;  /* 0x00009c00ff082b82 */ /* 0x000e240000000a00 */
[----:B------:R-:W-:Y:S01]  /*2400*/  @P1 IMAD.IADD R7, R29, 0x1, R7 ;  /* 0x000000011d071824 */ /* 0x000fe200078e0207 */
[C---:B---3--:R-:W-:Y:S02]  /*2410*/  @P1 LEA R34, P5, R28.reuse, R34, 0x1 ;  /* 0x000000221c221211 */ /* 0x048fe400078a08ff */
[----:B------:R-:W-:Y:S02]  /*2420*/  @P2 MOV R29, R67 ;  /* 0x00000043001d2202 */ /* 0x000fe40000000f00 */
[----:B------:R-:W-:Y:S02]  /*2430*/  @P1 LEA.HI.X R35, R28, R35, R7, 0x1, P5 ;  /* 0x000000231c231211 */ /* 0x000fe400028f0c07 */
[----:B------:R-:W-:-:S02]  /*2440*/  SHF.R.S32.HI R7, RZ, 0x1f, R31 ;  /* 0x0000001fff077819 */ /* 0x000fc4000001141f */
[C---:B------:R-:W-:Y:S02]  /*2450*/  LOP3.LUT P1, RZ, R5.reuse, 0x800000, RZ, 0xc0, !PT ;  /* 0x0080000005ff7812 */ /* 0x040fe4000782c0ff */
[----:B------:R-:W-:-:S04]  /*2460*/  LOP3.LUT R5, R5, 0xdfffffff, RZ, 0xc0, !PT ;  /* 0xdfffffff05057812 */ /* 0x000fc800078ec0ff */
[----:B------:R-:W-:Y:S01]  /*2470*/  @P2 LOP3.LUT R5, R5, 0x20000000, RZ, 0xfc, !PT ;  /* 0x2000000005052812 */ /* 0x000fe200078efcff */
[----:B0-----:R-:W-:-:S04]  /*2480*/  @P2 IMAD R28, R7, R8, RZ ;  /* 0x00000008071c2224 */ /* 0x001fc800078e02ff */
[----:B------:R-:W-:Y:S01]  /*2490*/  @P2 IMAD R7, R31, R9, R28 ;  /* 0x000000091f072224 */ /* 0x000fe200078e021c */
[----:B------:R-:W-:-:S05]  /*24a0*/  @P2 MOV R28, R68 ;  /* 0x00000044001c2202 */ /* 0x000fca0000000f00 */
[----:B------:R-:W-:Y:S02]  /*24b0*/  @P2 IMAD.WIDE.U32 R28, R31, R8, R28 ;  /* 0x000000081f1c2225 */ /* 0x000fe400078e001c */
[----:B------:R-:W0:Y:S03]  /*24c0*/  @P3 LDC.64 R8, c[0x0][0x270] ;  /* 0x00009c00ff083b82 */ /* 0x000e260000000a00 */
[----:B------:R-:W-:Y:S02]  /*24d0*/  @P2 IADD3 R7, R29, R7, RZ ;  /* 0x000000071d072210 */ /* 0x000fe40007ffe0ff */
[C---:B-----5:R-:W-:Y:S02]  /*24e0*/  @P2 LEA R32, P5, R28.reuse, R32, 0x1 ;  /* 0x000000201c202211 */ /* 0x060fe400078a08ff */
[----:B------:R-:W-:Y:S01]  /*24f0*/  @P3 MOV R29, R67 ;  /* 0x00000043001d3202 */ /* 0x000fe20000000f00 */
[----:B------:R-:W1:Y:S01]  /*2500*/  @P3 LDC.64 R30, c[0x0][0x220] ;  /* 0x00008800ff1e3b82 */ /* 0x000e620000000a00 */
        /* <DEDUP_REMOVED lines=11> */
[----:B-1----:R-:W-:-:S04]  /*25c0*/  @P3 LEA R30, P5, R28, R30, 0x1 ;  /* 0x0000001e1c1e3211 */ /* 0x002fc800078a08ff */
[----:B------:R-:W-:Y:S02]  /*25d0*/  @P3 LEA.HI.X R31, R28, R31, R7, 0x1, P5 ;  /* 0x0000001f1c1f3211 */ /* 0x000fe400028f0c07 */
[----:B------:R-:W1:Y:S01]  /*25e0*/  @P4 LDC.64 R28, c[0x0][0x220] ;  /* 0x00008800ff1c4b82 */ /* 0x000e620000000a00 */
[----:B------:R-:W-:Y:S02]  /*25f0*/  IADD3 R7, R0, 0xf0, RZ ;  /* 0x000000f000077810 */ /* 0x000fe40007ffe0ff */
[C---:B------:R-:W-:Y:S02]  /*2600*/  LOP3.LUT P3, RZ, R5.reuse, 0x100000, RZ, 0xc0, !PT ;  /* 0x0010000005ff7812 */ /* 0x040fe4000786c0ff */
[----:B------:R-:W-:Y:S02]  /*2610*/  SHF.R.S32.HI R95, RZ, 0x1f, R7 ;  /* 0x0000001fff5f7819 */ /* 0x000fe40000011407 */
[----:B------:R-:W-:-:S04]  /*2620*/  LOP3.LUT R5, R5, 0x7fffffff, RZ, 0xc0, !PT ;  /* 0x7fffffff05057812 */ /* 0x000fc800078ec0ff */
[----:B------:R-:W-:Y:S01]  /*2630*/  @P4 LOP3.LUT R5, R5, 0x80000000, RZ, 0xfc, !PT ;  /* 0x8000000005054812 */ /* 0x000fe200078efcff */
[-C--:B0-----:R-:W-:Y:S02]  /*2640*/  @P4 IMAD R76, R95, R8.reuse, RZ ;  /* 0x000000085f4c4224 */ /* 0x081fe400078e02ff */
[----:B------:R-:W-:-:S04]  /*2650*/  @P4 IMAD.WIDE.U32 R100, R7, R8, R100 ;  /* 0x0000000807644225 */ /* 0x000fc800078e0064 */
[----:B------:R-:W-:Y:S01]  /*2660*/  @P4 IMAD R9, R7, R9, R76 ;  /* 0x0000000907094224 */ /* 0x000fe200078e024c */
[----:B------:R-:W-:-:S04]  /*2670*/  IADD3 R76, R0, 0xf8, RZ ;  /* 0x000000f8004c7810 */ /* 0x000fc80007ffe0ff */
[----:B------:R-:W-:Y:S02]  /*2680*/  @P4 IADD3 R7, R101, R9, RZ ;  /* 0x0000000965074210 */ /* 0x000fe40007ffe0ff */
[----:B-1----:R-:W-:-:S04]  /*2690*/  @P4 LEA R28, P5, R100, R28, 0x1 ;  /* 0x0000001c641c4211 */ /* 0x002fc800078a08ff */
[----:B------:R-:W-:Y:S02]  /*26a0*/  @P4 LEA.HI.X R29, R100, R29, R7, 0x1, P5 ;  /* 0x0000001d641d4211 */ /* 0x000fe400028f0c07 */
[----:B------:R-:W-:Y:S02]  /*26b0*/  SHF.R.S32.HI R7, RZ, 0x1f, R76 ;  /* 0x0000001fff077819 */ /* 0x000fe4000001144c */
[----:B------:R-:W-:Y:S02]  /*26c0*/  ISETP.GE.U32.AND P5, PT, R76, UR12, PT ;  /* 0x0000000c4c007c0c */ /* 0x000fe4000bfa6070 */
[----:B------:R-:W-:Y:S02]  /*26d0*/  LOP3.LUT P4, RZ, R5, 0x400000, RZ, 0xc0, !PT ;  /* 0x0040000005ff7812 */ /* 0x000fe4000788c0ff */
[----:B------:R-:W-:-:S04]  /*26e0*/  ISETP.GE.AND.EX P5, PT, R7, UR13, PT, P5 ;  /* 0x0000000d07007c0c */ /* 0x000fc8000bfa6350 */
[----:B------:R-:W-:-:S13]  /*26f0*/  ISETP.GT.U32.OR P5, PT, R104, 0x1df, P5 ;  /* 0x000001df6800780c */ /* 0x000fda0002fa4470 */
[----:B------:R-:W0:Y:S01]  /*2700*/  @!P5 LDC.64 R100, c[0x0][0x270] ;  /* 0x00009c00ff64db82 */ /* 0x000e220000000a00 */
[----:B------:R-:W-:Y:S01]  /*2710*/  @!P5 MOV R8, R68 ;  /* 0x000000440008d202 */ /* 0x000fe20000000f00 */
[----:B------:R-:W-:-:S04]  /*2720*/  @!P5 IMAD.MOV.U32 R9, RZ, RZ, R67 ;  /* 0x000000ffff09d224 */ /* 0x000fc800078e0043 */
[----:B0-----:R-:W-:-:S04]  /*2730*/  @!P5 IMAD.WIDE.U32 R8, R76, R100, R8 ;  /* 0x000000644c08d225 */ /* 0x001fc800078e0008 */
[----:B------:R-:W-:-:S04]  /*2740*/  @!P5 IMAD R100, R7, R100, RZ ;  /* 0x000000640764d224 */ /* 0x000fc800078e02ff */
[----:B------:R-:W-:Y:S02]  /*2750*/  @!P5 IMAD R95, R76, R101, R100 ;  /* 0x000000654c5fd224 */ /* 0x000fe400078e0264 */
[----:B------:R-:W0:Y:S03]  /*2760*/  @!P5 LDC.64 R100, c[0x0][0x220] ;  /* 0x00008800ff64db82 */ /* 0x000e260000000a00 */
[----:B------:R-:W-:Y:S02]  /*2770*/  @!P5 IADD3 R9, R9, R95, RZ ;  /* 0x0000005f0909d210 */ /* 0x000fe40007ffe0ff */
[----:B0-----:R-:W-:-:S04]  /*2780*/  @!P5 LEA R100, P6, R8, R100, 0x1 ;  /* 0x000000640864d211 */ /* 0x001fc800078c08ff */
[----:B------:R-:W-:Y:S02]  /*2790*/  @!P5 LEA.HI.X R101, R8, R101, R9, 0x1, P6 ;  /* 0x000000650865d211 */ /* 0x000fe400030f0c09 */
[----:B------:R-:W-:Y:S02]  /*27a0*/  CS2R R8, SRZ ;  /* 0x0000000000087805 */ /* 0x000fe4000001ff00 */
[----:B------:R-:W-:-:S04]  /*27b0*/  LOP3.LUT P6, RZ, R5, 0x1000000, RZ, 0xc0, !PT ;  /* 0x0100000005ff7812 */ /* 0x000fc800078cc0ff */
[----:B------:R-:W2:Y:S01]  /*27c0*/  @!P5 LDG.E R8, desc[UR8][R100.64] ;  /* 0x000000086408d981 */ /* 0x000ea2000c1e1900 */
[----:B------:R-:W-:-:S13]  /*27d0*/  LOP3.LUT P5, RZ, R5, 0x2000000, RZ, 0xc0, !PT ;  /* 0x0200000005ff7812 */ /* 0x000fda00078ac0ff */
[----:B------:R0:W3:Y:S02]  /*27e0*/  @P5 LDG.E R9, desc[UR8][R10.64] ;  /* 0x000000080a095981 */ /* 0x0000e4000c1e1900 */
[----:B0-----:R-:W-:-:S06]  /*27f0*/  CS2R R10, SRZ ;  /* 0x00000000000a7805 */ /* 0x001fcc000001ff00 */
[----:B------:R0:W4:Y:S04]  /*2800*/  @P1 LDG.E R11, desc[UR8][R12.64] ;  /* 0x000000080c0b1981 */ /* 0x000128000c1e1900 */
[----:B------:R-:W5:Y:S01]  /*2810*/  @P6 LDG.E R10, desc[UR8][R74.64] ;  /* 0x000000084a0a6981 */ /* 0x000f62000c1e1900 */
[----:B0-----:R-:W-:-:S06]  /*2820*/  CS2R R12, SRZ ;  /* 0x00000000000c7805 */ /* 0x001fcc000001ff00 */
[----:B------:R0:W2:Y:S01]  /*2830*/  @P4 LDG.E R12, desc[UR8][R72.64] ;  /* 0x00000008480c4981 */ /* 0x0000a2000c1e1900 */
[----:B------:R-:W-:-:S03]  /*2840*/  LOP3.LUT P4, RZ, R5, 0x80, RZ, 0xc0, !PT ;  /* 0x0000008005ff7812 */ /* 0x000fc6000788c0ff */
[----:B------:R1:W2:Y:S01]  /*2850*/  @P0 LDG.E R13, desc[UR8][R14.64] ;  /* 0x000000080e0d0981 */ /* 0x0002a2000c1e1900 */
[----:B0-----:R-:W-:Y:S02]  /*2860*/  P2R R72, PR, RZ, 0x10 ;  /* 0x00000010ff487803 */ /* 0x001fe40000000000 */
[----:B------:R-:W-:-:S04]  /*2870*/  LOP3.LUT P4, RZ, R5, 0x100, RZ, 0xc0, !PT ;  /* 0x0000010005ff7812 */ /* 0x000fc8000788c0ff */
[----:B------:R-:W-:Y:S02]  /*2880*/  P2R R73, PR, RZ, 0x10 ;  /* 0x00000010ff497803 */ /* 0x000fe40000000000 */
        /* <DEDUP_REMOVED lines=12> */
[C---:B------:R-:W-:Y:S02]  /*2950*/  LOP3.LUT P4, RZ, R5.reuse, 0x4000, RZ, 0xc0, !PT ;  /* 0x0000400005ff7812 */ /* 0x040fe4000788c0ff */
[----:B-1----:R-:W-:Y:S02]  /*2960*/  CS2R R14, SRZ ;  /* 0x00000000000e7805 */ /* 0x002fe4000001ff00 */
[----:B------:R-:W-:Y:S02]  /*2970*/  P2R R100, PR, RZ, 0x10 ;  /* 0x00000010ff647803 */ /* 0x000fe40000000000 */
[C---:B------:R-:W-:Y:S02]  /*2980*/  LOP3.LUT P4, RZ, R5.reuse, 0x8000, RZ, 0xc0, !PT ;  /* 0x0000800005ff7812 */ /* 0x040fe4000788c0ff */
[----:B------:R0:W2:Y:S01]  /*2990*/  @P2 LDG.E R15, desc[UR8][R18.64] ;  /* 0x00000008120f2981 */ /* 0x0000a2000c1e1900 */
[----:B------:R-:W-:-:S03]  /*29a0*/  LOP3.LUT P0, RZ, R5, 0x20000, RZ, 0xc0, !PT ;  /* 0x0002000005ff7812 */ /* 0x000fc6000780c0ff */
[----:B------:R1:W2:Y:S01]  /*29b0*/  @P3 LDG.E R14, desc[UR8][R16.64] ;  /* 0x00000008100e3981 */ /* 0x0002a2000c1e1900 */
[----:B0-----:R-:W-:Y:S02]  /*29c0*/  CS2R R18, SRZ ;  /* 0x0000000000127805 */ /* 0x001fe4000001ff00 */
[----:B-1----:R-:W-:-:S04]  /*29d0*/  CS2R R16, SRZ ;  /* 0x0000000000107805 */ /* 0x002fc8000001ff00 */
[----:B------:R-:W2:Y:S01]  /*29e0*/  @P4 LDG.E R19, desc[UR8][R22.64] ;  /* 0x0000000816134981 */ /* 0x000ea2000c1e1900 */
[----:B------:R-:W-:-:S03]  /*29f0*/  ISETP.NE.AND P4, PT, R100, RZ, PT ;  /* 0x000000ff6400720c */ /* 0x000fc60003f85270 */
[----:B------:R0:W2:Y:S02]  /*2a00*/  @P0 LDG.E R17, desc[UR8][R20.64] ;  /* 0x0000000814110981 */ /* 0x0000a4000c1e1900 */
[----:B0-----:R-:W-:-:S08]  /*2a10*/  CS2R R20, SRZ ;  /* 0x0000000000147805 */ /* 0x001fd0000001ff00 */
[----:B------:R-:W2:Y:S01]  /*2a20*/  @P4 LDG.E R20, desc[UR8][R62.64] ;  /* 0x000000083e144981 */ /* 0x000ea2000c1e1900 */
[----:B------:R-:W-:Y:S02]  /*2a30*/  ISETP.NE.AND P4, PT, R96, RZ, PT ;  /* 0x000000ff6000720c */ /* 0x000fe40003f85270 */
[----:B------:R-:W-:-:S11]  /*2a40*/  CS2R R22, SRZ ;  /* 0x0000000000167805 */ /* 0x000fd6000001ff00 */
[----:B------:R-:W2:Y:S01]  /*2a50*/  @P4 LDG.E R21, desc[UR8][R60.64] ;  /* 0x000000083c154981 */ /* 0x000ea2000c1e1900 */
[----:B------:R-:W-:Y:S02]  /*2a60*/  ISETP.NE.AND P4, PT, R92, RZ, PT ;  /* 0x000000ff5c00720c */ /* 0x000fe40003f85270 */
[C---:B------:R-:W-:Y:S02]  /*2a70*/  LOP3.LUT P1, RZ, R5.reuse, 0x40000, RZ, 0xc0, !PT ;  /* 0x0004000005ff7812 */ /* 0x040fe4000782c0ff */
[----:B------:R-:W-:-:S09]  /*2a80*/  LOP3.LUT P6, RZ, R5, 0x10000, RZ, 0xc0, !PT ;  /* 0x0001000005ff7812 */ /* 0x000fd200078cc0ff */
[----:B------:R-:W2:Y:S01]  /*2a90*/  @P4 LDG.E R22, desc[UR8][R58.64] ;  /* 0x000000083a164981 */ /* 0x000ea2000c1e1900 */
[----:B------:R-:W-:-:S03]  /*2aa0*/  ISETP.NE.AND P4, PT, R95, RZ, PT ;  /* 0x000000ff5f00720c */ /* 0x000fc60003f85270 */
[----:B------:R-:W2:Y:S04]  /*2ab0*/  @P1 LDG.E R16, desc[UR8][R70.64] ;  /* 0x0000000846101981 */ /* 0x000ea8000c1e1900 */
[----:B------:R-:W2:Y:S06]  /*2ac0*/  @P6 LDG.E R18, desc[UR8][R64.64] ;  /* 0x0000000840126981 */ /* 0x000eac000c1e1900 */
[----:B------:R0:W2:Y:S01]  /*2ad0*/  @P4 LDG.E R23, desc[UR8][R24.64] ;  /* 0x0000000818174981 */ /* 0x0000a2000c1e1900 */
[----:B------:R-:W-:-:S02]  /*2ae0*/  ISETP.NE.AND P4, PT, R76, RZ, PT ;  /* 0x000000ff4c00720c */ /* 0x000fc40003f85270 */
[----:B0-----:R-:W-:-:S11]  /*2af0*/  CS2R R24, SRZ ;  /* 0x0000000000187805 */ /* 0x001fd6000001ff00 */
[----:B------:R-:W2:Y:S01]  /*2b00*/  @P4 LDG.E R24, desc[UR8][R56.64] ;  /* 0x0000000838184981 */ /* 0x000ea2000c1e1900 */
[----:B------:R-:W-:-:S13]  /*2b10*/  ISETP.NE.AND P4, PT, R75, RZ, PT ;  /* 0x000000ff4b00720c */ /* 0x000fda0003f85270 */
[----:B------:R0:W2:Y:S01]  /*2b20*/  @P4 LDG.E R25, desc[UR8][R26.64] ;  /* 0x000000081a194981 */ /* 0x0000a2000c1e1900 */
[----:B------:R-:W-:Y:S02]  /*2b30*/  ISETP.NE.AND P4, PT, R74, RZ, PT ;  /* 0x000000ff4a00720c */ /* 0x000fe40003f85270 */
[----:B0-----:R-:W-:-:S11]  /*2b40*/  CS2R R26, SRZ ;  /* 0x00000000001a7805 */ /* 0x001fd6000001ff00 */
[----:B------:R-:W2:Y:S01]  /*2b50*/  @P4 LDG.E R26, desc[UR8][R54.64] ;  /* 0x00000008361a4981 */ /* 0x000ea2000c1e1900 */
[----:B------:R-:W-:Y:S02]  /*2b60*/  ISETP.NE.AND P4, PT, R73, RZ, PT ;  /* 0x000000ff4900720c */ /* 0x000fe40003f85270 */
[----:B------:R-:W-:-:S11]  /*2b70*/  LOP3.LUT P3, RZ, R5, 0x40, RZ, 0xc0, !PT ;  /* 0x0000004005ff7812 */ /* 0x000fd6000786c0ff */
[----:B------:R0:W2:Y:S01]  /*2b80*/  @P4 LDG.E R27, desc[UR8][R44.64] ;  /* 0x000000082c1b4981 */ /* 0x0000a2000c1e1900 */
[----:B------:R-:W-:Y:S02]  /*2b90*/  ISETP.NE.AND P4, PT, R72, RZ, PT ;  /* 0x000000ff4800720c */ /* 0x000fe40003f85270 */
[----:B------:R-:W-:Y:S02]  /*2ba0*/  LOP3.LUT P2, RZ, R5, 0x20, RZ, 0xc0, !PT ;  /* 0x0000002005ff7812 */ /* 0x000fe4000784c0ff */
[----:B0-----:R-:W-:-:S09]  /*2bb0*/  CS2R R44, SRZ ;  /* 0x00000000002c7805 */ /* 0x001fd2000001ff00 */
[----:B------:R-:W2:Y:S01]  /*2bc0*/  @P4 LDG.E R44, desc[UR8][R52.64] ;  /* 0x00000008342c4981 */ /* 0x000ea2000c1e1900 */
[----:B------:R-:W-:-:S03]  /*2bd0*/  LOP3.LUT P1, RZ, R5, 0x10, RZ, 0xc0, !PT ;  /* 0x0000001005ff7812 */ /* 0x000fc6000782c0ff */
[----:B------:R0:W2:Y:S01]  /*2be0*/  @P3 LDG.E R45, desc[UR8][R46.64] ;  /* 0x000000082e2d3981 */ /* 0x0000a2000c1e1900 */
[----:B------:R-:W-:Y:S02]  /*2bf0*/  LOP3.LUT P0, RZ, R5, 0x8, RZ, 0xc0, !PT ;  /* 0x0000000805ff7812 */ /* 0x000fe4000780c0ff */
[----:B0-----:R-:W-:-:S06]  /*2c00*/  CS2R R46, SRZ ;  /* 0x00000000002e7805 */ /* 0x001fcc000001ff00 */
[----:B------:R-:W2:Y:S01]  /*2c10*/  @P2 LDG.E R46, desc[UR8][R50.64] ;  /* 0x00000008322e2981 */ /* 0x000ea2000c1e1900 */
[----:B------:R-:W-:-:S03]  /*2c20*/  LOP3.LUT P5, RZ, R5, 0x4, RZ, 0xc0, !PT ;  /* 0x0000000405ff7812 */ /* 0x000fc600078ac0ff */
[----:B------:R0:W2:Y:S01]  /*2c30*/  @P1 LDG.E R47, desc[UR8][R48.64] ;  /* 0x00000008302f1981 */ /* 0x0000a2000c1e1900 */
[----:B------:R-:W-:Y:S02]  /*2c40*/  LOP3.LUT P6, RZ, R5, 0x1, RZ, 0xc0, !PT ;  /* 0x0000000105ff7812 */ /* 0x000fe400078cc0ff */
[----:B0-----:R-:W-:-:S06]  /*2c50*/  CS2R R48, SRZ ;  /* 0x0000000000307805 */ /* 0x001fcc000001ff00 */
[----:B------:R-:W2:Y:S01]  /*2c60*/  @P0 LDG.E R48, desc[UR8][R42.64] ;  /* 0x000000082a300981 */ /* 0x000ea2000c1e1900 */
[----:B------:R-:W-:-:S03]  /*2c70*/  CS2R R50, SRZ ;  /* 0x0000000000327805 */ /* 0x000fc6000001ff00 */
[----:B------:R5:W2:Y:S01]  /*2c80*/  @P5 LDG.E R49, desc[UR8][R40.64] ;  /* 0x0000000828315981 */ /* 0x000aa2000c1e1900 */
[----:B------:R-:W-:-:S03]  /*2c90*/  LOP3.LUT P1, RZ, R5, 0x10000000, RZ, 0xc0, !PT ;  /* 0x1000000005ff7812 */ /* 0x000fc6000782c0ff */
[----:B------:R3:W2:Y:S01]  /*2ca0*/  @P6 LDG.E R50, desc[UR8][R38.64] ;  /* 0x0000000826326981 */ /* 0x0006a2000c1e1900 */
[C---:B------:R-:W-:Y:S02]  /*2cb0*/  LOP3.LUT P0, RZ, R5.reuse, 0x8000000, RZ, 0xc0, !PT ;  /* 0x0800000005ff7812 */ /* 0x040fe4000780c0ff */
[----:B------:R-:W-:Y:S02]  /*2cc0*/  CS2R R52, SRZ ;  /* 0x0000000000347805 */ /* 0x000fe4000001ff00 */
[C---:B------:R-:W-:Y:S02]  /*2cd0*/  LOP3.LUT P2, RZ, R5.reuse, 0x20000000, RZ, 0xc0, !PT ;  /* 0x2000000005ff7812 */ /* 0x040fe4000784c0ff */
[----:B------:R-:W-:-:S03]  /*2ce0*/  LOP3.LUT P3, RZ, R5, 0x40000000, RZ, 0xc0, !PT ;  /* 0x4000000005ff7812 */ /* 0x000fc6000786c0ff */
[----:B------:R0:W2:Y:S04]  /*2cf0*/  @P1 LDG.E R52, desc[UR8][R34.64] ;  /* 0x0000000822341981 */ /* 0x0000a8000c1e1900 */
[----:B------:R-:W2:Y:S01]  /*2d00*/  @P0 LDG.E R51, desc[UR8][R36.64] ;  /* 0x0000000824330981 */ /* 0x000ea2000c1e1900 */
[----:B------:R-:W-:-:S03]  /*2d10*/  LOP3.LUT P4, RZ, R5, 0x80000000, RZ, 0xc0, !PT ;  /* 0x8000000005ff7812 */ /* 0x000fc6000788c0ff */
[----:B------:R4:W2:Y:S01]  /*2d20*/  @P2 LDG.E R53, desc[UR8][R32.64] ;  /* 0x0000000820352981 */ /* 0x0008a2000c1e1900 */
[----:B------:R-:W-:-:S06]  /*2d30*/  CS2R R54, SRZ ;  /* 0x0000000000367805 */ /* 0x000fcc000001ff00 */
[----:B------:R-:W2:Y:S04]  /*2d40*/  @P3 LDG.E R54, desc[UR8][R30.64] ;  /* 0x000000081e363981 */ /* 0x000ea8000c1e1900 */
[----:B------:R1:W2:Y:S01]  /*2d50*/  @P4 LDG.E R55, desc[UR8][R28.64] ;  /* 0x000000081c374981 */ /* 0x0002a2000c1e1900 */
[----:B-----5:R-:W-:Y:S02]  /*2d60*/  PRMT R40, R10, 0x7632, R40 ;  /* 0x000076320a287816 */ /* 0x020fe40000000028 */
[----:B---3--:R-:W-:Y:S02]  /*2d70*/  PRMT R38, R9, 0x7632, R38 ;  /* 0x0000763209267816 */ /* 0x008fe40000000026 */
[----:B0-----:R-:W-:Y:S02]  /*2d80*/  SHF.L.U32 R35, R40, 0x10, RZ ;  /* 0x0000001028237819 */ /* 0x001fe400000006ff */
[----:B----4-:R-:W-:-:S02]  /*2d90*/  PRMT R32, R11, 0x7632, R32 ;  /* 0x000076320b207816 */ /* 0x010fc40000000020 */
[----:B------:R-:W-:Y:S02]  /*2da0*/  SHF.L.U32 R38, R38, 0x10, RZ ;  /* 0x0000001026267819 */ /* 0x000fe400000006ff */
[----:B------:R-:W-:Y:S01]  /*2db0*/  SHF.L.U32 R39, R9, 0x10, RZ ;  /* 0x0000001009277819 */ /* 0x000fe200000006ff */
[----:B------:R-:W-:Y:S02]  /*2dc0*/  IMAD.U32 R40, R10, 0x10000, RZ ;  /* 0x000100000a287824 */ /* 0x000fe400078e00ff */
[----:B-1----:R-:W-:Y:S01]  /*2dd0*/  FMUL.FTZ R29, R35, R35 ;  /* 0x00000023231d7220 */ /* 0x002fe20000410000 */
[----:B------:R-:W-:Y:S01]  /*2de0*/  SHF.L.U32 R41, R32, 0x10, RZ ;  /* 0x0000001020297819 */ /* 0x000fe200000006ff */
[----:B------:R-:W-:Y:S01]  /*2df0*/  FMUL.FTZ R34, R38, R38 ;  /* 0x0000002626227220 */ /* 0x000fe20000410000 */
[----:B------:R-:W-:Y:S01]  /*2e00*/  FADD.FTZ R36, R39, R38 ;  /* 0x0000002627247221 */ /* 0x000fe20000010000 */
[C---:B------:R-:W-:Y:S01]  /*2e10*/  FADD.FTZ R38, R40.reuse, R35 ;  /* 0x0000002328267221 */ /* 0x040fe20000010000 */
[----:B------:R-:W-:Y:S01]  /*2e20*/  SHF.L.U32 R62, R11, 0x10, RZ ;  /* 0x000000100b3e7819 */ /* 0x000fe200000006ff */
[----:B------:R-:W-:Y:S01]  /*2e30*/  FFMA.FTZ R40, R40, R40, R29 ;  /* 0x0000002828287223 */ /* 0x000fe2000001001d */
[----:B--2---:R-:W-:Y:S01]  /*2e40*/  PRMT R28, R12, 0x7632, R28 ;  /* 0x000076320c1c7816 */ /* 0x004fe2000000001c */
[----:B------:R-:W-:Y:S01]  /*2e50*/  FMUL.FTZ R29, R41, R41 ;  /* 0x00000029291d7220 */ /* 0x000fe20000410000 */
[----:B------:R-:W-:Y:S01]  /*2e60*/  PRMT R31, R13, 0x7632, R31 ;  /* 0x000076320d1f7816 */ /* 0x000fe2000000001f */
[----:B------:R-:W-:Y:S01]  /*2e70*/  FADD.FTZ R41, R62, R41 ;  /* 0x000000293e297221 */ /* 0x000fe20000010000 */
[----:B------:R-:W-:Y:S01]  /*2e80*/  SHF.L.U32 R28, R28, 0x10, RZ ;  /* 0x000000101c1c7819 */ /* 0x000fe200000006ff */
[----:B------:R-:W-:Y:S01]  /*2e90*/  FFMA.FTZ R62, R62, R62, R29 ;  /* 0x0000003e3e3e7223 */ /* 0x000fe2000001001d */
[----:B------:R-:W-:Y:S01]  /*2ea0*/  SHF.L.U32 R65, R12, 0x10, RZ ;  /* 0x000000100c417819 */ /* 0x000fe200000006ff */
[----:B------:R-:W-:Y:S01]  /*2eb0*/  IMAD.U32 R31, R31, 0x10000, RZ ;  /* 0x000100001f1f7824 */ /* 0x000fe200078e00ff */
[----:B------:R-:W-:Y:S01]  /*2ec0*/  SHF.L.U32 R64, R13, 0x10, RZ ;  /* 0x000000100d407819 */ /* 0x000fe200000006ff */
[----:B------:R-:W-:-:S02]  /*2ed0*/  FMUL.FTZ R30, R28, R28 ;  /* 0x0000001c1c1e7220 */ /* 0x000fc40000410000 */
[C---:B------:R-:W-:Y:S02]  /*2ee0*/  FADD.FTZ R70, R65.reuse, R28 ;  /* 0x0000001c41467221 */ /* 0x040fe40000010000 */
[----:B------:R-:W-:Y:S01]  /*2ef0*/  FADD.FTZ R63, R64, R31 ;  /* 0x0000001f403f7221 */ /* 0x000fe20000010000 */
[----:B------:R-:W-:Y:S01]  /*2f00*/  FFMA.FTZ R65, R65, R65, R30 ;  /* 0x0000004141417223 */ /* 0x000fe2000001001e */
[----:B------:R-:W-:Y:S01]  /*2f10*/  FFMA.FTZ R39, R39, R39, R34 ;  /* 0x0000002727277223 */ /* 0x000fe20000010022 */
[C---:B------:R-:W-:Y:S02]  /*2f20*/  PRMT R29, R14.reuse, 0x7632, R29 ;  /* 0x000076320e1d7816 */ /* 0x040fe4000000001d */
[----:B------:R-:W-:Y:S02]  /*2f30*/  PRMT R32, R15, 0x7632, R32 ;  /* 0x000076320f207816 */ /* 0x000fe40000000020 */
[----:B------:R-:W-:Y:S01]  /*2f40*/  SHF.L.U32 R28, R29, 0x10, RZ ;  /* 0x000000101d1c7819 */ /* 0x000fe200000006ff */
[----:B------:R-:W-:Y:S01]  /*2f50*/  FMUL.FTZ R29, R31, R31 ;  /* 0x0000001f1f1d7220 */ /* 0x000fe20000410000 */
[----:B------:R-:W-:-:S02]  /*2f60*/  SHF.L.U32 R57, R14, 0x10, RZ ;  /* 0x000000100e397819 */ /* 0x000fc400000006ff */
[----:B------:R-:W-:Y:S01]  /*2f70*/  SHF.L.U32 R59, R32, 0x10, RZ ;  /* 0x00000010203b7819 */ /* 0x000fe200000006ff */
[----:B------:R-:W-:Y:S01]  /*2f80*/  FFMA.FTZ R64, R64, R64, R29 ;  /* 0x0000004040407223 */ /* 0x000fe2000001001d */
[----:B------:R-:W-:Y:S01]  /*2f90*/  FMUL.FTZ R30, R28, R28 ;  /* 0x0000001c1c1e7220 */ /* 0x000fe20000410000 */
[----:B------:R-:W-:Y:S01]  /*2fa0*/  FADD.FTZ R61, R57, R28 ;  /* 0x0000001c393d7221 */ /* 0x000fe20000010000 */
[----:B------:R-:W-:Y:S02]  /*2fb0*/  IMAD.U32 R60, R15, 0x10000, RZ ;  /* 0x000100000f3c7824 */ /* 0x000fe400078e00ff */
[----:B------:R-:W-:Y:S01]  /*2fc0*/  FFMA.FTZ R57, R57, R57, R30 ;  /* 0x0000003939397223 */ /* 0x000fe2000001001e */
[----:B------:R-:W-:-:S04]  /*2fd0*/  PRMT R28, R17, 0x7632, R28 ;  /* 0x00007632111c7816 */ /* 0x000fc8000000001c */
[----:B------:R-:W-:Y:S02]  /*2fe0*/  SHF.L.U32 R28, R28, 0x10, RZ ;  /* 0x000000101c1c7819 */ /* 0x000fe400000006ff */
[----:B------:R-:W-:-:S05]  /*2ff0*/  SHF.L.U32 R43, R17, 0x10, RZ ;  /* 0x00000010112b7819 */ /* 0x000fca00000006ff */
[----:B------:R-:W-:Y:S01]  /*3000*/  FADD.FTZ R56, R43, R28 ;  /* 0x0000001c2b387221 */ /* 0x000fe20000010000 */
[----:B------:R-:W-:Y:S01]  /*3010*/  IMAD.U32 R34, R20, 0x10000, RZ ;  /* 0x0001000014227824 */ /* 0x000fe200078e00ff */
[----:B------:R-:W-:-:S04]  /*3020*/  PRMT R29, R16, 0x7632, R29 ;  /* 0x00007632101d7816 */ /* 0x000fc8000000001d */
[----:B------:R-:W-:Y:S01]  /*3030*/  SHF.L.U32 R31, R29, 0x10, RZ ;  /* 0x000000101d1f7819 */ /* 0x000fe200000006ff */
[----:B------:R-:W-:Y:S01]  /*3040*/  FMUL.FTZ R29, R59, R59 ;  /* 0x0000003b3b1d7220 */ /* 0x000fe20000410000 */
[----:B------:R-:W-:Y:S01]  /*3050*/  SHF.L.U32 R42, R16, 0x10, RZ ;  /* 0x00000010102a7819 */ /* 0x000fe200000006ff */
[----:B------:R-:W-:Y:S01]  /*3060*/  FADD.FTZ R59, R60, R59 ;  /* 0x0000003b3c3b7221 */ /* 0x000fe20000010000 */
[----:B------:R-:W-:Y:S01]  /*3070*/  PRMT R30, R18, 0x7632, R30 ;  /* 0x00007632121e7816 */ /* 0x000fe2000000001e */
[----:B------:R-:W-:Y:S01]  /*3080*/  FFMA.FTZ R60, R60, R60, R29 ;  /* 0x0000003c3c3c7223 */ /* 0x000fe2000001001d */
[----:B------:R-:W-:Y:S01]  /*3090*/  FMUL.FTZ R29, R31, R31 ;  /* 0x0000001f1f1d7220 */ /* 0x000fe20000410000 */
[----:B------:R-:W-:Y:S02]  /*30a0*/  FADD.FTZ R58, R42, R31 ;  /* 0x0000001f2a3a7221 */ /* 0x000fe40000010000 */
[----:B------:R-:W-:Y:S02]  /*30b0*/  IMAD.U32 R32, R30, 0x10000, RZ ;  /* 0x000100001e207824 */ /* 0x000fe400078e00ff */
[--C-:B------:R-:W-:Y:S01]  /*30c0*/  FFMA.FTZ R42, R42, R42, R29.reuse ;  /* 0x0000002a2a2a7223 */ /* 0x100fe2000001001d */
[----:B------:R-:W-:Y:S01]  /*30d0*/  FMUL.FTZ R30, R28, R28 ;  /* 0x0000001c1c1e7220 */ /* 0x000fe20000410000 */
[----:B------:R-:W-:-:S02]  /*30e0*/  PRMT R29, R19, 0x7632, R29 ;  /* 0x00007632131d7816 */ /* 0x000fc4000000001d */
[----:B------:R-:W-:Y:S01]  /*30f0*/  SHF.L.U32 R33, R18, 0x10, RZ ;  /* 0x0000001012217819 */ /* 0x000fe200000006ff */
[----:B------:R-:W-:Y:S01]  /*3100*/  FFMA.FTZ R43, R43, R43, R30 ;  /* 0x0000002b2b2b7223 */ /* 0x000fe2000001001e */
[----:B------:R-:W-:Y:S01]  /*3110*/  PRMT R31, R20, 0x7632, R31 ;  /* 0x00007632141f7816 */ /* 0x000fe2000000001f */
[----:B------:R-:W-:Y:S01]  /*3120*/  FMUL.FTZ R28, R32, R32 ;  /* 0x00000020201c7220 */ /* 0x000fe20000410000 */
[----:B------:R-:W-:Y:S01]  /*3130*/  SHF.L.U32 R30, R29, 0x10, RZ ;  /* 0x000000101d1e7819 */ /* 0x000fe200000006ff */
[----:B------:R-:W-:Y:S01]  /*3140*/  FADD.FTZ R32, R33, R32 ;  /* 0x0000002021207221 */ /* 0x000fe20000010000 */
[----:B------:R-:W-:Y:S02]  /*3150*/  SHF.L.U32 R29, R19, 0x10, RZ ;  /* 0x00000010131d7819 */ /* 0x000fe400000006ff */
[----:B------:R-:W-:Y:S01]  /*3160*/  SHF.L.U32 R31, R31, 0x10, RZ ;  /* 0x000000101f1f7819 */ /* 0x000fe200000006ff */
[----:B------:R-:W-:Y:S01]  /*3170*/  FFMA.FTZ R33, R33, R33, R28 ;  /* 0x0000002121217223 */ /* 0x000fe2000001001c */
[----:B------:R-:W-:Y:S01]  /*3180*/  FMUL.FTZ R28, R30, R30 ;  /* 0x0000001e1e1c7220 */ /* 0x000fe20000410000 */
[--C-:B------:R-:W-:Y:S01]  /*3190*/  FADD.FTZ R35, R29, R30.reuse ;  /* 0x0000001e1d237221 */ /* 0x100fe20000010000 */
[----:B------:R-:W-:Y:S01]  /*31a0*/  PRMT R30, R22, 0x7632, R30 ;  /* 0x00007632161e7816 */ /* 0x000fe2000000001e */
[----:B------:R-:W-:Y:S01]  /*31b0*/  FMUL.FTZ R37, R31, R31 ;  /* 0x0000001f1f257220 */ /* 0x000fe20000410000 */
[----:B------:R-:W-:Y:S01]  /*31c0*/  FFMA.FTZ R29, R29, R29, R28 ;  /* 0x0000001d1d1d7223 */ /* 0x000fe2000001001c */
[C---:B------:R-:W-:Y:S01]  /*31d0*/  FADD.FTZ R28, R34.reuse, R31 ;  /* 0x0000001f221c7221 */ /* 0x040fe20000010000 */
[----:B------:R-:W-:Y:S01]  /*31e0*/  PRMT R71, R21, 0x7632, R71 ;  /* 0x0000763215477816 */ /* 0x000fe20000000047 */
[----:B------:R-:W-:Y:S01]  /*31f0*/  FFMA.FTZ R34, R34, R34, R37 ;  /* 0x0000002222227223 */ /* 0x000fe20000010025 */
[----:B------:R-:W-:-:S02]  /*3200*/  SHF.L.U32 R72, R30, 0x10, RZ ;  /* 0x000000101e487819 */ /* 0x000fc400000006ff */
[----:B------:R-:W-:Y:S02]  /*3210*/  SHF.L.U32 R37, R22, 0x10, RZ ;  /* 0x0000001016257819 */ /* 0x000fe400000006ff */
[----:B------:R-:W-:-:S03]  /*3220*/  SHF.L.U32 R74, R71, 0x10, RZ ;  /* 0x00000010474a7819 */ /* 0x000fc600000006ff */
[----:B------:R-:W-:Y:S01]  /*3230*/  FADD.FTZ R71, R37, R72 ;  /* 0x0000004825477221 */ /* 0x000fe20000010000 */
[----:B------:R-:W-:-:S03]  /*3240*/  FMUL.FTZ R72, R72, R72 ;  /* 0x0000004848487220 */ /* 0x000fc60000410000 */
[----:B------:R-:W-:Y:S01]  /*3250*/  FADD.FTZ R71, RZ, R71 ;  /* 0x00000047ff477221 */ /* 0x000fe20000010000 */
[----:B------:R-:W-:-:S03]  /*3260*/  FFMA.FTZ R72, R37, R37, R72 ;  /* 0x0000002525487223 */ /* 0x000fc60000010048 */
[----:B------:R-:W-:Y:S01]  /*3270*/  FADD.FTZ R71, R71, R36 ;  /* 0x0000002447477221 */ /* 0x000fe20000010000 */
[----:B------:R-:W-:-:S04]  /*3280*/  FADD.FTZ R72, RZ, R72 ;  /* 0x00000048ff487221 */ /* 0x000fc80000010000 */
[----:B------:R-:W-:Y:S01]  /*3290*/  FADD.FTZ R73, R72, R39 ;  /* 0x0000002748497221 */ /* 0x000fe20000010000 */
[----:B------:R-:W-:-:S03]  /*32a0*/  FADD.FTZ R72, R71, R38 ;  /* 0x0000002647487221 */ /* 0x000fc60000010000 */
[----:B------:R-:W-:Y:S01]  /*32b0*/  FADD.FTZ R73, R73, R40 ;  /* 0x0000002849497221 */ /* 0x000fe20000010000 */
[----:B------:R-:W-:-:S03]  /*32c0*/  FADD.FTZ R71, R72, R41 ;  /* 0x0000002948477221 */ /* 0x000fc60000010000 */
[----:B------:R-:W-:Y:S01]  /*32d0*/  FADD.FTZ R62, R73, R62 ;  /* 0x0000003e493e7221 */ /* 0x000fe20000010000 */
[----:B------:R-:W-:Y:S01]  /*32e0*/  FADD.FTZ R70, R71, R70 ;  /* 0x0000004647467221 */ /* 0x000fe20000010000 */
[----:B------:R-:W-:Y:S02]  /*32f0*/  PRMT R71, R26, 0x7632, R71 ;  /* 0x000076321a477816 */ /* 0x000fe40000000047 */
[----:B------:R-:W-:Y:S01]  /*3300*/  FADD.FTZ R65, R62, R65 ;  /* 0x000000413e417221 */ /* 0x000fe20000010000 */
[----:B------:R-:W-:Y:S01]  /*3310*/  FADD.FTZ R70, R70, R63 ;  /* 0x0000003f46467221 */ /* 0x000fe20000010000 */
[----:B------:R-:W-:Y:S02]  /*3320*/  SHF.L.U32 R71, R71, 0x10, RZ ;  /* 0x0000001047477819 */ /* 0x000fe400000006ff */
[----:B------:R-:W-:Y:S01]  /*3330*/  FADD.FTZ R64, R65, R64 ;  /* 0x0000004041407221 */ /* 0x000fe20000010000 */
[----:B------:R-:W-:Y:S01]  /*3340*/  SHF.L.U32 R62, R26, 0x10, RZ ;  /* 0x000000101a3e7819 */ /* 0x000fe200000006ff */
[----:B------:R-:W-:Y:S01]  /*3350*/  FADD.FTZ R70, R70, R61 ;  /* 0x0000003d46467221 */ /* 0x000fe20000010000 */
[----:B------:R-:W-:Y:S01]  /*3360*/  PRMT R65, R27, 0x7632, R65 ;  /* 0x000076321b417816 */ /* 0x000fe20000000041 */
[----:B------:R-:W-:Y:S01]  /*3370*/  FMUL.FTZ R63, R71, R71 ;  /* 0x00000047473f7220 */ /* 0x000fe20000410000 */
[----:B------:R-:W-:Y:S01]  /*3380*/  FADD.FTZ R57, R64, R57 ;  /* 0x0000003940397221 */ /* 0x000fe20000010000 */
[----:B------:R-:W-:Y:S01]  /*3390*/  FADD.FTZ R59, R70, R59 ;  /* 0x0000003b463b7221 */ /* 0x000fe20000010000 */
[C---:B------:R-:W-:Y:S01]  /*33a0*/  FADD.FTZ R61, R62.reuse, R71 ;  /* 0x000000473e3d7221 */ /* 0x040fe20000010000 */
[----:B------:R-:W-:Y:S01]  /*33b0*/  SHF.L.U32 R65, R65, 0x10, RZ ;  /* 0x0000001041417819 */ /* 0x000fe200000006ff */
[----:B------:R-:W-:Y:S01]  /*33c0*/  FFMA.FTZ R62, R62, R62, R63 ;  /* 0x0000003e3e3e7223 */ /* 0x000fe2000001003f */
[----:B------:R-:W-:Y:S01]  /*33d0*/  FADD.FTZ R63, R57, R60 ;  /* 0x0000003c393f7221 */ /* 0x000fe20000010000 */
[----:B------:R-:W-:-:S02]  /*33e0*/  PRMT R70, R44, 0x7632, R70 ;  /* 0x000076322c467816 */ /* 0x000fc40000000046 */
[----:B------:R-:W-:Y:S01]  /*33f0*/  FMUL.FTZ R57, R65, R65 ;  /* 0x0000004141397220 */ /* 0x000fe20000410000 */
[----:B------:R-:W-:Y:S01]  /*3400*/  SHF.L.U32 R64, R27, 0x10, RZ ;  /* 0x000000101b407819 */ /* 0x000fe200000006ff */
[----:B------:R-:W-:Y:S01]  /*3410*/  FADD.FTZ R59, R59, R58 ;  /* 0x0000003a3b3b7221 */ /* 0x000fe20000010000 */
[----:B------:R-:W-:Y:S01]  /*3420*/  FADD.FTZ R42, R63, R42 ;  /* 0x0000002a3f2a7221 */ /* 0x000fe20000010000 */
[----:B------:R-:W-:Y:S01]  /*3430*/  IMAD.U32 R71, R70, 0x10000, RZ ;  /* 0x0001000046477824 */ /* 0x000fe200078e00ff */
[----:B------:R-:W-:Y:S01]  /*3440*/  SHF.L.U32 R60, R44, 0x10, RZ ;  /* 0x000000102c3c7819 */ /* 0x000fe200000006ff */
[C---:B------:R-:W-:Y:S01]  /*3450*/  FADD.FTZ R58, R64.reuse, R65 ;  /* 0x00000041403a7221 */ /* 0x040fe20000010000 */
[----:B------:R-:W-:Y:S01]  /*3460*/  FFMA.FTZ R57, R64, R64, R57 ;  /* 0x0000004040397223 */ /* 0x000fe20000010039 */
[----:B------:R-:W-:Y:S01]  /*3470*/  FADD.FTZ R59, R59, R56 ;  /* 0x000000383b3b7221 */ /* 0x000fe20000010000 */
[----:B------:R-:W-:Y:S01]  /*3480*/  FMUL.FTZ R63, R71, R71 ;  /* 0x00000047473f7220 */ /* 0x000fe20000410000 */
[----:B------:R-:W-:Y:S01]  /*3490*/  FADD.FTZ R56, R42, R43 ;  /* 0x0000002b2a387221 */ /* 0x000fe20000010000 */
[----:B------:R-:W-:Y:S01]  /*34a0*/  PRMT R64, R45, 0x7632, R64 ;  /* 0x000076322d407816 */ /* 0x000fe20000000040 */
[----:B------:R-:W-:Y:S01]  /*34b0*/  FADD.FTZ R32, R59, R32 ;  /* 0x000000203b207221 */ /* 0x000fe20000010000 */
[----:B------:R-:W-:Y:S01]  /*34c0*/  FFMA.FTZ R43, R60, R60, R63 ;  /* 0x0000003c3c2b7223 */ /* 0x000fe2000001003f */
[----:B------:R-:W-:Y:S01]  /*34d0*/  PRMT R36, R23, 0x7632, R36 ;  /* 0x0000763217247816 */ /* 0x000fe20000000024 */
[----:B------:R-:W-:Y:S01]  /*34e0*/  FADD.FTZ R56, R56, R33 ;  /* 0x0000002138387221 */ /* 0x000fe20000010000 */
[----:B------:R-:W-:-:S02]  /*34f0*/  SHF.L.U32 R64, R64, 0x10, RZ ;  /* 0x0000001040407819 */ /* 0x000fc400000006ff */
[----:B------:R-:W-:Y:S01]  /*3500*/  PRMT R63, R46, 0x7632, R63 ;  /* 0x000076322e3f7816 */ /* 0x000fe2000000003f */
[----:B------:R-:W-:Y:S01]  /*3510*/  FADD.FTZ R35, R32, R35 ;  /* 0x0000002320237221 */ /* 0x000fe20000010000 */
[----:B------:R-:W-:Y:S01]  /*3520*/  SHF.L.U32 R31, R21, 0x10, RZ ;  /* 0x00000010151f7819 */ /* 0x000fe200000006ff */
[----:B------:R-:W-:Y:S01]  /*3530*/  FADD.FTZ R42, R60, R71 ;  /* 0x000000473c2a7221 */ /* 0x000fe20000010000 */
[----:B------:R-:W-:Y:S01]  /*3540*/  SHF.L.U32 R59, R45, 0x10, RZ ;  /* 0x000000102d3b7819 */ /* 0x000fe200000006ff */
[----:B------:R-:W-:Y:S01]  /*3550*/  FADD.FTZ R33, R56, R29 ;  /* 0x0000001d38217221 */ /* 0x000fe20000010000 */
[----:B------:R-:W-:Y:S01]  /*3560*/  SHF.L.U32 R63, R63, 0x10, RZ ;  /* 0x000000103f3f7819 */ /* 0x000fe200000006ff */
[----:B------:R-:W-:Y:S01]  /*3570*/  IMAD.U32 R36, R36, 0x10000, RZ ;  /* 0x0001000024247824 */ /* 0x000fe200078e00ff */
[----:B------:R-:W-:Y:S01]  /*3580*/  PRMT R38, R24, 0x7632, R38 ;  /* 0x0000763218267816 */ /* 0x000fe20000000026 */
[----:B------:R-:W-:Y:S01]  /*3590*/  FMUL.FTZ R60, R64, R64 ;  /* 0x00000040403c7220 */ /* 0x000fe20000410000 */
[----:B------:R-:W-:Y:S01]  /*35a0*/  FMUL.FTZ R76, R74, R74 ;  /* 0x0000004a4a4c7220 */ /* 0x000fe20000410000 */
[----:B------:R-:W-:Y:S01]  /*35b0*/  SHF.L.U32 R37, R23, 0x10, RZ ;  /* 0x0000001017257819 */ /* 0x000fe200000006ff */
[----:B------:R-:W-:Y:S01]  /*35c0*/  FADD.FTZ R30, R31, R74 ;  /* 0x0000004a1f1e7221 */ /* 0x000fe20000010000 */
[----:B------:R-:W-:Y:S01]  /*35d0*/  FADD.FTZ R35, R35, R28 ;  /* 0x0000001c23237221 */ /* 0x000fe20000010000 */
[----:B------:R-:W-:Y:S01]  /*35e0*/  FADD.FTZ R34, R33, R34 ;  /* 0x0000002221227221 */ /* 0x000fe20000010000 */
[----:B------:R-:W-:Y:S01]  /*35f0*/  FMUL.FTZ R74, R36, R36 ;  /* 0x00000024244a7220 */ /* 0x000fe20000410000 */
[----:B------:R-:W-:Y:S01]  /*3600*/  SHF.L.U32 R38, R38, 0x10, RZ ;  /* 0x0000001026267819 */ /* 0x000fe200000006ff */
[----:B------:R-:W-:Y:S01]  /*3610*/  FADD.FTZ R32, R59, R64 ;  /* 0x000000403b207221 */ /* 0x000fe20000010000 */
[----:B------:R-:W-:Y:S01]  /*3620*/  PRMT R40, R25, 0x7632, R40 ;  /* 0x0000763219287816 */ /* 0x000fe20000000028 */
[----:B------:R-:W-:Y:S01]  /*3630*/  FFMA.FTZ R29, R59, R59, R60 ;  /* 0x0000003b3b1d7223 */ /* 0x000fe2000001003c */
[----:B------:R-:W-:-:S02]  /*3640*/  IMAD.U32 R56, R46, 0x10000, RZ ;  /* 0x000100002e387824 */ /* 0x000fc400078e00ff */
[----:B------:R-:W-:Y:S01]  /*3650*/  FMUL.FTZ R33, R63, R63 ;  /* 0x0000003f3f217220 */ /* 0x000fe20000410000 */
[----:B------:R-:W-:Y:S01]  /*3660*/  FFMA.FTZ R31, R31, R31, R76 ;  /* 0x0000001f1f1f7223 */ /* 0x000fe2000001004c */
[----:B------:R-:W-:Y:S01]  /*3670*/  SHF.L.U32 R39, R24, 0x10, RZ ;  /* 0x0000001018277819 */ /* 0x000fe200000006ff */
[----:B------:R-:W-:Y:S01]  /*3680*/  FADD.FTZ R36, R37, R36 ;  /* 0x0000002425247221 */ /* 0x000fe20000010000 */
[----:B------:R-:W-:Y:S01]  /*3690*/  PRMT R59, R47, 0x7632, R59 ;  /* 0x000076322f3b7816 */ /* 0x000fe2000000003b */
[----:B------:R-:W-:Y:S01]  /*36a0*/  FADD.FTZ R35, R35, R30 ;  /* 0x0000001e23237221 */ /* 0x000fe20000010000 */
[----:B------:R-:W-:Y:S01]  /*36b0*/  FFMA.FTZ R37, R37, R37, R74 ;  /* 0x0000002525257223 */ /* 0x000fe2000001004a */
[----:B------:R-:W-:Y:S01]  /*36c0*/  SHF.L.U32 R41, R40, 0x10, RZ ;  /* 0x0000001028297819 */ /* 0x000fe200000006ff */
[C---:B------:R-:W-:Y:S01]  /*36d0*/  FADD.FTZ R28, R56.reuse, R63 ;  /* 0x0000003f381c7221 */ /* 0x040fe20000010000 */
[----:B------:R-:W-:Y:S01]  /*36e0*/  FFMA.FTZ R30, R56, R56, R33 ;  /* 0x00000038381e7223 */ /* 0x000fe20000010021 */
[----:B------:R-:W-:Y:S01]  /*36f0*/  FMUL.FTZ R74, R38, R38 ;  /* 0x00000026264a7220 */ /* 0x000fe20000410000 */
[----:B------:R-:W-:Y:S01]  /*3700*/  FADD.FTZ R34, R34, R31 ;  /* 0x0000001f22227221 */ /* 0x000fe20000010000 */
[----:B------:R-:W-:Y:S01]  /*3710*/  SHF.L.U32 R56, R59, 0x10, RZ ;  /* 0x000000103b387819 */ /* 0x000fe200000006ff */
[----:B------:R-:W-:Y:S01]  /*3720*/  FADD.FTZ R38, R39, R38 ;  /* 0x0000002627267221 */ /* 0x000fe20000010000 */
[----:B------:R-:W-:-:S02]  /*3730*/  IMAD.U32 R40, R25, 0x10000, RZ ;  /* 0x0001000019287824 */ /* 0x000fc400078e00ff */
[----:B------:R-:W-:Y:S01]  /*3740*/  FADD.FTZ R35, R35, R36 ;  /* 0x0000002423237221 */ /* 0x000fe20000010000 */
[----:B------:R-:W-:Y:S01]  /*3750*/  PRMT R31, R48, 0x7632, R31 ;  /* 0x00007632301f7816 */ /* 0x000fe2000000001f */
[----:B------:R-:W-:Y:S01]  /*3760*/  FFMA.FTZ R39, R39, R39, R74 ;  /* 0x0000002727277223 */ /* 0x000fe2000001004a */
[----:B------:R-:W-:Y:S01]  /*3770*/  SHF.L.U32 R33, R47, 0x10, RZ ;  /* 0x000000102f217819 */ /* 0x000fe200000006ff */
[----:B------:R-:W-:Y:S01]  /*3780*/  FMUL.FTZ R75, R41, R41 ;  /* 0x00000029294b7220 */ /* 0x000fe20000410000 */
[----:B------:R-:W-:Y:S01]  /*3790*/  FADD.FTZ R34, R34, R37 ;  /* 0x0000002522227221 */ /* 0x000fe20000010000 */
[----:B------:R-:W-:Y:S01]  /*37a0*/  FADD.FTZ R41, R40, R41 ;  /* 0x0000002928297221 */ /* 0x000fe20000010000 */
[----:B------:R-:W-:Y:S01]  /*37b0*/  FMUL.FTZ R36, R56, R56 ;  /* 0x0000003838247220 */ /* 0x000fe20000410000 */
[----:B------:R-:W-:Y:S01]  /*37c0*/  FADD.FTZ R38, R35, R38 ;  /* 0x0000002623267221 */ /* 0x000fe20000010000 */
[----:B------:R-:W-:Y:S01]  /*37d0*/  SHF.L.U32 R60, R31, 0x10, RZ ;  /* 0x000000101f3c7819 */ /* 0x000fe200000006ff */
[----:B------:R-:W-:Y:S01]  /*37e0*/  FFMA.FTZ R40, R40, R40, R75 ;  /* 0x0000002828287223 */ /* 0x000fe2000001004b */
[C---:B------:R-:W-:Y:S01]  /*37f0*/  FADD.FTZ R31, R33.reuse, R56 ;  /* 0x00000038211f7221 */ /* 0x040fe20000010000 */
[----:B------:R-:W-:Y:S01]  /*3800*/  FADD.FTZ R39, R34, R39 ;  /* 0x0000002722277221 */ /* 0x000fe20000010000 */
[----:B------:R-:W-:Y:S01]  /*3810*/  SHF.L.U32 R35, R48, 0x10, RZ ;  /* 0x0000001030237819 */ /* 0x000fe200000006ff */
[----:B------:R-:W-:Y:S01]  /*3820*/  FFMA.FTZ R33, R33, R33, R36 ;  /* 0x0000002121217223 */ /* 0x000fe20000010024 */
[----:B------:R-:W-:Y:S01]  /*3830*/  FADD.FTZ R38, R38, R41 ;  /* 0x0000002926267221 */ /* 0x000fe20000010000 */
[----:B------:R-:W-:Y:S01]  /*3840*/  FMUL.FTZ R36, R60, R60 ;  /* 0x0000003c3c247220 */ /* 0x000fe20000410000 */
[----:B------:R-:W-:Y:S01]  /*3850*/  PRMT R37, R49, 0x7632, R37 ;  /* 0x0000763231257816 */ /* 0x000fe20000000025 */
[----:B------:R-:W-:Y:S01]  /*3860*/  FADD.FTZ R39, R39, R40 ;  /* 0x0000002827277221 */ /* 0x000fe20000010000 */
[C---:B------:R-:W-:Y:S01]  /*3870*/  FADD.FTZ R34, R35.reuse, R60 ;  /* 0x0000003c23227221 */ /* 0x040fe20000010000 */
[----:B------:R-:W-:Y:S01]  /*3880*/  FADD.FTZ R61, R38, R61 ;  /* 0x0000003d263d7221 */ /* 0x000fe20000010000 */
[----:B------:R-:W-:Y:S01]  /*3890*/  FFMA.FTZ R35, R35, R35, R36 ;  /* 0x0000002323237223 */ /* 0x000fe20000010024 */
[----:B------:R-:W-:-:S02]  /*38a0*/  IMAD.U32 R36, R37, 0x10000, RZ ;  /* 0x0001000025247824 */ /* 0x000fc400078e00ff */
[----:B------:R-:W-:Y:S01]  /*38b0*/  FADD.FTZ R62, R39, R62 ;  /* 0x0000003e273e7221 */ /* 0x000fe20000010000 */
[----:B------:R-:W-:Y:S01]  /*38c0*/  SHF.L.U32 R37, R49, 0x10, RZ ;  /* 0x0000001031257819 */ /* 0x000fe200000006ff */
[----:B------:R-:W-:Y:S01]  /*38d0*/  FADD.FTZ R61, R61, R58 ;  /* 0x0000003a3d3d7221 */ /* 0x000fe20000010000 */
[----:B------:R-:W-:Y:S01]  /*38e0*/  PRMT R39, R50, 0x7632, R39 ;  /* 0x0000763232277816 */ /* 0x000fe20000000027 */
[----:B------:R-:W-:Y:S01]  /*38f0*/  FMUL.FTZ R38, R36, R36 ;  /* 0x0000002424267220 */ /* 0x000fe20000410000 */
[----:B------:R-:W-:Y:S01]  /*3900*/  FADD.FTZ R62, R62, R57 ;  /* 0x000000393e3e7221 */ /* 0x000fe20000010000 */
[----:B------:R-:W-:Y:S01]  /*3910*/  FADD.FTZ R61, R61, R42 ;  /* 0x0000002a3d3d7221 */ /* 0x000fe20000010000 */
[----:B------:R-:W-:Y:S01]  /*3920*/  SHF.L.U32 R39, R39, 0x10, RZ ;  /* 0x0000001027277819 */ /* 0x000fe200000006ff */
[C---:B------:R-:W-:Y:S01]  /*3930*/  FADD.FTZ R36, R37.reuse, R36 ;  /* 0x0000002425247221 */ /* 0x040fe20000010000 */
[----:B------:R-:W-:Y:S01]  /*3940*/  FFMA.FTZ R37, R37, R37, R38 ;  /* 0x0000002525257223 */ /* 0x000fe20000010026 */
[----:B------:R-:W-:Y:S01]  /*3950*/  SHF.L.U32 R38, R50, 0x10, RZ ;  /* 0x0000001032267819 */ /* 0x000fe200000006ff */
[----:B------:R-:W-:Y:S01]  /*3960*/  FADD.FTZ R62, R62, R43 ;  /* 0x0000002b3e3e7221 */ /* 0x000fe20000010000 */
[----:B------:R-:W-:Y:S01]  /*3970*/  FADD.FTZ R61, R61, R32 ;  /* 0x000000203d3d7221 */ /* 0x000fe20000010000 */
[----:B------:R-:W-:-:S02]  /*3980*/  FMUL.FTZ R41, R39, R39 ;  /* 0x0000002727297220 */ /* 0x000fc40000410000 */
[----:B------:R-:W-:Y:S01]  /*3990*/  FADD.FTZ R32, R38, R39 ;  /* 0x0000002726207221 */ /* 0x000fe20000010000 */
[----:B------:R-:W-:Y:S01]  /*39a0*/  FADD.FTZ R29, R62, R29 ;  /* 0x0000001d3e1d7221 */ /* 0x000fe20000010000 */
[----:B------:R-:W-:Y:S01]  /*39b0*/  FADD.FTZ R28, R61, R28 ;  /* 0x0000001c3d1c7221 */ /* 0x000fe20000010000 */
[--C-:B------:R-:W-:Y:S01]  /*39c0*/  FFMA.FTZ R38, R38, R38, R41.reuse ;  /* 0x0000002626267223 */ /* 0x100fe20000010029 */
[----:B------:R-:W-:Y:S01]  /*39d0*/  PRMT R41, R52, 0x7632, R41 ;  /* 0x0000763234297816 */ /* 0x000fe20000000029 */
[----:B------:R-:W-:Y:S01]  /*39e0*/  FADD.FTZ R30, R29, R30 ;  /* 0x0000001e1d1e7221 */ /* 0x000fe20000010000 */
[----:B------:R-:W-:Y:S01]  /*39f0*/  FADD.FTZ R31, R28, R31 ;  /* 0x0000001f1c1f7221 */ /* 0x000fe20000010000 */
[----:B------:R-:W-:Y:S02]  /*3a00*/  PRMT R40, R51, 0x7632, R40 ;  /* 0x0000763233287816 */ /* 0x000fe40000000028 */
[----:B------:R-:W-:Y:S01]  /*3a10*/  SHF.L.U32 R41, R41, 0x10, RZ ;  /* 0x0000001029297819 */ /* 0x000fe200000006ff */
[----:B------:R-:W-:Y:S01]  /*3a20*/  FADD.FTZ R30, R30, R33 ;  /* 0x000000211e1e7221 */ /* 0x000fe20000010000 */
[----:B------:R-:W-:Y:S01]  /*3a30*/  FADD.FTZ R31, R31, R34 ;  /* 0x000000221f1f7221 */ /* 0x000fe20000010000 */
[----:B------:R-:W-:-:S02]  /*3a40*/  SHF.L.U32 R28, R52, 0x10, RZ ;  /* 0x00000010341c7819 */ /* 0x000fc400000006ff */
[----:B------:R-:W-:Y:S01]  /*3a50*/  PRMT R33, R53, 0x7632, R33 ;  /* 0x0000763235217816 */ /* 0x000fe20000000021 */
[----:B------:R-:W-:Y:S01]  /*3a60*/  FMUL.FTZ R29, R41, R41 ;  /* 0x00000029291d7220 */ /* 0x000fe20000410000 */
[----:B------:R-:W-:Y:S01]  /*3a70*/  SHF.L.U32 R40, R40, 0x10, RZ ;  /* 0x0000001028287819 */ /* 0x000fe200000006ff */
[----:B------:R-:W-:Y:S01]  /*3a80*/  FADD.FTZ R31, R31, R36 ;  /* 0x000000241f1f7221 */ /* 0x000fe20000010000 */
[----:B------:R-:W-:Y:S02]  /*3a90*/  IMAD.U32 R39, R51, 0x10000, RZ ;  /* 0x0001000033277824 */ /* 0x000fe400078e00ff */
[----:B------:R-:W-:Y:S01]  /*3aa0*/  FADD.FTZ R30, R30, R35 ;  /* 0x000000231e1e7221 */ /* 0x000fe20000010000 */
[----:B------:R-:W-:Y:S01]  /*3ab0*/  SHF.L.U32 R36, R33, 0x10, RZ ;  /* 0x0000001021247819 */ /* 0x000fe200000006ff */
[C---:B------:R-:W-:Y:S01]  /*3ac0*/  FADD.FTZ R34, R28.reuse, R41 ;  /* 0x000000291c227221 */ /* 0x040fe20000010000 */
[----:B------:R-:W-:Y:S01]  /*3ad0*/  FFMA.FTZ R28, R28, R28, R29 ;  /* 0x0000001c1c1c7223 */ /* 0x000fe2000001001d */
[----:B------:R-:W-:Y:S01]  /*3ae0*/  FMUL.FTZ R42, R40, R40 ;  /* 0x00000028282a7220 */ /* 0x000fe20000410000 */
[----:B------:R-:W-:Y:S01]  /*3af0*/  SHF.L.U32 R29, R53, 0x10, RZ ;  /* 0x00000010351d7819 */ /* 0x000fe200000006ff */
[----:B------:R-:W-:Y:S01]  /*3b00*/  FADD.FTZ R40, R39, R40 ;  /* 0x0000002827287221 */ /* 0x000fe20000010000 */
[----:B------:R-:W-:Y:S01]  /*3b10*/  FADD.FTZ R37, R30, R37 ;  /* 0x000000251e257221 */ /* 0x000fe20000010000 */
[----:B------:R-:W-:Y:S01]  /*3b20*/  FADD.FTZ R31, R31, R32 ;  /* 0x000000201f1f7221 */ /* 0x000fe20000010000 */
[----:B------:R-:W-:Y:S01]  /*3b30*/  FMUL.FTZ R30, R36, R36 ;  /* 0x00000024241e7220 */ /* 0x000fe20000410000 */
[C---:B------:R-:W-:Y:S01]  /*3b40*/  PRMT R33, R54.reuse, 0x7632, R33 ;  /* 0x0000763236217816 */ /* 0x040fe20000000021 */
[----:B------:R-:W-:Y:S01]  /*3b50*/  FADD.FTZ R36, R29, R36 ;  /* 0x000000241d247221 */ /* 0x000fe20000010000 */
[----:B------:R-:W-:Y:S01]  /*3b60*/  FADD.FTZ R31, R31, R40 ;  /* 0x000000281f1f7221 */ /* 0x000fe20000010000 */
[----:B------:R-:W-:Y:S01]  /*3b70*/  FFMA.FTZ R29, R29, R29, R30 ;  /* 0x0000001d1d1d7223 */ /* 0x000fe2000001001e */
[----:B------:R-:W-:Y:S01]  /*3b80*/  FFMA.FTZ R42, R39, R39, R42 ;  /* 0x00000027272a7223 */ /* 0x000fe2000001002a */
[--C-:B------:R-:W-:Y:S01]  /*3b90*/  FADD.FTZ R37, R37, R38.reuse ;  /* 0x0000002625257221 */ /* 0x100fe20000010000 */
[----:B------:R-:W-:Y:S01]  /*3ba0*/  SHF.L.U32 R30, R54, 0x10, RZ ;  /* 0x00000010361e7819 */ /* 0x000fe200000006ff */
[----:B------:R-:W-:Y:S01]  /*3bb0*/  IMAD.U32 R33, R33, 0x10000, RZ ;  /* 0x0001000021217824 */ /* 0x000fe200078e00ff */
[----:B------:R-:W-:Y:S01]  /*3bc0*/  PRMT R38, R55, 0x7632, R38 ;  /* 0x0000763237267816 */ /* 0x000fe20000000026 */
[----:B------:R-:W-:Y:S01]  /*3bd0*/  FADD.FTZ R31, R31, R34 ;  /* 0x000000221f1f7221 */ /* 0x000fe20000010000 */
[----:B------:R-:W-:Y:S01]  /*3be0*/  FADD.FTZ R37, R37, R42 ;  /* 0x0000002a25257221 */ /* 0x000fe20000010000 */
[----:B------:R-:W-:Y:S01]  /*3bf0*/  FMUL.FTZ R35, R33, R33 ;  /* 0x0000002121237220 */ /* 0x000fe20000410000 */
[----:B------:R-:W-:Y:S01]  /*3c00*/  FADD.FTZ R32, R30, R33 ;  /* 0x000000211e207221 */ /* 0x000fe20000010000 */
[----:B------:R-:W-:Y:S01]  /*3c10*/  SHF.L.U32 R33, R38, 0x10, RZ ;  /* 0x0000001026217819 */ /* 0x000fe200000006ff */
[--C-:B------:R-:W-:Y:S01]  /*3c20*/  FADD.FTZ R31, R31, R36.reuse ;  /* 0x000000241f1f7221 */ /* 0x100fe20000010000 */
[----:B------:R-:W-:Y:S01]  /*3c30*/  PRMT R36, R8, 0x7632, R36 ;  /* 0x0000763208247816 */ /* 0x000fe20000000024 */
[----:B------:R-:W-:Y:S01]  /*3c40*/  FADD.FTZ R28, R37, R28 ;  /* 0x0000001c251c7221 */ /* 0x000fe20000010000 */
[----:B------:R-:W0:Y:S01]  /*3c50*/  S2R R38, SR_LANEID ;  /* 0x0000000000267919 */ /* 0x000e220000000000 */
[----:B------:R-:W-:Y:S01]  /*3c60*/  FFMA.FTZ R35, R30, R30, R35 ;  /* 0x0000001e1e237223 */ /* 0x000fe20000010023 */
[----:B------:R-:W-:Y:S01]  /*3c70*/  SHF.L.U32 R30, R55, 0x10, RZ ;  /* 0x00000010371e7819 */ /* 0x000fe200000006ff */
[----:B------:R-:W-:Y:S01]  /*3c80*/  FMUL.FTZ R37, R33, R33 ;  /* 0x0000002121257220 */ /* 0x000fe20000410000 */
[----:B------:R-:W-:Y:S01]  /*3c90*/  SHF.L.U32 R36, R36, 0x10, RZ ;  /* 0x0000001024247819 */ /* 0x000fe200000006ff */
[----:B------:R-:W-:Y:S01]  /*3ca0*/  FADD.FTZ R28, R28, R29 ;  /* 0x0000001d1c1c7221 */ /* 0x000fe20000010000 */
[----:B------:R-:W-:-:S02]  /*3cb0*/  IMAD.U32 R29, R8, 0x10000, RZ ;  /* 0x00010000081d7824 */ /* 0x000fc400078e00ff */
[C---:B------:R-:W-:Y:S01]  /*3cc0*/  FADD.FTZ R34, R30.reuse, R33 ;  /* 0x000000211e227221 */ /* 0x040fe20000010000 */
[----:B------:R-:W-:Y:S01]  /*3cd0*/  FFMA.FTZ R37, R30, R30, R37 ;  /* 0x0000001e1e257223 */ /* 0x000fe20000010025 */
[----:B------:R-:W-:Y:S01]  /*3ce0*/  FADD.FTZ R31, R31, R32 ;  /* 0x000000201f1f7221 */ /* 0x000fe20000010000 */
[----:B------:R-:W-:Y:S01]  /*3cf0*/  FADD.FTZ R28, R28, R35 ;  /* 0x000000231c1c7221 */ /* 0x000fe20000010000 */
[----:B------:R-:W-:Y:S01]  /*3d00*/  FMUL.FTZ R30, R36, R36 ;  /* 0x00000024241e7220 */ /* 0x000fe20000410000 */
[----:B------:R-:W-:Y:S01]  /*3d10*/  FADD.FTZ R36, R29, R36 ;  /* 0x000000241d247221 */ /* 0x000fe20000010000 */
[----:B------:R-:W-:Y:S01]  /*3d20*/  FADD.FTZ R31, R31, R34 ;  /* 0x000000221f1f7221 */ /* 0x000fe20000010000 */
[----:B------:R-:W-:Y:S01]  /*3d30*/  FADD.FTZ R28, R28, R37 ;  /* 0x000000251c1c7221 */ /* 0x000fe20000010000 */
[----:B------:R-:W-:Y:S02]  /*3d40*/  FFMA.FTZ R29, R29, R29, R30 ;  /* 0x0000001d1d1d7223 */ /* 0x000fe4000001001e */
[----:B------:R-:W-:-:S02]  /*3d50*/  FADD.FTZ R31, R31, R36 ;  /* 0x000000241f1f7221 */ /* 0x000fc40000010000 */
[----:B------:R-:W-:-:S03]  /*3d60*/  FADD.FTZ R29, R28, R29 ;  /* 0x0000001d1c1d7221 */ /* 0x000fc60000010000 */
[----:B------:R-:W1:Y:S04]  /*3d70*/  SHFL.DOWN PT, R28, R31, 0x1, 0x1f ;  /* 0x08201f001f1c7f89 */ /* 0x000e6800000e0000 */
[----:B------:R-:W2:Y:S01]  /*3d80*/  SHFL.DOWN PT, R30, R29, 0x1, 0x1f ;  /* 0x08201f001d1e7f89 */ /* 0x000ea200000e0000 */
[----:B0-----:R-:W-:-:S13]  /*3d90*/  ISETP.GT.AND P5, PT, R38, 0x1e, PT ;  /* 0x0000001e2600780c */ /* 0x001fda0003fa4270 */
[----:B-1----:R-:W-:Y:S01]  /*3da0*/  @!P5 FADD.FTZ R31, R31, R28 ;  /* 0x0000001c1f1fd221 */ /* 0x002fe20000010000 */
[----:B--2---:R-:W-:-:S04]  /*3db0*/  @!P5 FADD.FTZ R29, R29, R30 ;  /* 0x0000001e1d1dd221 */ /* 0x004fc80000010000 */
        /* <DEDUP_REMOVED lines=13> */
[----:B------:R-:W2:-:S12]  /*3e90*/  S2UR UR6, SR_CgaCtaId ;  /* 0x00000000000679c3 */ /* 0x000e980000008800 */
[----:B0-----:R-:W-:Y:S01]  /*3ea0*/  @!P5 FADD.FTZ R31, R31, R28 ;  /* 0x0000001c1f1fd221 */ /* 0x001fe20000010000 */
[----:B-1----:R-:W-:-:S04]  /*3eb0*/  @!P5 FADD.FTZ R29, R29, R30 ;  /* 0x0000001e1d1dd221 */ /* 0x002fc80000010000 */
[----:B------:R-:W0:Y:S04]  /*3ec0*/  SHFL.DOWN PT, R28, R31, 0x10, 0x1f ;  /* 0x0a001f001f1c7f89 */ /* 0x000e2800000e0000 */
[----:B------:R-:W1:Y:S01]  /*3ed0*/  SHFL.DOWN PT, R30, R29, 0x10, 0x1f ;  /* 0x0a001f001d1e7f89 */ /* 0x000e6200000e0000 */
[----:B------:R-:W-:Y:S02]  /*3ee0*/  ISETP.GT.AND P5, PT, R38, 0xf, PT ;  /* 0x0000000f2600780c */ /* 0x000fe40003fa4270 */
[----:B------:R-:W-:Y:S01]  /*3ef0*/  SHF.R.S32.HI R33, RZ, 0x1f, R104 ;  /* 0x0000001fff217819 */ /* 0x000fe20000011468 */
[----:B------:R-:W-:-:S03]  /*3f00*/  UMOV UR5, 0x400 ;  /* 0x0000040000057882 */ /* 0x000fc60000000000 */
[----:B------:R-:W-:Y:S01]  /*3f10*/  LEA.HI R33, R33, R104, RZ, 0x5 ;  /* 0x0000006821217211 */ /* 0x000fe200078f28ff */
[----:B--2---:R-:W-:-:S03]  /*3f20*/  ULEA UR5, UR6, UR5, 0x18 ;  /* 0x0000000506057291 */ /* 0x004fc6000f8ec03f */
[----:B------:R-:W-:-:S03]  /*3f30*/  SHF.R.S32.HI R33, RZ, 0x5, R33 ;  /* 0x00000005ff217819 */ /* 0x000fc60000011421 */
[----:B0-----:R-:W-:Y:S01]  /*3f40*/  @!P5 FADD.FTZ R31, R31, R28 ;  /* 0x0000001c1f1fd221 */ /* 0x001fe20000010000 */
[----:B-1----:R-:W-:Y:S01]  /*3f50*/  @!P5 FADD.FTZ R29, R29, R30 ;  /* 0x0000001e1d1dd221 */ /* 0x002fe20000010000 */
[----:B------:R-:W-:Y:S01]  /*3f60*/  ISETP.NE.AND P5, PT, R38, RZ, PT ;  /* 0x000000ff2600720c */ /* 0x000fe20003fa5270 */
[----:B------:R-:W0:Y:S01]  /*3f70*/  LDC R56, c[0x0][0xc] ;  /* 0x00000300ff387b82 */ /* 0x000e220000000800 */
[----:B------:R-:W-:Y:S02]  /*3f80*/  LEA R33, R33, UR5, 0x3 ;  /* 0x0000000521217c11 */ /* 0x000fe4000f8e18ff */
[----:B------:R-:W-:-:S09]  /*3f90*/  MOV R28, R31 ;  /* 0x0000001f001c7202 */ /* 0x000fd20000000f00 */
[----:B------:R1:W-:Y:S01]  /*3fa0*/  @!P5 STS.64 [R33+0x10], R28 ;  /* 0x0000101c2100d388 */ /* 0x0003e20000000a00 */
[----:B------:R-:W-:Y:S01]  /*3fb0*/  ISETP.NE.AND P5, PT, R104, RZ, PT ;  /* 0x000000ff6800720c */ /* 0x000fe20003fa5270 */
[----:B------:R-:W-:Y:S01]  /*3fc0*/  BSSY B0, `(.L_x_3671) ;  /* 0x0000038000007945 */ /* 0x000fe20003800000 */
        /* <DEDUP_REMOVED lines=13> */
[----:B------:R-:W-:Y:S01]  /*40a0*/  PRMT R70, R23, 0x7632, R70 ;  /* 0x0000763217467816 */ /* 0x000fe20000000046 */
[----:B------:R-:W-:Y:S06]  /*40b0*/  BAR.SYNC.DEFER_BLOCKING 0x0 ;  /* 0x0000000000007b1d */ /* 0x000fec0000010000 */
[----:B-1----:R-:W-:Y:S05]  /*40c0*/  @P5 BRA `(.L_x_3672) ;  /* 0x00000000009c5947 */ /* 0x002fea0003800000 */
[----:B------:R-:W1:Y:S01]  /*40d0*/  S2UR UR6, SR_CgaCtaId ;  /* 0x00000000000679c3 */ /* 0x000e620000008800 */
[----:B------:R-:W-:Y:S02]  /*40e0*/  UMOV UR5, 0x400 ;  /* 0x0000040000057882 */ /* 0x000fe40000000000 */
[----:B-1----:R-:W-:-:S09]  /*40f0*/  ULEA UR5, UR6, UR5, 0x18 ;  /* 0x0000000506057291 */ /* 0x002fd2000f8ec03f */
[----:B------:R-:W1:Y:S04]  /*4100*/  LDS.64 R30, [UR5+0x18] ;  /* 0x00001805ff1e7984 */ /* 0x000e680008000a00 */
[----:B------:R-:W2:Y:S04]  /*4110*/  LDS.128 R32, [UR5+0x20] ;  /* 0x00002005ff207984 */ /* 0x000ea80008000c00 */
[----:B------:R-:W3:Y:S04]  /*4120*/  LDS.128 R40, [UR5+0x30] ;  /* 0x00003005ff287984 */ /* 0x000ee80008000c00 */
[----:B------:R-:W-:Y:S01]  /*4130*/  LDS.64 R72, [UR5+0x80] ;  /* 0x00008005ff487984 */ /* 0x000fe20008000a00 */
[----:B-1----:R-:W-:Y:S01]  /*4140*/  FADD.FTZ R37, R28, R30 ;  /* 0x0000001e1c257221 */ /* 0x002fe20000010000 */
[----:B------:R-:W-:-:S02]  /*4150*/  FADD.FTZ R36, R29, R31 ;  /* 0x0000001f1d247221 */ /* 0x000fc40000010000 */
[----:B------:R-:W1:Y:S01]  /*4160*/  LDS.128 R28, [UR5+0x40] ;  /* 0x00004005ff1c7984 */ /* 0x000e620008000c00 */
[----:B--2---:R-:W-:Y:S01]  /*4170*/  FADD.FTZ R37, R37, R32 ;  /* 0x0000002025257221 */ /* 0x004fe20000010000 */
[----:B------:R-:W-:-:S03]  /*4180*/  FADD.FTZ R36, R36, R33 ;  /* 0x0000002124247221 */ /* 0x000fc60000010000 */
[----:B------:R-:W-:Y:S01]  /*4190*/  FADD.FTZ R33, R37, R34 ;  /* 0x0000002225217221 */ /* 0x000fe20000010000 */
[----:B------:R-:W-:Y:S02]  /*41a0*/  FADD.FTZ R32, R36, R35 ;  /* 0x0000002324207221 */ /* 0x000fe40000010000 */
[----:B------:R-:W2:Y:S01]  /*41b0*/  LDS.128 R36, [UR5+0x50] ;  /* 0x00005005ff247984 */ /* 0x000ea20008000c00 */
[----:B---3--:R-:W-:Y:S01]  /*41c0*/  FADD.FTZ R33, R33, R40 ;  /* 0x0000002821217221 */ /* 0x008fe20000010000 */
[----:B------:R-:W-:-:S03]  /*41d0*/  FADD.FTZ R40, R32, R41 ;  /* 0x0000002920287221 */ /* 0x000fc60000010000 */
[----:B------:R-:W-:Y:S01]  /*41e0*/  FADD.FTZ R95, R33, R42 ;  /* 0x0000002a215f7221 */ /* 0x000fe20000010000 */
[----:B------:R-:W-:Y:S01]  /*41f0*/  FADD.FTZ R92, R40, R43 ;  /* 0x0000002b285c7221 */ /* 0x000fe20000010000 */
[----:B------:R-:W3:Y:S04]  /*4200*/  LDS.128 R32, [UR5+0x60] ;  /* 0x00006005ff207984 */ /* 0x000ee80008000c00 */
[----:B------:R-:W4:Y:S01]  /*4210*/  LDS.128 R40, [UR5+0x70] ;  /* 0x00007005ff287984 */ /* 0x000f220008000c00 */
        /* <DEDUP_REMOVED lines=17> */
[----:B------:R-:W-:-:S07]  /*4330*/  FADD.FTZ R29, R92, R73 ;  /* 0x000000495c1d7221 */ /* 0x000fce0000010000 */
.L_x_3672:
[----:B------:R-:W-:Y:S05]  /*4340*/  BSYNC B0 ;  /* 0x0000000000007941 */ /* 0x000fea0003800000 */
.L_x_3671:
[----:B0-----:R-:W-:Y:S02]  /*4350*/  ISETP.GE.U32.AND P6, PT, R56, 0x2, PT ;  /* 0x000000023800780c */ /* 0x001fe40003fc6070 */
        /* <DEDUP_REMOVED lines=10> */
[----:B------:R-:W-:Y:S05]  /*4400*/  @P5 BRA `(.L_x_3674) ;  /* 0x0000000000745947 */ /* 0x000fea0003800000 */
[----:B------:R-:W0:Y:S01]  /*4410*/  LDC R73, c[0x0][0x10] ;  /* 0x00000400ff497b82 */ /* 0x000e220000000800 */
[C---:B------:R-:W-:Y:S01]  /*4420*/  LOP3.LUT R92, R3.reuse, 0x1, RZ, 0xc0, !PT ;  /* 0x00000001035c7812 */ /* 0x040fe200078ec0ff */
[----:B------:R-:W1:Y:S01]  /*4430*/  S2R R95, SR_CTAID.Y ;  /* 0x00000000005f7919 */ /* 0x000e620000002600 */
[----:B------:R-:W-:Y:S02]  /*4440*/  LOP3.LUT P6, RZ, R3, 0x2, RZ, 0xc0, !PT ;  /* 0x0000000203ff7812 */ /* 0x000fe400078cc0ff */
[----:B------:R-:W-:Y:S02]  /*4450*/  MOV R72, 0xffffffff ;  /* 0xffffffff00487802 */ /* 0x000fe40000000f00 */
[----:B------:R-:W-:Y:S01]  /*4460*/  SEL R43, R56, RZ, !P6 ;  /* 0x000000ff382b7207 */ /* 0x000fe20007000000 */
[----:B------:R-:W2:Y:S01]  /*4470*/  LDC.64 R40, c[0x0][0x248] ;  /* 0x00009200ff287b82 */ /* 0x000ea20000000a00 */
[----:B------:R-:W-:Y:S01]  /*4480*/  SEL R72, R72, 0x1, P6 ;  /* 0x0000000148487807 */ /* 0x000fe20003000000 */
[----:B0-----:R-:W-:-:S04]  /*4490*/  IMAD R92, R92, R73, RZ ;  /* 0x000000495c5c7224 */ /* 0x001fc800078e02ff */
[----:B------:R-:W-:-:S05]  /*44a0*/  IMAD R38, R92, R56, RZ ;  /* 0x000000385c267224 */ /* 0x000fca00078e02ff */
[----:B------:R-:W-:Y:S01]  /*44b0*/  SHF.L.U32 R39, R38, 0x1, RZ ;  /* 0x0000000126277819 */ /* 0x000fe200000006ff */
[----:B-1----:R-:W-:Y:S01]  /*44c0*/  IMAD R73, R73, UR7, R95 ;  /* 0x0000000749497c24 */ /* 0x002fe2000f8e025f */
[----:B------:R-:W-:Y:S02]  /*44d0*/  ISETP.NE.AND P6, PT, R43, -0x1, PT ;  /* 0xffffffff2b00780c */ /* 0x000fe40003fc5270 */
[----:B------:R-:W-:Y:S01]  /*44e0*/  IADD3 R95, R92, R95, RZ ;  /* 0x0000005f5c5f7210 */ /* 0x000fe20007ffe0ff */
[----:B--2---:R-:W-:Y:S02]  /*44f0*/  IMAD.WIDE R40, R39, 0x4, R40 ;  /* 0x0000000427287825 */ /* 0x004fe400078e0228 */
[----:B------:R-:W0:Y:S02]  /*4500*/  LDC.64 R38, c[0x0][0x240] ;  /* 0x00009000ff267b82 */ /* 0x000e240000000a00 */
[----:B------:R-:W-:-:S05]  /*4510*/  IMAD.WIDE.U32 R40, R73, 0x8, R40 ;  /* 0x0000000849287825 */ /* 0x000fca00078e0028 */
[----:B------:R1:W-:Y:S01]  /*4520*/  STG.E.64 desc[UR8][R40.64], R28 ;  /* 0x0000001c28007986 */ /* 0x0003e2000c101b08 */
[----:B0-----:R-:W-:Y:S01]  /*4530*/  IMAD.WIDE.U32 R38, R95, 0x4, R38 ;  /* 0x000000045f267825 */ /* 0x001fe200078e0026 */
[----:B------:R-:W-:Y:S06]  /*4540*/  MEMBAR.ALL.GPU ;  /* 0x0000000000007992 */ /* 0x000fec000000a000 */
[----:B------:R-:W-:-:S00]  /*4550*/  ERRBAR ;  /* 0x00000000000079ab */ /* 0x000fc00000000000 */
[----:B------:R-:W-:Y:S06]  /*4560*/  CGAERRBAR ;  /* 0x00000000000075ab */ /* 0x000fec0000000000 */
[----:B------:R1:W-:Y:S01]  /*4570*/  REDG.E.ADD.S32.STRONG.GPU desc[UR8][R38.64], R72 ;  /* 0x000000482600798e */ /* 0x0003e2000c10e388 */
[----:B------:R-:W-:Y:S05]  /*4580*/  @!P6 BRA `(.L_x_3674) ;  /* 0x000000000014e947 */ /* 0x000fea0003800000 */
.L_x_3675:
[----:B-1----:R-:W2:Y:S04]  /*4590*/  LDG.E.STRONG.GPU R40, desc[UR8][R38.64] ;  /* 0x0000000826287981 */ /* 0x002ea8000c1ef900 */
[----:B--2---:R-:W-:Y:S01]  /*45a0*/  CCTL.IVALL ;  /* 0x00000000ff00798f */ /* 0x004fe20002000000 */
[----:B------:R-:W-:Y:S05]  /*45b0*/  YIELD ;  /* 0x0000000000007946 */ /* 0x000fea0003800000 */
[----:B------:R-:W-:-:S13]  /*45c0*/  ISETP.NE.AND P6, PT, R40, R43, PT ;  /* 0x0000002b2800720c */ /* 0x000fda0003fc5270 */
[----:B------:R-:W-:Y:S05]  /*45d0*/  @P6 BRA `(.L_x_3675) ;  /* 0xfffffffc00ec6947 */ /* 0x000fea000383ffff */
.L_x_3674:
[----:B------:R-:W-:Y:S01]  /*45e0*/  ISETP.NE.AND P6, PT, R56, RZ, PT ;  /* 0x000000ff3800720c */ /* 0x000fe20003fc5270 */
[----:B------:R-:W-:Y:S05]  /*45f0*/  WARPSYNC.ALL ;  /* 0x0000000000007948 */ /* 0x000fea0003800000 */
[----:B------:R-:W-:Y:S07]  /*4600*/  BAR.SYNC.DEFER_BLOCKING 0x0 ;  /* 0x0000000000007b1d */ /* 0x000fee0000010000 */
[----:B------:R-:W-:Y:S05]  /*4610*/  @!P6 BRA `(.L_x_3673) ;  /* 0x0000000400e8e947 */ /* 0x000fea0003800000 */
[----:B-1----:R-:W-:Y:S01]  /*4620*/  VIADD R38, R56, 0xffffffff ;  /* 0xffffffff38267836 */ /* 0x002fe20000000000 */
[----:B------:R-:W-:-:S04]  /*4630*/  HFMA2.MMA R40, -RZ, RZ, 0, 0 ;  /* 0x00000000ff287435 */ /* 0x000fc800000001ff */
[----:B------:R-:W-:-:S13]  /*4640*/  ISETP.GE.U32.AND P6, PT, R38, 0x3, PT ;  /* 0x000000032600780c */ /* 0x000fda0003fc6070 */
[----:B------:R-:W-:Y:S05]  /*4650*/  @!P6 BRA `(.L_x_3676) ;  /* 0x000000040008e947 */ /* 0x000fea0003800000 */
[----:B------:R-:W-:Y:S02]  /*4660*/  LOP3.LUT R41, R56, 0x3, RZ, 0xc0, !PT ;  /* 0x0000000338297812 */ /* 0x000fe400078ec0ff */
[----:B------:R-:W-:Y:S02]  /*4670*/  MOV R40, RZ ;  /* 0x000000ff00287202 */ /* 0x000fe40000000f00 */
[----:B------:R-:W-:-:S07]  /*4680*/  IADD3 R41, -R41, R56, RZ ;  /* 0x0000003829297210 */ /* 0x000fce0007ffe1ff */
.L_x_3677:
[----:B------:R-:W-:-:S13]  /*4690*/  ISETP.EQ.OR P6, PT, R40, UR7, P5 ;  /* 0x0000000728007c0c */ /* 0x000fda000afc2670 */
[----:B------:R-:W0:Y:S01]  /*46a0*/  @!P6 LDC R72, c[0x0][0x10] ;  /* 0x00000400ff48eb82 */ /* 0x000e220000000800 */
[----:B------:R-:W1:Y:S01]  /*46b0*/  @!P6 S2R R43, SR_CTAID.Y ;  /* 0x00000000002be919 */ /* 0x000e620000002600 */
[----:B------:R-:W-:-:S06]  /*46c0*/  @!P6 LOP3.LUT R73, R3, 0x1, RZ, 0xc0, !PT ;  /* 0x000000010349e812 */ /* 0x000fcc00078ec0ff */
[----:B------:R-:W2:Y:S01]  /*46d0*/  @!P6 LDC.64 R38, c[0x0][0x248] ;  /* 0x00009200ff26eb82 */ /* 0x000ea20000000a00 */
[----:B0-----:R-:W-:-:S04]  /*46e0*/  @!P6 IMAD R73, R73, R72, RZ ;  /* 0x000000484949e224 */ /* 0x001fc800078e02ff */
[----:B------:R-:W-:-:S05]  /*46f0*/  @!P6 IMAD R73, R73, R56, RZ ;  /* 0x000000384949e224 */ /* 0x000fca00078e02ff */
[----:B------:R-:W-:Y:S01]  /*4700*/  @!P6 SHF.L.U32 R73, R73, 0x1, RZ ;  /* 0x000000014949e819 */ /* 0x000fe200000006ff */
[----:B-1----:R-:W-:-:S04]  /*4710*/  @!P6 IMAD R43, R72, R40, R43 ;  /* 0x00000028482be224 */ /* 0x002fc800078e022b */
[----:B--2---:R-:W-:-:S04]  /*4720*/  @!P6 IMAD.WIDE R38, R73, 0x4, R38 ;  /* 0x000000044926e825 */ /* 0x004fc800078e0226 */
[----:B------:R-:W-:-:S06]  /*4730*/  @!P6 IMAD.WIDE.U32 R38, R43, 0x8, R38 ;  /* 0x000000082b26e825 */ /* 0x000fcc00078e0026 */
[----:B------:R-:W2:Y:S01]  /*4740*/  @!P6 LDG.E.64 R38, desc[UR8][R38.64] ;  /* 0x000000082626e981 */ /* 0x000ea2000c1e1b00 */
[----:B------:R-:W-:Y:S02]  /*4750*/  VIADD R72, R40, 0x1 ;  /* 0x0000000128487836 */ /* 0x000fe40000000000 */
[----:B--2---:R-:W-:Y:S01]  /*4760*/  @!P6 FADD.FTZ R28, R28, R38 ;  /* 0x000000261c1ce221 */ /* 0x004fe20000010000 */
[----:B------:R-:W-:Y:S02]  /*4770*/  @!P6 FADD.FTZ R29, R29, R39 ;  /* 0x000000271d1de221 */ /* 0x000fe40000010000 */
        /* <DEDUP_REMOVED lines=12> */
[----:B------:R-:W-:Y:S01]  /*4840*/  IADD3 R72, R40, 0x2, RZ ;  /* 0x0000000228487810 */ /* 0x000fe20007ffe0ff */
        /* <DEDUP_REMOVED lines=23> */
[----:B------:R-:W-:-:S04]  /*49c0*/  @!P6 IMAD R43, R43, R56, RZ ;  /* 0x000000382b2be224 */ /* 0x000fc800078e02ff */
[----:B------:R-:W-:Y:S02]  /*49d0*/  @!P6 IMAD.SHL.U32 R43, R43, 0x2, RZ ;  /* 0x000000022b2be824 */ /* 0x000fe400078e00ff */
[----:B-1----:R-:W-:Y:S02]  /*49e0*/  @!P6 IMAD R73, R72, R73, R95 ;  /* 0x000000494849e224 */ /* 0x002fe400078e025f */
[----:B--2---:R-:W-:-:S04]  /*49f0*/  @!P6 IMAD.WIDE R38, R43, 0x4, R38 ;  /* 0x000000042b26e825 */ /* 0x004fc800078e0226 */
        /* <DEDUP_REMOVED lines=8> */
.L_x_3676:
[----:B------:R-:W-:-:S13]  /*4a80*/  LOP3.LUT P6, R41, R56, 0x3, RZ, 0xc0, !PT ;  /* 0x0000000338297812 */ /* 0x000fda00078cc0ff */
[----:B------:R-:W-:Y:S05]  /*4a90*/  @!P6 BRA `(.L_x_3673) ;  /* 0x0000000000c8e947 */ /* 0x000fea0003800000 */
[----:B------:R-:W-:Y:S01]  /*4aa0*/  ISETP.EQ.OR P6, PT, R40, UR7, P5 ;  /* 0x0000000728007c0c */ /* 0x000fe2000afc2670 */
[----:B------:R-:W-:-:S12]  /*4ab0*/  BSSY B0, `(.L_x_3678) ;  /* 0x000000f000007945 */ /* 0x000fd80003800000 */
        /* <DEDUP_REMOVED lines=14> */
.L_x_3679:
[----:B------:R-:W-:Y:S05]  /*4ba0*/  BSYNC B0 ;  /* 0x0000000000007941 */ /* 0x000fea0003800000 */
.L_x_3678:
[----:B------:R-:W-:-:S13]  /*4bb0*/  ISETP.NE.AND P6, PT, R41, 0x1, PT ;  /* 0x000000012900780c */ /* 0x000fda0003fc5270 */
[----:B------:R-:W-:Y:S05]  /*4bc0*/  @!P6 BRA `(.L_x_3673) ;  /* 0x00000000007ce947 */ /* 0x000fea0003800000 */
[----:B------:R-:W-:-:S04]  /*4bd0*/  IADD3 R72, R40, 0x1, RZ ;  /* 0x0000000128487810 */ /* 0x000fc80007ffe0ff */
        /* <DEDUP_REMOVED lines=12> */
[----:B------:R-:W-:Y:S01]  /*4ca0*/  IADD3 R40, R40, 0x2, RZ ;  /* 0x0000000228287810 */ /* 0x000fe20007ffe0ff */
[----:B--2---:R-:W-:Y:S01]  /*4cb0*/  @!P6 FADD.FTZ R28, R28, R38 ;  /* 0x000000261c1ce221 */ /* 0x004fe20000010000 */
[----:B------:R-:W-:Y:S02]  /*4cc0*/  @!P6 FADD.FTZ R29, R29, R39 ;  /* 0x000000271d1de221 */ /* 0x000fe40000010000 */
[----:B------:R-:W-:-:S04]  /*4cd0*/  ISETP.EQ.OR P6, PT, R40, UR7, P5 ;  /* 0x0000000728007c0c */ /* 0x000fc8000afc2670 */
[----:B------:R-:W-:-:S13]  /*4ce0*/  ISETP.EQ.OR P6, PT, R41, 0x2, P6 ;  /* 0x000000022900780c */ /* 0x000fda00037c2670 */
        /* <DEDUP_REMOVED lines=10> */
[----:B------:R-:W2:Y:S02]  /*4d90*/  @!P6 LDG.E.64 R38, desc[UR8][R38.64] ;  /* 0x000000082626e981 */ /* 0x000ea4000c1e1b00 */
[----:B--2---:R-:W-:Y:S01]  /*4da0*/  @!P6 FADD.FTZ R28, R28, R38 ;  /* 0x000000261c1ce221 */ /* 0x004fe20000010000 */
[----:B------:R-:W-:-:S07]  /*4db0*/  @!P6 FADD.FTZ R29, R29, R39 ;  /* 0x000000271d1de221 */ /* 0x000fce0000010000 */
.L_x_3673:
[----:B------:R-:W-:Y:S01]  /*4dc0*/  ULDC.64 UR12, c[0x0][0x218] ;  /* 0x00008600000c7ab9 */ /* 0x000fe20000000a00 */
[----:B-1----:R-:W-:Y:S01]  /*4dd0*/  P2R R38, PR, RZ, 0x1 ;  /* 0x00000001ff267803 */ /* 0x002fe20000000000 */
[----:B------:R-:W0:Y:S01]  /*4de0*/  S2UR UR6, SR_CgaCtaId ;  /* 0x00000000000679c3 */ /* 0x000e220000008800 */
[----:B------:R-:W-:Y:S01]  /*4df0*/  LOP3.LUT P0, RZ, R104, UR7, RZ, 0xfc, !PT ;  /* 0x0000000768ff7c12 */ /* 0x000fe2000f80fcff */
[----:B------:R-:W-:Y:S01]  /*4e00*/  UMOV UR5, 0x400 ;  /* 0x0000040000057882 */ /* 0x000fe20000000000 */
[----:B------:R-:W-:Y:S02]  /*4e10*/  ISETP.EQ.U32.AND P6, PT, RZ, UR12, PT ;  /* 0x0000000cff007c0c */ /* 0x000fe4000bfc2070 */
[----:B------:R-:W-:Y:S02]  /*4e20*/  MOV R96, 0x3f800000 ;  /* 0x3f80000000607802 */ /* 0x000fe40000000f00 */
[----:B------:R-:W-:Y:S02]  /*4e30*/  ISETP.EQ.OR.EX P6, PT, RZ, UR13, P0, P6 ;  /* 0x0000000dff007c0c */ /* 0x000fe400087c2760 */
[----:B------:R-:W-:-:S11]  /*4e40*/  ISETP.NE.AND P0, PT, R38, RZ, PT ;  /* 0x000000ff2600720c */ /* 0x000fd60003f05270 */
[----:B------:R-:W1:Y:S01]  /*4e50*/  @!P6 LDC.64 R38, c[0x0][0x218] ;  /* 0x00008600ff26eb82 */ /* 0x000e620000000a00 */
[----:B0-----:R-:W-:-:S03]  /*4e60*/  ULEA UR5, UR6, UR5, 0x18 ;  /* 0x0000000506057291 */ /* 0x001fc6000f8ec03f */
[----:B------:R-:W-:-:S06]  /*4e70*/  ULDC UR6, c[0x0][0x2a4] ;  /* 0x0000a90000067ab9 */ /* 0x000fcc0000000800 */
[----:B------:R0:W-:Y:S02]  /*4e80*/  @!P5 STS.64 [UR5+0x90], R28 ;  /* 0x0000901cff00d988 */ /* 0x0001e40008000a05 */
[----:B0-----:R-:W-:Y:S01]  /*4e90*/  @!P6 FMUL.FTZ R29, R29, UR6 ;  /* 0x000000061d1dec20 */ /* 0x001fe20008410000 */
[----:B------:R-:W-:Y:S01]  /*4ea0*/  @!P6 FMUL.FTZ R28, R28, UR6 ;  /* 0x000000061c1cec20 */ /* 0x000fe20008410000 */
[----:B-1----:R-:W-:-:S05]  /*4eb0*/  @!P6 IMAD.WIDE R38, R2, 0x8, R38 ;  /* 0x000000080226e825 */ /* 0x002fca00078e0226 */
[----:B------:R0:W-:Y:S01]  /*4ec0*/  @!P6 STG.E.64 desc[UR8][R38.64], R28 ;  /* 0x0000001c2600e986 */ /* 0x0001e2000c101b08 */
[----:B------:R-:W-:Y:S08]  /*4ed0*/  BAR.SYNC.DEFER_BLOCKING 0x0 ;  /* 0x0000000000007b1d */ /* 0x000ff00000010000 */
[----:B0-----:R-:W0:Y:S01]  /*4ee0*/  LDC.64 R38, c[0x0][0x228] ;  /* 0x00008a00ff267b82 */ /* 0x001e220000000a00 */
[----:B------:R-:W1:Y:S02]  /*4ef0*/  LDS.64 R28, [UR5+0x90] ;  /* 0x00009005ff1c7984 */ /* 0x000e640008000a00 */
[----:B-1----:R-:W-:-:S04]  /*4f00*/  FMUL.FTZ R95, R28, UR6 ;  /* 0x000000061c5f7c20 */ /* 0x002fc80008410000 */
[----:B------:R-:W-:-:S04]  /*4f10*/  FMUL.FTZ R40, R95, R95 ;  /* 0x0000005f5f287220 */ /* 0x000fc80000410000 */
[----:B------:R-:W-:Y:S02]  /*4f20*/  FFMA.FTZ R40, R29, UR6, -R40 ;  /* 0x000000061d287c23 */ /* 0x000fe40008010828 */
[----:B------:R-:W1:Y:S03]  /*4f30*/  LDC.64 R28, c[0x0][0x230] ;  /* 0x00008c00ff1c7b82 */ /* 0x000e660000000a00 */
[----:B------:R-:W-:-:S13]  /*4f40*/  FSETP.GTU.FTZ.AND P5, PT, R40, RZ, PT ;  /* 0x000000ff2800720b */ /* 0x000fda0003fbc000 */
[----:B------:R-:W2:Y:S02]  /*4f50*/  @P5 LDC R41, c[0x0][0x238] ;  /* 0x00008e00ff295b82 */ /* 0x000ea40000000800 */
[----:B--2---:R-:W-:Y:S01]  /*4f60*/  @P5 FADD.FTZ R40, R40, R41 ;  /* 0x0000002928285221 */ /* 0x004fe20000010000 */
[----:B------:R-:W-:Y:S02]  /*4f70*/  IADD3 R41, R4, R6, RZ ;  /* 0x0000000604297210 */ /* 0x000fe40007ffe0ff */
[----:B------:R-:W-:Y:S01]  /*4f80*/  SHF.L.U32 R73, R9, 0x10, RZ ;  /* 0x0000001009497819 */ /* 0x000fe200000006ff */
[----:B------:R2:W3:Y:S02]  /*4f90*/  @P5 MUFU.RSQ R96, R40 ;  /* 0x0000002800605308 */ /* 0x0004e40000001400 */
[----:B0-----:R-:W-:-:S04]  /*4fa0*/  IMAD.WIDE R38, R41, 0x4, R38 ;  /* 0x0000000429267825 */ /* 0x001fc800078e0226 */
[----:B-1----:R-:W-:Y:S02]  /*4fb0*/  IMAD.WIDE R28, R41, 0x4, R28 ;  /* 0x00000004291c7825 */ /* 0x002fe400078e021c */
[----:B------:R-:W4:Y:S04]  /*4fc0*/  LDG.E.64 R38, desc[UR8][R38.64] ;  /* 0x0000000826267981 */ /* 0x000f28000c1e1b00 */
[----:B------:R-:W4:Y:S01]  /*4fd0*/  LDG.E.64 R28, desc[UR8][R28.64] ;  /* 0x000000081c1c7981 */ /* 0x000f22000c1e1b00 */
[----:B------:R-:W-:Y:S01]  /*4fe0*/  SHF.L.U32 R12, R12, 0x10, RZ ;  /* 0x000000100c0c7819 */ /* 0x000fe200000006ff */
[----:B------:R-:W-:Y:S01]  /*4ff0*/  IMAD.U32 R6, R13, 0x10000, RZ ;  /* 0x000100000d067824 */ /* 0x000fe200078e00ff */
        /* <DEDUP_REMOVED lines=8> */
[----:B--2---:R-:W-:Y:S01]  /*5080*/  SHF.L.U32 R40, R49, 0x10, RZ ;  /* 0x0000001031287819 */ /* 0x004fe200000006ff */
[--C-:B------:R-:W-:Y:S01]  /*5090*/  FADD.FTZ R92, R92, -R95.reuse ;  /* 0x8000005f5c5c7221 */ /* 0x100fe20000010000 */
[----:B------:R-:W-:Y:S01]  /*50a0*/  SHF.L.U32 R56, R11, 0x10, RZ ;  /* 0x000000100b387819 */ /* 0x000fe200000006ff */
[--C-:B------:R-:W-:Y:S01]  /*50b0*/  FADD.FTZ R73, R73, -R95.reuse ;  /* 0x8000005f49497221 */ /* 0x100fe20000010000 */
[----:B------:R-:W-:Y:S01]  /*50c0*/  SHF.L.U32 R19, R25, 0x10, RZ ;  /* 0x0000001019137819 */ /* 0x000fe200000006ff */
[--C-:B------:R-:W-:Y:S01]  /*50d0*/  FADD.FTZ R6, R6, -R95.reuse ;  /* 0x8000005f06067221 */ /* 0x100fe20000010000 */
[----:B------:R-:W-:Y:S01]  /*50e0*/  SHF.L.U32 R22, R44, 0x10, RZ ;  /* 0x000000102c167819 */ /* 0x000fe200000006ff */
[----:B------:R-:W-:Y:S01]  /*50f0*/  IMAD.U32 R44, R50, 0x10000, RZ ;  /* 0x00010000322c7824 */ /* 0x000fe200078e00ff */
[----:B------:R-:W-:Y:S01]  /*5100*/  SHF.L.U32 R24, R46, 0x10, RZ ;  /* 0x000000102e187819 */ /* 0x000fe200000006ff */
[--C-:B------:R-:W-:Y:S01]  /*5110*/  FADD.FTZ R56, R56, -R95.reuse ;  /* 0x8000005f38387221 */ /* 0x100fe20000010000 */
        /* <DEDUP_REMOVED lines=19> */
[----:B------:R-:W-:Y:S01]  /*5250*/  IMAD.U32 R46, R55, 0x10000, RZ ;  /* 0x00010000372e7824 */ /* 0x000fe200078e00ff */
[----:B------:R-:W-:Y:S01]  /*5260*/  PRMT R50, R48, 0x7632, R50 ;  /* 0x0000763230327816 */ /* 0x000fe20000000032 */
[----:B------:R-:W-:Y:S01]  /*5270*/  FADD.FTZ R72, R72, -R95 ;  /* 0x8000005f48487221 */ /* 0x000fe20000010000 */
[----:B------:R-:W-:Y:S01]  /*5280*/  PRMT R51, R49, 0x7632, R51 ;  /* 0x0000763231337816 */ /* 0x000fe20000000033 */
        /* <DEDUP_REMOVED lines=9> */
[----:B------:R-:W-:Y:S01]  /*5320*/  PRMT R52, R50, 0x7632, R52 ;  /* 0x0000763232347816 */ /* 0x000fe20000000034 */
[----:B------:R-:W-:Y:S01]  /*5330*/  FADD.FTZ R16, R16, -R95 ;  /* 0x8000005f10107221 */ /* 0x000fe20000010000 */
[----:B------:R-:W-:Y:S01]  /*5340*/  PRMT R53, R51, 0x7632, R53 ;  /* 0x0000763233357816 */ /* 0x000fe20000000035 */
[--C-:B------:R-:W-:Y:S01]  /*5350*/  FADD.FTZ R18, R18, -R95.reuse ;  /* 0x8000005f12127221 */ /* 0x100fe20000010000 */
        /* <DEDUP_REMOVED lines=10> */
[----:B------:R-:W-:Y:S01]  /*5400*/  FADD.FTZ R100, R100, -R95 ;  /* 0x8000005f64647221 */ /* 0x000fe20000010000 */
[----:B------:R-:W-:Y:S01]  /*5410*/  PRMT R116, R54, 0x7632, R116 ;  /* 0x0000763236747816 */ /* 0x000fe20000000074 */
[-C--:B---3--:R-:W-:Y:S01]  /*5420*/  FMUL.FTZ R92, R92, R96.reuse ;  /* 0x000000605c5c7220 */ /* 0x088fe20000410000 */
[----:B------:R-:W-:Y:S01]  /*5430*/  PRMT R118, R52, 0x7632, R118 ;  /* 0x0000763234767816 */ /* 0x000fe20000000076 */
[-C--:B------:R-:W-:Y:S01]  /*5440*/  FMUL.FTZ R73, R73, R96.reuse ;  /* 0x0000006049497220 */ /* 0x080fe20000410000 */
[----:B------:R-:W-:Y:S01]  /*5450*/  PRMT R117, R53, 0x7632, R117 ;  /* 0x0000763235757816 */ /* 0x000fe20000000075 */
[-C--:B------:R-:W-:Y:S01]  /*5460*/  FMUL.FTZ R72, R72, R96.reuse ;  /* 0x0000006048487220 */ /* 0x080fe20000410000 */
[----:B------:R-:W-:Y:S01]  /*5470*/  PRMT R55, R55, 0x7632, R55 ;  /* 0x0000763237377816 */ /* 0x000fe20000000037 */
[-C--:B------:R-:W-:Y:S01]  /*5480*/  FMUL.FTZ R56, R56, R96.reuse ;  /* 0x0000006038387220 */ /* 0x080fe20000410000 */
[----:B------:R-:W-:Y:S01]  /*5490*/  PRMT R54, R8, 0x7632, R54 ;  /* 0x0000763208367816 */ /* 0x000fe20000000036 */
[-C--:B------:R-:W-:Y:S01]  /*54a0*/  FMUL.FTZ R47, R47, R96.reuse ;  /* 0x000000602f2f7220 */ /* 0x080fe20000410000 */
[----:B------:R-:W-:Y:S01]  /*54b0*/  SHF.L.U32 R76, R76, 0x10, RZ ;  /* 0x000000104c4c7819 */ /* 0x000fe200000006ff */
[-C--:B------:R-:W-:Y:S01]  /*54c0*/  FMUL.FTZ R6, R6, R96.reuse ;  /* 0x0000006006067220 */ /* 0x080fe20000410000 */
        /* <DEDUP_REMOVED lines=25> */
[----:B------:R-:W-:Y:S01]  /*5660*/  SHF.L.U32 R75, R75, 0x10, RZ ;  /* 0x000000104b4b7819 */ /* 0x000fe200000006ff */
[-C--:B------:R-:W-:Y:S01]  /*5670*/  FMUL.FTZ R100, R100, R96.reuse ;  /* 0x0000006064647220 */ /* 0x080fe20000410000 */
        /* <DEDUP_REMOVED lines=13> */
[----:B------:R-:W-:Y:S01]  /*5750*/  FADD.FTZ R76, -R95, R76 ;  /* 0x0000004c5f4c7221 */ /* 0x000fe20000010100 */
[----:B------:R-:W-:Y:S01]  /*5760*/  SHF.L.U32 R63, R63, 0x10, RZ ;  /* 0x000000103f3f7819 */ /* 0x000fe200000006ff */
[C---:B------:R-:W-:Y:S01]  /*5770*/  FADD.FTZ R75, -R95.reuse, R75 ;  /* 0x0000004b5f4b7221 */ /* 0x040fe20000010100 */
        /* <DEDUP_REMOVED lines=15> */
[----:B------:R-:W-:Y:S01]  /*5870*/  FADD.FTZ R59, -R95, R59 ;  /* 0x0000003b5f3b7221 */ /* 0x000fe20000010100 */
[----:B------:R-:W-:Y:S01]  /*5880*/  SHF.L.U32 R37, R37, 0x10, RZ ;  /* 0x0000001025257819 */ /* 0x000fe200000006ff */
[----:B------:R-:W-:Y:S01]  /*5890*/  FADD.FTZ R101, -R95, R64 ;  /* 0x000000405f657221 */ /* 0x000fe20000010100 */
        /* <DEDUP_REMOVED lines=14> */
[----:B------:R-:W-:Y:S01]  /*5980*/  ISETP.NE.AND P6, PT, RZ, UR10, PT ;  /* 0x0000000aff007c0c */ /* 0x000fe2000bfc5270 */
        /* <DEDUP_REMOVED lines=29> */
[----:B------:R-:W-:Y:S01]  /*5b60*/  FMUL.FTZ R54, R54, R96 ;  /* 0x0000006036367220 */ /* 0x000fe20000410000 */
[C-C-:B----4-:R-:W-:Y:S01]  /*5b70*/  FFMA.FTZ R92, R38.reuse, R92, R28.reuse ;  /* 0x0000005c265c7223 */ /* 0x150fe2000001001c */
[C-C-:B------:R-:W-:Y:S01]  /*5b80*/  FFMA.FTZ R73, R38.reuse, R73, R28.reuse ;  /* 0x0000004926497223 */ /* 0x140fe2000001001c */
        /* <DEDUP_REMOVED lines=29> */
[----:B------:R-:W-:Y:S01]  /*5d60*/  FFMA.FTZ R28, R38, R100, R28 ;  /* 0x00000064261c7223 */ /* 0x000fe2000001001c */
        /* <DEDUP_REMOVED lines=59> */
.L_x_3680:
[----:B------:R-:W-:Y:S01]  /*6120*/  LOP3.LUT P5, RZ, R5, 0x4000000, RZ, 0xc0, !PT ;  /* 0x0400000005ff7812 */ /* 0x000fe200078ac0ff */
[----:B------:R-:W-:-:S12]  /*6130*/  BSSY B0, `(.L_x_3681) ;  /* 0x000000f000007945 */ /* 0x000fd80003800000 */
[----:B------:R-:W-:Y:S05]  /*6140*/  @!P5 BRA `(.L_x_3682) ;  /* 0x000000000034d947 */ /* 0x000fea0003800000 */
[----:B------:R-:W-:Y:S01]  /*6150*/  SHF.R.S32.HI R39, RZ, 0x1f, R0 ;  /* 0x0000001fff277819 */ /* 0x000fe20000011400 */
[----:B------:R-:W-:Y:S01]  /*6160*/  ULDC.64 UR12, c[0x0][0x270] ;  /* 0x00009c00000c7ab9 */ /* 0x000fe20000000a00 */
[----:B------:R-:W-:Y:S01]  /*6170*/  MOV R54, R68 ;  /* 0x0000004400367202 */ /* 0x000fe20000000f00 */
[----:B------:R-:W-:Y:S02]  /*6180*/  IMAD.MOV.U32 R55, RZ, RZ, R67 ;  /* 0x000000ffff377224 */ /* 0x000fe400078e0043 */
[----:B------:R-:W-:Y:S02]  /*6190*/  IMAD R39, R39, UR12, RZ ;  /* 0x0000000c27277c24 */ /* 0x000fe4000f8e02ff */
[----:B------:R-:W-:-:S04]  /*61a0*/  IMAD.WIDE.U32 R54, R0, UR12, R54 ;  /* 0x0000000c00367c25 */ /* 0x000fc8000f8e0036 */
[----:B------:R-:W-:Y:S01]  /*61b0*/  IMAD R39, R0, UR13, R39 ;  /* 0x0000000d00277c24 */ /* 0x000fe2000f8e0227 */
[----:B------:R-:W-:Y:S02]  /*61c0*/  ULDC.64 UR12, c[0x0][0x210] ;  /* 0x00008400000c7ab9 */ /* 0x000fe40000000a00 */
[----:B------:R-:W-:Y:S02]  /*61d0*/  LEA R58, P5, R54, UR12, 0x1 ;  /* 0x0000000c363a7c11 */ /* 0x000fe4000f8a08ff */
[----:B------:R-:W-:-:S04]  /*61e0*/  IADD3 R39, R55, R39, RZ ;  /* 0x0000002737277210 */ /* 0x000fc80007ffe0ff */
[----:B------:R-:W-:Y:S02]  /*61f0*/  LEA.HI.X R59, R54, UR13, R39, 0x1, P5 ;  /* 0x0000000d363b7c11 */ /* 0x000fe4000a8f0c27 */
[----:B------:R-:W-:-:S05]  /*6200*/  F2FP.BF16.F32.PACK_AB R39, R96, R92 ;  /* 0x0000005c6027723e */ /* 0x000fca00000010ff */
[----:B------:R0:W-:Y:S02]  /*6210*/  STG.E desc[UR8][R58.64], R39 ;  /* 0x000000273a007986 */ /* 0x0001e4000c101908 */
.L_x_3682:
[----:B------:R-:W-:Y:S05]  /*6220*/  BSYNC B0 ;  /* 0x0000000000007941 */ /* 0x000fea0003800000 */
.L_x_3681:
[----:B------:R-:W-:Y:S05]  /*6230*/  @!P6 BRA `(.L_x_3683) ;  /* 0x000000000028e947 */ /* 0x000fea0003800000 */
        /* <DEDUP_REMOVED lines=10> */
.L_x_3683:
[----:B------:R-:W-:Y:S01]  /*62e0*/  LOP3.LUT P5, RZ, R5, 0x2000000, RZ, 0xc0, !PT ;  /* 0x0200000005ff7812 */ /* 0x000fe200078ac0ff */
[----:B------:R-:W-:-:S12]  /*62f0*/  BSSY B0, `(.L_x_3684) ;  /* 0x000000f000007945 */ /* 0x000fd80003800000 */
[----:B------:R-:W-:Y:S05]  /*6300*/  @!P5 BRA `(.L_x_3685) ;  /* 0x000000000034d947 */ /* 0x000fea0003800000 */
[----:B0-----:R-:W-:Y:S01]  /*6310*/  SHF.R.S32.HI R39, RZ, 0x1f, R103 ;  /* 0x0000001fff277819 */ /* 0x001fe20000011467 */
[----:B------:R-:W-:Y:S01]  /*6320*/  ULDC.64 UR12, c[0x0][0x270] ;  /* 0x00009c00000c7ab9 */ /* 0x000fe20000000a00 */
[----:B------:R-:W-:Y:S02]  /*6330*/  MOV R54, R68 ;  /* 0x0000004400367202 */ /* 0x000fe40000000f00 */
[----:B------:R-:W-:Y:S01]  /*6340*/  MOV R55, R67 ;  /* 0x0000004300377202 */ /* 0x000fe20000000f00 */
[----:B------:R-:W-:Y:S01]  /*6350*/  IMAD R58, R39, UR12, RZ ;  /* 0x0000000c273a7c24 */ /* 0x000fe2000f8e02ff */
        /* <DEDUP_REMOVED lines=8> */
.L_x_3685:
[----:B------:R-:W-:Y:S05]  /*63e0*/  BSYNC B0 ;  /* 0x0000000000007941 */ /* 0x000fea0003800000 */
.L_x_3684:
[----:B------:R-:W-:Y:S05]  /*63f0*/  @!P6 BRA `(.L_x_3686) ;  /* 0x000000000028e947 */ /* 0x000fea0003800000 */
        /* <DEDUP_REMOVED lines=10> */
.L_x_3686:
[----:B------:R-:W-:Y:S01]  /*64a0*/  LOP3.LUT P5, RZ, R5, 0x1000000, RZ, 0xc0, !PT ;  /* 0x0100000005ff7812 */ /* 0x000fe200078ac0ff */
[----:B------:R-:W-:-:S12]  /*64b0*/  BSSY B0, `(.L_x_3687) ;  /* 0x000000f000007945 */ /* 0x000fd80003800000 */
[----:B------:R-:W-:Y:S05]  /*64c0*/  @!P5 BRA `(.L_x_3688) ;  /* 0x000000000034d947 */ /* 0x000fea0003800000 */
[----:B0-----:R-:W-:Y:S01]  /*64d0*/  SHF.R.S32.HI R39, RZ, 0x1f, R102 ;  /* 0x0000001fff277819 */ /* 0x001fe20000011466 */
[----:B------:R-:W-:Y:S01]  /*64e0*/  ULDC.64 UR12, c[0x0][0x270] ;  /* 0x00009c00000c7ab9 */ /* 0x000fe20000000a00 */
[----:B------:R-:W-:Y:S01]  /*64f0*/  MOV R55, R67 ;  /* 0x0000004300377202 */ /* 0x000fe20000000f00 */
[----:B------:R-:W-:Y:S02]  /*6500*/  IMAD.MOV.U32 R54, RZ, RZ, R68 ;  /* 0x000000ffff367224 */ /* 0x000fe400078e0044 */
[----:B------:R-:W-:Y:S02]  /*6510*/  IMAD R39, R39, UR12, RZ ;  /* 0x0000000c27277c24 */ /* 0x000fe4000f8e02ff */
[----:B------:R-:W-:-:S04]  /*6520*/  IMAD.WIDE.U32 R54, R102, UR12, R54 ;  /* 0x0000000c66367c25 */ /* 0x000fc8000f8e0036 */
[----:B------:R-:W-:Y:S01]  /*6530*/  IMAD R39, R102, UR13, R39 ;  /* 0x0000000d66277c24 */ /* 0x000fe2000f8e0227 */
[----:B------:R-:W-:Y:S02]  /*6540*/  ULDC.64 UR12, c[0x0][0x210] ;  /* 0x00008400000c7ab9 */ /* 0x000fe40000000a00 */
[----:B-1----:R-:W-:Y:S02]  /*6550*/  LEA R58, P5, R54, UR12, 0x1 ;  /* 0x0000000c363a7c11 */ /* 0x002fe4000f8a08ff */
[----:B------:R-:W-:-:S04]  /*6560*/  IADD3 R39, R55, R39, RZ ;  /* 0x0000002737277210 */ /* 0x000fc80007ffe0ff */
[----:B------:R-:W-:Y:S02]  /*6570*/  LEA.HI.X R59, R54, UR13, R39, 0x1, P5 ;  /* 0x0000000d363b7c11 */ /* 0x000fe4000a8f0c27 */
[----:B------:R-:W-:-:S05]  /*6580*/  F2FP.BF16.F32.PACK_AB R39, R76, R72 ;  /* 0x000000484c27723e */ /* 0x000fca00000010ff */
[----:B------:R2:W-:Y:S02]  /*6590*/  STG.E desc[UR8][R58.64], R39 ;  /* 0x000000273a007986 */ /* 0x0005e4000c101908 */
.L_x_3688:
[----:B------:R-:W-:Y:S05]  /*65a0*/  BSYNC B0 ;  /* 0x0000000000007941 */ /* 0x000fea0003800000 */
.L_x_3687:
[----:B0-2---:R-:W-:Y:S01]  /*65b0*/  IADD3 R39, R0, 0xf8, RZ ;  /* 0x000000f800277810 */ /* 0x005fe20007ffe0ff */
        /* <DEDUP_REMOVED lines=11> */
.L_x_3689:
[----:B------:R-:W-:Y:S01]  /*6670*/  LOP3.LUT P5, RZ, R5, 0x800000, RZ, 0xc0, !PT ;  /* 0x0080000005ff7812 */ /* 0x000fe200078ac0ff */
[----:B------:R-:W-:-:S12]  /*6680*/  BSSY B0, `(.L_x_3690) ;  /* 0x000000f000007945 */ /* 0x000fd80003800000 */
[----:B------:R-:W-:Y:S05]  /*6690*/  @!P5 BRA `(.L_x_3691) ;  /* 0x000000000034d947 */ /* 0x000fea0003800000 */
[----:B------:R-:W-:Y:S01]  /*66a0*/  SHF.R.S32.HI R54, RZ, 0x1f, R99 ;  /* 0x0000001fff367819 */ /* 0x000fe20000011463 */
[----:B------:R-:W-:Y:S01]  /*66b0*/  ULDC.64 UR12, c[0x0][0x270] ;  /* 0x00009c00000c7ab9 */ /* 0x000fe20000000a00 */
[----:B------:R-:W-:Y:S01]  /*66c0*/  IMAD.MOV.U32 R55, RZ, RZ, R67 ;  /* 0x000000ffff377224 */ /* 0x000fe200078e0043 */
[----:B------:R-:W-:Y:S02]  /*66d0*/  F2FP.BF16.F32.PACK_AB R75, R75, R56 ;  /* 0x000000384b4b723e */ /* 0x000fe400000010ff */
[----:B-1----:R-:W-:Y:S01]  /*66e0*/  IMAD R58, R54, UR12, RZ ;  /* 0x0000000c363a7c24 */ /* 0x002fe2000f8e02ff */
[----:B------:R-:W-:-:S03]  /*66f0*/  MOV R54, R68 ;  /* 0x0000004400367202 */ /* 0x000fc60000000f00 */
[C---:B------:R-:W-:Y:S02]  /*6700*/  IMAD R59, R99.reuse, UR13, R58 ;  /* 0x0000000d633b7c24 */ /* 0x040fe4000f8e023a */
[----:B------:R-:W-:Y:S01]  /*6710*/  IMAD.WIDE.U32 R54, R99, UR12, R54 ;  /* 0x0000000c63367c25 */ /* 0x000fe2000f8e0036 */
[----:B------:R-:W-:-:S04]  /*6720*/  ULDC.64 UR12, c[0x0][0x210] ;  /* 0x00008400000c7ab9 */ /* 0x000fc80000000a00 */
[----:B------:R-:W-:Y:S02]  /*6730*/  IADD3 R59, R55, R59, RZ ;  /* 0x0000003b373b7210 */ /* 0x000fe40007ffe0ff */
[----:B------:R-:W-:-:S04]  /*6740*/  LEA R58, P5, R54, UR12, 0x1 ;  /* 0x0000000c363a7c11 */ /* 0x000fc8000f8a08ff */
[----:B------:R-:W-:-:S05]  /*6750*/  LEA.HI.X R59, R54, UR13, R59, 0x1, P5 ;  /* 0x0000000d363b7c11 */ /* 0x000fca000a8f0c3b */
[----:B------:R0:W-:Y:S04]  /*6760*/  STG.E desc[UR8][R58.64], R75 ;  /* 0x0000004b3a007986 */ /* 0x0001e8000c101908 */
.L_x_3691:
[----:B------:R-:W-:Y:S05]  /*6770*/  BSYNC B0 ;  /* 0x0000000000007941 */ /* 0x000fea0003800000 */
.L_x_3690:
        /* <DEDUP_REMOVED lines=11> */
.L_x_3692:
[----:B------:R-:W-:Y:S01]  /*6830*/  LOP3.LUT P5, RZ, R5, 0x400000, RZ, 0xc0, !PT ;  /* 0x0040000005ff7812 */ /* 0x000fe200078ac0ff */
[----:B------:R-:W-:-:S12]  /*6840*/  BSSY B0, `(.L_x_3693) ;  /* 0x000000f000007945 */ /* 0x000fd80003800000 */
[----:B------:R-:W-:Y:S05]  /*6850*/  @!P5 BRA `(.L_x_3694) ;  /* 0x000000000034d947 */ /* 0x000fea0003800000 */
[----:B------:R-:W-:Y:S01]  /*6860*/  SHF.R.S32.HI R54, RZ, 0x1f, R98 ;  /* 0x0000001fff367819 */ /* 0x000fe20000011462 */
[----:B------:R-:W-:Y:S01]  /*6870*/  ULDC.64 UR12, c[0x0][0x270] ;  /* 0x00009c00000c7ab9 */ /* 0x000fe20000000a00 */
[----:B------:R-:W-:Y:S02]  /*6880*/  MOV R55, R67 ;  /* 0x0000004300377202 */ /* 0x000fe40000000f00 */
[----:B------:R-:W-:Y:S01]  /*6890*/  F2FP.BF16.F32.PACK_AB R47, R74, R47 ;  /* 0x0000002f4a2f723e */ /* 0x000fe200000010ff */
[----:B01----:R-:W-:Y:S01]  /*68a0*/  IMAD R59, R54, UR12, RZ ;  /* 0x0000000c363b7c24 */ /* 0x003fe2000f8e02ff */
        /* <DEDUP_REMOVED lines=8> */
.L_x_3694:
[----:B------:R-:W-:Y:S05]  /*6930*/  BSYNC B0 ;  /* 0x0000000000007941 */ /* 0x000fea0003800000 */
.L_x_3693:
[----:B------:R-:W-:Y:S05]  /*6940*/  @!P6 BRA `(.L_x_3695) ;  /* 0x000000000028e947 */ /* 0x000fea0003800000 */
[----:B------:R-:W-:Y:S01]  /*6950*/  FMUL.FTZ R56, R71, -1.4426950216293334961 ;  /* 0xbfb8aa3b47387820 */ /* 0x000fe20000410000 */
[----:B--2---:R-:W-:-:S05]  /*6960*/  FMUL.FTZ R47, R6, -1.4426950216293334961 ;  /* 0xbfb8aa3b062f7820 */ /* 0x004fca0000410000 */
[----:B------:R-:W0:Y:S08]  /*6970*/  MUFU.EX2 R56, R56 ;  /* 0x0000003800387308 */ /* 0x000e300000000800 */
[----:B------:R-:W2:Y:S01]  /*6980*/  MUFU.EX2 R47, R47 ;  /* 0x0000002f002f7308 */ /* 0x000ea20000000800 */
[----:B01----:R-:W-:-:S07]  /*6990*/  FADD.FTZ R58, R56, 1 ;  /* 0x3f800000383a7421 */ /* 0x003fce0000010000 */
[----:B------:R-:W0:Y:S01]  /*69a0*/  MUFU.RCP R58, R58 ;  /* 0x0000003a003a7308 */ /* 0x000e220000001000 */
[----:B--2---:R-:W-:-:S07]  /*69b0*/  FADD.FTZ R54, R47, 1 ;  /* 0x3f8000002f367421 */ /* 0x004fce0000010000 */
[----:B------:R-:W1:Y:S01]  /*69c0*/  MUFU.RCP R55, R54 ;  /* 0x0000003600377308 */ /* 0x000e620000001000 */
[----:B0-----:R-:W-:Y:S01]  /*69d0*/  FMUL.FTZ R71, R71, R58 ;  /* 0x0000003a47477220 */ /* 0x001fe20000410000 */
[----:B-1----:R-:W-:-:S07]  /*69e0*/  FMUL.FTZ R6, R6, R55 ;  /* 0x0000003706067220 */ /* 0x002fce0000410000 */
.L_x_3695:
[----:B------:R-:W-:Y:S01]  /*69f0*/  LOP3.LUT P5, RZ, R5, 0x200000, RZ, 0xc0, !PT ;  /* 0x0020000005ff7812 */ /* 0x000fe200078ac0ff */
[----:B------:R-:W-:-:S12]  /*6a00*/  BSSY B0, `(.L_x_3696) ;  /* 0x000000f000007945 */ /* 0x000fd80003800000 */
[----:B------:R-:W-:Y:S05]  /*6a10*/  @!P5 BRA `(.L_x_3697) ;  /* 0x000000000034d947 */ /* 0x000fea0003800000 */
[----:B--2---:R-:W-:Y:S01]  /*6a20*/  SHF.R.S32.HI R47, RZ, 0x1f, R97 ;  /* 0x0000001fff2f7819 */ /* 0x004fe20000011461 */
[----:B------:R-:W-:Y:S01]  /*6a30*/  ULDC.64 UR12, c[0x0][0x270] ;  /* 0x00009c00000c7ab9 */ /* 0x000fe20000000a00 */
[----:B------:R-:W-:Y:S01]  /*6a40*/  MOV R55, R67 ;  /* 0x0000004300377202 */ /* 0x000fe20000000f00 */
[----:B------:R-:W-:Y:S01]  /*6a50*/  IMAD.MOV.U32 R54, RZ, RZ, R68 ;  /* 0x000000ffff367224 */ /* 0x000fe200078e0044 */
[----:B------:R-:W-:Y:S01]  /*6a60*/  F2FP.BF16.F32.PACK_AB R71, R71, R6 ;  /* 0x000000064747723e */ /* 0x000fe200000010ff */
[----:B------:R-:W-:Y:S02]  /*6a70*/  IMAD R56, R47, UR12, RZ ;  /* 0x0000000c2f387c24 */ /* 0x000fe4000f8e02ff */
[----:B------:R-:W-:-:S04]  /*6a80*/  IMAD.WIDE.U32 R54, R97, UR12, R54 ;  /* 0x0000000c61367c25 */ /* 0x000fc8000f8e0036 */
[----:B------:R-:W-:Y:S01]  /*6a90*/  IMAD R47, R97, UR13, R56 ;  /* 0x0000000d612f7c24 */ /* 0x000fe2000f8e0238 */
[----:B------:R-:W-:Y:S02]  /*6aa0*/  ULDC.64 UR12, c[0x0][0x210] ;  /* 0x00008400000c7ab9 */ /* 0x000fe40000000a00 */
[----:B01----:R-:W-:Y:S02]  /*6ab0*/  LEA R58, P5, R54, UR12, 0x1 ;  /* 0x0000000c363a7c11 */ /* 0x003fe4000f8a08ff */
[----:B------:R-:W-:-:S04]  /*6ac0*/  IADD3 R47, R55, R47, RZ ;  /* 0x0000002f372f7210 */ /* 0x000fc80007ffe0ff */
[----:B------:R-:W-:-:S05]  /*6ad0*/  LEA.HI.X R59, R54, UR13, R47, 0x1, P5 ;  /* 0x0000000d363b7c11 */ /* 0x000fca000a8f0c2f */
[----:B------:R3:W-:Y:S02]  /*6ae0*/  STG.E desc[UR8][R58.64], R71 ;  /* 0x000000473a007986 */ /* 0x0007e4000c101908 */
.L_x_3697:
[----:B------:R-:W-:Y:S05]  /*6af0*/  BSYNC B0 ;  /* 0x0000000000007941 */ /* 0x000fea0003800000 */
.L_x_3696:
[----:B------:R-:W-:Y:S05]  /*6b00*/  @!P6 BRA `(.L_x_3698) ;  /* 0x000000000028e947 */ /* 0x000fea0003800000 */
[----:B------:R-:W-:Y:S01]  /*6b10*/  FMUL.FTZ R6, R9, -1.4426950216293334961 ;  /* 0xbfb8aa3b09067820 */ /* 0x000fe20000410000 */
[----:B------:R-:W-:-:S05]  /*6b20*/  FMUL.FTZ R55, R70, -1.4426950216293334961 ;  /* 0xbfb8aa3b46377820 */ /* 0x000fca0000410000 */
[----:B------:R-:W2:Y:S08]  /*6b30*/  MUFU.EX2 R6, R6 ;  /* 0x0000000600067308 */ /* 0x000eb00000000800 */
[----:B------:R-:W4:Y:S01]  /*6b40*/  MUFU.EX2 R55, R55 ;  /* 0x0000003700377308 */ /* 0x000f220000000800 */
[----:B--2---:R-:W-:-:S07]  /*6b50*/  FADD.FTZ R47, R6, 1 ;  /* 0x3f800000062f7421 */ /* 0x004fce0000010000 */
[----:B------:R-:W2:Y:S01]  /*6b60*/  MUFU.RCP R54, R47 ;  /* 0x0000002f00367308 */ /* 0x000ea20000001000 */
[----:B----4-:R-:W-:-:S07]  /*6b70*/  FADD.FTZ R56, R55, 1 ;  /* 0x3f80000037387421 */ /* 0x010fce0000010000 */
[----:B01-3--:R-:W0:Y:S01]  /*6b80*/  MUFU.RCP R59, R56 ;  /* 0x00000038003b7308 */ /* 0x00be220000001000 */
[----:B--2---:R-:W-:Y:S01]  /*6b90*/  FMUL.FTZ R9, R9, R54 ;  /* 0x0000003609097220 */ /* 0x004fe20000410000 */
[----:B0-----:R-:W-:-:S07]  /*6ba0*/  FMUL.FTZ R70, R70, R59 ;  /* 0x0000003b46467220 */ /* 0x001fce0000410000 */
.L_x_3698:
[----:B------:R-:W-:Y:S01]  /*6bb0*/  LOP3.LUT P5, RZ, R5, 0x100000, RZ, 0xc0, !PT ;  /* 0x0010000005ff7812 */ /* 0x000fe200078ac0ff */
[----:B------:R-:W-:-:S12]  /*6bc0*/  BSSY B0, `(.L_x_3699) ;  /* 0x000000f000007945 */ /* 0x000fd80003800000 */
[----:B------:R-:W-:Y:S05]  /*6bd0*/  @!P5 BRA `(.L_x_3700) ;  /* 0x000000000034d947 */ /* 0x000fea0003800000 */
[----:B------:R-:W-:Y:S01]  /*6be0*/  SHF.R.S32.HI R6, RZ, 0x1f, R94 ;  /* 0x0000001fff067819 */ /* 0x000fe2000001145e */
[----:B------:R-:W-:Y:S01]  /*6bf0*/  ULDC.64 UR12, c[0x0][0x270] ;  /* 0x00009c00000c7ab9 */ /* 0x000fe20000000a00 */
[----:B------:R-:W-:Y:S02]  /*6c00*/  MOV R54, R68 ;  /* 0x0000004400367202 */ /* 0x000fe40000000f00 */
[----:B------:R-:W-:Y:S01]  /*6c10*/  MOV R55, R67 ;  /* 0x0000004300377202 */ /* 0x000fe20000000f00 */
[----:B--2---:R-:W-:Y:S01]  /*6c20*/  IMAD R47, R6, UR12, RZ ;  /* 0x0000000c062f7c24 */ /* 0x004fe2000f8e02ff */
[----:B------:R-:W-:Y:S01]  /*6c30*/  F2FP.BF16.F32.PACK_AB R9, R70, R9 ;  /* 0x000000094609723e */ /* 0x000fe200000010ff */
[----:B------:R-:W-:-:S04]  /*6c40*/  IMAD.WIDE.U32 R54, R94, UR12, R54 ;  /* 0x0000000c5e367c25 */ /* 0x000fc8000f8e0036 */
[----:B------:R-:W-:Y:S01]  /*6c50*/  IMAD R47, R94, UR13, R47 ;  /* 0x0000000d5e2f7c24 */ /* 0x000fe2000f8e022f */
[----:B------:R-:W-:Y:S02]  /*6c60*/  ULDC.64 UR12, c[0x0][0x210] ;  /* 0x00008400000c7ab9 */ /* 0x000fe40000000a00 */
[----:B01-3--:R-:W-:Y:S01]  /*6c70*/  LEA R58, P5, R54, UR12, 0x1 ;  /* 0x0000000c363a7c11 */ /* 0x00bfe2000f8a08ff */
[----:B------:R-:W-:-:S05]  /*6c80*/  IMAD.IADD R47, R55, 0x1, R47 ;  /* 0x00000001372f7824 */ /* 0x000fca00078e022f */
[----:B------:R-:W-:-:S05]  /*6c90*/  LEA.HI.X R59, R54, UR13, R47, 0x1, P5 ;  /* 0x0000000d363b7c11 */ /* 0x000fca000a8f0c2f */
[----:B------:R4:W-:Y:S02]  /*6ca0*/  STG.E desc[UR8][R58.64], R9 ;  /* 0x000000093a007986 */ /* 0x0009e4000c101908 */
.L_x_3700:
[----:B------:R-:W-:Y:S05]  /*6cb0*/  BSYNC B0 ;  /* 0x0000000000007941 */ /* 0x000fea0003800000 */
.L_x_3699:
[----:B------:R-:W-:Y:S05]  /*6cc0*/  @!P6 BRA `(.L_x_3701) ;  /* 0x000000000028e947 */ /* 0x000fea0003800000 */
[----:B------:R-:W-:Y:S01]  /*6cd0*/  FMUL.FTZ R6, R10, -1.4426950216293334961 ;  /* 0xbfb8aa3b0a067820 */ /* 0x000fe20000410000 */
[----:B--2---:R-:W-:-:S05]  /*6ce0*/  FMUL.FTZ R47, R65, -1.4426950216293334961 ;  /* 0xbfb8aa3b412f7820 */ /* 0x004fca0000410000 */
[----:B------:R-:W4:Y:S08]  /*6cf0*/  MUFU.EX2 R6, R6 ;  /* 0x0000000600067308 */ /* 0x000f300000000800 */
[----:B------:R-:W2:Y:S01]  /*6d00*/  MUFU.EX2 R47, R47 ;  /* 0x0000002f002f7308 */ /* 0x000ea20000000800 */
[----:B----4-:R-:W-:-:S07]  /*6d10*/  FADD.FTZ R9, R6, 1 ;  /* 0x3f80000006097421 */ /* 0x010fce0000010000 */
[----:B------:R-:W4:Y:S01]  /*6d20*/  MUFU.RCP R9, R9 ;  /* 0x0000000900097308 */ /* 0x000f220000001000 */
[----:B--2---:R-:W-:-:S07]  /*6d30*/  FADD.FTZ R54, R47, 1 ;  /* 0x3f8000002f367421 */ /* 0x004fce0000010000 */
[----:B------:R-:W2:Y:S01]  /*6d40*/  MUFU.RCP R54, R54 ;  /* 0x0000003600367308 */ /* 0x000ea20000001000 */
[----:B----4-:R-:W-:Y:S01]  /*6d50*/  FMUL.FTZ R10, R10, R9 ;  /* 0x000000090a0a7220 */ /* 0x010fe20000410000 */
[----:B--2---:R-:W-:-:S07]  /*6d60*/  FMUL.FTZ R65, R65, R54 ;  /* 0x0000003641417220 */ /* 0x004fce0000410000 */
.L_x_3701:
[----:B------:R-:W-:Y:S01]  /*6d70*/  LOP3.LUT P5, RZ, R5, 0x80000, RZ, 0xc0, !PT ;  /* 0x0008000005ff7812 */ /* 0x000fe200078ac0ff */
[----:B------:R-:W-:-:S12]  /*6d80*/  BSSY B0, `(.L_x_3702) ;  /* 0x000000f000007945 */ /* 0x000fd80003800000 */
[----:B------:R-:W-:Y:S05]  /*6d90*/  @!P5 BRA `(.L_x_3703) ;  /* 0x000000000034d947 */ /* 0x000fea0003800000 */
[----:B------:R-:W-:Y:S01]  /*6da0*/  SHF.R.S32.HI R6, RZ, 0x1f, R93 ;  /* 0x0000001fff067819 */ /* 0x000fe2000001145d */
[----:B------:R-:W-:Y:S01]  /*6db0*/  ULDC.64 UR12, c[0x0][0x270] ;  /* 0x00009c00000c7ab9 */ /* 0x000fe20000000a00 */
[----:B------:R-:W-:Y:S02]  /*6dc0*/  MOV R54, R68 ;  /* 0x0000004400367202 */ /* 0x000fe40000000f00 */
[----:B------:R-:W-:Y:S01]  /*6dd0*/  MOV R55, R67 ;  /* 0x0000004300377202 */ /* 0x000fe20000000f00 */
[----:B------:R-:W-:Y:S01]  /*6de0*/  IMAD R6, R6, UR12, RZ ;  /* 0x0000000c06067c24 */ /* 0x000fe2000f8e02ff */
[----:B------:R-:W-:Y:S01]  /*6df0*/  F2FP.BF16.F32.PACK_AB R65, R65, R10 ;  /* 0x0000000a4141723e */ /* 0x000fe200000010ff */
[----:B------:R-:W-:-:S04]  /*6e00*/  IMAD.WIDE.U32 R54, R93, UR12, R54 ;  /* 0x0000000c5d367c25 */ /* 0x000fc8000f8e0036 */
[----:B----4-:R-:W-:Y:S01]  /*6e10*/  IMAD R9, R93, UR13, R6 ;  /* 0x0000000d5d097c24 */ /* 0x010fe2000f8e0206 */
[----:B------:R-:W-:Y:S02]  /*6e20*/  ULDC.64 UR12, c[0x0][0x210] ;  /* 0x00008400000c7ab9 */ /* 0x000fe40000000a00 */
[----:B0123--:R-:W-:Y:S02]  /*6e30*/  LEA R58, P5, R54, UR12, 0x1 ;  /* 0x0000000c363a7c11 */ /* 0x00ffe4000f8a08ff */
[----:B------:R-:W-:-:S04]  /*6e40*/  IADD3 R9, R55, R9, RZ ;  /* 0x0000000937097210 */ /* 0x000fc80007ffe0ff */
[----:B------:R-:W-:-:S05]  /*6e50*/  LEA.HI.X R59, R54, UR13, R9, 0x1, P5 ;  /* 0x0000000d363b7c11 */ /* 0x000fca000a8f0c09 */
[----:B------:R0:W-:Y:S02]  /*6e60*/  STG.E desc[UR8][R58.64], R65 ;  /* 0x000000413a007986 */ /* 0x0001e4000c101908 */
.L_x_3703:
[----:B------:R-:W-:Y:S05]  /*6e70*/  BSYNC B0 ;  /* 0x0000000000007941 */ /* 0x000fea0003800000 */
.L_x_3702:
        /* <DEDUP_REMOVED lines=11> */
.L_x_3704:
[----:B------:R-:W-:Y:S01]  /*6f30*/  LOP3.LUT P5, RZ, R5, 0x40000, RZ, 0xc0, !PT ;  /* 0x0004000005ff7812 */ /* 0x000fe200078ac0ff */
[----:B------:R-:W-:-:S12]  /*6f40*/  BSSY B0, `(.L_x_3705) ;  /* 0x000000f000007945 */ /* 0x000fd80003800000 */
[----:B------:R-:W-:Y:S05]  /*6f50*/  @!P5 BRA `(.L_x_3706) ;  /* 0x000000000034d947 */ /* 0x000fea0003800000 */
[----:B------:R-:W-:Y:S01]  /*6f60*/  SHF.R.S32.HI R6, RZ, 0x1f, R91 ;  /* 0x0000001fff067819 */ /* 0x000fe2000001145b */
[----:B------:R-:W-:Y:S01]  /*6f70*/  ULDC.64 UR12, c[0x0][0x270] ;  /* 0x00009c00000c7ab9 */ /* 0x000fe20000000a00 */
[----:B------:R-:W-:Y:S01]  /*6f80*/  MOV R54, R68 ;  /* 0x0000004400367202 */ /* 0x000fe20000000f00 */
[----:B------:R-:W-:Y:S01]  /*6f90*/  IMAD.MOV.U32 R55, RZ, RZ, R67 ;  /* 0x000000ffff377224 */ /* 0x000fe200078e0043 */
[----:B------:R-:W-:Y:S01]  /*6fa0*/  F2FP.BF16.F32.PACK_AB R11, R64, R11 ;  /* 0x0000000b400b723e */ /* 0x000fe200000010ff */
[----:B------:R-:W-:Y:S02]  /*6fb0*/  IMAD R6, R6, UR12, RZ ;  /* 0x0000000c06067c24 */ /* 0x000fe4000f8e02ff */
[----:B------:R-:W-:-:S04]  /*6fc0*/  IMAD.WIDE.U32 R54, R91, UR12, R54 ;  /* 0x0000000c5b367c25 */ /* 0x000fc8000f8e0036 */
[----:B----4-:R-:W-:Y:S01]  /*6fd0*/  IMAD R9, R91, UR13, R6 ;  /* 0x0000000d5b097c24 */ /* 0x010fe2000f8e0206 */
[----:B------:R-:W-:Y:S02]  /*6fe0*/  ULDC.64 UR12, c[0x0][0x210] ;  /* 0x00008400000c7ab9 */ /* 0x000fe40000000a00 */
[----:B0123--:R-:W-:Y:S02]  /*6ff0*/  LEA R58, P5, R54, UR12, 0x1 ;  /* 0x0000000c363a7c11 */ /* 0x00ffe4000f8a08ff */
[----:B------:R-:W-:-:S04]  /*7000*/  IADD3 R9, R55, R9, RZ ;  /* 0x0000000937097210 */ /* 0x000fc80007ffe0ff */
[----:B------:R-:W-:-:S05]  /*7010*/  LEA.HI.X R59, R54, UR13, R9, 0x1, P5 ;  /* 0x0000000d363b7c11 */ /* 0x000fca000a8f0c09 */
[----:B------:R0:W-:Y:S02]  /*7020*/  STG.E desc[UR8][R58.64], R11 ;  /* 0x0000000b3a007986 */ /* 0x0001e4000c101908 */
.L_x_3706:
[----:B------:R-:W-:Y:S05]  /*7030*/  BSYNC B0 ;  /* 0x0000000000007941 */ /* 0x000fea0003800000 */
.L_x_3705:
[----:B------:R-:W-:Y:S05]  /*7040*/  @!P6 BRA `(.L_x_3707) ;  /* 0x000000000028e947 */ /* 0x000fea0003800000 */
[----:B------:R-:W-:Y:S01]  /*7050*/  FMUL.FTZ R6, R12, -1.4426950216293334961 ;  /* 0xbfb8aa3b0c067820 */ /* 0x000fe20000410000 */
[----:B------:R-:W-:-:S05]  /*7060*/  FMUL.FTZ R10, R63, -1.4426950216293334961 ;  /* 0xbfb8aa3b3f0a7820 */ /* 0x000fca0000410000 */
[----:B------:R-:W4:Y:S08]  /*7070*/  MUFU.EX2 R6, R6 ;  /* 0x0000000600067308 */ /* 0x000f300000000800 */
[----:B------:R-:W0:Y:S01]  /*7080*/  MUFU.EX2 R10, R10 ;  /* 0x0000000a000a7308 */ /* 0x000e220000000800 */
[----:B----4-:R-:W-:-:S07]  /*7090*/  FADD.FTZ R9, R6, 1 ;  /* 0x3f80000006097421 */ /* 0x010fce0000010000 */
[----:B------:R-:W4:Y:S01]  /*70a0*/  MUFU.RCP R9, R9 ;  /* 0x0000000900097308 */ /* 0x000f220000001000 */
[----:B0-----:R-:W-:-:S07]  /*70b0*/  FADD.FTZ R11, R10, 1 ;  /* 0x3f8000000a0b7421 */ /* 0x001fce0000010000 */
[----:B------:R-:W0:Y:S01]  /*70c0*/  MUFU.RCP R54, R11 ;  /* 0x0000000b00367308 */ /* 0x000e220000001000 */
[----:B----4-:R-:W-:Y:S01]  /*70d0*/  FMUL.FTZ R12, R12, R9 ;  /* 0x000000090c0c7220 */ /* 0x010fe20000410000 */
[----:B0-----:R-:W-:-:S07]  /*70e0*/  FMUL.FTZ R63, R63, R54 ;  /* 0x000000363f3f7220 */ /* 0x001fce0000410000 */
.L_x_3707:
[----:B------:R-:W-:Y:S01]  /*70f0*/  LOP3.LUT P5, RZ, R5, 0x20000, RZ, 0xc0, !PT ;  /* 0x0002000005ff7812 */ /* 0x000fe200078ac0ff */
[----:B------:R-:W-:-:S12]  /*7100*/  BSSY B0, `(.L_x_3708) ;  /* 0x000000f000007945 */ /* 0x000fd80003800000 */
[----:B------:R-:W-:Y:S05]  /*7110*/  @!P5 BRA `(.L_x_3709) ;  /* 0x000000000034d947 */ /* 0x000fea0003800000 */
[----:B------:R-:W-:Y:S01]  /*7120*/  SHF.R.S32.HI R6, RZ, 0x1f, R90 ;  /* 0x0000001fff067819 */ /* 0x000fe2000001145a */
[----:B------:R-:W-:Y:S01]  /*7130*/  ULDC.64 UR12, c[0x0][0x270] ;  /* 0x00009c00000c7ab9 */ /* 0x000fe20000000a00 */
[----:B------:R-:W-:Y:S02]  /*7140*/  MOV R10, R68 ;  /* 0x00000044000a7202 */ /* 0x000fe40000000f00 */
[----:B0-----:R-:W-:Y:S01]  /*7150*/  MOV R11, R67 ;  /* 0x00000043000b7202 */ /* 0x001fe20000000f00 */
[----:B----4-:R-:W-:Y:S01]  /*7160*/  IMAD R9, R6, UR12, RZ ;  /* 0x0000000c06097c24 */ /* 0x010fe2000f8e02ff */
        /* <DEDUP_REMOVED lines=8> */
.L_x_3709:
[----:B------:R-:W-:Y:S05]  /*71f0*/  BSYNC B0 ;  /* 0x0000000000007941 */ /* 0x000fea0003800000 */
.L_x_3708:
[----:B------:R-:W-:Y:S05]  /*7200*/  @!P6 BRA `(.L_x_3710) ;  /* 0x000000000028e947 */ /* 0x000fea0003800000 */
[----:B------:R-:W-:Y:S01]  /*7210*/  FMUL.FTZ R6, R13, -1.4426950216293334961 ;  /* 0xbfb8aa3b0d067820 */ /* 0x000fe20000410000 */
[----:B0-----:R-:W-:-:S05]  /*7220*/  FMUL.FTZ R11, R8, -1.4426950216293334961 ;  /* 0xbfb8aa3b080b7820 */ /* 0x001fca0000410000 */
[----:B------:R-:W4:Y:S08]  /*7230*/  MUFU.EX2 R6, R6 ;  /* 0x0000000600067308 */ /* 0x000f300000000800 */
[----:B------:R-:W0:Y:S01]  /*7240*/  MUFU.EX2 R11, R11 ;  /* 0x0000000b000b7308 */ /* 0x000e220000000800 */
[----:B----4-:R-:W-:-:S07]  /*7250*/  FADD.FTZ R9, R6, 1 ;  /* 0x3f80000006097421 */ /* 0x010fce0000010000 */
[----:B------:R-:W4:Y:S01]  /*7260*/  MUFU.RCP R10, R9 ;  /* 0x00000009000a7308 */ /* 0x000f220000001000 */
[----:B0-----:R-:W-:-:S07]  /*7270*/  FADD.FTZ R12, R11, 1 ;  /* 0x3f8000000b0c7421 */ /* 0x001fce0000010000 */
[----:B--2---:R-:W0:Y:S01]  /*7280*/  MUFU.RCP R47, R12 ;  /* 0x0000000c002f7308 */ /* 0x004e220000001000 */
[----:B----4-:R-:W-:Y:S01]  /*7290*/  FMUL.FTZ R13, R13, R10 ;  /* 0x0000000a0d0d7220 */ /* 0x010fe20000410000 */
[----:B0-----:R-:W-:-:S07]  /*72a0*/  FMUL.FTZ R8, R8, R47 ;  /* 0x0000002f08087220 */ /* 0x001fce0000410000 */
.L_x_3710:
[----:B------:R-:W-:Y:S01]  /*72b0*/  LOP3.LUT P5, RZ, R5, 0x10000, RZ, 0xc0, !PT ;  /* 0x0001000005ff7812 */ /* 0x000fe200078ac0ff */
[----:B------:R-:W-:-:S12]  /*72c0*/  BSSY B0, `(.L_x_3711) ;  /* 0x000000f000007945 */ /* 0x000fd80003800000 */
[----:B------:R-:W-:Y:S05]  /*72d0*/  @!P5 BRA `(.L_x_3712) ;  /* 0x000000000034d947 */ /* 0x000fea0003800000 */
[----:B------:R-:W-:Y:S01]  /*72e0*/  SHF.R.S32.HI R6, RZ, 0x1f, R89 ;  /* 0x0000001fff067819 */ /* 0x000fe20000011459 */
[----:B------:R-:W-:Y:S01]  /*72f0*/  ULDC.64 UR12, c[0x0][0x270] ;  /* 0x00009c00000c7ab9 */ /* 0x000fe20000000a00 */
[----:B0-----:R-:W-:Y:S01]  /*7300*/  MOV R11, R67 ;  /* 0x00000043000b7202 */ /* 0x001fe20000000f00 */
[----:B------:R-:W-:Y:S01]  /*7310*/  IMAD.MOV.U32 R10, RZ, RZ, R68 ;  /* 0x000000ffff0a7224 */ /* 0x000fe200078e0044 */
[----:B------:R-:W-:Y:S01]  /*7320*/  F2FP.BF16.F32.PACK_AB R13, R8, R13 ;  /* 0x0000000d080d723e */ /* 0x000fe200000010ff */
[----:B------:R-:W-:Y:S02]  /*7330*/  IMAD R6, R6, UR12, RZ ;  /* 0x0000000c06067c24 */ /* 0x000fe4000f8e02ff */
[----:B------:R-:W-:-:S04]  /*7340*/  IMAD.WIDE.U32 R10, R89, UR12, R10 ;  /* 0x0000000c590a7c25 */ /* 0x000fc8000f8e000a */
[----:B----4-:R-:W-:Y:S01]  /*7350*/  IMAD R9, R89, UR13, R6 ;  /* 0x0000000d59097c24 */ /* 0x010fe2000f8e0206 */
[----:B------:R-:W-:Y:S02]  /*7360*/  ULDC.64 UR12, c[0x0][0x210] ;  /* 0x00008400000c7ab9 */ /* 0x000fe40000000a00 */
[----:B------:R-:W-:Y:S02]  /*7370*/  LEA R54, P5, R10, UR12, 0x1 ;  /* 0x0000000c0a367c11 */ /* 0x000fe4000f8a08ff */
[----:B------:R-:W-:-:S04]  /*7380*/  IADD3 R9, R11, R9, RZ ;  /* 0x000000090b097210 */ /* 0x000fc80007ffe0ff */
[----:B------:R-:W-:-:S05]  /*7390*/  LEA.HI.X R55, R10, UR13, R9, 0x1, P5 ;  /* 0x0000000d0a377c11 */ /* 0x000fca000a8f0c09 */
[----:B------:R0:W-:Y:S02]  /*73a0*/  STG.E desc[UR8][R54.64], R13 ;  /* 0x0000000d36007986 */ /* 0x0001e4000c101908 */
.L_x_3712:
[----:B------:R-:W-:Y:S05]  /*73b0*/  BSYNC B0 ;  /* 0x0000000000007941 */ /* 0x000fea0003800000 */
.L_x_3711:
[----:B------:R-:W-:Y:S05]  /*73c0*/  @!P6 BRA `(.L_x_3713) ;  /* 0x000000000028e947 */ /* 0x000fea0003800000 */
[----:B------:R-:W-:Y:S01]  /*73d0*/  FMUL.FTZ R10, R30, -1.4426950216293334961 ;  /* 0xbfb8aa3b1e0a7820 */ /* 0x000fe20000410000 */
[----:B------:R-:W-:-:S05]  /*73e0*/  FMUL.FTZ R6, R14, -1.4426950216293334961 ;  /* 0xbfb8aa3b0e067820 */ /* 0x000fca0000410000 */
[----:B------:R-:W0:Y:S08]  /*73f0*/  MUFU.EX2 R10, R10 ;  /* 0x0000000a000a7308 */ /* 0x000e300000000800 */
[----:B------:R-:W5:Y:S01]  /*7400*/  MUFU.EX2 R6, R6 ;  /* 0x0000000600067308 */ /* 0x000f620000000800 */
[----:B0-----:R-:W-:-:S07]  /*7410*/  FADD.FTZ R11, R10, 1 ;  /* 0x3f8000000a0b7421 */ /* 0x001fce0000010000 */
[----:B------:R-:W0:Y:S01]  /*7420*/  MUFU.RCP R11, R11 ;  /* 0x0000000b000b7308 */ /* 0x000e220000001000 */
[----:B-----5:R-:W-:-:S07]  /*7430*/  FADD.FTZ R8, R6, 1 ;  /* 0x3f80000006087421 */ /* 0x020fce0000010000 */
[----:B----4-:R-:W4:Y:S01]  /*7440*/  MUFU.RCP R9, R8 ;  /* 0x0000000800097308 */ /* 0x010f220000001000 */
[----:B0-----:R-:W-:Y:S01]  /*7450*/  FMUL.FTZ R30, R30, R11 ;  /* 0x0000000b1e1e7220 */ /* 0x001fe20000410000 */
[----:B----4-:R-:W-:-:S07]  /*7460*/  FMUL.FTZ R14, R14, R9 ;  /* 0x000000090e0e7220 */ /* 0x010fce0000410000 */
.L_x_3713:
[----:B------:R-:W-:Y:S01]  /*7470*/  LOP3.LUT P5, RZ, R5, 0x8000, RZ, 0xc0, !PT ;  /* 0x0000800005ff7812 */ /* 0x000fe200078ac0ff */
[----:B------:R-:W-:-:S12]  /*7480*/  BSSY B0, `(.L_x_3714) ;  /* 0x000000f000007945 */ /* 0x000fd80003800000 */
[----:B------:R-:W-:Y:S05]  /*7490*/  @!P5 BRA `(.L_x_3715) ;  /* 0x000000000034d947 */ /* 0x000fea0003800000 */
[----:B------:R-:W-:Y:S01]  /*74a0*/  SHF.R.S32.HI R6, RZ, 0x1f, R88 ;  /* 0x0000001fff067819 */ /* 0x000fe20000011458 */
[----:B------:R-:W-:Y:S01]  /*74b0*/  ULDC.64 UR12, c[0x0][0x270] ;  /* 0x00009c00000c7ab9 */ /* 0x000fe20000000a00 */
[----:B------:R-:W-:Y:S02]  /*74c0*/  MOV R8, R68 ;  /* 0x0000004400087202 */ /* 0x000fe40000000f00 */
[----:B----4-:R-:W-:Y:S01]  /*74d0*/  MOV R9, R67 ;  /* 0x0000004300097202 */ /* 0x010fe20000000f00 */
[----:B0-----:R-:W-:Y:S02]  /*74e0*/  IMAD R11, R6, UR12, RZ ;  /* 0x0000000c060b7c24 */ /* 0x001fe4000f8e02ff */
[----:B------:R-:W-:-:S04]  /*74f0*/  IMAD.WIDE.U32 R8, R88, UR12, R8 ;  /* 0x0000000c58087c25 */ /* 0x000fc8000f8e0008 */
[----:B------:R-:W-:Y:S01]  /*7500*/  IMAD R11, R88, UR13, R11 ;  /* 0x0000000d580b7c24 */ /* 0x000fe2000f8e020b */
[----:B------:R-:W-:Y:S02]  /*7510*/  ULDC.64 UR12, c[0x0][0x210] ;  /* 0x00008400000c7ab9 */ /* 0x000fe40000000a00 */
[----:B------:R-:W-:Y:S01]  /*7520*/  LEA R10, P5, R8, UR12, 0x1 ;  /* 0x0000000c080a7c11 */ /* 0x000fe2000f8a08ff */
[----:B------:R-:W-:Y:S01]  /*7530*/  IMAD.IADD R11, R9, 0x1, R11 ;  /* 0x00000001090b7824 */ /* 0x000fe200078e020b */
[----:B------:R-:W-:-:S04]  /*7540*/  F2FP.BF16.F32.PACK_AB R9, R30, R14 ;  /* 0x0000000e1e09723e */ /* 0x000fc800000010ff */
[----:B------:R-:W-:-:S05]  /*7550*/  LEA.HI.X R11, R8, UR13, R11, 0x1, P5 ;  /* 0x0000000d080b7c11 */ /* 0x000fca000a8f0c0b */
[----:B------:R0:W-:Y:S02]  /*7560*/  STG.E desc[UR8][R10.64], R9 ;  /* 0x000000090a007986 */ /* 0x0001e4000c101908 */
.L_x_3715:
[----:B------:R-:W-:Y:S05]  /*7570*/  BSYNC B0 ;  /* 0x0000000000007941 */ /* 0x000fea0003800000 */
.L_x_3714:
[----:B------:R-:W-:Y:S05]  /*7580*/  @!P6 BRA `(.L_x_3716) ;  /* 0x000000000028e947 */ /* 0x000fea0003800000 */
[----:B------:R-:W-:Y:S01]  /*7590*/  FMUL.FTZ R6, R15, -1.4426950216293334961 ;  /* 0xbfb8aa3b0f067820 */ /* 0x000fe20000410000 */
[----:B0---4-:R-:W-:-:S05]  /*75a0*/  FMUL.FTZ R9, R31, -1.4426950216293334961 ;  /* 0xbfb8aa3b1f097820 */ /* 0x011fca0000410000 */
[----:B------:R-:W0:Y:S08]  /*75b0*/  MUFU.EX2 R6, R6 ;  /* 0x0000000600067308 */ /* 0x000e300000000800 */
[----:B------:R-:W4:Y:S01]  /*75c0*/  MUFU.EX2 R9, R9 ;  /* 0x0000000900097308 */ /* 0x000f220000000800 */
[----:B0-----:R-:W-:-:S07]  /*75d0*/  FADD.FTZ R8, R6, 1 ;  /* 0x3f80000006087421 */ /* 0x001fce0000010000 */
[----:B------:R-:W0:Y:S01]  /*75e0*/  MUFU.RCP R8, R8 ;  /* 0x0000000800087308 */ /* 0x000e220000001000 */
[----:B----4-:R-:W-:-:S07]  /*75f0*/  FADD.FTZ R10, R9, 1 ;  /* 0x3f800000090a7421 */ /* 0x010fce0000010000 */
[----:B------:R-:W4:Y:S01]  /*7600*/  MUFU.RCP R10, R10 ;  /* 0x0000000a000a7308 */ /* 0x000f220000001000 */
[----:B0-----:R-:W-:Y:S01]  /*7610*/  FMUL.FTZ R15, R15, R8 ;  /* 0x000000080f0f7220 */ /* 0x001fe20000410000 */
[----:B----4-:R-:W-:-:S07]  /*7620*/  FMUL.FTZ R31, R31, R10 ;  /* 0x0000000a1f1f7220 */ /* 0x010fce0000410000 */
.L_x_3716:
[----:B------:R-:W-:Y:S01]  /*7630*/  LOP3.LUT P5, RZ, R5, 0x4000, RZ, 0xc0, !PT ;  /* 0x0000400005ff7812 */ /* 0x000fe200078ac0ff */
[----:B------:R-:W-:-:S12]  /*7640*/  BSSY B0, `(.L_x_3717) ;  /* 0x000000f000007945 */ /* 0x000fd80003800000 */
[----:B------:R-:W-:Y:S05]  /*7650*/  @!P5 BRA `(.L_x_3718) ;  /* 0x000000000034d947 */ /* 0x000fea0003800000 */
[----:B------:R-:W-:Y:S01]  /*7660*/  SHF.R.S32.HI R6, RZ, 0x1f, R87 ;  /* 0x0000001fff067819 */ /* 0x000fe20000011457 */
[----:B------:R-:W-:Y:S01]  /*7670*/  ULDC.64 UR12, c[0x0][0x270] ;  /* 0x00009c00000c7ab9 */ /* 0x000fe20000000a00 */
[----:B------:R-:W-:Y:S02]  /*7680*/  MOV R8, R68 ;  /* 0x0000004400087202 */ /* 0x000fe40000000f00 */
[----:B0---4-:R-:W-:Y:S01]  /*7690*/  MOV R9, R67 ;  /* 0x0000004300097202 */ /* 0x011fe20000000f00 */
        /* <DEDUP_REMOVED lines=9> */
.L_x_3718:
[----:B------:R-:W-:Y:S05]  /*7730*/  BSYNC B0 ;  /* 0x0000000000007941 */ /* 0x000fea0003800000 */
.L_x_3717:
[----:B------:R-:W-:Y:S05]  /*7740*/  @!P6 BRA `(.L_x_3719) ;  /* 0x000000000028e947 */ /* 0x000fea0003800000 */
[----:B0-----:R-:W-:Y:S01]  /*7750*/  FMUL.FTZ R10, R32, -1.4426950216293334961 ;  /* 0xbfb8aa3b200a7820 */ /* 0x001fe20000410000 */
        /* <DEDUP_REMOVED lines=9> */
.L_x_3719:
[----:B------:R-:W-:Y:S01]  /*77f0*/  LOP3.LUT P5, RZ, R5, 0x2000, RZ, 0xc0, !PT ;  /* 0x0000200005ff7812 */ /* 0x000fe200078ac0ff */
[----:B------:R-:W-:-:S12]  /*7800*/  BSSY B0, `(.L_x_3720) ;  /* 0x000000f000007945 */ /* 0x000fd80003800000 */
[----:B------:R-:W-:Y:S05]  /*7810*/  @!P5 BRA `(.L_x_3721) ;  /* 0x000000000034d947 */ /* 0x000fea0003800000 */
[----:B------:R-:W-:Y:S01]  /*7820*/  SHF.R.S32.HI R6, RZ, 0x1f, R86 ;  /* 0x0000001fff067819 */ /* 0x000fe20000011456 */
[----:B------:R-:W-:Y:S01]  /*7830*/  ULDC.64 UR12, c[0x0][0x270] ;  /* 0x00009c00000c7ab9 */ /* 0x000fe20000000a00 */
[----:B------:R-:W-:Y:S01]  /*7840*/  MOV R8, R68 ;  /* 0x0000004400087202 */ /* 0x000fe20000000f00 */
[----:B0---4-:R-:W-:Y:S02]  /*7850*/  IMAD.MOV.U32 R9, RZ, RZ, R67 ;  /* 0x000000ffff097224 */ /* 0x011fe400078e0043 */
[----:B------:R-:W-:Y:S02]  /*7860*/  IMAD R11, R6, UR12, RZ ;  /* 0x0000000c060b7c24 */ /* 0x000fe4000f8e02ff */
[----:B------:R-:W-:-:S04]  /*7870*/  IMAD.WIDE.U32 R8, R86, UR12, R8 ;  /* 0x0000000c56087c25 */ /* 0x000fc8000f8e0008 */
[----:B------:R-:W-:Y:S01]  /*7880*/  IMAD R11, R86, UR13, R11 ;  /* 0x0000000d560b7c24 */ /* 0x000fe2000f8e020b */
[----:B------:R-:W-:Y:S02]  /*7890*/  ULDC.64 UR12, c[0x0][0x210] ;  /* 0x00008400000c7ab9 */ /* 0x000fe40000000a00 */
[----:B------:R-:W-:Y:S02]  /*78a0*/  LEA R10, P5, R8, UR12, 0x1 ;  /* 0x0000000c080a7c11 */ /* 0x000fe4000f8a08ff */
[----:B------:R-:W-:Y:S02]  /*78b0*/  IADD3 R11, R9, R11, RZ ;  /* 0x0000000b090b7210 */ /* 0x000fe40007ffe0ff */
[----:B------:R-:W-:Y:S02]  /*78c0*/  F2FP.BF16.F32.PACK_AB R9, R32, R16 ;  /* 0x000000102009723e */ /* 0x000fe400000010ff */
[----:B------:R-:W-:-:S05]  /*78d0*/  LEA.HI.X R11, R8, UR13, R11, 0x1, P5 ;  /* 0x0000000d080b7c11 */ /* 0x000fca000a8f0c0b */
[----:B------:R0:W-:Y:S02]  /*78e0*/  STG.E desc[UR8][R10.64], R9 ;  /* 0x000000090a007986 */ /* 0x0001e4000c101908 */
.L_x_3721:
[----:B------:R-:W-:Y:S05]  /*78f0*/  BSYNC B0 ;  /* 0x0000000000007941 */ /* 0x000fea0003800000 */
.L_x_3720:
        /* <DEDUP_REMOVED lines=11> */
.L_x_3722:
        /* <DEDUP_REMOVED lines=16> */
.L_x_3724:
[----:B------:R-:W-:Y:S05]  /*7ab0*/  BSYNC B0 ;  /* 0x0000000000007941 */ /* 0x000fea0003800000 */
.L_x_3723:
        /* <DEDUP_REMOVED lines=11> */
.L_x_3725:
[----:B------:R-:W-:Y:S01]  /*7b70*/  LOP3.LUT P5, RZ, R5, 0x800, RZ, 0xc0, !PT ;  /* 0x0000080005ff7812 */ /* 0x000fe200078ac0ff */
[----:B------:R-:W-:-:S12]  /*7b80*/  BSSY B0, `(.L_x_3726) ;  /* 0x000000e000007945 */ /* 0x000fd80003800000 */
[----:B------:R-:W-:Y:S05]  /*7b90*/  @!P5 BRA `(.L_x_3727) ;  /* 0x000000000030d947 */ /* 0x000fea0003800000 */
[----:B------:R-:W-:Y:S01]  /*7ba0*/  ULDC.64 UR12, c[0x0][0x270] ;  /* 0x00009c00000c7ab9 */ /* 0x000fe20000000a00 */
[----:B0---4-:R-:W-:Y:S01]  /*7bb0*/  MOV R9, R67 ;  /* 0x0000004300097202 */ /* 0x011fe20000000f00 */
[----:B------:R-:W-:Y:S02]  /*7bc0*/  IMAD R11, R125, UR12, RZ ;  /* 0x0000000c7d0b7c24 */ /* 0x000fe4000f8e02ff */
[----:B------:R-:W-:Y:S02]  /*7bd0*/  IMAD.MOV.U32 R8, RZ, RZ, R68 ;  /* 0x000000ffff087224 */ /* 0x000fe400078e0044 */
[C---:B------:R-:W-:Y:S02]  /*7be0*/  IMAD R11, R84.reuse, UR13, R11 ;  /* 0x0000000d540b7c24 */ /* 0x040fe4000f8e020b */
[----:B------:R-:W-:Y:S01]  /*7bf0*/  IMAD.WIDE.U32 R8, R84, UR12, R8 ;  /* 0x0000000c54087c25 */ /* 0x000fe2000f8e0008 */
[----:B------:R-:W-:-:S04]  /*7c00*/  ULDC.64 UR12, c[0x0][0x210] ;  /* 0x00008400000c7ab9 */ /* 0x000fc80000000a00 */
[----:B------:R-:W-:Y:S02]  /*7c10*/  IADD3 R11, R9, R11, RZ ;  /* 0x0000000b090b7210 */ /* 0x000fe40007ffe0ff */
[----:B------:R-:W-:Y:S02]  /*7c20*/  LEA R10, P5, R8, UR12, 0x1 ;  /* 0x0000000c080a7c11 */ /* 0x000fe4000f8a08ff */
[----:B------:R-:W-:Y:S02]  /*7c30*/  F2FP.BF16.F32.PACK_AB R9, R34, R18 ;  /* 0x000000122209723e */ /* 0x000fe400000010ff */
[----:B------:R-:W-:-:S05]  /*7c40*/  LEA.HI.X R11, R8, UR13, R11, 0x1, P5 ;  /* 0x0000000d080b7c11 */ /* 0x000fca000a8f0c0b */
[----:B------:R0:W-:Y:S04]  /*7c50*/  STG.E desc[UR8][R10.64], R9 ;  /* 0x000000090a007986 */ /* 0x0001e8000c101908 */
.L_x_3727:
[----:B------:R-:W-:Y:S05]  /*7c60*/  BSYNC B0 ;  /* 0x0000000000007941 */ /* 0x000fea0003800000 */
.L_x_3726:
        /* <DEDUP_REMOVED lines=11> */
.L_x_3728:
[----:B------:R-:W-:Y:S01]  /*7d20*/  LOP3.LUT P5, RZ, R5, 0x400, RZ, 0xc0, !PT ;  /* 0x0000040005ff7812 */ /* 0x000fe200078ac0ff */
[----:B------:R-:W-:-:S12]  /*7d30*/  BSSY B0, `(.L_x_3729) ;  /* 0x000000e000007945 */ /* 0x000fd80003800000 */
[----:B------:R-:W-:Y:S05]  /*7d40*/  @!P5 BRA `(.L_x_3730) ;  /* 0x000000000030d947 */ /* 0x000fea0003800000 */
[----:B------:R-:W-:Y:S01]  /*7d50*/  ULDC.64 UR12, c[0x0][0x270] ;  /* 0x00009c00000c7ab9 */ /* 0x000fe20000000a00 */
[----:B------:R-:W-:Y:S01]  /*7d60*/  MOV R8, R68 ;  /* 0x0000004400087202 */ /* 0x000fe20000000f00 */
[----:B------:R-:W-:Y:S01]  /*7d70*/  IMAD R6, R124, UR12, RZ ;  /* 0x0000000c7c067c24 */ /* 0x000fe2000f8e02ff */
[----:B0---4-:R-:W-:Y:S02]  /*7d80*/  MOV R9, R67 ;  /* 0x0000004300097202 */ /* 0x011fe40000000f00 */
[----:B------:R-:W-:Y:S01]  /*7d90*/  F2FP.BF16.F32.PACK_AB R19, R35, R19 ;  /* 0x000000132313723e */ /* 0x000fe200000010ff */
[C---:B------:R-:W-:Y:S02]  /*7da0*/  IMAD R11, R83.reuse, UR13, R6 ;  /* 0x0000000d530b7c24 */ /* 0x040fe4000f8e0206 */
[----:B------:R-:W-:Y:S01]  /*7db0*/  IMAD.WIDE.U32 R8, R83, UR12, R8 ;  /* 0x0000000c53087c25 */ /* 0x000fe2000f8e0008 */
[----:B------:R-:W-:-:S03]  /*7dc0*/  ULDC.64 UR12, c[0x0][0x210] ;  /* 0x00008400000c7ab9 */ /* 0x000fc60000000a00 */
[----:B------:R-:W-:Y:S01]  /*7dd0*/  IMAD.IADD R11, R9, 0x1, R11 ;  /* 0x00000001090b7824 */ /* 0x000fe200078e020b */
[----:B------:R-:W-:-:S04]  /*7de0*/  LEA R10, P5, R8, UR12, 0x1 ;  /* 0x0000000c080a7c11 */ /* 0x000fc8000f8a08ff */
[----:B------:R-:W-:-:S05]  /*7df0*/  LEA.HI.X R11, R8, UR13, R11, 0x1, P5 ;  /* 0x0000000d080b7c11 */ /* 0x000fca000a8f0c0b */
[----:B------:R0:W-:Y:S04]  /*7e00*/  STG.E desc[UR8][R10.64], R19 ;  /* 0x000000130a007986 */ /* 0x0001e8000c101908 */
.L_x_3730:
[----:B------:R-:W-:Y:S05]  /*7e10*/  BSYNC B0 ;  /* 0x0000000000007941 */ /* 0x000fea0003800000 */
.L_x_3729:
        /* <DEDUP_REMOVED lines=11> */
.L_x_3731:
[----:B------:R-:W-:Y:S01]  /*7ed0*/  LOP3.LUT P5, RZ, R5, 0x200, RZ, 0xc0, !PT ;  /* 0x0000020005ff7812 */ /* 0x000fe200078ac0ff */
[----:B------:R-:W-:-:S12]  /*7ee0*/  BSSY B0, `(.L_x_3732) ;  /* 0x000000e000007945 */ /* 0x000fd80003800000 */
[----:B------:R-:W-:Y:S05]  /*7ef0*/  @!P5 BRA `(.L_x_3733) ;  /* 0x000000000030d947 */ /* 0x000fea0003800000 */
[----:B------:R-:W-:Y:S01]  /*7f00*/  ULDC.64 UR12, c[0x0][0x270] ;  /* 0x00009c00000c7ab9 */ /* 0x000fe20000000a00 */
[----:B------:R-:W-:Y:S01]  /*7f10*/  MOV R8, R68 ;  /* 0x0000004400087202 */ /* 0x000fe20000000f00 */
[----:B0-----:R-:W-:Y:S01]  /*7f20*/  IMAD R11, R123, UR12, RZ ;  /* 0x0000000c7b0b7c24 */ /* 0x001fe2000f8e02ff */
[----:B----4-:R-:W-:-:S03]  /*7f30*/  MOV R9, R67 ;  /* 0x0000004300097202 */ /* 0x010fc60000000f00 */
        /* <DEDUP_REMOVED lines=8> */
.L_x_3733:
[----:B------:R-:W-:Y:S05]  /*7fc0*/  BSYNC B0 ;  /* 0x0000000000007941 */ /* 0x000fea0003800000 */
.L_x_3732:
        /* <DEDUP_REMOVED lines=11> */
.L_x_3734:
[----:B------:R-:W-:Y:S01]  /*8080*/  LOP3.LUT P5, RZ, R5, 0x100, RZ, 0xc0, !PT ;  /* 0x0000010005ff7812 */ /* 0x000fe200078ac0ff */
[----:B------:R-:W-:-:S12]  /*8090*/  BSSY B0, `(.L_x_3735) ;  /* 0x000000e000007945 */ /* 0x000fd80003800000 */
[----:B------:R-:W-:Y:S05]  /*80a0*/  @!P5 BRA `(.L_x_3736) ;  /* 0x000000000030d947 */ /* 0x000fea0003800000 */
[----:B------:R-:W-:Y:S01]  /*80b0*/  ULDC.64 UR12, c[0x0][0x270] ;  /* 0x00009c00000c7ab9 */ /* 0x000fe20000000a00 */
[----:B------:R-:W-:Y:S01]  /*80c0*/  MOV R8, R68 ;  /* 0x0000004400087202 */ /* 0x000fe20000000f00 */
[----:B------:R-:W-:Y:S01]  /*80d0*/  IMAD R6, R122, UR12, RZ ;  /* 0x0000000c7a067c24 */ /* 0x000fe2000f8e02ff */
[----:B------:R-:W-:Y:S01]  /*80e0*/  F2FP.BF16.F32.PACK_AB R21, R37, R21 ;  /* 0x000000152515723e */ /* 0x000fe200000010ff */
[----:B0---4-:R-:W-:Y:S02]  /*80f0*/  IMAD.MOV.U32 R9, RZ, RZ, R67 ;  /* 0x000000ffff097224 */ /* 0x011fe400078e0043 */
[C---:B------:R-:W-:Y:S02]  /*8100*/  IMAD R11, R81.reuse, UR13, R6 ;  /* 0x0000000d510b7c24 */ /* 0x040fe4000f8e0206 */
[----:B------:R-:W-:Y:S01]  /*8110*/  IMAD.WIDE.U32 R8, R81, UR12, R8 ;  /* 0x0000000c51087c25 */ /* 0x000fe2000f8e0008 */
[----:B------:R-:W-:-:S04]  /*8120*/  ULDC.64 UR12, c[0x0][0x210] ;  /* 0x00008400000c7ab9 */ /* 0x000fc80000000a00 */
[----:B------:R-:W-:Y:S02]  /*8130*/  IADD3 R11, R9, R11, RZ ;  /* 0x0000000b090b7210 */ /* 0x000fe40007ffe0ff */
[----:B------:R-:W-:-:S04]  /*8140*/  LEA R10, P5, R8, UR12, 0x1 ;  /* 0x0000000c080a7c11 */ /* 0x000fc8000f8a08ff */
[----:B------:R-:W-:-:S05]  /*8150*/  LEA.HI.X R11, R8, UR13, R11, 0x1, P5 ;  /* 0x0000000d080b7c11 */ /* 0x000fca000a8f0c0b */
[----:B------:R0:W-:Y:S04]  /*8160*/  STG.E desc[UR8][R10.64], R21 ;  /* 0x000000150a007986 */ /* 0x0001e8000c101908 */
.L_x_3736:
[----:B------:R-:W-:Y:S05]  /*8170*/  BSYNC B0 ;  /* 0x0000000000007941 */ /* 0x000fea0003800000 */
.L_x_3735:
        /* <DEDUP_REMOVED lines=11> */
.L_x_3737:
        /* <DEDUP_REMOVED lines=15> */
.L_x_3739:
[----:B------:R-:W-:Y:S05]  /*8320*/  BSYNC B0 ;  /* 0x0000000000007941 */ /* 0x000fea0003800000 */
.L_x_3738:
        /* <DEDUP_REMOVED lines=11> */
.L_x_3740:
[----:B------:R-:W-:Y:S01]  /*83e0*/  LOP3.LUT P5, RZ, R5, 0x40, RZ, 0xc0, !PT ;  /* 0x0000004005ff7812 */ /* 0x000fe200078ac0ff */
[----:B------:R-:W-:-:S12]  /*83f0*/  BSSY B0, `(.L_x_3741) ;  /* 0x000000e000007945 */ /* 0x000fd80003800000 */
[----:B------:R-:W-:Y:S05]  /*8400*/  @!P5 BRA `(.L_x_3742) ;  /* 0x000000000030d947 */ /* 0x000fea0003800000 */
[----:B------:R-:W-:Y:S01]  /*8410*/  ULDC.64 UR12, c[0x0][0x270] ;  /* 0x00009c00000c7ab9 */ /* 0x000fe20000000a00 */
[----:B0---4-:R-:W-:Y:S01]  /*8420*/  MOV R9, R67 ;  /* 0x0000004300097202 */ /* 0x011fe20000000f00 */
[----:B------:R-:W-:Y:S01]  /*8430*/  IMAD R6, R120, UR12, RZ ;  /* 0x0000000c78067c24 */ /* 0x000fe2000f8e02ff */
[----:B------:R-:W-:Y:S01]  /*8440*/  F2FP.BF16.F32.PACK_AB R23, R42, R23 ;  /* 0x000000172a17723e */ /* 0x000fe200000010ff */
[----:B------:R-:W-:Y:S02]  /*8450*/  IMAD.MOV.U32 R8, RZ, RZ, R68 ;  /* 0x000000ffff087224 */ /* 0x000fe400078e0044 */
[C---:B------:R-:W-:Y:S02]  /*8460*/  IMAD R11, R79.reuse, UR13, R6 ;  /* 0x0000000d4f0b7c24 */ /* 0x040fe4000f8e0206 */
[----:B------:R-:W-:Y:S01]  /*8470*/  IMAD.WIDE.U32 R8, R79, UR12, R8 ;  /* 0x0000000c4f087c25 */ /* 0x000fe2000f8e0008 */
[----:B------:R-:W-:-:S04]  /*8480*/  ULDC.64 UR12, c[0x0][0x210] ;  /* 0x00008400000c7ab9 */ /* 0x000fc80000000a00 */
[----:B------:R-:W-:Y:S02]  /*8490*/  IADD3 R11, R9, R11, RZ ;  /* 0x0000000b090b7210 */ /* 0x000fe40007ffe0ff */
[----:B------:R-:W-:-:S04]  /*84a0*/  LEA R10, P5, R8, UR12, 0x1 ;  /* 0x0000000c080a7c11 */ /* 0x000fc8000f8a08ff */
[----:B------:R-:W-:-:S05]  /*84b0*/  LEA.HI.X R11, R8, UR13, R11, 0x1, P5 ;  /* 0x0000000d080b7c11 */ /* 0x000fca000a8f0c0b */
[----:B------:R0:W-:Y:S04]  /*84c0*/  STG.E desc[UR8][R10.64], R23 ;  /* 0x000000170a007986 */ /* 0x0001e8000c101908 */
.L_x_3742:
[----:B------:R-:W-:Y:S05]  /*84d0*/  BSYNC B0 ;  /* 0x0000000000007941 */ /* 0x000fea0003800000 */
.L_x_3741:
        /* <DEDUP_REMOVED lines=11> */
.L_x_3743:
        /* <DEDUP_REMOVED lines=9> */
[----:B------:R-:W-:-:S03]  /*8620*/  ULDC.64 UR12, c[0x0][0x210] ;  /* 0x00008400000c7ab9 */ /* 0x000fc60000000a00 */
[----:B------:R-:W-:Y:S01]  /*8630*/  IMAD.IADD R11, R9, 0x1, R11 ;  /* 0x00000001090b7824 */ /* 0x000fe200078e020b */
[----:B------:R-:W-:Y:S02]  /*8640*/  LEA R10, P5, R8, UR12, 0x1 ;  /* 0x0000000c080a7c11 */ /* 0x000fe4000f8a08ff */
[----:B------:R-:W-:Y:S02]  /*8650*/  F2FP.BF16.F32.PACK_AB R9, R48, R24 ;  /* 0x000000183009723e */ /* 0x000fe400000010ff */
[----:B------:R-:W-:-:S05]  /*8660*/  LEA.HI.X R11, R8, UR13, R11, 0x1, P5 ;  /* 0x0000000d080b7c11 */ /* 0x000fca000a8f0c0b */
[----:B------:R0:W-:Y:S04]  /*8670*/  STG.E desc[UR8][R10.64], R9 ;  /* 0x000000090a007986 */ /* 0x0001e8000c101908 */
.L_x_3745:
[----:B------:R-:W-:Y:S05]  /*8680*/  BSYNC B0 ;  /* 0x0000000000007941 */ /* 0x000fea0003800000 */
.L_x_3744:
        /* <DEDUP_REMOVED lines=11> */
.L_x_3746:
        /* <DEDUP_REMOVED lines=10> */
[----:B------:R-:W-:-:S04]  /*87e0*/  ULDC.64 UR12, c[0x0][0x210] ;  /* 0x00008400000c7ab9 */ /* 0x000fc80000000a00 */
[----:B------:R-:W-:Y:S02]  /*87f0*/  IADD3 R11, R9, R11, RZ ;  /* 0x0000000b090b7210 */ /* 0x000fe40007ffe0ff */
[----:B------:R-:W-:-:S04]  /*8800*/  LEA R10, P5, R8, UR12, 0x1 ;  /* 0x0000000c080a7c11 */ /* 0x000fc8000f8a08ff */
[----:B------:R-:W-:-:S05]  /*8810*/  LEA.HI.X R11, R8, UR13, R11, 0x1, P5 ;  /* 0x0000000d080b7c11 */ /* 0x000fca000a8f0c0b */
[----:B------:R0:W-:Y:S04]  /*8820*/  STG.E desc[UR8][R10.64], R25 ;  /* 0x000000190a007986 */ /* 0x0001e8000c101908 */
.L_x_3748:
[----:B------:R-:W-:Y:S05]  /*8830*/  BSYNC B0 ;  /* 0x0000000000007941 */ /* 0x000fea0003800000 */
.L_x_3747:
        /* <DEDUP_REMOVED lines=11> */
.L_x_3749:
[----:B------:R-:W-:Y:S01]  /*88f0*/  LOP3.LUT P5, RZ, R5, 0x8, RZ, 0xc0, !PT ;  /* 0x0000000805ff7812 */ /* 0x000fe200078ac0ff */
[----:B------:R-:W-:-:S12]  /*8900*/  BSSY B0, `(.L_x_3750) ;  /* 0x0000010000007945 */ /* 0x000fd80003800000 */
[----:B------:R-:W-:Y:S05]  /*8910*/  @!P5 BRA `(.L_x_3751) ;  /* 0x000000000038d947 */ /* 0x000fea0003800000 */
[----:B0-----:R-:W-:Y:S01]  /*8920*/  IADD3 R11, R0, 0xb8, RZ ;  /* 0x000000b8000b7810 */ /* 0x001fe20007ffe0ff */
[----:B------:R-:W-:Y:S01]  /*8930*/  ULDC.64 UR12, c[0x0][0x270] ;  /* 0x00009c00000c7ab9 */ /* 0x000fe20000000a00 */
[----:B----4-:R-:W-:Y:S01]  /*8940*/  MOV R9, R67 ;  /* 0x0000004300097202 */ /* 0x010fe20000000f00 */
[----:B------:R-:W-:Y:S01]  /*8950*/  IMAD.MOV.U32 R8, RZ, RZ, R68 ;  /* 0x000000ffff087224 */ /* 0x000fe200078e0044 */
[----:B------:R-:W-:-:S03]  /*8960*/  SHF.R.S32.HI R6, RZ, 0x1f, R11 ;  /* 0x0000001fff067819 */ /* 0x000fc6000001140b */
[----:B------:R-:W-:-:S04]  /*8970*/  IMAD.WIDE.U32 R8, R11, UR12, R8 ;  /* 0x0000000c0b087c25 */ /* 0x000fc8000f8e0008 */
[----:B------:R-:W-:-:S04]  /*8980*/  IMAD R6, R6, UR12, RZ ;  /* 0x0000000c06067c24 */ /* 0x000fc8000f8e02ff */
[----:B------:R-:W-:Y:S01]  /*8990*/  IMAD R11, R11, UR13, R6 ;  /* 0x0000000d0b0b7c24 */ /* 0x000fe2000f8e0206 */
[----:B------:R-:W-:Y:S02]  /*89a0*/  ULDC.64 UR12, c[0x0][0x210] ;  /* 0x00008400000c7ab9 */ /* 0x000fe40000000a00 */
[----:B------:R-:W-:Y:S02]  /*89b0*/  LEA R10, P5, R8, UR12, 0x1 ;  /* 0x0000000c080a7c11 */ /* 0x000fe4000f8a08ff */
[----:B------:R-:W-:Y:S02]  /*89c0*/  IADD3 R11, R9, R11, RZ ;  /* 0x0000000b090b7210 */ /* 0x000fe40007ffe0ff */
[----:B------:R-:W-:Y:S02]  /*89d0*/  F2FP.BF16.F32.PACK_AB R9, R50, R26 ;  /* 0x0000001a3209723e */ /* 0x000fe400000010ff */
[----:B------:R-:W-:-:S05]  /*89e0*/  LEA.HI.X R11, R8, UR13, R11, 0x1, P5 ;  /* 0x0000000d080b7c11 */ /* 0x000fca000a8f0c0b */
[----:B------:R0:W-:Y:S02]  /*89f0*/  STG.E desc[UR8][R10.64], R9 ;  /* 0x000000090a007986 */ /* 0x0001e4000c101908 */
.L_x_3751:
[----:B------:R-:W-:Y:S05]  /*8a00*/  BSYNC B0 ;  /* 0x0000000000007941 */ /* 0x000fea0003800000 */
.L_x_3750:
        /* <DEDUP_REMOVED lines=11> */
.L_x_3752:
[----:B------:R-:W-:Y:S01]  /*8ac0*/  LOP3.LUT P5, RZ, R5, 0x4, RZ, 0xc0, !PT ;  /* 0x0000000405ff7812 */ /* 0x000fe200078ac0ff */
[----:B------:R-:W-:-:S12]  /*8ad0*/  BSSY B0, `(.L_x_3753) ;  /* 0x0000010000007945 */ /* 0x000fd80003800000 */
[----:B------:R-:W-:Y:S05]  /*8ae0*/  @!P5 BRA `(.L_x_3754) ;  /* 0x000000000038d947 */ /* 0x000fea0003800000 */
[----:B0-----:R-:W-:Y:S01]  /*8af0*/  IADD3 R11, R0, 0xc0, RZ ;  /* 0x000000c0000b7810 */ /* 0x001fe20007ffe0ff */
[----:B------:R-:W-:Y:S01]  /*8b00*/  ULDC.64 UR12, c[0x0][0x270] ;  /* 0x00009c00000c7ab9 */ /* 0x000fe20000000a00 */
[----:B------:R-:W-:Y:S01]  /*8b10*/  MOV R8, R68 ;  /* 0x0000004400087202 */ /* 0x000fe20000000f00 */
[----:B----4-:R-:W-:Y:S01]  /*8b20*/  IMAD.MOV.U32 R9, RZ, RZ, R67 ;  /* 0x000000ffff097224 */ /* 0x010fe200078e0043 */
[----:B------:R-:W-:Y:S02]  /*8b30*/  SHF.R.S32.HI R6, RZ, 0x1f, R11 ;  /* 0x0000001fff067819 */ /* 0x000fe4000001140b */
[----:B------:R-:W-:Y:S01]  /*8b40*/  F2FP.BF16.F32.PACK_AB R27, R51, R27 ;  /* 0x0000001b331b723e */ /* 0x000fe200000010ff */
[----:B------:R-:W-:-:S04]  /*8b50*/  IMAD.WIDE.U32 R8, R11, UR12, R8 ;  /* 0x0000000c0b087c25 */ /* 0x000fc8000f8e0008 */
[----:B------:R-:W-:-:S04]  /*8b60*/  IMAD R6, R6, UR12, RZ ;  /* 0x0000000c06067c24 */ /* 0x000fc8000f8e02ff */
[----:B------:R-:W-:Y:S01]  /*8b70*/  IMAD R11, R11, UR13, R6 ;  /* 0x0000000d0b0b7c24 */ /* 0x000fe2000f8e0206 */
[----:B------:R-:W-:Y:S02]  /*8b80*/  ULDC.64 UR12, c[0x0][0x210] ;  /* 0x00008400000c7ab9 */ /* 0x000fe40000000a00 */
[----:B------:R-:W-:Y:S02]  /*8b90*/  LEA R10, P5, R8, UR12, 0x1 ;  /* 0x0000000c080a7c11 */ /* 0x000fe4000f8a08ff */
[----:B------:R-:W-:-:S04]  /*8ba0*/  IADD3 R11, R9, R11, RZ ;  /* 0x0000000b090b7210 */ /* 0x000fc80007ffe0ff */
[----:B------:R-:W-:-:S05]  /*8bb0*/  LEA.HI.X R11, R8, UR13, R11, 0x1, P5 ;  /* 0x0000000d080b7c11 */ /* 0x000fca000a8f0c0b */
[----:B------:R0:W-:Y:S02]  /*8bc0*/  STG.E desc[UR8][R10.64], R27 ;  /* 0x0000001b0a007986 */ /* 0x0001e4000c101908 */
.L_x_3754:
[----:B------:R-:W-:Y:S05]  /*8bd0*/  BSYNC B0 ;  /* 0x0000000000007941 */ /* 0x000fea0003800000 */
.L_x_3753:
        /* <DEDUP_REMOVED lines=11> */
.L_x_3755:
[----:B------:R-:W-:Y:S01]  /*8c90*/  LOP3.LUT P5, RZ, R5, 0x1, RZ, 0xc0, !PT ;  /* 0x0000000105ff7812 */ /* 0x000fe200078ac0ff */
[----:B------:R-:W-:-:S12]  /*8ca0*/  BSSY B0, `(.L_x_3756) ;  /* 0x0000010000007945 */ /* 0x000fd80003800000 */
[----:B------:R-:W-:Y:S05]  /*8cb0*/  @!P5 BRA `(.L_x_3757) ;  /* 0x000000000038d947 */ /* 0x000fea0003800000 */
[----:B0-----:R-:W-:Y:S01]  /*8cc0*/  IADD3 R11, R0, 0xc8, RZ ;  /* 0x000000c8000b7810 */ /* 0x001fe20007ffe0ff */
[----:B------:R-:W-:Y:S01]  /*8cd0*/  ULDC.64 UR12, c[0x0][0x270] ;  /* 0x00009c00000c7ab9 */ /* 0x000fe20000000a00 */
[----:B------:R-:W-:Y:S02]  /*8ce0*/  MOV R8, R68 ;  /* 0x0000004400087202 */ /* 0x000fe40000000f00 */
[----:B------:R-:W-:Y:S02]  /*8cf0*/  SHF.R.S32.HI R6, RZ, 0x1f, R11 ;  /* 0x0000001fff067819 */ /* 0x000fe4000001140b */
[----:B----4-:R-:W-:-:S03]  /*8d00*/  MOV R9, R67 ;  /* 0x0000004300097202 */ /* 0x010fc60000000f00 */
[----:B------:R-:W-:Y:S02]  /*8d10*/  IMAD R6, R6, UR12, RZ ;  /* 0x0000000c06067c24 */ /* 0x000fe4000f8e02ff */
        /* <DEDUP_REMOVED lines=8> */
.L_x_3757:
[----:B------:R-:W-:Y:S05]  /*8da0*/  BSYNC B0 ;  /* 0x0000000000007941 */ /* 0x000fea0003800000 */
.L_x_3756:
        /* <DEDUP_REMOVED lines=11> */
.L_x_3758:
[----:B------:R-:W-:Y:S04]  /*8e60*/  BSSY B0, `(.L_x_3759) ;  /* 0x0000010000007945 */ /* 0x000fe80003800000 */
[----:B------:R-:W-:Y:S05]  /*8e70*/  @!P0 BRA `(.L_x_3760) ;  /* 0x0000000000388947 */ /* 0x000fea0003800000 */
[----:B0-----:R-:W-:Y:S01]  /*8e80*/  IADD3 R11, R0, 0xd0, RZ ;  /* 0x000000d0000b7810 */ /* 0x001fe20007ffe0ff */
[----:B------:R-:W-:Y:S01]  /*8e90*/  ULDC.64 UR12, c[0x0][0x270] ;  /* 0x00009c00000c7ab9 */ /* 0x000fe20000000a00 */
[----:B------:R-:W-:Y:S02]  /*8ea0*/  MOV R8, R68 ;  /* 0x0000004400087202 */ /* 0x000fe40000000f00 */
[----:B------:R-:W-:Y:S02]  /*8eb0*/  SHF.R.S32.HI R6, RZ, 0x1f, R11 ;  /* 0x0000001fff067819 */ /* 0x000fe4000001140b */
[----:B----4-:R-:W-:Y:S02]  /*8ec0*/  MOV R9, R67 ;  /* 0x0000004300097202 */ /* 0x010fe40000000f00 */
[----:B------:R-:W-:Y:S01]  /*8ed0*/  F2FP.BF16.F32.PACK_AB R41, R53, R41 ;  /* 0x000000293529723e */ /* 0x000fe200000010ff */
[----:B------:R-:W-:Y:S02]  /*8ee0*/  IMAD R6, R6, UR12, RZ ;  /* 0x0000000c06067c24 */ /* 0x000fe4000f8e02ff */
[----:B------:R-:W-:-:S04]  /*8ef0*/  IMAD.WIDE.U32 R8, R11, UR12, R8 ;  /* 0x0000000c0b087c25 */ /* 0x000fc8000f8e0008 */
[----:B------:R-:W-:Y:S01]  /*8f00*/  IMAD R11, R11, UR13, R6 ;  /* 0x0000000d0b0b7c24 */ /* 0x000fe2000f8e0206 */
[----:B------:R-:W-:Y:S02]  /*8f10*/  ULDC.64 UR12, c[0x0][0x210] ;  /* 0x00008400000c7ab9 */ /* 0x000fe40000000a00 */
[----:B------:R-:W-:Y:S02]  /*8f20*/  LEA R10, P5, R8, UR12, 0x1 ;  /* 0x0000000c080a7c11 */ /* 0x000fe4000f8a08ff */
[----:B------:R-:W-:-:S04]  /*8f30*/  IADD3 R11, R9, R11, RZ ;  /* 0x0000000b090b7210 */ /* 0x000fc80007ffe0ff */
[----:B------:R-:W-:-:S05]  /*8f40*/  LEA.HI.X R11, R8, UR13, R11, 0x1, P5 ;  /* 0x0000000d080b7c11 */ /* 0x000fca000a8f0c0b */
[----:B------:R0:W-:Y:S02]  /*8f50*/  STG.E desc[UR8][R10.64], R41 ;  /* 0x000000290a007986 */ /* 0x0001e4000c101908 */
.L_x_3760:
[----:B------:R-:W-:Y:S05]  /*8f60*/  BSYNC B0 ;  /* 0x0000000000007941 */ /* 0x000fea0003800000 */
.L_x_3759:
        /* <DEDUP_REMOVED lines=11> */
.L_x_3761:
[----:B------:R-:W-:Y:S04]  /*9020*/  BSSY B0, `(.L_x_3762) ;  /* 0x0000010000007945 */ /* 0x000fe80003800000 */
[----:B------:R-:W-:Y:S05]  /*9030*/  @!P1 BRA `(.L_x_3763) ;  /* 0x0000000000389947 */ /* 0x000fea0003800000 */
[----:B0-----:R-:W-:Y:S01]  /*9040*/  VIADD R11, R0, 0xd8 ;  /* 0x000000d8000b7836 */ /* 0x001fe20000000000 */
[----:B------:R-:W-:Y:S01]  /*9050*/  ULDC.64 UR12, c[0x0][0x270] ;  /* 0x00009c00000c7ab9 */ /* 0x000fe20000000a00 */
[----:B------:R-:W-:Y:S02]  /*9060*/  MOV R8, R68 ;  /* 0x0000004400087202 */ /* 0x000fe40000000f00 */
[----:B----4-:R-:W-:Y:S02]  /*9070*/  MOV R9, R67 ;  /* 0x0000004300097202 */ /* 0x010fe40000000f00 */
        /* <DEDUP_REMOVED lines=10> */
.L_x_3763:
[----:B------:R-:W-:Y:S05]  /*9120*/  BSYNC B0 ;  /* 0x0000000000007941 */ /* 0x000fea0003800000 */
.L_x_3762:
        /* <DEDUP_REMOVED lines=11> */
.L_x_3764:
[----:B------:R-:W-:Y:S04]  /*91e0*/  BSSY B0, `(.L_x_3765) ;  /* 0x0000010000007945 */ /* 0x000fe80003800000 */
        /* <DEDUP_REMOVED lines=15> */
.L_x_3766:
[----:B------:R-:W-:Y:S05]  /*92e0*/  BSYNC B0 ;  /* 0x0000000000007941 */ /* 0x000fea0003800000 */
.L_x_3765:
        /* <DEDUP_REMOVED lines=11> */
.L_x_3767:
[----:B------:R-:W-:Y:S04]  /*93a0*/  BSSY B0, `(.L_x_3768) ;  /* 0x0000010000007945 */ /* 0x000fe80003800000 */
        /* <DEDUP_REMOVED lines=15> */
.L_x_3769:
[----:B------:R-:W-:Y:S05]  /*94a0*/  BSYNC B0 ;  /* 0x0000000000007941 */ /* 0x000fea0003800000 */
.L_x_3768:
        /* <DEDUP_REMOVED lines=11> */
.L_x_3770:
[----:B------:R-:W-:Y:S04]  /*9560*/  BSSY B0, `(.L_x_3771) ;  /* 0x0000010000007945 */ /* 0x000fe80003800000 */
        /* <DEDUP_REMOVED lines=15> */
.L_x_3772:
[----:B------:R-:W-:Y:S05]  /*9660*/  BSYNC B0 ;  /* 0x0000000000007941 */ /* 0x000fea0003800000 */
.L_x_3771:
[----:B------:R-:W-:Y:S05]  /*9670*/  @!P6 BRA `(.L_x_3773) ;  /* 0x000000000028e947 */ /* 0x000fea0003800000 */
[----:B------:R-:W-:Y:S01]  /*9680*/  FMUL.FTZ R6, R28, -1.4426950216293334961 ;  /* 0xbfb8aa3b1c067820 */ /* 0x000fe20000410000 */
[----:B0-----:R-:W-:-:S05]  /*9690*/  FMUL.FTZ R10, R29, -1.4426950216293334961 ;  /* 0xbfb8aa3b1d0a7820 */ /* 0x001fca0000410000 */
[----:B------:R-:W0:Y:S08]  /*96a0*/  MUFU.EX2 R6, R6 ;  /* 0x0000000600067308 */ /* 0x000e300000000800 */
[----:B------:R-:W5:Y:S01]  /*96b0*/  MUFU.EX2 R10, R10 ;  /* 0x0000000a000a7308 */ /* 0x000f620000000800 */
[----:B0-----:R-:W-:-:S07]  /*96c0*/  FADD.FTZ R8, R6, 1 ;  /* 0x3f80000006087421 */ /* 0x001fce0000010000 */
[----:B----4-:R-:W0:Y:S01]  /*96d0*/  MUFU.RCP R9, R8 ;  /* 0x0000000800097308 */ /* 0x010e220000001000 */
[----:B-----5:R-:W-:-:S07]  /*96e0*/  FADD.FTZ R11, R10, 1 ;  /* 0x3f8000000a0b7421 */ /* 0x020fce0000010000 */
[----:B------:R-:W4:Y:S01]  /*96f0*/  MUFU.RCP R12, R11 ;  /* 0x0000000b000c7308 */ /* 0x000f220000001000 */
[----:B0-----:R-:W-:Y:S01]  /*9700*/  FMUL.FTZ R28, R28, R9 ;  /* 0x000000091c1c7220 */ /* 0x001fe20000410000 */
[----:B----4-:R-:W-:-:S07]  /*9710*/  FMUL.FTZ R29, R29, R12 ;  /* 0x0000000c1d1d7220 */ /* 0x010fce0000410000 */
.L_x_3773:
[----:B------:R-:W-:Y:S01]  /*9720*/  ULDC.64 UR12, c[0x0][0x278] ;  /* 0x00009e00000c7ab9 */ /* 0x000fe20000000a00 */
[----:B------:R-:W-:Y:S01]  /*9730*/  BSSY B0, `(.L_x_3774) ;  /* 0x0000010000007945 */ /* 0x000fe20003800000 */
[----:B------:R-:W-:-:S04]  /*9740*/  ISETP.GE.U32.AND P5, PT, R39, UR12, PT ;  /* 0x0000000c27007c0c */ /* 0x000fc8000bfa6070 */
[----:B------:R-:W-:-:S04]  /*9750*/  ISETP.GE.AND.EX P5, PT, R7, UR13, PT, P5 ;  /* 0x0000000d07007c0c */ /* 0x000fc8000bfa6350 */
[----:B------:R-:W-:-:S13]  /*9760*/  ISETP.GT.U32.OR P5, PT, R104, 0x1df, P5 ;  /* 0x000001df6800780c */ /* 0x000fda0002fa4470 */
[----:B------:R-:W-:Y:S05]  /*9770*/  @P5 BRA `(.L_x_3775) ;  /* 0x00000000002c5947 */ /* 0x000fea0003800000 */
[----:B------:R-:W-:Y:S01]  /*9780*/  ULDC.64 UR12, c[0x0][0x270] ;  /* 0x00009c00000c7ab9 */ /* 0x000fe20000000a00 */
[----:B------:R-:W-:Y:S01]  /*9790*/  MOV R66, R68 ;  /* 0x0000004400427202 */ /* 0x000fe20000000f00 */
[----:B------:R-:W-:Y:S01]  /*97a0*/  IMAD R6, R7, UR12, RZ ;  /* 0x0000000c07067c24 */ /* 0x000fe2000f8e02ff */
[----:B------:R-:W-:-:S03]  /*97b0*/  F2FP.BF16.F32.PACK_AB R29, R29, R28 ;  /* 0x0000001c1d1d723e */ /* 0x000fc600000010ff */
[----:B------:R-:W-:-:S04]  /*97c0*/  IMAD.WIDE.U32 R66, R39, UR12, R66 ;  /* 0x0000000c27427c25 */ /* 0x000fc8000f8e0042 */
[----:B------:R-:W-:Y:S01]  /*97d0*/  IMAD R39, R39, UR13, R6 ;  /* 0x0000000d27277c24 */ /* 0x000fe2000f8e0206 */
[----:B------:R-:W-:Y:S02]  /*97e0*/  ULDC.64 UR12, c[0x0][0x210] ;  /* 0x00008400000c7ab9 */ /* 0x000fe40000000a00 */
[----:B------:R-:W-:Y:S02]  /*97f0*/  LEA R6, P5, R66, UR12, 0x1 ;  /* 0x0000000c42067c11 */ /* 0x000fe4000f8a08ff */
[----:B------:R-:W-:-:S04]  /*9800*/  IADD3 R39, R67, R39, RZ ;  /* 0x0000002743277210 */ /* 0x000fc80007ffe0ff */
[----:B------:R-:W-:-:S05]  /*9810*/  LEA.HI.X R7, R66, UR13, R39, 0x1, P5 ;  /* 0x0000000d42077c11 */ /* 0x000fca000a8f0c27 */
[----:B------:R0:W-:Y:S02]  /*9820*/  STG.E desc[UR8][R6.64], R29 ;  /* 0x0000001d06007986 */ /* 0x0001e4000c101908 */
.L_x_3775:
[----:B------:R-:W-:Y:S05]  /*9830*/  BSYNC B0 ;  /* 0x0000000000007941 */ /* 0x000fea0003800000 */
.L_x_3774:
[----:B0-----:R-:W0:Y:S01]  /*9840*/  LDC R7, c[0x0][0x10] ;  /* 0x00000400ff077b82 */ /* 0x001e220000000800 */
[----:B------:R-:W-:Y:S02]  /*9850*/  IADD3 R3, R3, 0x1, RZ ;  /* 0x0000000103037810 */ /* 0x000fe40007ffe0ff */
[----:B0-----:R-:W-:-:S04]  /*9860*/  IADD3 R2, R7, R2, RZ ;  /* 0x0000000207027210 */ /* 0x001fc80007ffe0ff */
[----:B------:R-:W-:-:S13]  /*9870*/  ISETP.GE.AND P5, PT, R2, UR4, PT ;  /* 0x0000000402007c0c */ /* 0x000fda000bfa6270 */
[----:B------:R-:W-:Y:S05]  /*9880*/  @!P5 BRA `(.L_x_3776) ;  /* 0xffffff7000ecd947 */ /* 0x000fea000383ffff */
[----:B------:R-:W-:Y:S05]  /*9890*/  EXIT ;  /* 0x000000000000794d */ /* 0x000fea0003800000 */
.L_x_3777:
        /* <DEDUP_REMOVED lines=14> */
.L_x_5632:


//--------------------- .text._Z35group_norm_nhwc_fwd_one_pass_kernelI11Bf16IOFp32WLi512ELi120ELi480EEv26Group_norm_nhwc_fwd_params --------------------------
	.section	.text._Z35group_norm_nhwc_fwd_one_pass_kernelI11Bf16IOFp32WLi512ELi120ELi480EEv26Group_norm_nhwc_fwd_params,"ax",@progbits
	.align	128
        .global         _Z35group_norm_nhwc_fwd_one_pass_kernelI11Bf16IOFp32WLi512ELi120ELi480EEv26Group_norm_nhwc_fwd_params
        .type           _Z35group_norm_nhwc_fwd_one_pass_kernelI11Bf16IOFp32WLi512ELi120ELi480EEv26Group_norm_nhwc_fwd_params,@function
        .size           _Z35group_norm_nhwc_fwd_one_pass_kernelI11Bf16IOFp32WLi512ELi120ELi480EEv26Group_norm_nhwc_fwd_params,(.L_x_5633 - _Z35group_norm_nhwc_fwd_one_pass_kernelI11Bf16IOFp32WLi512ELi120ELi480EEv26Group_norm_nhwc_fwd_params)
        .other          _Z35group_norm_nhwc_fwd_one_pass_kernelI11Bf16IOFp32WLi512ELi120ELi480EEv26Group_norm_nhwc_fwd_params,@"STO_CUDA_ENTRY STV_DEFAULT"
_Z35group_norm_nhwc_fwd_one_pass_kernelI11Bf16IOFp32WLi512ELi120ELi480EEv26Group_norm_nhwc_fwd_params:
.text._Z35group_norm_nhwc_fwd_one_pass_kernelI11Bf16IOFp32WLi512ELi120ELi480EEv26Group_norm_nhwc_fwd_params:
[----:B------:R-:W0:Y:S08]  /*0000*/  LDC R1, c[0x0][0x28] ;  /* 0x00000a00ff017b82 */ /* 0x000e300000000800 */
[----:B------:R-:W1:Y:S01]  /*0010*/  S2UR UR8, SR_CTAID.Y ;  /* 0x00000000000879c3 */ /* 0x000e620000002600 */
[----:B------:R-:W-:Y:S01]  /*0020*/  ULDC UR4, c[0x0][0x288] ;  /* 0x0000a20000047ab9 */ /* 0x000fe20000000800 */
[----:B------:R-:W-:Y:S01]  /*0030*/  ULDC UR5, c[0x0][0x258] ;  /* 0x0000960000057ab9 */ /* 0x000fe20000000800 */
[----:B0-----:R-:W-:Y:S01]  /*0040*/  VIADD R1, R1, 0xfffffc30 ;  /* 0xfffffc3001017836 */ /* 0x001fe20000000000 */
[----:B------:R-:W-:-:S04]  /*0050*/  UIMAD UR4, UR4, UR5, URZ ;  /* 0x00000005040472a4 */ /* 0x000fc8000f8e023f */
[----:B------:R-:W-:Y:S01]  /*0060*/  R2UR UR5, R1 ;  /* 0x00000000010572ca */ /* 0x000fe200000e0000 */
[----:B-1----:R-:W-:-:S06]  /*0070*/  UISETP.GE.AND UP0, UPT, UR8, UR4, UPT ;  /* 0x000000040800728c */ /* 0x002fcc000bf06270 */
[----:B------:R-:W-:-:S13]  /*0080*/  PLOP3.LUT P0, PT, PT, PT, UP0, 0x80, 0x0 ;  /* 0x000000000000781c */ /* 0x000fda0003f0f008 */
[----:B------:R-:W-:Y:S05]  /*0090*/  @P0 EXIT ;  /* 0x000000000000094d */ /* 0x000fea0003800000 */
[----:B------:R-:W0:Y:S01]  /*00a0*/  S2R R2, SR_TID.X ;  /* 0x0000000000027919 */ /* 0x000e220000002100 */
[----:B------:R-:W1:Y:S01]  /*00b0*/  S2UR UR14, SR_CTAID.X ;  /* 0x00000000000e79c3 */ /* 0x000e620000002500 */
[----:B------:R-:W-:Y:S01]  /*00c0*/  UIADD3 UR5, UR5, 0x10, URZ ;  /* 0x0000001005057890 */ /* 0x000fe2000fffe03f */
[----:B------:R-:W-:Y:S01]  /*00d0*/  UMOV UR4, URZ ;  /* 0x0000003f00047c82 */ /* 0x000fe20008000000 */
[----:B------:R-:W-:-:S05]  /*00e0*/  ULDC.64 UR12, c[0x0][0x208] ;  /* 0x00008200000c7ab9 */ /* 0x000fca0000000a00 */
[----:B------:R-:W1:Y:S01]  /*00f0*/  LDC R5, c[0x0][0x294] ;  /* 0x0000a500ff057b82 */ /* 0x000e620000000800 */
[----:B0-----:R-:W-:-:S05]  /*0100*/  IMAD.WIDE.U32 R2, R2, -0x77777777, RZ ;  /* 0x8888888902027825 */ /* 0x001fca00078e00ff */
[----:B------:R-:W-:-:S05]  /*0110*/  SHF.R.U32.HI R0, RZ, 0x5, R3 ;  /* 0x00000005ff007819 */ /* 0x000fca0000011603 */
[----:B-1----:R-:W-:-:S07]  /*0120*/  IMAD R0, R5, UR14, R0 ;  /* 0x0000000e05007c24 */ /* 0x002fce000f8e0200 */
.L_x_3794:
[----:B------:R-:W-:Y:S01]  /*0130*/  ULDC UR11, c[0x0][0x288] ;  /* 0x0000a200000b7ab9 */ /* 0x000fe20000000800 */
[----:B------:R-:W-:Y:S01]  /*0140*/  IABS R7, UR8 ;  /* 0x0000000800077c13 */ /* 0x000fe20008000000 */
[----:B------:R-:W-:Y:S01]  /*0150*/  IMAD.U32 R5, RZ, RZ, UR11 ;  /* 0x0000000bff057e24 */ /* 0x000fe2000f8e00ff */
[----:B------:R-:W-:Y:S01]  /*0160*/  UMOV UR6, URZ ;  /* 0x0000003f00067c82 */ /* 0x000fe20008000000 */
[----:B------:R-:W-:Y:S01]  /*0170*/  ULDC.64 UR16, c[0x0][0x278] ;  /* 0x00009e0000107ab9 */ /* 0x000fe20000000a00 */
[----:B------:R-:W-:Y:S01]  /*0180*/  R2UR UR10, R7 ;  /* 0x00000000070a72ca */ /* 0x000fe200000e0000 */
[C---:B------:R-:W-:Y:S01]  /*0190*/  VIADD R27, R0.reuse, 0x8 ;  /* 0x00000008001b7836 */ /* 0x040fe20000000000 */
[----:B------:R-:W-:Y:S01]  /*01a0*/  IABS R5, R5 ;  /* 0x0000000500057213 */ /* 0x000fe20000000000 */
[C---:B------:R-:W-:Y:S01]  /*01b0*/  VIADD R29, R0.reuse, 0x10 ;  /* 0x00000010001d7836 */ /* 0x040fe20000000000 */
[----:B------:R-:W-:Y:S01]  /*01c0*/  SHF.R.S32.HI R9, RZ, 0x1f, R0 ;  /* 0x0000001fff097819 */ /* 0x000fe20000011400 */
[C---:B------:R-:W-:Y:S01]  /*01d0*/  VIADD R20, R0.reuse, 0x18 ;  /* 0x0000001800147836 */ /* 0x040fe20000000000 */
[----:B------:R-:W-:Y:S01]  /*01e0*/  R2UR UR15, R5 ;  /* 0x00000000050f72ca */ /* 0x000fe200000e0000 */
[C---:B------:R-:W-:Y:S01]  /*01f0*/  VIADD R56, R0.reuse, 0x1e8 ;  /* 0x000001e800387836 */ /* 0x040fe20000000000 */
[----:B------:R-:W-:Y:S01]  /*0200*/  ISETP.GE.U32.AND P1, PT, R0, UR16, PT ;  /* 0x0000001000007c0c */ /* 0x000fe2000bf26070 */
[----:B------:R-:W-:Y:S01]  /*0210*/  STL [R1+0x2d0], R0 ;  /* 0x0002d00001007387 */ /* 0x000fe20000100800 */
[----:B--2---:R-:W-:-:S02]  /*0220*/  SHF.R.S32.HI R25, RZ, 0x1f, R27 ;  /* 0x0000001fff197819 */ /* 0x004fc4000001141b */
[----:B------:R-:W-:Y:S02]  /*0230*/  LOP3.LUT R2, R2, 0xfdffffff, RZ, 0xc0, !PT ;  /* 0xfdffffff02027812 */ /* 0x000fe400078ec0ff */
[----:B------:R-:W-:Y:S02]  /*0240*/  ISETP.GE.U32.AND P2, PT, R29, UR16, PT ;  /* 0x000000101d007c0c */ /* 0x000fe4000bf46070 */
[----:B------:R-:W-:Y:S02]  /*0250*/  SHF.R.S32.HI R31, RZ, 0x1f, R29 ;  /* 0x0000001fff1f7819 */ /* 0x000fe4000001141d */
[----:B------:R-:W-:Y:S01]  /*0260*/  SHF.R.S32.HI R23, RZ, 0x1f, R20 ;  /* 0x0000001fff177819 */ /* 0x000fe20000011414 */
[----:B0-----:R-:W0:Y:S01]  /*0270*/  I2F.RP R5, UR15 ;  /* 0x0000000f00057d06 */ /* 0x001e220008209400 */
[----:B------:R-:W-:Y:S02]  /*0280*/  LOP3.LUT R3, R3, 0x7fffffff, RZ, 0xc0, !PT ;  /* 0x7fffffff03037812 */ /* 0x000fe400078ec0ff */
[----:B------:R-:W-:-:S05]  /*0290*/  LOP3.LUT R4, R4, 0xfffffffe, RZ, 0xc0, !PT ;  /* 0xfffffffe04047812 */ /* 0x000fca00078ec0ff */
[----:B0-----:R-:W0:Y:S02]  /*02a0*/  MUFU.RCP R5, R5 ;  /* 0x0000000500057308 */ /* 0x001e240000001000 */
[----:B0-----:R-:W-:Y:S02]  /*02b0*/  IADD3 R6, R5, 0xffffffe, RZ ;  /* 0x0ffffffe05067810 */ /* 0x001fe40007ffe0ff */
[----:B------:R-:W0:Y:S04]  /*02c0*/  S2R R5, SR_TID.X ;  /* 0x0000000000057919 */ /* 0x000e280000002100 */
[----:B------:R-:W1:Y:S02]  /*02d0*/  F2I.FTZ.U32.TRUNC.NTZ R6, R6 ;  /* 0x0000000600067305 */ /* 0x000e64000021f000 */
[----:B-1----:R-:W-:-:S13]  /*02e0*/  R2UR UR7, R6 ;  /* 0x00000000060772ca */ /* 0x002fda00000e0000 */
[----:B------:R-:W-:Y:S01]  /*02f0*/  UIADD3 UR9, URZ, -UR7, URZ ;  /* 0x800000073f097290 */ /* 0x000fe2000fffe03f */
[C---:B0-----:R-:W-:Y:S01]  /*0300*/  IMAD.WIDE.U32 R6, R5.reuse, -0x77777777, RZ ;  /* 0x8888888905067825 */ /* 0x041fe200078e00ff */
[----:B------:R-:W-:Y:S02]  /*0310*/  ISETP.GT.U32.AND P0, PT, R5, 0x1df, PT ;  /* 0x000001df0500780c */ /* 0x000fe40003f04070 */
[----:B------:R-:W-:Y:S02]  /*0320*/  UIMAD UR9, UR9, UR15, URZ ;  /* 0x0000000f090972a4 */ /* 0x000fe4000f8e023f */
[----:B------:R-:W-:Y:S02]  /*0330*/  SHF.R.U32.HI R6, RZ, 0x5, R7 ;  /* 0x00000005ff067819 */ /* 0x000fe40000011607 */
[----:B------:R-:W-:Y:S01]  /*0340*/  UIMAD.WIDE.U32 UR6, UR7, UR9, UR6 ;  /* 0x00000009070672a5 */ /* 0x000fe2000f8e0006 */
[----:B------:R-:W-:Y:S02]  /*0350*/  ISETP.GE.OR.EX P3, PT, R9, UR17, P0, P1 ;  /* 0x0000001109007c0c */ /* 0x000fe40008766710 */
[----:B------:R-:W-:Y:S01]  /*0360*/  ISETP.GE.U32.AND P1, PT, R27, UR16, PT ;  /* 0x000000101b007c0c */ /* 0x000fe2000bf26070 */
[----:B------:R-:W-:Y:S01]  /*0370*/  UIMAD.WIDE.U32 UR6, UR7, UR10, URZ ;  /* 0x0000000a070672a5 */ /* 0x000fe2000f8e003f */
[----:B------:R-:W-:Y:S01]  /*0380*/  IMAD R6, R6, -0x3c, R5 ;  /* 0xffffffc406067824 */ /* 0x000fe200078e0205 */
[----:B------:R-:W-:-:S02]  /*0390*/  ISETP.GE.OR.EX P5, PT, R31, UR17, P0, P2 ;  /* 0x000000111f007c0c */ /* 0x000fc400087a6720 */
[----:B------:R-:W-:Y:S01]  /*03a0*/  UIADD3 UR6, -UR7, URZ, URZ ;  /* 0x0000003f07067290 */ /* 0x000fe2000fffe13f */
[----:B------:R-:W-:Y:S02]  /*03b0*/  ISETP.GE.OR.EX P6, PT, R25, UR17, P0, P1 ;  /* 0x0000001119007c0c */ /* 0x000fe400087c6710 */
[----:B------:R-:W-:Y:S01]  /*03c0*/  SHF.L.U32 R6, R6, 0x1, RZ ;  /* 0x0000000106067819 */ /* 0x000fe200000006ff */
[----:B------:R-:W-:Y:S01]  /*03d0*/  UIMAD UR6, UR15, UR6, UR10 ;  /* 0x000000060f0672a4 */ /* 0x000fe2000f8e020a */
[----:B------:R-:W-:Y:S01]  /*03e0*/  @P0 LOP3.LUT R4, R4, 0x1, RZ, 0xfc, !PT ;  /* 0x0000000104040812 */ /* 0x000fe200078efcff */
[----:B------:R-:W0:Y:S01]  /*03f0*/  @!P3 LDC.64 R32, c[0x0][0x270] ;  /* 0x00009c00ff20bb82 */ /* 0x000e220000000a00 */
[----:B------:R-:W-:Y:S01]  /*0400*/  @P3 LOP3.LUT R2, R2, 0x2000000, RZ, 0xfc, !PT ;  /* 0x0200000002023812 */ /* 0x000fe200078efcff */
[----:B------:R-:W-:Y:S01]  /*0410*/  UISETP.GT.U32.AND UP0, UPT, UR15, UR6, UPT ;  /* 0x000000060f00728c */ /* 0x000fe2000bf04070 */
[----:B------:R-:W-:Y:S02]  /*0420*/  SHF.R.S32.HI R5, RZ, 0x1f, R6 ;  /* 0x0000001fff057819 */ /* 0x000fe40000011406 */
[----:B------:R-:W-:-:S03]  /*0430*/  LOP3.LUT R2, R2, 0xfeffffff, RZ, 0xc0, !PT ;  /* 0xfeffffff02027812 */ /* 0x000fc600078ec0ff */
[----:B------:R-:W1:Y:S01]  /*0440*/  @!P3 LDC.64 R60, c[0x0][0x220] ;  /* 0x00008800ff3cbb82 */ /* 0x000e620000000a00 */
[----:B------:R-:W-:-:S04]  /*0450*/  @P6 LOP3.LUT R2, R2, 0x1000000, RZ, 0xfc, !PT ;  /* 0x0100000002026812 */ /* 0x000fc800078efcff */
[----:B------:R-:W-:Y:S01]  /*0460*/  @!UP0 UIADD3 UR6, UR6, -UR15, URZ ;  /* 0x8000000f06068290 */ /* 0x000fe2000fffe03f */
[----:B------:R-:W-:Y:S01]  /*0470*/  LOP3.LUT R2, R2, 0xff7fffff, RZ, 0xc0, !PT ;  /* 0xff7fffff02027812 */ /* 0x000fe200078ec0ff */
[----:B------:R-:W-:Y:S01]  /*0480*/  @!UP0 UIADD3 UR7, UR7, 0x1, URZ ;  /* 0x0000000107078890 */ /* 0x000fe2000fffe03f */
[----:B------:R-:W2:Y:S01]  /*0490*/  @!P6 LDC.64 R16, c[0x0][0x270] ;  /* 0x00009c00ff10eb82 */ /* 0x000ea20000000a00 */
[----:B------:R-:W-:Y:S01]  /*04a0*/  UISETP.GE.U32.AND UP1, UPT, UR6, UR15, UPT ;  /* 0x0000000f0600728c */ /* 0x000fe2000bf26070 */
[----:B------:R-:W-:Y:S01]  /*04b0*/  @P5 LOP3.LUT R2, R2, 0x800000, RZ, 0xfc, !PT ;  /* 0x0080000002025812 */ /* 0x000fe200078efcff */
[----:B------:R-:W-:-:S03]  /*04c0*/  ULOP3.LUT UR6, UR8, UR11, URZ, 0x3c, !UPT ;  /* 0x0000000b08067292 */ /* 0x000fc6000f8e3c3f */
[----:B------:R-:W-:Y:S01]  /*04d0*/  LOP3.LUT R2, R2, 0xffbfffff, RZ, 0xc0, !PT ;  /* 0xffbfffff02027812 */ /* 0x000fe200078ec0ff */
[----:B------:R-:W-:Y:S01]  /*04e0*/  UISETP.GE.AND UP0, UPT, UR6, URZ, UPT ;  /* 0x0000003f0600728c */ /* 0x000fe2000bf06270 */
[----:B------:R-:W3:Y:S04]  /*04f0*/  @!P5 LDC.64 R14, c[0x0][0x270] ;  /* 0x00009c00ff0edb82 */ /* 0x000ee80000000a00 */
[----:B------:R-:W-:Y:S02]  /*0500*/  @UP1 UIADD3 UR7, UR7, 0x1, URZ ;  /* 0x0000000107071890 */ /* 0x000fe4000fffe03f */
[----:B------:R-:W-:Y:S02]  /*0510*/  UISETP.NE.AND UP1, UPT, UR11, URZ, UPT ;  /* 0x0000003f0b00728c */ /* 0x000fe4000bf25270 */
[----:B------:R-:W4:Y:S03]  /*0520*/  @!P6 LDC.64 R58, c[0x0][0x220] ;  /* 0x00008800ff3aeb82 */ /* 0x000f260000000a00 */
[----:B------:R-:W-:-:S02]  /*0530*/  UMOV UR9, UR7 ;  /* 0x0000000700097c82 */ /* 0x000fc40008000000 */
[----:B------:R-:W-:-:S03]  /*0540*/  @!UP0 UIADD3 UR9, -UR9, URZ, URZ ;  /* 0x0000003f09098290 */ /* 0x000fc6000fffe13f */
[----:B------:R-:W4:Y:S01]  /*0550*/  @!P5 LDC.64 R42, c[0x0][0x220] ;  /* 0x00008800ff2adb82 */ /* 0x000f220000000a00 */
[----:B------:R-:W-:Y:S01]  /*0560*/  @!UP1 ULOP3.LUT UR9, URZ, UR11, URZ, 0x33, !UPT ;  /* 0x0000000b3f099292 */ /* 0x000fe2000f8e333f */
[----:B--2---:R-:W-:-:S03]  /*0570*/  @!P6 IMAD R22, R25, R16, RZ ;  /* 0x000000101916e224 */ /* 0x004fc600078e02ff */
[----:B------:R-:W-:Y:S02]  /*0580*/  UIADD3 UR6, -UR9, URZ, URZ ;  /* 0x0000003f09067290 */ /* 0x000fe4000fffe13f */
[----:B------:R-:W-:Y:S02]  /*0590*/  USHF.R.S32.HI UR7, URZ, 0x1f, UR9 ;  /* 0x0000001f3f077899 */ /* 0x000fe40008011409 */
[----:B------:R-:W-:-:S03]  /*05a0*/  UIMAD UR6, UR11, UR6, UR8 ;  /* 0x000000060b0672a4 */ /* 0x000fc6000f8e0208 */
[----:B------:R-:W-:Y:S01]  /*05b0*/  ULDC.64 UR10, c[0x0][0x280] ;  /* 0x0000a000000a7ab9 */ /* 0x000fe20000000a00 */
[----:B------:R-:W-:Y:S01]  /*05c0*/  UIMAD UR6, UR6, 0x78, URZ ;  /* 0x00000078060678a4 */ /* 0x000fe2000f8e023f */
[----:B------:R-:W-:Y:S01]  /*05d0*/  MOV R11, UR10 ;  /* 0x0000000a000b7c02 */ /* 0x000fe20008000f00 */
[----:B------:R-:W-:-:S04]  /*05e0*/  UIMAD UR7, UR7, UR10, URZ ;  /* 0x0000000a070772a4 */ /* 0x000fc8000f8e023f */
[----:B------:R-:W-:Y:S01]  /*05f0*/  IMAD.U32 R8, RZ, RZ, UR6 ;  /* 0x00000006ff087e24 */ /* 0x000fe2000f8e00ff */
[----:B------:R-:W-:Y:S01]  /*0600*/  IADD3 R6, P1, R6, UR6, RZ ;  /* 0x0000000606067c10 */ /* 0x000fe2000ff3e0ff */
[----:B------:R-:W-:-:S03]  /*0610*/  UIMAD UR7, UR9, UR11, UR7 ;  /* 0x0000000b090772a4 */ /* 0x000fc6000f8e0207 */
[----:B------:R-:W-:Y:S01]  /*0620*/  LEA.HI.X.SX32 R7, R8, R5, 0x1, P1 ;  /* 0x0000000508077211 */ /* 0x000fe200008f0eff */
[----:B------:R-:W-:Y:S01]  /*0630*/  VIADD R5, R0, 0x20 ;  /* 0x0000002000057836 */ /* 0x000fe20000000000 */
[----:B------:R-:W-:Y:S01]  /*0640*/  ISETP.GE.U32.AND P1, PT, R20, UR16, PT ;  /* 0x0000001014007c0c */ /* 0x000fe2000bf26070 */
[----:B------:R-:W-:-:S03]  /*0650*/  IMAD.WIDE.U32 R6, R11, UR9, R6 ;  /* 0x000000090b067c25 */ /* 0x000fc6000f8e0006 */
[----:B------:R-:W-:Y:S02]  /*0660*/  ISETP.GE.OR.EX P4, PT, R23, UR17, P0, P1 ;  /* 0x0000001117007c0c */ /* 0x000fe40008786710 */
[----:B------:R-:W-:Y:S01]  /*0670*/  ISETP.GE.U32.AND P2, PT, R5, UR16, PT ;  /* 0x0000001005007c0c */ /* 0x000fe2000bf46070 */
[----:B------:R-:W-:Y:S01]  /*0680*/  @!P6 IMAD.MOV.U32 R24, RZ, RZ, R6 ;  /* 0x000000ffff18e224 */ /* 0x000fe200078e0006 */
[----:B------:R-:W-:Y:S01]  /*0690*/  SHF.R.S32.HI R21, RZ, 0x1f, R5 ;  /* 0x0000001fff157819 */ /* 0x000fe20000011405 */
[----:B------:R-:W-:Y:S03]  /*06a0*/  STL [R1+0x2e0], R6 ;  /* 0x0002e00601007387 */ /* 0x000fe60000100800 */
[----:B------:R-:W-:Y:S01]  /*06b0*/  ISETP.GE.OR.EX P3, PT, R21, UR17, P0, P2 ;  /* 0x0000001115007c0c */ /* 0x000fe20008766720 */
[----:B------:R-:W-:Y:S04]  /*06c0*/  STL [R1+0x2dc], R7 ;  /* 0x0002dc0701007387 */ /* 0x000fe80000100800 */
[----:B------:R-:W-:Y:S01]  /*06d0*/  @P4 LOP3.LUT R2, R2, 0x400000, RZ, 0xfc, !PT ;  /* 0x0040000002024812 */ /* 0x000fe200078efcff */
[----:B------:R-:W2:Y:S01]  /*06e0*/  @!P4 LDC.64 R12, c[0x0][0x270] ;  /* 0x00009c00ff0ccb82 */ /* 0x000ea20000000a00 */
[----:B------:R-:W-:Y:S02]  /*06f0*/  STL.64 [R1+0x320], R6 ;  /* 0x0003200601007387 */ /* 0x000fe40000100a00 */
[----:B------:R-:W-:-:S02]  /*0700*/  LOP3.LUT P2, RZ, R2, 0x2000000, RZ, 0xc0, !PT ;  /* 0x0200000002ff7812 */ /* 0x000fc4000784c0ff */
[----:B------:R-:W-:-:S03]  /*0710*/  LOP3.LUT R2, R2, 0xffdfffff, RZ, 0xc0, !PT ;  /* 0xffdfffff02027812 */ /* 0x000fc600078ec0ff */
[----:B------:R-:W4:Y:S01]  /*0720*/  @!P3 LDC.64 R10, c[0x0][0x270] ;  /* 0x00009c00ff0abb82 */ /* 0x000f220000000a00 */
[----:B------:R-:W-:-:S04]  /*0730*/  @P3 LOP3.LUT R2, R2, 0x200000, RZ, 0xfc, !PT ;  /* 0x0020000002023812 */ /* 0x000fc800078efcff */
[----:B------:R-:W-:-:S03]  /*0740*/  LOP3.LUT R2, R2, 0xffefffff, RZ, 0xc0, !PT ;  /* 0xffefffff02027812 */ /* 0x000fc600078ec0ff */
[----:B0-----:R-:W-:Y:S01]  /*0750*/  @!P2 IMAD R8, R9, R32, RZ ;  /* 0x000000200908a224 */ /* 0x001fe200078e02ff */
[----:B------:R-:W0:Y:S01]  /*0760*/  @!P3 LDC.64 R40, c[0x0][0x220] ;  /* 0x00008800ff28bb82 */ /* 0x000e220000000a00 */
[----:B------:R-:W-:Y:S01]  /*0770*/  VIADD R9, R7, UR7 ;  /* 0x0000000707097c36 */ /* 0x000fe20008000000 */
[----:B------:R-:W-:Y:S01]  /*0780*/  ULDC.64 UR6, c[0x0][0x278] ;  /* 0x00009e0000067ab9 */ /* 0x000fe20000000a00 */
[C---:B------:R-:W-:Y:S01]  /*0790*/  @!P2 IMAD R33, R0.reuse, R33, R8 ;  /* 0x000000210021a224 */ /* 0x040fe200078e0208 */
[----:B------:R-:W-:Y:S02]  /*07a0*/  @!P2 MOV R8, R6 ;  /* 0x000000060008a202 */ /* 0x000fe40000000f00 */
[----:B------:R-:W-:Y:S01]  /*07b0*/  @!P6 MOV R25, R9 ;  /* 0x000000090019e202 */ /* 0x000fe20000000f00 */
[----:B--2---:R-:W-:Y:S02]  /*07c0*/  @!P4 IMAD R23, R23, R12, RZ ;  /* 0x0000000c1717c224 */ /* 0x004fe400078e02ff */
[----:B------:R-:W-:-:S04]  /*07d0*/  @!P2 IMAD.WIDE.U32 R18, R0, R32, R8 ;  /* 0x000000200012a225 */ /* 0x000fc800078e0008 */
[----:B------:R-:W-:Y:S01]  /*07e0*/  @!P2 IMAD.IADD R19, R19, 0x1, R33 ;  /* 0x000000011313a824 */ /* 0x000fe200078e0221 */
[C---:B-1----:R-:W-:Y:S01]  /*07f0*/  @!P2 LEA R60, P1, R18.reuse, R60, 0x1 ;  /* 0x0000003c123ca211 */ /* 0x042fe200078208ff */
[----:B------:R-:W-:Y:S02]  /*0800*/  @!P6 IMAD R33, R27, R17, R22 ;  /* 0x000000111b21e224 */ /* 0x000fe400078e0216 */
[----:B---3--:R-:W-:Y:S01]  /*0810*/  @!P5 IMAD R22, R31, R14, RZ ;  /* 0x0000000e1f16d224 */ /* 0x008fe200078e02ff */
[----:B------:R-:W-:Y:S01]  /*0820*/  @!P2 LEA.HI.X R61, R18, R61, R19, 0x1, P1 ;  /* 0x0000003d123da211 */ /* 0x000fe200008f0c13 */
[----:B------:R-:W-:Y:S01]  /*0830*/  @!P6 IMAD.WIDE.U32 R16, R27, R16, R24 ;  /* 0x000000101b10e225 */ /* 0x000fe200078e0018 */
[----:B------:R-:W1:Y:S03]  /*0840*/  @!P4 LDC.64 R18, c[0x0][0x220] ;  /* 0x00008800ff12cb82 */ /* 0x000e660000000a00 */
[----:B------:R-:W-:Y:S01]  /*0850*/  @!P5 IMAD.MOV.U32 R24, RZ, RZ, R6 ;  /* 0x000000ffff18d224 */ /* 0x000fe200078e0006 */
[----:B------:R-:W-:Y:S01]  /*0860*/  @!P6 IADD3 R17, R17, R33, RZ ;  /* 0x000000211111e210 */ /* 0x000fe20007ffe0ff */
[----:B------:R-:W-:Y:S01]  /*0870*/  @!P5 IMAD.MOV.U32 R25, RZ, RZ, R9 ;  /* 0x000000ffff19d224 */ /* 0x000fe200078e0009 */
[C---:B----4-:R-:W-:Y:S01]  /*0880*/  @!P6 LEA R58, P1, R16.reuse, R58, 0x1 ;  /* 0x0000003a103ae211 */ /* 0x050fe200078208ff */
[C---:B------:R-:W-:Y:S01]  /*0890*/  @!P5 IMAD R27, R29.reuse, R15, R22 ;  /* 0x0000000f1d1bd224 */ /* 0x040fe200078e0216 */
[----:B------:R-:W-:Y:S01]  /*08a0*/  STL.64 [R1+0x3b8], R60 ;  /* 0x0003b83c01007387 */ /* 0x000fe20000100a00 */
[----:B------:R-:W-:Y:S01]  /*08b0*/  @!P5 IMAD.WIDE.U32 R14, R29, R14, R24 ;  /* 0x0000000e1d0ed225 */ /* 0x000fe200078e0018 */
[----:B------:R-:W-:-:S02]  /*08c0*/  @!P6 LEA.HI.X R59, R16, R59, R17, 0x1, P1 ;  /* 0x0000003b103be211 */ /* 0x000fc400008f0c11 */
[----:B------:R-:W-:Y:S01]  /*08d0*/  @!P4 MOV R17, R9 ;  /* 0x000000090011c202 */ /* 0x000fe20000000f00 */
[----:B------:R-:W-:Y:S01]  /*08e0*/  @!P5 IMAD.IADD R15, R15, 0x1, R27 ;  /* 0x000000010f0fd824 */ /* 0x000fe200078e021b */
[----:B------:R-:W-:Y:S01]  /*08f0*/  @!P5 LEA R42, P1, R14, R42, 0x1 ;  /* 0x0000002a0e2ad211 */ /* 0x000fe200078208ff */
[----:B------:R-:W-:Y:S01]  /*0900*/  @!P4 IMAD.MOV.U32 R16, RZ, RZ, R6 ;  /* 0x000000ffff10c224 */ /* 0x000fe200078e0006 */
[----:B------:R-:W-:Y:S01]  /*0910*/  STL.64 [R1+0x3c0], R58 ;  /* 0x0003c03a01007387 */ /* 0x000fe20000100a00 */
[----:B------:R-:W-:Y:S01]  /*0920*/  @!P4 IMAD R23, R20, R13, R23 ;  /* 0x0000000d1417c224 */ /* 0x000fe200078e0217 */
[----:B------:R-:W-:Y:S01]  /*0930*/  @!P5 LEA.HI.X R43, R14, R43, R15, 0x1, P1 ;  /* 0x0000002b0e2bd211 */ /* 0x000fe200008f0c0f */
[----:B------:R-:W-:Y:S01]  /*0940*/  @!P3 IMAD R22, R21, R10, RZ ;  /* 0x0000000a1516b224 */ /* 0x000fe200078e02ff */
[----:B------:R-:W-:Y:S01]  /*0950*/  STL [R1+0x3b0], R59 ;  /* 0x0003b03b01007387 */ /* 0x000fe20000100800 */
[----:B------:R-:W-:-:S03]  /*0960*/  @!P4 IMAD.WIDE.U32 R12, R20, R12, R16 ;  /* 0x0000000c140cc225 */ /* 0x000fc600078e0010 */
[----:B------:R-:W-:Y:S01]  /*0970*/  STL.64 [R1+0x3c8], R42 ;  /* 0x0003c82a01007387 */ /* 0x000fe20000100a00 */
[----:B------:R-:W-:Y:S01]  /*0980*/  @!P3 IMAD.MOV.U32 R14, RZ, RZ, R6 ;  /* 0x000000ffff0eb224 */ /* 0x000fe200078e0006 */
[----:B-1----:R-:W-:Y:S01]  /*0990*/  @!P4 LEA R18, P1, R12, R18, 0x1 ;  /* 0x000000120c12c211 */ /* 0x002fe200078208ff */
[----:B------:R-:W-:Y:S01]  /*09a0*/  @!P3 IMAD.MOV.U32 R15, RZ, RZ, R9 ;  /* 0x000000ffff0fb224 */ /* 0x000fe200078e0009 */
[----:B------:R-:W-:Y:S01]  /*09b0*/  STL [R1+0x3ac], R43 ;  /* 0x0003ac2b01007387 */ /* 0x000fe20000100800 */
[C---:B------:R-:W-:Y:S02]  /*09c0*/  @!P3 IMAD R17, R5.reuse, R11, R22 ;  /* 0x0000000b0511b224 */ /* 0x040fe400078e0216 */
[----:B------:R-:W-:Y:S01]  /*09d0*/  @!P3 IMAD.WIDE.U32 R10, R5, R10, R14 ;  /* 0x0000000a050ab225 */ /* 0x000fe200078e000e */
[----:B------:R-:W-:-:S03]  /*09e0*/  @!P4 IADD3 R5, R13, R23, RZ ;  /* 0x000000170d05c210 */ /* 0x000fc60007ffe0ff */
[----:B------:R-:W-:Y:S01]  /*09f0*/  @!P3 IMAD.IADD R11, R11, 0x1, R17 ;  /* 0x000000010b0bb824 */ /* 0x000fe200078e0211 */
[----:B------:R-:W-:Y:S01]  /*0a00*/  @!P4 LEA.HI.X R19, R12, R19, R5, 0x1, P1 ;  /* 0x000000130c13c211 */ /* 0x000fe200008f0c05 */
[----:B------:R-:W-:Y:S01]  /*0a10*/  VIADD R5, R0, 0x28 ;  /* 0x0000002800057836 */ /* 0x000fe20000000000 */
[----:B0-----:R-:W-:-:S03]  /*0a20*/  @!P3 LEA R40, P1, R10, R40, 0x1 ;  /* 0x000000280a28b211 */ /* 0x001fc600078208ff */
[----:B------:R0:W-:Y:S01]  /*0a30*/  STL [R1+0x3a8], R19 ;  /* 0x0003a81301007387 */ /* 0x0001e20000100800 */
[----:B------:R-:W-:Y:S02]  /*0a40*/  @!P3 LEA.HI.X R41, R10, R41, R11, 0x1, P1 ;  /* 0x000000290a29b211 */ /* 0x000fe400008f0c0b */
[----:B------:R-:W-:Y:S02]  /*0a50*/  ISETP.GE.U32.AND P1, PT, R5, UR16, PT ;  /* 0x0000001005007c0c */ /* 0x000fe4000bf26070 */
[----:B------:R-:W-:Y:S01]  /*0a60*/  SHF.R.S32.HI R11, RZ, 0x1f, R5 ;  /* 0x0000001fff0b7819 */ /* 0x000fe20000011405 */
[----:B------:R1:W-:Y:S03]  /*0a70*/  STL [R1+0x3a4], R41 ;  /* 0x0003a42901007387 */ /* 0x0003e60000100800 */
[----:B------:R-:W-:-:S13]  /*0a80*/  ISETP.GE.OR.EX P2, PT, R11, UR17, P0, P1 ;  /* 0x000000110b007c0c */ /* 0x000fda0008746710 */
[----:B------:R-:W2:Y:S01]  /*0a90*/  @!P2 LDC.64 R12, c[0x0][0x270] ;  /* 0x00009c00ff0cab82 */ /* 0x000ea20000000a00 */
[----:B------:R-:W-:-:S04]  /*0aa0*/  @P2 LOP3.LUT R2, R2, 0x100000, RZ, 0xfc, !PT ;  /* 0x0010000002022812 */ /* 0x000fc800078efcff */
[----:B------:R-:W-:-:S03]  /*0ab0*/  LOP3.LUT R2, R2, 0xfff7ffff, RZ, 0xc0, !PT ;  /* 0xfff7ffff02027812 */ /* 0x000fc600078ec0ff */
[----:B------:R-:W3:Y:S01]  /*0ac0*/  @!P2 LDC.64 R28, c[0x0][0x220] ;  /* 0x00008800ff1cab82 */ /* 0x000ee20000000a00 */
[----:B--2---:R-:W-:Y:S02]  /*0ad0*/  @!P2 IMAD R10, R11, R12, RZ ;  /* 0x0000000c0b0aa224 */ /* 0x004fe400078e02ff */
[----:B------:R-:W-:Y:S02]  /*0ae0*/  @!P2 IMAD.MOV.U32 R11, RZ, RZ, R9 ;  /* 0x000000ffff0ba224 */ /* 0x000fe400078e0009 */
[----:B------:R-:W-:Y:S01]  /*0af0*/  @!P2 IMAD R13, R5, R13, R10 ;  /* 0x0000000d050da224 */ /* 0x000fe200078e020a */
[----:B------:R-:W-:-:S05]  /*0b00*/  @!P2 MOV R10, R6 ;  /* 0x00000006000aa202 */ /* 0x000fca0000000f00 */
[----:B------:R-:W-:-:S04]  /*0b10*/  @!P2 IMAD.WIDE.U32 R10, R5, R12, R10 ;  /* 0x0000000c050aa225 */ /* 0x000fc800078e000a */
[----:B------:R-:W-:Y:S01]  /*0b20*/  @!P2 IMAD.IADD R5, R11, 0x1, R13 ;  /* 0x000000010b05a824 */ /* 0x000fe200078e020d */
[----:B---3--:R-:W-:-:S04]  /*0b30*/  @!P2 LEA R28, P1, R10, R28, 0x1 ;  /* 0x0000001c0a1ca211 */ /* 0x008fc800078208ff */
[----:B------:R-:W-:Y:S02]  /*0b40*/  @!P2 LEA.HI.X R29, R10, R29, R5, 0x1, P1 ;  /* 0x0000001d0a1da211 */ /* 0x000fe400008f0c05 */
[----:B------:R-:W-:Y:S02]  /*0b50*/  IADD3 R5, R0, 0x30, RZ ;  /* 0x0000003000057810 */ /* 0x000fe40007ffe0ff */
[----:B0-----:R-:W-:Y:S01]  /*0b60*/  PRMT R19, RZ, 0x7610, R19 ;  /* 0x00007610ff137816 */ /* 0x001fe20000000013 */
[----:B------:R0:W-:Y:S01]  /*0b70*/  STL [R1+0x3a0], R29 ;  /* 0x0003a01d01007387 */ /* 0x0001e20000100800 */
[----:B------:R-:W-:Y:S02]  /*0b80*/  SHF.R.S32.HI R11, RZ, 0x1f, R5 ;  /* 0x0000001fff0b7819 */ /* 0x000fe40000011405 */
[----:B------:R-:W-:-:S04]  /*0b90*/  ISETP.GE.U32.AND P1, PT, R5, UR16, PT ;  /* 0x0000001005007c0c */ /* 0x000fc8000bf26070 */
[----:B------:R-:W-:-:S13]  /*0ba0*/  ISETP.GE.OR.EX P2, PT, R11, UR17, P0, P1 ;  /* 0x000000110b007c0c */ /* 0x000fda0008746710 */
[----:B------:R-:W2:Y:S01]  /*0bb0*/  @!P2 LDC.64 R12, c[0x0][0x270] ;  /* 0x00009c00ff0cab82 */ /* 0x000ea20000000a00 */
[----:B------:R-:W-:-:S04]  /*0bc0*/  @P2 LOP3.LUT R2, R2, 0x80000, RZ, 0xfc, !PT ;  /* 0x0008000002022812 */ /* 0x000fc800078efcff */
[----:B------:R-:W-:-:S03]  /*0bd0*/  LOP3.LUT R2, R2, 0xfffbffff, RZ, 0xc0, !PT ;  /* 0xfffbffff02027812 */ /* 0x000fc600078ec0ff */
[----:B------:R-:W3:Y:S01]  /*0be0*/  @!P2 LDC.64 R22, c[0x0][0x220] ;  /* 0x00008800ff16ab82 */ /* 0x000ee20000000a00 */
[----:B--2---:R-:W-:Y:S02]  /*0bf0*/  @!P2 IMAD R10, R11, R12, RZ ;  /* 0x0000000c0b0aa224 */ /* 0x004fe400078e02ff */
[----:B------:R-:W-:Y:S02]  /*0c00*/  @!P2 IMAD.MOV.U32 R11, RZ, RZ, R9 ;  /* 0x000000ffff0ba224 */ /* 0x000fe400078e0009 */
[----:B------:R-:W-:Y:S02]  /*0c10*/  @!P2 IMAD R13, R5, R13, R10 ;  /* 0x0000000d050da224 */ /* 0x000fe400078e020a */
[----:B------:R-:W-:-:S04]  /*0c20*/  @!P2 IMAD.MOV.U32 R10, RZ, RZ, R6 ;  /* 0x000000ffff0aa224 */ /* 0x000fc800078e0006 */
[----:B------:R-:W-:-:S05]  /*0c30*/  @!P2 IMAD.WIDE.U32 R10, R5, R12, R10 ;  /* 0x0000000c050aa225 */ /* 0x000fca00078e000a */
[----:B------:R-:W-:Y:S02]  /*0c40*/  @!P2 IADD3 R5, R11, R13, RZ ;  /* 0x0000000d0b05a210 */ /* 0x000fe40007ffe0ff */
[----:B---3--:R-:W-:-:S04]  /*0c50*/  @!P2 LEA R22, P1, R10, R22, 0x1 ;  /* 0x000000160a16a211 */ /* 0x008fc800078208ff */
[----:B------:R-:W-:Y:S01]  /*0c60*/  @!P2 LEA.HI.X R23, R10, R23, R5, 0x1, P1 ;  /* 0x000000170a17a211 */ /* 0x000fe200008f0c05 */
[----:B------:R-:W-:-:S05]  /*0c70*/  VIADD R5, R0, 0x38 ;  /* 0x0000003800057836 */ /* 0x000fca0000000000 */
[----:B------:R-:W-:Y:S02]  /*0c80*/  SHF.R.S32.HI R11, RZ, 0x1f, R5 ;  /* 0x0000001fff0b7819 */ /* 0x000fe40000011405 */
[----:B------:R-:W-:-:S04]  /*0c90*/  ISETP.GE.U32.AND P1, PT, R5, UR16, PT ;  /* 0x0000001005007c0c */ /* 0x000fc8000bf26070 */
[----:B------:R-:W-:-:S13]  /*0ca0*/  ISETP.GE.OR.EX P2, PT, R11, UR17, P0, P1 ;  /* 0x000000110b007c0c */ /* 0x000fda0008746710 */
[----:B------:R-:W2:Y:S01]  /*0cb0*/  @!P2 LDC.64 R12, c[0x0][0x270] ;  /* 0x00009c00ff0cab82 */ /* 0x000ea20000000a00 */
[----:B------:R-:W-:-:S04]  /*0cc0*/  @P2 LOP3.LUT R2, R2, 0x40000, RZ, 0xfc, !PT ;  /* 0x0004000002022812 */ /* 0x000fc800078efcff */
[----:B------:R-:W-:-:S03]  /*0cd0*/  LOP3.LUT R2, R2, 0xfffdffff, RZ, 0xc0, !PT ;  /* 0xfffdffff02027812 */ /* 0x000fc600078ec0ff */
[----:B------:R-:W3:Y:S01]  /*0ce0*/  @!P2 LDC.64 R14, c[0x0][0x220] ;  /* 0x00008800ff0eab82 */ /* 0x000ee20000000a00 */
[----:B--2---:R-:W-:Y:S01]  /*0cf0*/  @!P2 IMAD R10, R11, R12, RZ ;  /* 0x0000000c0b0aa224 */ /* 0x004fe200078e02ff */
[----:B------:R-:W-:-:S03]  /*0d00*/  @!P2 MOV R11, R9 ;  /* 0x00000009000ba202 */ /* 0x000fc60000000f00 */
[----:B------:R-:W-:Y:S02]  /*0d10*/  @!P2 IMAD R13, R5, R13, R10 ;  /* 0x0000000d050da224 */ /* 0x000fe400078e020a */
[----:B------:R-:W-:-:S04]  /*0d20*/  @!P2 IMAD.MOV.U32 R10, RZ, RZ, R6 ;  /* 0x000000ffff0aa224 */ /* 0x000fc800078e0006 */
[----:B------:R-:W-:-:S04]  /*0d30*/  @!P2 IMAD.WIDE.U32 R10, R5, R12, R10 ;  /* 0x0000000c050aa225 */ /* 0x000fc800078e000a */
[----:B------:R-:W-:Y:S01]  /*0d40*/  @!P2 IMAD.IADD R5, R11, 0x1, R13 ;  /* 0x000000010b05a824 */ /* 0x000fe200078e020d */
        /* <DEDUP_REMOVED lines=19> */
[----:B-1----:R-:W-:Y:S01]  /*0e80*/  PRMT R41, RZ, 0x7610, R41 ;  /* 0x00007610ff297816 */ /* 0x002fe20000000029 */
        /* <DEDUP_REMOVED lines=16> */
[----:B------:R-:W-:Y:S01]  /*0f90*/  VIADD R5, R0, 0x50 ;  /* 0x0000005000057836 */ /* 0x000fe20000000000 */
[----:B0-----:R-:W-:Y:S02]  /*0fa0*/  PRMT R29, RZ, 0x7610, R29 ;  /* 0x00007610ff1d7816 */ /* 0x001fe4000000001d */
[----:B-1----:R-:W-:Y:S01]  /*0fb0*/  PRMT R37, RZ, 0x7610, R37 ;  /* 0x00007610ff257816 */ /* 0x002fe20000000025 */
[----:B------:R0:W-:Y:S01]  /*0fc0*/  STL [R1+0x398], R27 ;  /* 0x0003981b01007387 */ /* 0x0001e20000100800 */
[----:B------:R-:W-:Y:S02]  /*0fd0*/  SHF.R.S32.HI R11, RZ, 0x1f, R5 ;  /* 0x0000001fff0b7819 */ /* 0x000fe40000011405 */
[----:B------:R-:W-:-:S04]  /*0fe0*/  ISETP.GE.U32.AND P1, PT, R5, UR16, PT ;  /* 0x0000001005007c0c */ /* 0x000fc8000bf26070 */
[----:B------:R-:W-:-:S13]  /*0ff0*/  ISETP.GE.OR.EX P2, PT, R11, UR17, P0, P1 ;  /* 0x000000110b007c0c */ /* 0x000fda0008746710 */
[----:B------:R-:W1:Y:S01]  /*1000*/  @!P2 LDC.64 R14, c[0x0][0x270] ;  /* 0x00009c00ff0eab82 */ /* 0x000e620000000a00 */
[----:B------:R-:W-:-:S04]  /*1010*/  @P2 LOP3.LUT R2, R2, 0x8000, RZ, 0xfc, !PT ;  /* 0x0000800002022812 */ /* 0x000fc800078efcff */
[----:B------:R-:W-:-:S03]  /*1020*/  LOP3.LUT R2, R2, 0xffffbfff, RZ, 0xc0, !PT ;  /* 0xffffbfff02027812 */ /* 0x000fc600078ec0ff */
[----:B------:R-:W2:Y:S01]  /*1030*/  @!P2 LDC.64 R52, c[0x0][0x220] ;  /* 0x00008800ff34ab82 */ /* 0x000ea20000000a00 */
[----:B-1----:R-:W-:Y:S01]  /*1040*/  @!P2 IMAD R10, R11, R14, RZ ;  /* 0x0000000e0b0aa224 */ /* 0x002fe200078e02ff */
[----:B------:R-:W-:-:S03]  /*1050*/  @!P2 MOV R11, R9 ;  /* 0x00000009000ba202 */ /* 0x000fc60000000f00 */
[----:B------:R-:W-:Y:S02]  /*1060*/  @!P2 IMAD R15, R5, R15, R10 ;  /* 0x0000000f050fa224 */ /* 0x000fe400078e020a */
[----:B------:R-:W-:-:S04]  /*1070*/  @!P2 IMAD.MOV.U32 R10, RZ, RZ, R6 ;  /* 0x000000ffff0aa224 */ /* 0x000fc800078e0006 */
[----:B------:R-:W-:-:S04]  /*1080*/  @!P2 IMAD.WIDE.U32 R10, R5, R14, R10 ;  /* 0x0000000e050aa225 */ /* 0x000fc800078e000a */
[----:B------:R-:W-:Y:S01]  /*1090*/  @!P2 IMAD.IADD R5, R11, 0x1, R15 ;  /* 0x000000010b05a824 */ /* 0x000fe200078e020f */
[----:B--2---:R-:W-:-:S04]  /*10a0*/  @!P2 LEA R52, P1, R10, R52, 0x1 ;  /* 0x000000340a34a211 */ /* 0x004fc800078208ff */
[----:B------:R-:W-:Y:S01]  /*10b0*/  @!P2 LEA.HI.X R53, R10, R53, R5, 0x1, P1 ;  /* 0x000000350a35a211 */ /* 0x000fe200008f0c05 */
[----:B------:R-:W-:-:S05]  /*10c0*/  VIADD R5, R0, 0x58 ;  /* 0x0000005800057836 */ /* 0x000fca0000000000 */
[----:B------:R-:W-:Y:S02]  /*10d0*/  SHF.R.S32.HI R11, RZ, 0x1f, R5 ;  /* 0x0000001fff0b7819 */ /* 0x000fe40000011405 */
[----:B------:R-:W-:-:S04]  /*10e0*/  ISETP.GE.U32.AND P1, PT, R5, UR16, PT ;  /* 0x0000001005007c0c */ /* 0x000fc8000bf26070 */
[----:B------:R-:W-:-:S13]  /*10f0*/  ISETP.GE.OR.EX P2, PT, R11, UR17, P0, P1 ;  /* 0x000000110b007c0c */ /* 0x000fda0008746710 */
[----:B------:R-:W1:Y:S01]  /*1100*/  @!P2 LDC.64 R14, c[0x0][0x270] ;  /* 0x00009c00ff0eab82 */ /* 0x000e620000000a00 */
[----:B------:R-:W-:-:S04]  /*1110*/  @P2 LOP3.LUT R2, R2, 0x4000, RZ, 0xfc, !PT ;  /* 0x0000400002022812 */ /* 0x000fc800078efcff */
[----:B------:R-:W-:-:S03]  /*1120*/  LOP3.LUT R2, R2, 0xffffdfff, RZ, 0xc0, !PT ;  /* 0xffffdfff02027812 */ /* 0x000fc600078ec0ff */
[----:B------:R-:W2:Y:S01]  /*1130*/  @!P2 LDC.64 R48, c[0x0][0x220] ;  /* 0x00008800ff30ab82 */ /* 0x000ea20000000a00 */
[----:B-1----:R-:W-:Y:S02]  /*1140*/  @!P2 IMAD R10, R11, R14, RZ ;  /* 0x0000000e0b0aa224 */ /* 0x002fe400078e02ff */
[----:B------:R-:W-:Y:S02]  /*1150*/  @!P2 IMAD.MOV.U32 R11, RZ, RZ, R9 ;  /* 0x000000ffff0ba224 */ /* 0x000fe400078e0009 */
[----:B------:R-:W-:Y:S01]  /*1160*/  @!P2 IMAD R15, R5, R15, R10 ;  /* 0x0000000f050fa224 */ /* 0x000fe200078e020a */
[----:B------:R-:W-:-:S05]  /*1170*/  @!P2 MOV R10, R6 ;  /* 0x00000006000aa202 */ /* 0x000fca0000000f00 */
[----:B------:R-:W-:-:S04]  /*1180*/  @!P2 IMAD.WIDE.U32 R10, R5, R14, R10 ;  /* 0x0000000e050aa225 */ /* 0x000fc800078e000a */
[----:B------:R-:W-:Y:S01]  /*1190*/  @!P2 IMAD.IADD R5, R11, 0x1, R15 ;  /* 0x000000010b05a824 */ /* 0x000fe200078e020f */
[----:B--2---:R-:W-:-:S04]  /*11a0*/  @!P2 LEA R48, P1, R10, R48, 0x1 ;  /* 0x000000300a30a211 */ /* 0x004fc800078208ff */
[----:B------:R-:W-:Y:S02]  /*11b0*/  @!P2 LEA.HI.X R49, R10, R49, R5, 0x1, P1 ;  /* 0x000000310a31a211 */ /* 0x000fe400008f0c05 */
[----:B------:R-:W-:-:S04]  /*11c0*/  IADD3 R5, R0, 0x60, RZ ;  /* 0x0000006000057810 */ /* 0x000fc80007ffe0ff */
        /* <DEDUP_REMOVED lines=9> */
[----:B------:R-:W-:Y:S02]  /*1260*/  @!P2 IMAD R15, R5, R15, R10 ;  /* 0x0000000f050fa224 */ /* 0x000fe400078e020a */
[----:B------:R-:W-:-:S04]  /*1270*/  @!P2 IMAD.MOV.U32 R10, RZ, RZ, R6 ;  /* 0x000000ffff0aa224 */ /* 0x000fc800078e0006 */
[----:B------:R-:W-:-:S05]  /*1280*/  @!P2 IMAD.WIDE.U32 R10, R5, R14, R10 ;  /* 0x0000000e050aa225 */ /* 0x000fca00078e000a */
[----:B------:R-:W-:Y:S02]  /*1290*/  @!P2 IADD3 R5, R11, R15, RZ ;  /* 0x0000000f0b05a210 */ /* 0x000fe40007ffe0ff */
        /* <DEDUP_REMOVED lines=34> */
[----:B------:R-:W-:Y:S02]  /*14c0*/  IADD3 R5, R0, 0x78, RZ ;  /* 0x0000007800057810 */ /* 0x000fe40007ffe0ff */
[----:B0-----:R-:W-:Y:S01]  /*14d0*/  PRMT R27, RZ, 0x7610, R27 ;  /* 0x00007610ff1b7816 */ /* 0x001fe2000000001b */
[----:B------:R-:W-:Y:S01]  /*14e0*/  STL [R1+0x394], R39 ;  /* 0x0003942701007387 */ /* 0x000fe20000100800 */
[----:B------:R-:W-:Y:S02]  /*14f0*/  SHF.R.S32.HI R11, RZ, 0x1f, R5 ;  /* 0x0000001fff0b7819 */ /* 0x000fe40000011405 */
[----:B------:R-:W-:-:S04]  /*1500*/  ISETP.GE.U32.AND P1, PT, R5, UR16, PT ;  /* 0x0000001005007c0c */ /* 0x000fc8000bf26070 */
[----:B------:R-:W-:-:S13]  /*1510*/  ISETP.GE.OR.EX P2, PT, R11, UR17, P0, P1 ;  /* 0x000000110b007c0c */ /* 0x000fda0008746710 */
[----:B------:R-:W0:Y:S01]  /*1520*/  @!P2 LDC.64 R14, c[0x0][0x270] ;  /* 0x00009c00ff0eab82 */ /* 0x000e220000000a00 */
[----:B------:R-:W-:-:S04]  /*1530*/  @P2 LOP3.LUT R2, R2, 0x400, RZ, 0xfc, !PT ;  /* 0x0000040002022812 */ /* 0x000fc800078efcff */
[----:B------:R-:W-:-:S03]  /*1540*/  LOP3.LUT R2, R2, 0xfffffdff, RZ, 0xc0, !PT ;  /* 0xfffffdff02027812 */ /* 0x000fc600078ec0ff */
[----:B------:R-:W1:Y:S01]  /*1550*/  @!P2 LDC.64 R32, c[0x0][0x220] ;  /* 0x00008800ff20ab82 */ /* 0x000e620000000a00 */
[----:B0-----:R-:W-:Y:S02]  /*1560*/  @!P2 IMAD R10, R11, R14, RZ ;  /* 0x0000000e0b0aa224 */ /* 0x001fe400078e02ff */
[----:B------:R-:W-:Y:S02]  /*1570*/  @!P2 IMAD.MOV.U32 R11, RZ, RZ, R9 ;  /* 0x000000ffff0ba224 */ /* 0x000fe400078e0009 */
[----:B------:R-:W-:Y:S02]  /*1580*/  @!P2 IMAD R15, R5, R15, R10 ;  /* 0x0000000f050fa224 */ /* 0x000fe400078e020a */
[----:B------:R-:W-:-:S04]  /*1590*/  @!P2 IMAD.MOV.U32 R10, RZ, RZ, R6 ;  /* 0x000000ffff0aa224 */ /* 0x000fc800078e0006 */
[----:B------:R-:W-:-:S05]  /*15a0*/  @!P2 IMAD.WIDE.U32 R10, R5, R14, R10 ;  /* 0x0000000e050aa225 */ /* 0x000fca00078e000a */
[----:B------:R-:W-:Y:S02]  /*15b0*/  @!P2 IADD3 R5, R11, R15, RZ ;  /* 0x0000000f0b05a210 */ /* 0x000fe40007ffe0ff */
[----:B-1----:R-:W-:-:S04]  /*15c0*/  @!P2 LEA R32, P1, R10, R32, 0x1 ;  /* 0x000000200a20a211 */ /* 0x002fc800078208ff */
[----:B------:R-:W-:Y:S01]  /*15d0*/  @!P2 LEA.HI.X R33, R10, R33, R5, 0x1, P1 ;  /* 0x000000210a21a211 */ /* 0x000fe200008f0c05 */
[----:B------:R-:W-:Y:S01]  /*15e0*/  VIADD R5, R0, 0x80 ;  /* 0x0000008000057836 */ /* 0x000fe20000000000 */
[----:B------:R-:W-:Y:S01]  /*15f0*/  LOP3.LUT R4, R4, 0xfffffffd, RZ, 0xc0, !PT ;  /* 0xfffffffd04047812 */ /* 0x000fe200078ec0ff */
[----:B------:R-:W-:Y:S03]  /*1600*/  STL [R1+0x390], R32 ;  /* 0x0003902001007387 */ /* 0x000fe60000100800 */
[----:B------:R-:W-:Y:S01]  /*1610*/  SHF.R.S32.HI R11, RZ, 0x1f, R5 ;  /* 0x0000001fff0b7819 */ /* 0x000fe20000011405 */
[----:B------:R0:W-:Y:S01]  /*1620*/  STL [R1+0x38c], R33 ;  /* 0x00038c2101007387 */ /* 0x0001e20000100800 */
        /* <DEDUP_REMOVED lines=14> */
[----:B------:R-:W-:Y:S01]  /*1710*/  VIADD R5, R0, 0x88 ;  /* 0x0000008800057836 */ /* 0x000fe20000000000 */
[----:B0-----:R-:W-:Y:S02]  /*1720*/  PRMT R33, RZ, 0x7610, R33 ;  /* 0x00007610ff217816 */ /* 0x001fe40000000021 */
[----:B------:R-:W-:Y:S01]  /*1730*/  PRMT R32, RZ, 0x7610, R32 ;  /* 0x00007610ff207816 */ /* 0x000fe20000000020 */
        /* <DEDUP_REMOVED lines=10> */
[----:B------:R-:W-:Y:S01]  /*17e0*/  @!P2 IMAD R15, R5, R15, R10 ;  /* 0x0000000f050fa224 */ /* 0x000fe200078e020a */
[----:B------:R-:W-:-:S05]  /*17f0*/  @!P2 MOV R10, R6 ;  /* 0x00000006000aa202 */ /* 0x000fca0000000f00 */
[----:B------:R-:W-:-:S04]  /*1800*/  @!P2 IMAD.WIDE.U32 R10, R5, R14, R10 ;  /* 0x0000000e050aa225 */ /* 0x000fc800078e000a */
[----:B------:R-:W-:Y:S01]  /*1810*/  @!P2 IMAD.IADD R5, R11, 0x1, R15 ;  /* 0x000000010b05a824 */ /* 0x000fe200078e020f */
[----:B-1----:R-:W-:-:S04]  /*1820*/  @!P2 LEA R34, P1, R10, R34, 0x1 ;  /* 0x000000220a22a211 */ /* 0x002fc800078208ff */
[----:B------:R-:W-:Y:S02]  /*1830*/  @!P2 LEA.HI.X R35, R10, R35, R5, 0x1, P1 ;  /* 0x000000230a23a211 */ /* 0x000fe400008f0c05 */
[----:B------:R-:W-:-:S04]  /*1840*/  IADD3 R5, R0, 0x90, RZ ;  /* 0x0000009000057810 */ /* 0x000fc80007ffe0ff */
        /* <DEDUP_REMOVED lines=15> */
[----:B------:R-:W-:-:S05]  /*1940*/  VIADD R5, R0, 0x98 ;  /* 0x0000009800057836 */ /* 0x000fca0000000000 */
[----:B------:R-:W-:Y:S02]  /*1950*/  SHF.R.S32.HI R15, RZ, 0x1f, R5 ;  /* 0x0000001fff0f7819 */ /* 0x000fe40000011405 */
[----:B------:R-:W-:-:S04]  /*1960*/  ISETP.GE.U32.AND P1, PT, R5, UR16, PT ;  /* 0x0000001005007c0c */ /* 0x000fc8000bf26070 */
[----:B------:R-:W-:-:S13]  /*1970*/  ISETP.GE.OR.EX P2, PT, R15, UR17, P0, P1 ;  /* 0x000000110f007c0c */ /* 0x000fda0008746710 */
[----:B------:R-:W0:Y:S01]  /*1980*/  @!P2 LDC.64 R10, c[0x0][0x270] ;  /* 0x00009c00ff0aab82 */ /* 0x000e220000000a00 */
[----:B------:R-:W-:-:S04]  /*1990*/  @P2 LOP3.LUT R2, R2, 0x40, RZ, 0xfc, !PT ;  /* 0x0000004002022812 */ /* 0x000fc800078efcff */
[----:B------:R-:W-:-:S03]  /*19a0*/  LOP3.LUT R2, R2, 0xffffffdf, RZ, 0xc0, !PT ;  /* 0xffffffdf02027812 */ /* 0x000fc600078ec0ff */
[----:B------:R-:W1:Y:S01]  /*19b0*/  @!P2 LDC.64 R20, c[0x0][0x220] ;  /* 0x00008800ff14ab82 */ /* 0x000e620000000a00 */
[----:B0-----:R-:W-:Y:S01]  /*19c0*/  @!P2 IMAD R14, R15, R10, RZ ;  /* 0x0000000a0f0ea224 */ /* 0x001fe200078e02ff */
[----:B------:R-:W-:-:S03]  /*19d0*/  @!P2 MOV R15, R9 ;  /* 0x00000009000fa202 */ /* 0x000fc60000000f00 */
[----:B------:R-:W-:Y:S02]  /*19e0*/  @!P2 IMAD R17, R5, R11, R14 ;  /* 0x0000000b0511a224 */ /* 0x000fe400078e020e */
[----:B------:R-:W-:-:S04]  /*19f0*/  @!P2 IMAD.MOV.U32 R14, RZ, RZ, R6 ;  /* 0x000000ffff0ea224 */ /* 0x000fc800078e0006 */
[----:B------:R-:W-:-:S04]  /*1a00*/  @!P2 IMAD.WIDE.U32 R10, R5, R10, R14 ;  /* 0x0000000a050aa225 */ /* 0x000fc800078e000e */
[----:B------:R-:W-:Y:S01]  /*1a10*/  @!P2 IMAD.IADD R5, R11, 0x1, R17 ;  /* 0x000000010b05a824 */ /* 0x000fe200078e0211 */
        /* <DEDUP_REMOVED lines=34> */
[----:B------:R-:W-:-:S04]  /*1c40*/  VIADD R5, R0, 0xb0 ;  /* 0x000000b000057836 */ /* 0x000fc80000000000 */
[----:B------:R-:W-:Y:S01]  /*1c50*/  @!P2 STL.64 [R1+0x208], R54 ;  /* 0x000208360100a387 */ /* 0x000fe20000100a00 */
        /* <DEDUP_REMOVED lines=15> */
[----:B------:R-:W-:-:S04]  /*1d50*/  VIADD R5, R0, 0xb8 ;  /* 0x000000b800057836 */ /* 0x000fc80000000000 */
[----:B------:R0:W-:Y:S01]  /*1d60*/  @!P2 STL.64 [R1+0x228], R42 ;  /* 0x0002282a0100a387 */ /* 0x0001e20000100a00 */
[----:B------:R-:W-:Y:S02]  /*1d70*/  SHF.R.S32.HI R17, RZ, 0x1f, R5 ;  /* 0x0000001fff117819 */ /* 0x000fe40000011405 */
[----:B------:R-:W-:-:S04]  /*1d80*/  ISETP.GE.U32.AND P1, PT, R5, UR16, PT ;  /* 0x0000001005007c0c */ /* 0x000fc8000bf26070 */
[----:B------:R-:W-:-:S13]  /*1d90*/  ISETP.GE.OR.EX P2, PT, R17, UR17, P0, P1 ;  /* 0x0000001111007c0c */ /* 0x000fda0008746710 */
[----:B------:R-:W1:Y:S01]  /*1da0*/  @!P2 LDC.64 R10, c[0x0][0x270] ;  /* 0x00009c00ff0aab82 */ /* 0x000e620000000a00 */
[----:B------:R-:W-:-:S04]  /*1db0*/  @P2 LOP3.LUT R2, R2, 0x4, RZ, 0xfc, !PT ;  /* 0x0000000402022812 */ /* 0x000fc800078efcff */
[----:B------:R-:W-:-:S03]  /*1dc0*/  LOP3.LUT R2, R2, 0xfffffffd, RZ, 0xc0, !PT ;  /* 0xfffffffd02027812 */ /* 0x000fc600078ec0ff */
[----:B------:R-:W0:Y:S01]  /*1dd0*/  @!P2 LDC.64 R14, c[0x0][0x220] ;  /* 0x00008800ff0eab82 */ /* 0x000e220000000a00 */
[----:B-1----:R-:W-:Y:S02]  /*1de0*/  @!P2 IMAD R16, R17, R10, RZ ;  /* 0x0000000a1110a224 */ /* 0x002fe400078e02ff */
[----:B------:R-:W-:Y:S02]  /*1df0*/  @!P2 IMAD.MOV.U32 R17, RZ, RZ, R9 ;  /* 0x000000ffff11a224 */ /* 0x000fe400078e0009 */
[----:B------:R-:W-:Y:S01]  /*1e00*/  @!P2 IMAD R11, R5, R11, R16 ;  /* 0x0000000b050ba224 */ /* 0x000fe200078e0210 */
[----:B------:R-:W-:-:S05]  /*1e10*/  @!P2 MOV R16, R6 ;  /* 0x000000060010a202 */ /* 0x000fca0000000f00 */
[----:B------:R-:W-:Y:S01]  /*1e20*/  @!P2 IMAD.WIDE.U32 R16, R5, R10, R16 ;  /* 0x0000000a0510a225 */ /* 0x000fe200078e0010 */
[----:B------:R-:W-:-:S03]  /*1e30*/  IADD3 R5, R0, 0xc0, RZ ;  /* 0x000000c000057810 */ /* 0x000fc60007ffe0ff */
[----:B------:R-:W-:Y:S01]  /*1e40*/  @!P2 IMAD.IADD R11, R17, 0x1, R11 ;  /* 0x00000001110ba824 */ /* 0x000fe200078e020b */
[----:B0-----:R-:W-:-:S04]  /*1e50*/  @!P2 LEA R42, P1, R16, R14, 0x1 ;  /* 0x0000000e102aa211 */ /* 0x001fc800078208ff */
[----:B------:R-:W-:Y:S02]  /*1e60*/  @!P2 LEA.HI.X R43, R16, R15, R11, 0x1, P1 ;  /* 0x0000000f102ba211 */ /* 0x000fe400008f0c0b */
[----:B------:R-:W-:Y:S02]  /*1e70*/  SHF.R.S32.HI R16, RZ, 0x1f, R5 ;  /* 0x0000001fff107819 */ /* 0x000fe40000011405 */
[----:B------:R-:W-:Y:S01]  /*1e80*/  ISETP.GE.U32.AND P1, PT, R5, UR16, PT ;  /* 0x0000001005007c0c */ /* 0x000fe2000bf26070 */
[----:B------:R0:W-:Y:S03]  /*1e90*/  @!P2 STL.64 [R1+0x238], R42 ;  /* 0x0002382a0100a387 */ /* 0x0001e60000100a00 */
[----:B------:R-:W-:-:S13]  /*1ea0*/  ISETP.GE.OR.EX P2, PT, R16, UR17, P0, P1 ;  /* 0x0000001110007c0c */ /* 0x000fda0008746710 */
[----:B------:R-:W1:Y:S01]  /*1eb0*/  @!P2 LDC.64 R10, c[0x0][0x270] ;  /* 0x00009c00ff0aab82 */ /* 0x000e620000000a00 */
[----:B------:R-:W-:Y:S01]  /*1ec0*/  @!P2 IMAD.MOV.U32 R17, RZ, RZ, R9 ;  /* 0x000000ffff11a224 */ /* 0x000fe200078e0009 */
[----:B------:R-:W-:-:S04]  /*1ed0*/  @P2 LOP3.LUT R2, R2, 0x2, RZ, 0xfc, !PT ;  /* 0x0000000202022812 */ /* 0x000fc800078efcff */
[----:B------:R-:W-:Y:S02]  /*1ee0*/  LOP3.LUT R2, R2, 0xfffffffe, RZ, 0xc0, !PT ;  /* 0xfffffffe02027812 */ /* 0x000fe400078ec0ff */
[----:B------:R-:W0:Y:S01]  /*1ef0*/  @!P2 LDC.64 R14, c[0x0][0x220] ;  /* 0x00008800ff0eab82 */ /* 0x000e220000000a00 */
[----:B-1----:R-:W-:-:S04]  /*1f00*/  @!P2 IMAD R16, R16, R10, RZ ;  /* 0x0000000a1010a224 */ /* 0x002fc800078e02ff */
[----:B------:R-:W-:Y:S02]  /*1f10*/  @!P2 IMAD R11, R5, R11, R16 ;  /* 0x0000000b050ba224 */ /* 0x000fe400078e0210 */
[----:B------:R-:W-:-:S04]  /*1f20*/  @!P2 IMAD.MOV.U32 R16, RZ, RZ, R6 ;  /* 0x000000ffff10a224 */ /* 0x000fc800078e0006 */
[----:B------:R-:W-:-:S04]  /*1f30*/  @!P2 IMAD.WIDE.U32 R16, R5, R10, R16 ;  /* 0x0000000a0510a225 */ /* 0x000fc800078e0010 */
[----:B------:R-:W-:Y:S01]  /*1f40*/  VIADD R5, R0, 0xc8 ;  /* 0x000000c800057836 */ /* 0x000fe20000000000 */
[----:B------:R-:W-:Y:S02]  /*1f50*/  @!P2 IADD3 R11, R17, R11, RZ ;  /* 0x0000000b110ba210 */ /* 0x000fe40007ffe0ff */
[----:B0-----:R-:W-:-:S04]  /*1f60*/  @!P2 LEA R42, P1, R16, R14, 0x1 ;  /* 0x0000000e102aa211 */ /* 0x001fc800078208ff */
[----:B------:R-:W-:Y:S02]  /*1f70*/  @!P2 LEA.HI.X R43, R16, R15, R11, 0x1, P1 ;  /* 0x0000000f102ba211 */ /* 0x000fe400008f0c0b */
        /* <DEDUP_REMOVED lines=10> */
[----:B------:R-:W-:Y:S02]  /*2020*/  @!P2 IMAD R11, R5, R11, R16 ;  /* 0x0000000b050ba224 */ /* 0x000fe400078e0210 */
[----:B------:R-:W-:-:S04]  /*2030*/  @!P2 IMAD.MOV.U32 R16, RZ, RZ, R6 ;  /* 0x000000ffff10a224 */ /* 0x000fc800078e0006 */
[----:B------:R-:W-:-:S04]  /*2040*/  @!P2 IMAD.WIDE.U32 R16, R5, R10, R16 ;  /* 0x0000000a0510a225 */ /* 0x000fc800078e0010 */
[----:B------:R-:W-:Y:S01]  /*2050*/  @!P2 IMAD.IADD R11, R17, 0x1, R11 ;  /* 0x00000001110ba824 */ /* 0x000fe200078e020b */
[----:B0-----:R-:W-:Y:S01]  /*2060*/  @!P2 LEA R42, P1, R16, R14, 0x1 ;  /* 0x0000000e102aa211 */ /* 0x001fe200078208ff */
[----:B------:R-:W-:-:S03]  /*2070*/  VIADD R5, R0, 0xd0 ;  /* 0x000000d000057836 */ /* 0x000fc60000000000 */
        /* <DEDUP_REMOVED lines=360> */
[----:B------:R-:W-:-:S03]  /*3700*/  IMAD.MOV.U32 R7, RZ, RZ, R43 ;  /* 0x000000ffff077224 */ /* 0x000fc600078e002b */
[----:B------:R-:W-:-:S13]  /*3710*/  ISETP.GE.OR.EX P2, PT, R16, UR17, P0, P1 ;  /* 0x0000001110007c0c */ /* 0x000fda0008746710 */
[----:B------:R-:W0:Y:S01]  /*3720*/  @!P2 LDC.64 R10, c[0x0][0x270] ;  /* 0x00009c00ff0aab82 */ /* 0x000e220000000a00 */
[----:B------:R-:W-:Y:S01]  /*3730*/  @!P2 IMAD.MOV.U32 R17, RZ, RZ, R9 ;  /* 0x000000ffff11a224 */ /* 0x000fe200078e0009 */
[----:B------:R-:W-:-:S04]  /*3740*/  @P2 LOP3.LUT R3, R3, 0x400, RZ, 0xfc, !PT ;  /* 0x0000040003032812 */ /* 0x000fc800078efcff */
[----:B------:R-:W-:Y:S02]  /*3750*/  LOP3.LUT R3, R3, 0xfffffdff, RZ, 0xc0, !PT ;  /* 0xfffffdff03037812 */ /* 0x000fe400078ec0ff */
[----:B------:R-:W1:Y:S01]  /*3760*/  @!P2 LDC.64 R14, c[0x0][0x220] ;  /* 0x00008800ff0eab82 */ /* 0x000e620000000a00 */
[----:B0-----:R-:W-:-:S04]  /*3770*/  @!P2 IMAD R16, R16, R10, RZ ;  /* 0x0000000a1010a224 */ /* 0x001fc800078e02ff */
[----:B------:R-:W-:Y:S01]  /*3780*/  @!P2 IMAD R11, R5, R11, R16 ;  /* 0x0000000b050ba224 */ /* 0x000fe200078e0210 */
[----:B------:R-:W-:-:S05]  /*3790*/  @!P2 MOV R16, R6 ;  /* 0x000000060010a202 */ /* 0x000fca0000000f00 */
[----:B------:R-:W-:Y:S01]  /*37a0*/  @!P2 IMAD.WIDE.U32 R16, R5, R10, R16 ;  /* 0x0000000a0510a225 */ /* 0x000fe200078e0010 */
[----:B------:R-:W-:-:S03]  /*37b0*/  IADD3 R5, R0, 0x180, RZ ;  /* 0x0000018000057810 */ /* 0x000fc60007ffe0ff */
[----:B------:R-:W-:Y:S01]  /*37c0*/  @!P2 IMAD.IADD R11, R17, 0x1, R11 ;  /* 0x00000001110ba824 */ /* 0x000fe200078e020b */
[----:B-1----:R-:W-:-:S04]  /*37d0*/  @!P2 LEA R54, P1, R16, R14, 0x1 ;  /* 0x0000000e1036a211 */ /* 0x002fc800078208ff */
        /* <DEDUP_REMOVED lines=160> */
[----:B------:R-:W-:-:S06]  /*41e0*/  @P2 LOP3.LUT R3, R3, 0x1, RZ, 0xfc, !PT ;  /* 0x0000000103032812 */ /* 0x000fcc00078efcff */
        /* <DEDUP_REMOVED lines=11> */
[----:B------:R-:W-:Y:S03]  /*42a0*/  @!P2 STL.64 [R1+0x138], R54 ;  /* 0x000138360100a387 */ /* 0x000fe60000100a00 */
[----:B------:R-:W-:-:S13]  /*42b0*/  ISETP.GE.OR.EX P1, PT, R16, UR7, P0, P1 ;  /* 0x0000000710007c0c */ /* 0x000fda0008726710 */
[----:B------:R-:W0:Y:S01]  /*42c0*/  @!P1 LDC.64 R10, c[0x0][0x270] ;  /* 0x00009c00ff0a9b82 */ /* 0x000e220000000a00 */
[----:B------:R-:W-:Y:S02]  /*42d0*/  @!P1 MOV R17, R9 ;  /* 0x0000000900119202 */ /* 0x000fe40000000f00 */
[----:B------:R-:W-:-:S05]  /*42e0*/  @P1 LOP3.LUT R2, R2, 0x20000000, RZ, 0xfc, !PT ;  /* 0x2000000002021812 */ /* 0x000fca00078efcff */
[----:B------:R-:W1:Y:S01]  /*42f0*/  @!P1 LDC.64 R14, c[0x0][0x220] ;  /* 0x00008800ff0e9b82 */ /* 0x000e620000000a00 */
[----:B0-----:R-:W-:-:S04]  /*4300*/  @!P1 IMAD R16, R16, R10, RZ ;  /* 0x0000000a10109224 */ /* 0x001fc800078e02ff */
[----:B------:R-:W-:Y:S02]  /*4310*/  @!P1 IMAD R11, R5, R11, R16 ;  /* 0x0000000b050b9224 */ /* 0x000fe400078e0210 */
[----:B------:R-:W-:-:S04]  /*4320*/  @!P1 IMAD.MOV.U32 R16, RZ, RZ, R6 ;  /* 0x000000ffff109224 */ /* 0x000fc800078e0006 */
[----:B------:R-:W-:-:S04]  /*4330*/  @!P1 IMAD.WIDE.U32 R16, R5, R10, R16 ;  /* 0x0000000a05109225 */ /* 0x000fc800078e0010 */
[----:B------:R-:W-:Y:S01]  /*4340*/  @!P1 IMAD.IADD R11, R17, 0x1, R11 ;  /* 0x00000001110b9824 */ /* 0x000fe200078e020b */
[----:B-1----:R-:W-:Y:S01]  /*4350*/  @!P1 LEA R58, P2, R16, R14, 0x1 ;  /* 0x0000000e103a9211 */ /* 0x002fe200078408ff */
[----:B------:R-:W-:-:S03]  /*4360*/  VIADD R5, R0, 0x1d8 ;  /* 0x000001d800057836 */ /* 0x000fc60000000000 */
[----:B------:R-:W-:Y:S02]  /*4370*/  @!P1 LEA.HI.X R59, R16, R15, R11, 0x1, P2 ;  /* 0x0000000f103b9211 */ /* 0x000fe400010f0c0b */
[----:B------:R-:W-:Y:S02]  /*4380*/  SHF.R.S32.HI R16, RZ, 0x1f, R5 ;  /* 0x0000001fff107819 */ /* 0x000fe40000011405 */
[----:B------:R-:W-:Y:S02]  /*4390*/  ISETP.GE.U32.AND P2, PT, R5, UR6, PT ;  /* 0x0000000605007c0c */ /* 0x000fe4000bf46070 */
[----:B------:R-:W-:Y:S02]  /*43a0*/  LOP3.LUT P1, RZ, R2, 0x1000000, RZ, 0xc0, !PT ;  /* 0x0100000002ff7812 */ /* 0x000fe4000782c0ff */
[----:B------:R-:W-:Y:S02]  /*43b0*/  ISETP.GE.OR.EX P2, PT, R16, UR7, P0, P2 ;  /* 0x0000000710007c0c */ /* 0x000fe40008746720 */
[----:B------:R-:W-:-:S11]  /*43c0*/  LOP3.LUT R2, R2, 0xefffffff, RZ, 0xc0, !PT ;  /* 0xefffffff02027812 */ /* 0x000fd600078ec0ff */
[----:B------:R-:W0:Y:S01]  /*43d0*/  @!P2 LDC.64 R10, c[0x0][0x270] ;  /* 0x00009c00ff0aab82 */ /* 0x000e220000000a00 */
[----:B------:R-:W-:Y:S01]  /*43e0*/  @!P2 IMAD.MOV.U32 R17, RZ, RZ, R9 ;  /* 0x000000ffff11a224 */ /* 0x000fe200078e0009 */
[----:B------:R-:W-:-:S06]  /*43f0*/  @P2 LOP3.LUT R2, R2, 0x10000000, RZ, 0xfc, !PT ;  /* 0x1000000002022812 */ /* 0x000fcc00078efcff */
[----:B------:R-:W1:Y:S01]  /*4400*/  @!P2 LDC.64 R14, c[0x0][0x220] ;  /* 0x00008800ff0eab82 */ /* 0x000e620000000a00 */
[----:B0-----:R-:W-:-:S04]  /*4410*/  @!P2 IMAD R16, R16, R10, RZ ;  /* 0x0000000a1010a224 */ /* 0x001fc800078e02ff */
[----:B------:R-:W-:Y:S01]  /*4420*/  @!P2 IMAD R11, R5, R11, R16 ;  /* 0x0000000b050ba224 */ /* 0x000fe200078e0210 */
[----:B------:R-:W-:-:S05]  /*4430*/  @!P2 MOV R16, R6 ;  /* 0x000000060010a202 */ /* 0x000fca0000000f00 */
[----:B------:R-:W-:Y:S01]  /*4440*/  @!P2 IMAD.WIDE.U32 R16, R5, R10, R16 ;  /* 0x0000000a0510a225 */ /* 0x000fe200078e0010 */
[----:B------:R-:W-:-:S03]  /*4450*/  IADD3 R5, R0, 0x1e0, RZ ;  /* 0x000001e000057810 */ /* 0x000fc60007ffe0ff */
[----:B------:R-:W-:Y:S01]  /*4460*/  @!P2 IMAD.IADD R11, R17, 0x1, R11 ;  /* 0x00000001110ba824 */ /* 0x000fe200078e020b */
[C---:B-1----:R-:W-:Y:S02]  /*4470*/  @!P2 LEA R60, P3, R16.reuse, R14, 0x1 ;  /* 0x0000000e103ca211 */ /* 0x042fe400078608ff */
[----:B------:R-:W-:Y:S02]  /*4480*/  SHF.R.S32.HI R14, RZ, 0x1f, R5 ;  /* 0x0000001fff0e7819 */ /* 0x000fe40000011405 */
[----:B------:R-:W-:Y:S02]  /*4490*/  @!P2 LEA.HI.X R61, R16, R15, R11, 0x1, P3 ;  /* 0x0000000f103da211 */ /* 0x000fe400018f0c0b */
[----:B------:R-:W-:Y:S02]  /*44a0*/  ISETP.GE.U32.AND P3, PT, R5, UR6, PT ;  /* 0x0000000605007c0c */ /* 0x000fe4000bf66070 */
[----:B------:R-:W-:Y:S02]  /*44b0*/  LOP3.LUT P2, RZ, R2, 0x800000, RZ, 0xc0, !PT ;  /* 0x0080000002ff7812 */ /* 0x000fe4000784c0ff */
[----:B------:R-:W-:-:S02]  /*44c0*/  ISETP.GE.OR.EX P3, PT, R14, UR7, P0, P3 ;  /* 0x000000070e007c0c */ /* 0x000fc40008766730 */
[----:B------:R-:W-:-:S11]  /*44d0*/  LOP3.LUT R2, R2, 0xf7ffffff, RZ, 0xc0, !PT ;  /* 0xf7ffffff02027812 */ /* 0x000fd600078ec0ff */
[----:B------:R-:W0:Y:S01]  /*44e0*/  @!P3 LDC.64 R10, c[0x0][0x270] ;  /* 0x00009c00ff0abb82 */ /* 0x000e220000000a00 */
[----:B------:R-:W-:Y:S01]  /*44f0*/  @!P3 IMAD.MOV.U32 R15, RZ, RZ, R9 ;  /* 0x000000ffff0fb224 */ /* 0x000fe200078e0009 */
[----:B------:R-:W-:-:S06]  /*4500*/  @P3 LOP3.LUT R2, R2, 0x8000000, RZ, 0xfc, !PT ;  /* 0x0800000002023812 */ /* 0x000fcc00078efcff */
[----:B------:R-:W1:Y:S01]  /*4510*/  @!P3 LDC.64 R16, c[0x0][0x220] ;  /* 0x00008800ff10bb82 */ /* 0x000e620000000a00 */
[----:B0-----:R-:W-:-:S04]  /*4520*/  @!P3 IMAD R14, R14, R10, RZ ;  /* 0x0000000a0e0eb224 */ /* 0x001fc800078e02ff */
[----:B------:R-:W-:Y:S02]  /*4530*/  @!P3 IMAD R11, R5, R11, R14 ;  /* 0x0000000b050bb224 */ /* 0x000fe400078e020e */
[----:B------:R-:W-:-:S04]  /*4540*/  @!P3 IMAD.MOV.U32 R14, RZ, RZ, R6 ;  /* 0x000000ffff0eb224 */ /* 0x000fc800078e0006 */
[----:B------:R-:W-:Y:S01]  /*4550*/  @!P3 IMAD.WIDE.U32 R14, R5, R10, R14 ;  /* 0x0000000a050eb225 */ /* 0x000fe200078e000e */
[----:B------:R-:W-:-:S04]  /*4560*/  SHF.R.S32.HI R5, RZ, 0x1f, R56 ;  /* 0x0000001fff057819 */ /* 0x000fc80000011438 */
[----:B------:R-:W-:Y:S02]  /*4570*/  @!P3 IADD3 R11, R15, R11, RZ ;  /* 0x0000000b0f0bb210 */ /* 0x000fe40007ffe0ff */
[----:B-1----:R-:W-:-:S04]  /*4580*/  @!P3 LEA R16, P4, R14, R16, 0x1 ;  /* 0x000000100e10b211 */ /* 0x002fc800078808ff */
[----:B------:R-:W-:Y:S02]  /*4590*/  @!P3 LEA.HI.X R17, R14, R17, R11, 0x1, P4 ;  /* 0x000000110e11b211 */ /* 0x000fe400020f0c0b */
[----:B------:R-:W-:Y:S02]  /*45a0*/  ISETP.GE.U32.AND P4, PT, R56, UR6, PT ;  /* 0x0000000638007c0c */ /* 0x000fe4000bf86070 */
[C---:B------:R-:W-:Y:S01]  /*45b0*/  LOP3.LUT P3, RZ, R2.reuse, 0x400000, RZ, 0xc0, !PT ;  /* 0x0040000002ff7812 */ /* 0x040fe2000786c0ff */
[----:B------:R0:W-:Y:S01]  /*45c0*/  STL.64 [R1+0x2f8], R16 ;  /* 0x0002f81001007387 */ /* 0x0001e20000100a00 */
[----:B------:R-:W-:Y:S02]  /*45d0*/  ISETP.GE.OR.EX P4, PT, R5, UR7, P0, P4 ;  /* 0x0000000705007c0c */ /* 0x000fe40008786740 */
[----:B------:R-:W-:Y:S01]  /*45e0*/  LOP3.LUT R2, R2, 0xbfffffff, RZ, 0xc0, !PT ;  /* 0xbfffffff02027812 */ /* 0x000fe200078ec0ff */
[----:B0-----:R-:W-:-:S10]  /*45f0*/  VIADD R17, R0, 0x1f0 ;  /* 0x000001f000117836 */ /* 0x001fd40000000000 */
[----:B------:R-:W0:Y:S01]  /*4600*/  @!P4 LDC.64 R10, c[0x0][0x270] ;  /* 0x00009c00ff0acb82 */ /* 0x000e220000000a00 */
[----:B------:R-:W-:Y:S01]  /*4610*/  @!P4 MOV R55, R9 ;  /* 0x000000090037c202 */ /* 0x000fe20000000f00 */
[----:B------:R-:W-:Y:S01]  /*4620*/  @!P4 IMAD.MOV.U32 R54, RZ, RZ, R6 ;  /* 0x000000ffff36c224 */ /* 0x000fe200078e0006 */
[----:B------:R-:W-:Y:S01]  /*4630*/  @P4 LOP3.LUT R2, R2, 0x40000000, RZ, 0xfc, !PT ;  /* 0x4000000002024812 */ /* 0x000fe200078efcff */
[----:B------:R-:W-:Y:S02]  /*4640*/  IMAD.MOV.U32 R16, RZ, RZ, R60 ;  /* 0x000000ffff107224 */ /* 0x000fe400078e003c */
[----:B------:R-:W-:Y:S01]  /*4650*/  VIADD R60, R0, 0x1f8 ;  /* 0x000001f8003c7836 */ /* 0x000fe20000000000 */
[----:B------:R-:W-:Y:S01]  /*4660*/  LOP3.LUT R2, R2, 0x7fffffff, RZ, 0xc0, !PT ;  /* 0x7fffffff02027812 */ /* 0x000fe200078ec0ff */
[----:B------:R-:W1:Y:S01]  /*4670*/  @!P4 LDC.64 R14, c[0x0][0x220] ;  /* 0x00008800ff0ecb82 */ /* 0x000e620000000a00 */
[----:B0-----:R-:W-:-:S04]  /*4680*/  @!P4 IMAD R5, R5, R10, RZ ;  /* 0x0000000a0505c224 */ /* 0x001fc800078e02ff */
[C---:B------:R-:W-:Y:S02]  /*4690*/  @!P4 IMAD R5, R56.reuse, R11, R5 ;  /* 0x0000000b3805c224 */ /* 0x040fe400078e0205 */
[----:B------:R-:W-:-:S04]  /*46a0*/  @!P4 IMAD.WIDE.U32 R10, R56, R10, R54 ;  /* 0x0000000a380ac225 */ /* 0x000fc800078e0036 */
[----:B------:R-:W-:Y:S01]  /*46b0*/  @!P4 IMAD.IADD R5, R11, 0x1, R5 ;  /* 0x000000010b05c824 */ /* 0x000fe200078e0205 */
[----:B-1----:R-:W-:-:S04]  /*46c0*/  @!P4 LEA R14, P5, R10, R14, 0x1 ;  /* 0x0000000e0a0ec211 */ /* 0x002fc800078a08ff */
[----:B------:R-:W-:Y:S02]  /*46d0*/  @!P4 LEA.HI.X R15, R10, R15, R5, 0x1, P5 ;  /* 0x0000000f0a0fc211 */ /* 0x000fe400028f0c05 */
[----:B------:R-:W-:Y:S02]  /*46e0*/  SHF.R.S32.HI R5, RZ, 0x1f, R17 ;  /* 0x0000001fff057819 */ /* 0x000fe40000011411 */
[----:B------:R-:W-:Y:S01]  /*46f0*/  ISETP.GE.U32.AND P5, PT, R17, UR6, PT ;  /* 0x0000000611007c0c */ /* 0x000fe2000bfa6070 */
[----:B------:R0:W-:Y:S03]  /*4700*/  STL.64 [R1+0x300], R14 ;  /* 0x0003000e01007387 */ /* 0x0001e60000100a00 */
[----:B------:R-:W-:Y:S01]  /*4710*/  ISETP.GE.OR.EX P5, PT, R5, UR7, P0, P5 ;  /* 0x0000000705007c0c */ /* 0x000fe200087a6750 */
[----:B0-----:R-:W-:Y:S02]  /*4720*/  IMAD.MOV.U32 R15, RZ, RZ, R59 ;  /* 0x000000ffff0f7224 */ /* 0x001fe400078e003b */
[----:B------:R-:W-:-:S10]  /*4730*/  IMAD.MOV.U32 R14, RZ, RZ, R58 ;  /* 0x000000ffff0e7224 */ /* 0x000fd400078e003a */
[----:B------:R-:W0:Y:S01]  /*4740*/  @!P5 LDC.64 R54, c[0x0][0x270] ;  /* 0x00009c00ff36db82 */ /* 0x000e220000000a00 */
[----:B------:R-:W-:Y:S01]  /*4750*/  @!P5 MOV R56, R6 ;  /* 0x000000060038d202 */ /* 0x000fe20000000f00 */
[----:B------:R-:W-:Y:S01]  /*4760*/  @!P5 IMAD.MOV.U32 R57, RZ, RZ, R9 ;  /* 0x000000ffff39d224 */ /* 0x000fe200078e0009 */
[----:B------:R-:W-:-:S05]  /*4770*/  @P5 LOP3.LUT R2, R2, 0x80000000, RZ, 0xfc, !PT ;  /* 0x8000000002025812 */ /* 0x000fca00078efcff */
[----:B------:R-:W1:Y:S01]  /*4780*/  @!P5 LDC.64 R10, c[0x0][0x220] ;  /* 0x00008800ff0adb82 */ /* 0x000e620000000a00 */
[----:B0-----:R-:W-:-:S04]  /*4790*/  @!P5 IMAD R5, R5, R54, RZ ;  /* 0x000000360505d224 */ /* 0x001fc800078e02ff */
[C---:B------:R-:W-:Y:S02]  /*47a0*/  @!P5 IMAD R5, R17.reuse, R55, R5 ;  /* 0x000000371105d224 */ /* 0x040fe400078e0205 */
[----:B------:R-:W-:Y:S01]  /*47b0*/  @!P5 IMAD.WIDE.U32 R54, R17, R54, R56 ;  /* 0x000000361136d225 */ /* 0x000fe200078e0038 */
[----:B------:R-:W-:-:S04]  /*47c0*/  MOV R17, R61 ;  /* 0x0000003d00117202 */ /* 0x000fc80000000f00 */
[----:B------:R-:W-:Y:S02]  /*47d0*/  @!P5 IADD3 R5, R55, R5, RZ ;  /* 0x000000053705d210 */ /* 0x000fe40007ffe0ff */
[----:B-1----:R-:W-:-:S04]  /*47e0*/  @!P5 LEA R10, P6, R54, R10, 0x1 ;  /* 0x0000000a360ad211 */ /* 0x002fc800078c08ff */
[----:B------:R-:W-:Y:S02]  /*47f0*/  @!P5 LEA.HI.X R11, R54, R11, R5, 0x1, P6 ;  /* 0x0000000b360bd211 */ /* 0x000fe400030f0c05 */
[----:B------:R-:W-:Y:S02]  /*4800*/  SHF.R.S32.HI R5, RZ, 0x1f, R60 ;  /* 0x0000001fff057819 */ /* 0x000fe4000001143c */
[----:B------:R-:W-:Y:S01]  /*4810*/  ISETP.GE.U32.AND P6, PT, R60, UR6, PT ;  /* 0x000000063c007c0c */ /* 0x000fe2000bfc6070 */
[----:B------:R-:W-:Y:S03]  /*4820*/  STL.64 [R1+0x308], R10 ;  /* 0x0003080a01007387 */ /* 0x000fe60000100a00 */
[----:B------:R-:W-:Y:S01]  /*4830*/  ISETP.GE.OR.EX P6, PT, R5, UR7, P0, P6 ;  /* 0x0000000705007c0c */ /* 0x000fe200087c6760 */
[----:B------:R-:W-:Y:S01]  /*4840*/  STL.64 [R1+0x330], R10 ;  /* 0x0003300a01007387 */ /* 0x000fe20000100a00 */
[----:B------:R-:W-:-:S02]  /*4850*/  LOP3.LUT P0, RZ, R2, 0x2000000, RZ, 0xc0, !PT ;  /* 0x0200000002ff7812 */ /* 0x000fc4000780c0ff */
[----:B------:R-:W-:Y:S01]  /*4860*/  LOP3.LUT P5, RZ, R2, 0x200000, RZ, 0xc0, !PT ;  /* 0x0020000002ff7812 */ /* 0x000fe200078ac0ff */
[----:B------:R-:W-:Y:S01]  /*4870*/  STL.64 [R1+0x340], R10 ;  /* 0x0003400a01007387 */ /* 0x000fe20000100a00 */
[----:B------:R-:W-:Y:S02]  /*4880*/  PRMT R31, RZ, 0x7610, R31 ;  /* 0x00007610ff1f7816 */ /* 0x000fe4000000001f */
[----:B------:R-:W-:Y:S01]  /*4890*/  PRMT R39, RZ, 0x7610, R39 ;  /* 0x00007610ff277816 */ /* 0x000fe20000000027 */
[----:B------:R-:W-:Y:S04]  /*48a0*/  STL.64 [R1+0x350], R10 ;  /* 0x0003500a01007387 */ /* 0x000fe80000100a00 */
[----:B------:R-:W0:Y:S01]  /*48b0*/  @!P6 LDC.64 R56, c[0x0][0x270] ;  /* 0x00009c00ff38eb82 */ /* 0x000e220000000a00 */
[----:B------:R-:W-:Y:S01]  /*48c0*/  @!P6 MOV R59, R9 ;  /* 0x00000009003be202 */ /* 0x000fe20000000f00 */
[----:B------:R-:W-:Y:S01]  /*48d0*/  @!P6 IMAD.MOV.U32 R58, RZ, RZ, R6 ;  /* 0x000000ffff3ae224 */ /* 0x000fe200078e0006 */
[----:B------:R-:W-:Y:S01]  /*48e0*/  STL.64 [R1+0x368], R10 ;  /* 0x0003680a01007387 */ /* 0x000fe20000100a00 */
[----:B------:R-:W-:-:S03]  /*48f0*/  IMAD.MOV.U32 R6, RZ, RZ, R42 ;  /* 0x000000ffff067224 */ /* 0x000fc600078e002a */
[----:B------:R-:W2:Y:S01]  /*4900*/  LDL.LU.64 R42, [R1+0x3c8] ;  /* 0x0003c800012a7983 */ /* 0x000ea20000300a00 */
[----:B------:R-:W1:Y:S03]  /*4910*/  @!P6 LDC.64 R54, c[0x0][0x220] ;  /* 0x00008800ff36eb82 */ /* 0x000e660000000a00 */
[----:B------:R-:W-:Y:S01]  /*4920*/  STL.64 [R1+0x380], R10 ;  /* 0x0003800a01007387 */ /* 0x000fe20000100a00 */
[----:B0-----:R-:W-:-:S04]  /*4930*/  @!P6 IMAD R5, R5, R56, RZ ;  /* 0x000000380505e224 */ /* 0x001fc800078e02ff */
[C---:B------:R-:W-:Y:S02]  /*4940*/  @!P6 IMAD R5, R60.reuse, R57, R5 ;  /* 0x000000393c05e224 */ /* 0x040fe400078e0205 */
[----:B------:R-:W-:Y:S02]  /*4950*/  @!P6 IMAD.WIDE.U32 R56, R60, R56, R58 ;  /* 0x000000383c38e225 */ /* 0x000fe400078e003a */
[----:B------:R-:W3:Y:S03]  /*4960*/  LDL.LU.64 R58, [R1+0x3c0] ;  /* 0x0003c000013a7983 */ /* 0x000ee60000300a00 */
[----:B------:R-:W-:Y:S02]  /*4970*/  @!P6 IADD3 R5, R57, R5, RZ ;  /* 0x000000053905e210 */ /* 0x000fe40007ffe0ff */
[----:B-1----:R-:W-:-:S04]  /*4980*/  @!P6 LEA R60, P4, R56, R54, 0x1 ;  /* 0x00000036383ce211 */ /* 0x002fc800078808ff */
[----:B------:R-:W-:-:S05]  /*4990*/  @!P6 LEA.HI.X R61, R56, R55, R5, 0x1, P4 ;  /* 0x00000037383de211 */ /* 0x000fca00020f0c05 */
[----:B------:R0:W-:Y:S04]  /*49a0*/  @!P6 STL.64 [R1+0x280], R60 ;  /* 0x0002803c0100e387 */ /* 0x0001e80000100a00 */
[----:B0-----:R-:W4:Y:S01]  /*49b0*/  LDL.LU.64 R60, [R1+0x3b8] ;  /* 0x0003b800013c7983 */ /* 0x001f220000300a00 */
[----:B------:R-:W-:-:S06]  /*49c0*/  IMAD.MOV.U32 R5, RZ, RZ, RZ ;  /* 0x000000ffff057224 */ /* 0x000fcc00078e00ff */
[----:B----4-:R-:W4:Y:S01]  /*49d0*/  @!P0 LDG.E R5, desc[UR12][R60.64] ;  /* 0x0000000c3c058981 */ /* 0x010f22000c1e1900 */
[----:B---3--:R-:W-:Y:S02]  /*49e0*/  PRMT R59, RZ, 0x7610, R59 ;  /* 0x00007610ff3b7816 */ /* 0x008fe4000000003b */
[----:B------:R-:W-:Y:S02]  /*49f0*/  PRMT R54, RZ, 0x7610, R54 ;  /* 0x00007610ff367816 */ /* 0x000fe40000000036 */
[----:B----4-:R-:W-:-:S05]  /*4a00*/  @!P0 SHF.R.U32.HI R59, RZ, 0x10, R5 ;  /* 0x00000010ff3b8819 */ /* 0x010fca0000011605 */
[----:B------:R0:W-:Y:S04]  /*4a10*/  STL [R1+0x124], R59 ;  /* 0x0001243b01007387 */ /* 0x0001e80000100800 */
[----:B0-----:R-:W3:Y:S01]  /*4a20*/  LDL.LU R59, [R1+0x3b0] ;  /* 0x0003b000013b7983 */ /* 0x001ee20000300800 */
[----:B------:R-:W-:-:S05]  /*4a30*/  @!P0 PRMT R54, R5, 0x7610, R54 ;  /* 0x0000761005368816 */ /* 0x000fca0000000036 */
[----:B------:R0:W-:Y:S02]  /*4a40*/  STL.S16 [R1+0x128], R54 ;  /* 0x0001283601007387 */ /* 0x0001e40000100600 */
[----:B0-----:R-:W-:-:S06]  /*4a50*/  IMAD.MOV.U32 R54, RZ, RZ, RZ ;  /* 0x000000ffff367224 */ /* 0x001fcc00078e00ff */
[----:B---3--:R-:W3:Y:S01]  /*4a60*/  @!P1 LDG.E R54, desc[UR12][R58.64] ;  /* 0x0000000c3a369981 */ /* 0x008ee2000c1e1900 */
[----:B--2---:R-:W-:Y:S02]  /*4a70*/  PRMT R43, RZ, 0x7610, R43 ;  /* 0x00007610ff2b7816 */ /* 0x004fe4000000002b */
[----:B------:R-:W-:Y:S02]  /*4a80*/  PRMT R55, RZ, 0x7610, R55 ;  /* 0x00007610ff377816 */ /* 0x000fe40000000037 */
[----:B---3--:R-:W-:-:S05]  /*4a90*/  @!P1 SHF.R.U32.HI R43, RZ, 0x10, R54 ;  /* 0x00000010ff2b9819 */ /* 0x008fca0000011636 */
[----:B------:R0:W-:Y:S04]  /*4aa0*/  STL [R1+0x12c], R43 ;  /* 0x00012c2b01007387 */ /* 0x0001e80000100800 */
[----:B0-----:R-:W2:Y:S01]  /*4ab0*/  LDL.LU R43, [R1+0x3ac] ;  /* 0x0003ac00012b7983 */ /* 0x001ea20000300800 */
[----:B------:R-:W-:-:S05]  /*4ac0*/  @!P1 PRMT R55, R54, 0x7610, R55 ;  /* 0x0000761036379816 */ /* 0x000fca0000000037 */
[----:B------:R0:W-:Y:S02]  /*4ad0*/  STL.S16 [R1+0x120], R55 ;  /* 0x0001203701007387 */ /* 0x0001e40000100600 */
[----:B0-----:R-:W-:-:S10]  /*4ae0*/  HFMA2.MMA R55, -RZ, RZ, 0, 0 ;  /* 0x00000000ff377435 */ /* 0x001fd400000001ff */
[----:B--2---:R0:W2:Y:S02]  /*4af0*/  @!P2 LDG.E R55, desc[UR12][R42.64] ;  /* 0x0000000c2a37a981 */ /* 0x0040a4000c1e1900 */
[----:B0-----:R-:W-:Y:S02]  /*4b00*/  PRMT R42, RZ, 0x7610, R42 ;  /* 0x00007610ff2a7816 */ /* 0x001fe4000000002a */
[----:B--2---:R-:W-:-:S05]  /*4b10*/  @!P2 SHF.R.U32.HI R19, RZ, 0x10, R55 ;  /* 0x00000010ff13a819 */ /* 0x004fca0000011637 */
[----:B------:R0:W-:Y:S04]  /*4b20*/  STL [R1+0x114], R19 ;  /* 0x0001141301007387 */ /* 0x0001e80000100800 */
[----:B0-----:R-:W2:Y:S01]  /*4b30*/  LDL.LU R19, [R1+0x3a8] ;  /* 0x0003a80001137983 */ /* 0x001ea20000300800 */
[----:B------:R-:W-:-:S05]  /*4b40*/  @!P2 PRMT R42, R55, 0x7610, R42 ;  /* 0x00007610372aa816 */ /* 0x000fca000000002a */
[----:B------:R0:W-:Y:S02]  /*4b50*/  STL.S16 [R1+0x130], R42 ;  /* 0x0001302a01007387 */ /* 0x0001e40000100600 */
[----:B0-----:R-:W-:-:S06]  /*4b60*/  IMAD.MOV.U32 R42, RZ, RZ, RZ ;  /* 0x000000ffff2a7224 */ /* 0x001fcc00078e00ff */
        /* <DEDUP_REMOVED lines=8> */
[----:B--2---:R-:W2:Y:S01]  /*4bf0*/  @!P5 LDG.E R18, desc[UR12][R40.64] ;  /* 0x0000000c2812d981 */ /* 0x004ea2000c1e1900 */
[----:B------:R-:W-:Y:S02]  /*4c00*/  PRMT R19, RZ, 0x7610, R19 ;  /* 0x00007610ff137816 */ /* 0x000fe40000000013 */
[----:B------:R-:W-:Y:S02]  /*4c10*/  LOP3.LUT P4, RZ, R2, 0x100000, RZ, 0xc0, !PT ;  /* 0x0010000002ff7812 */ /* 0x000fe4000788c0ff */
[----:B--2---:R-:W-:-:S05]  /*4c20*/  @!P5 SHF.R.U32.HI R29, RZ, 0x10, R18 ;  /* 0x00000010ff1dd819 */ /* 0x004fca0000011612 */
[----:B------:R0:W-:Y:S04]  /*4c30*/  STL [R1+0x14c], R29 ;  /* 0x00014c1d01007387 */ /* 0x0001e80000100800 */
[----:B0-----:R-:W2:Y:S01]  /*4c40*/  LDL.LU R29, [R1+0x3a0] ;  /* 0x0003a000011d7983 */ /* 0x001ea20000300800 */
[----:B------:R-:W-:-:S05]  /*4c50*/  @!P5 PRMT R19, R18, 0x7610, R19 ;  /* 0x000076101213d816 */ /* 0x000fca0000000013 */
[----:B------:R0:W-:Y:S02]  /*4c60*/  STL.S16 [R1+0x148], R19 ;  /* 0x0001481301007387 */ /* 0x0001e40000100600 */
[----:B0-----:R-:W-:-:S06]  /*4c70*/  MOV R19, RZ ;  /* 0x000000ff00137202 */ /* 0x001fcc0000000f00 */
[----:B--2---:R0:W2:Y:S01]  /*4c80*/  @!P4 LDG.E R19, desc[UR12][R28.64] ;  /* 0x0000000c1c13c981 */ /* 0x0040a2000c1e1900 */
[----:B------:R-:W-:Y:S02]  /*4c90*/  LOP3.LUT P1, RZ, R2, 0x80000, RZ, 0xc0, !PT ;  /* 0x0008000002ff7812 */ /* 0x000fe4000782c0ff */
[----:B0-----:R-:W-:-:S04]  /*4ca0*/  PRMT R28, RZ, 0x7610, R28 ;  /* 0x00007610ff1c7816 */ /* 0x001fc8000000001c */
[----:B--2---:R-:W-:-:S05]  /*4cb0*/  @!P4 PRMT R28, R19, 0x7610, R28 ;  /* 0x00007610131cc816 */ /* 0x004fca000000001c */
[----:B------:R0:W-:Y:S02]  /*4cc0*/  STL.S16 [R1+0x158], R28 ;  /* 0x0001581c01007387 */ /* 0x0001e40000100600 */
[----:B0-----:R-:W-:-:S06]  /*4cd0*/  IMAD.MOV.U32 R28, RZ, RZ, RZ ;  /* 0x000000ffff1c7224 */ /* 0x001fcc00078e00ff */
[----:B------:R0:W2:Y:S01]  /*4ce0*/  @!P1 LDG.E R28, desc[UR12][R22.64] ;  /* 0x0000000c161c9981 */ /* 0x0000a2000c1e1900 */
[----:B------:R-:W-:Y:S02]  /*4cf0*/  LOP3.LUT P2, RZ, R2, 0x40000, RZ, 0xc0, !PT ;  /* 0x0004000002ff7812 */ /* 0x000fe4000784c0ff */
[----:B0-----:R-:W-:Y:S02]  /*4d00*/  PRMT R22, RZ, 0x7610, R22 ;  /* 0x00007610ff167816 */ /* 0x001fe40000000016 */
[----:B--2---:R-:W-:-:S05]  /*4d10*/  @!P1 SHF.R.U32.HI R22, RZ, 0x10, R28 ;  /* 0x00000010ff169819 */ /* 0x004fca000001161c */
[----:B------:R0:W-:Y:S02]  /*4d20*/  STL [R1+0x15c], R22 ;  /* 0x00015c1601007387 */ /* 0x0001e40000100800 */
[----:B0-----:R-:W-:-:S06]  /*4d30*/  IMAD.MOV.U32 R22, RZ, RZ, RZ ;  /* 0x000000ffff167224 */ /* 0x001fcc00078e00ff */
[----:B------:R0:W2:Y:S01]  /*4d40*/  @!P2 LDG.E R22, desc[UR12][R12.64] ;  /* 0x0000000c0c16a981 */ /* 0x0000a2000c1e1900 */
[----:B------:R-:W-:Y:S02]  /*4d50*/  LOP3.LUT P3, RZ, R2, 0x20000, RZ, 0xc0, !PT ;  /* 0x0002000002ff7812 */ /* 0x000fe4000786c0ff */
[----:B0-----:R-:W-:Y:S02]  /*4d60*/  PRMT R12, RZ, 0x7610, R12 ;  /* 0x00007610ff0c7816 */ /* 0x001fe4000000000c */
[----:B--2---:R-:W-:-:S05]  /*4d70*/  @!P2 SHF.R.U32.HI R37, RZ, 0x10, R22 ;  /* 0x00000010ff25a819 */ /* 0x004fca0000011616 */
[----:B------:R0:W-:Y:S04]  /*4d80*/  STL [R1+0x16c], R37 ;  /* 0x00016c2501007387 */ /* 0x0001e80000100800 */
[----:B0-----:R-:W2:Y:S01]  /*4d90*/  LDL.LU R37, [R1+0x39c] ;  /* 0x00039c0001257983 */ /* 0x001ea20000300800 */
[----:B------:R-:W-:-:S05]  /*4da0*/  @!P2 PRMT R12, R22, 0x7610, R12 ;  /* 0x00007610160ca816 */ /* 0x000fca000000000c */
[----:B------:R0:W-:Y:S02]  /*4db0*/  STL.S16 [R1+0x178], R12 ;  /* 0x0001780c01007387 */ /* 0x0001e40000100600 */
[----:B0-----:R-:W-:-:S10]  /*4dc0*/  HFMA2.MMA R12, -RZ, RZ, 0, 0 ;  /* 0x00000000ff0c7435 */ /* 0x001fd400000001ff */
[----:B--2---:R-:W2:Y:S01]  /*4dd0*/  @!P3 LDG.E R12, desc[UR12][R36.64] ;  /* 0x0000000c240cb981 */ /* 0x004ea2000c1e1900 */
[----:B------:R-:W-:Y:S02]  /*4de0*/  PRMT R13, RZ, 0x7610, R13 ;  /* 0x00007610ff0d7816 */ /* 0x000fe4000000000d */
[----:B------:R-:W-:Y:S02]  /*4df0*/  @P6 LOP3.LUT R4, R4, 0x2, RZ, 0xfc, !PT ;  /* 0x0000000204046812 */ /* 0x000fe400078efcff */
[----:B------:R-:W-:Y:S02]  /*4e00*/  LOP3.LUT P6, RZ, R2, 0x10000, RZ, 0xc0, !PT ;  /* 0x0001000002ff7812 */ /* 0x000fe400078cc0ff */
        /* <DEDUP_REMOVED lines=9> */
[----:B--2---:R-:W-:-:S05]  /*4ea0*/  @!P6 PRMT R23, R13, 0x7610, R23 ;  /* 0x000076100d17e816 */ /* 0x004fca0000000017 */
[----:B------:R0:W-:Y:S02]  /*4eb0*/  STL.S16 [R1+0x190], R23 ;  /* 0x0001901701007387 */ /* 0x0001e40000100600 */
[----:B0-----:R-:W-:-:S06]  /*4ec0*/  IMAD.MOV.U32 R23, RZ, RZ, RZ ;  /* 0x000000ffff177224 */ /* 0x001fcc00078e00ff */
[----:B------:R-:W2:Y:S01]  /*4ed0*/  @!P0 LDG.E R23, desc[UR12][R52.64] ;  /* 0x0000000c34178981 */ /* 0x000ea2000c1e1900 */
[----:B------:R-:W-:Y:S02]  /*4ee0*/  PRMT R27, RZ, 0x7610, R27 ;  /* 0x00007610ff1b7816 */ /* 0x000fe4000000001b */
[----:B------:R-:W-:Y:S02]  /*4ef0*/  PRMT R40, RZ, 0x7610, R40 ;  /* 0x00007610ff287816 */ /* 0x000fe40000000028 */
[----:B------:R-:W-:Y:S02]  /*4f00*/  @!P4 SHF.R.U32.HI R40, RZ, 0x10, R19 ;  /* 0x00000010ff28c819 */ /* 0x000fe40000011613 */
[----:B------:R-:W-:Y:S02]  /*4f10*/  LOP3.LUT P4, RZ, R2, 0x2000, RZ, 0xc0, !PT ;  /* 0x0000200002ff7812 */ /* 0x000fe4000788c0ff */
[----:B------:R-:W-:Y:S02]  /*4f20*/  PRMT R41, RZ, 0x7610, R41 ;  /* 0x00007610ff297816 */ /* 0x000fe40000000029 */
[----:B------:R-:W-:-:S02]  /*4f30*/  PRMT R29, RZ, 0x7610, R29 ;  /* 0x00007610ff1d7816 */ /* 0x000fc4000000001d */
[----:B------:R-:W-:Y:S02]  /*4f40*/  @!P1 PRMT R41, R28, 0x7610, R41 ;  /* 0x000076101c299816 */ /* 0x000fe40000000029 */
[----:B--2---:R-:W-:-:S05]  /*4f50*/  @!P0 PRMT R27, R23, 0x7610, R27 ;  /* 0x00007610171b8816 */ /* 0x004fca000000001b */
[----:B------:R0:W-:Y:S02]  /*4f60*/  STL.S16 [R1+0x1a4], R27 ;  /* 0x0001a41b01007387 */ /* 0x0001e40000100600 */
[----:B0-----:R-:W-:-:S06]  /*4f70*/  IMAD.MOV.U32 R27, RZ, RZ, RZ ;  /* 0x000000ffff1b7224 */ /* 0x001fcc00078e00ff */
[----:B------:R-:W2:Y:S01]  /*4f80*/  @!P4 LDG.E R27, desc[UR12][R50.64] ;  /* 0x0000000c321bc981 */ /* 0x000ea2000c1e1900 */
[C---:B------:R-:W-:Y:S02]  /*4f90*/  LOP3.LUT P1, RZ, R2.reuse, 0x1000, RZ, 0xc0, !PT ;  /* 0x0000100002ff7812 */ /* 0x040fe4000782c0ff */
[----:B------:R-:W-:Y:S02]  /*4fa0*/  @!P0 SHF.R.U32.HI R29, RZ, 0x10, R23 ;  /* 0x00000010ff1d8819 */ /* 0x000fe40000011617 */
[----:B------:R-:W-:Y:S02]  /*4fb0*/  LOP3.LUT P5, RZ, R2, 0x4000, RZ, 0xc0, !PT ;  /* 0x0000400002ff7812 */ /* 0x000fe400078ac0ff */
[----:B------:R-:W-:Y:S01]  /*4fc0*/  PRMT R26, RZ, 0x7610, R26 ;  /* 0x00007610ff1a7816 */ /* 0x000fe2000000001a */
[----:B------:R0:W-:Y:S01]  /*4fd0*/  STL [R1+0x17c], R29 ;  /* 0x00017c1d01007387 */ /* 0x0001e20000100800 */
[----:B------:R-:W-:-:S05]  /*4fe0*/  @!P6 SHF.R.U32.HI R26, RZ, 0x10, R13 ;  /* 0x00000010ff1ae819 */ /* 0x000fca000001160d */
[----:B------:R1:W-:Y:S01]  /*4ff0*/  STL [R1+0x18c], R26 ;  /* 0x00018c1a01007387 */ /* 0x0003e20000100800 */
[----:B0-----:R-:W-:Y:S01]  /*5000*/  IMAD.MOV.U32 R29, RZ, RZ, RZ ;  /* 0x000000ffff1d7224 */ /* 0x001fe200078e00ff */
[----:B-1----:R-:W-:-:S05]  /*5010*/  MOV R26, RZ ;  /* 0x000000ff001a7202 */ /* 0x002fca0000000f00 */
[----:B------:R-:W3:Y:S04]  /*5020*/  @!P1 LDG.E R29, desc[UR12][R44.64] ;  /* 0x0000000c2c1d9981 */ /* 0x000ee8000c1e1900 */
[----:B------:R-:W4:Y:S01]  /*5030*/  @!P5 LDG.E R26, desc[UR12][R48.64] ;  /* 0x0000000c301ad981 */ /* 0x000f22000c1e1900 */
[----:B--2---:R-:W-:Y:S02]  /*5040*/  @!P4 SHF.R.U32.HI R32, RZ, 0x10, R27 ;  /* 0x00000010ff20c819 */ /* 0x004fe4000001161b */
[----:B------:R-:W-:-:S03]  /*5050*/  @!P4 PRMT R33, R27, 0x7610, R33 ;  /* 0x000076101b21c816 */ /* 0x000fc60000000021 */
[----:B------:R0:W-:Y:S04]  /*5060*/  STL [R1+0x1b4], R32 ;  /* 0x0001b42001007387 */ /* 0x0001e80000100800 */
[----:B------:R1:W-:Y:S04]  /*5070*/  STL.S16 [R1+0x1c0], R33 ;  /* 0x0001c02101007387 */ /* 0x0003e80000100600 */
[----:B0-----:R-:W2:Y:S04]  /*5080*/  LDL.LU R32, [R1+0x390] ;  /* 0x0003900001207983 */ /* 0x001ea80000300800 */
[----:B-1----:R-:W2:Y:S01]  /*5090*/  LDL.LU R33, [R1+0x38c] ;  /* 0x00038c0001217983 */ /* 0x002ea20000300800 */
[----:B---3--:R-:W-:-:S02]  /*50a0*/  @!P1 SHF.R.U32.HI R31, RZ, 0x10, R29 ;  /* 0x00000010ff1f9819 */ /* 0x008fc4000001161d */
[----:B------:R-:W-:Y:S02]  /*50b0*/  LOP3.LUT P3, RZ, R2, 0x400, RZ, 0xc0, !PT ;  /* 0x0000040002ff7812 */ /* 0x000fe4000786c0ff */
[----:B----4-:R-:W-:Y:S01]  /*50c0*/  @!P5 SHF.R.U32.HI R39, RZ, 0x10, R26 ;  /* 0x00000010ff27d819 */ /* 0x010fe2000001161a */
[----:B------:R0:W-:Y:S04]  /*50d0*/  STL [R1+0x1b0], R31 ;  /* 0x0001b01f01007387 */ /* 0x0001e80000100800 */
[----:B------:R1:W-:Y:S04]  /*50e0*/  STL [R1+0x1a0], R39 ;  /* 0x0001a02701007387 */ /* 0x0003e80000100800 */
[----:B0-----:R-:W3:Y:S04]  /*50f0*/  LDL.LU R31, [R1+0x388] ;  /* 0x00038800011f7983 */ /* 0x001ee80000300800 */
[----:B-1----:R-:W4:Y:S04]  /*5100*/  LDL.LU R39, [R1+0x394] ;  /* 0x0003940001277983 */ /* 0x002f280000300800 */
[----:B------:R0:W-:Y:S02]  /*5110*/  STL [R1+0x10], R5 ;  /* 0x0000100501007387 */ /* 0x0001e40000100800 */
[----:B0-----:R-:W-:-:S06]  /*5120*/  IMAD.MOV.U32 R5, RZ, RZ, RZ ;  /* 0x000000ffff057224 */ /* 0x001fcc00078e00ff */
[----:B--2---:R0:W2:Y:S01]  /*5130*/  @!P3 LDG.E R5, desc[UR12][R32.64] ;  /* 0x0000000c2005b981 */ /* 0x0040a2000c1e1900 */
[----:B------:R-:W-:Y:S02]  /*5140*/  PRMT R36, RZ, 0x7610, R36 ;  /* 0x00007610ff247816 */ /* 0x000fe40000000024 */
[----:B------:R-:W-:Y:S02]  /*5150*/  LOP3.LUT P6, RZ, R2, 0x200, RZ, 0xc0, !PT ;  /* 0x0000020002ff7812 */ /* 0x000fe400078cc0ff */
[----:B------:R-:W-:Y:S02]  /*5160*/  @!P5 PRMT R36, R26, 0x7610, R36 ;  /* 0x000076101a24d816 */ /* 0x000fe40000000024 */
[----:B0-----:R-:W-:-:S04]  /*5170*/  PRMT R32, RZ, 0x7610, R32 ;  /* 0x00007610ff207816 */ /* 0x001fc80000000020 */
[----:B------:R-:W-:Y:S02]  /*5180*/  @!P1 PRMT R32, R29, 0x7610, R32 ;  /* 0x000076101d209816 */ /* 0x000fe40000000020 */
[----:B------:R-:W-:Y:S01]  /*5190*/  LOP3.LUT P2, RZ, R2, 0x800, RZ, 0xc0, !PT ;  /* 0x0000080002ff7812 */ /* 0x000fe2000784c0ff */
[----:B------:R0:W-:Y:S04]  /*51a0*/  STL.S16 [R1+0x194], R36 ;  /* 0x0001942401007387 */ /* 0x0001e80000100600 */
[----:B------:R1:W-:Y:S01]  /*51b0*/  STL.S16 [R1+0x1c8], R32 ;  /* 0x0001c82001007387 */ /* 0x0003e20000100600 */
[----:B0-----:R-:W-:Y:S01]  /*51c0*/  HFMA2.MMA R36, -RZ, RZ, 0, 0 ;  /* 0x00000000ff247435 */ /* 0x001fe200000001ff */
[----:B-1----:R-:W-:-:S06]  /*51d0*/  IMAD.MOV.U32 R32, RZ, RZ, RZ ;  /* 0x000000ffff207224 */ /* 0x002fcc00078e00ff */
[----:B---3--:R0:W3:Y:S04]  /*51e0*/  @!P6 LDG.E R32, desc[UR12][R30.64] ;  /* 0x0000000c1e20e981 */ /* 0x0080e8000c1e1900 */
[----:B----4-:R-:W4:Y:S01]  /*51f0*/  @!P2 LDG.E R36, desc[UR12][R38.64] ;  /* 0x0000000c2624a981 */ /* 0x010f22000c1e1900 */
[----:B------:R-:W-:Y:S02]  /*5200*/  PRMT R10, RZ, 0x7610, R10 ;  /* 0x00007610ff0a7816 */ /* 0x000fe4000000000a */
[----:B------:R-:W-:Y:S02]  /*5210*/  PRMT R11, RZ, 0x7610, R11 ;  /* 0x00007610ff0b7816 */ /* 0x000fe4000000000b */
[----:B--2---:R-:W-:Y:S02]  /*5220*/  @!P3 SHF.R.U32.HI R11, RZ, 0x10, R5 ;  /* 0x00000010ff0bb819 */ /* 0x004fe40000011605 */
[----:B------:R-:W-:-:S03]  /*5230*/  @!P3 PRMT R10, R5, 0x7610, R10 ;  /* 0x00007610050ab816 */ /* 0x000fc6000000000a */
[----:B------:R-:W-:Y:S04]  /*5240*/  STL [R1+0x1c4], R11 ;  /* 0x0001c40b01007387 */ /* 0x000fe80000100800 */
[----:B------:R1:W-:Y:S04]  /*5250*/  STL.S16 [R1+0x1ec], R10 ;  /* 0x0001ec0a01007387 */ /* 0x0003e80000100600 */
[----:B-1----:R-:W2:Y:S01]  /*5260*/  LDL.LU.64 R10, [R1+0x208] ;  /* 0x00020800010a7983 */ /* 0x002ea20000300a00 */
[----:B------:R-:W-:Y:S02]  /*5270*/  PRMT R33, RZ, 0x7610, R33 ;  /* 0x00007610ff217816 */ /* 0x000fe40000000021 */
[----:B------:R-:W-:Y:S01]  /*5280*/  LOP3.LUT P1, RZ, R2, 0x20, RZ, 0xc0, !PT ;  /* 0x0000002002ff7812 */ /* 0x000fe2000782c0ff */
[----:B------:R-:W-:Y:S04]  /*5290*/  STL.64 [R1+0x310], R56 ;  /* 0x0003103801007387 */ /* 0x000fe80000100a00 */
[----:B------:R1:W-:Y:S01]  /*52a0*/  STL.64 [R1+0x360], R56 ;  /* 0x0003603801007387 */ /* 0x0003e20000100a00 */
[----:B0-----:R-:W-:-:S02]  /*52b0*/  PRMT R31, RZ, 0x7610, R31 ;  /* 0x00007610ff1f7816 */ /* 0x001fc4000000001f */
[----:B---3--:R-:W-:Y:S02]  /*52c0*/  @!P6 PRMT R33, R32, 0x7610, R33 ;  /* 0x000076102021e816 */ /* 0x008fe40000000021 */
[----:B-1----:R-:W-:Y:S02]  /*52d0*/  PRMT R57, RZ, 0x7610, R57 ;  /* 0x00007610ff397816 */ /* 0x002fe40000000039 */
[----:B----4-:R-:W-:Y:S01]  /*52e0*/  @!P2 SHF.R.U32.HI R31, RZ, 0x10, R36 ;  /* 0x00000010ff1fa819 */ /* 0x010fe20000011624 */
[----:B------:R0:W-:Y:S01]  /*52f0*/  STL.S16 [R1+0x1dc], R33 ;  /* 0x0001dc2101007387 */ /* 0x0001e20000100600 */
[----:B------:R-:W-:Y:S02]  /*5300*/  @!P2 PRMT R57, R36, 0x7610, R57 ;  /* 0x000076102439a816 */ /* 0x000fe40000000039 */
[C---:B------:R-:W-:Y:S02]  /*5310*/  LOP3.LUT P2, RZ, R2.reuse, 0x10, RZ, 0xc0, !PT ;  /* 0x0000001002ff7812 */ /* 0x040fe4000784c0ff */
[C---:B------:R-:W-:Y:S01]  /*5320*/  LOP3.LUT P0, RZ, R2.reuse, 0x100, RZ, 0xc0, !PT ;  /* 0x0000010002ff7812 */ /* 0x040fe2000780c0ff */
[----:B0-----:R-:W-:Y:S01]  /*5330*/  IMAD.MOV.U32 R33, RZ, RZ, RZ ;  /* 0x000000ffff217224 */ /* 0x001fe200078e00ff */
[----:B------:R-:W-:-:S05]  /*5340*/  LOP3.LUT P4, RZ, R2, 0x40, RZ, 0xc0, !PT ;  /* 0x0000004002ff7812 */ /* 0x000fca000788c0ff */
[----:B------:R0:W3:Y:S04]  /*5350*/  @!P1 LDG.E R33, desc[UR12][R24.64] ;  /* 0x0000000c18219981 */ /* 0x0000e8000c1e1900 */
[----:B------:R1:W-:Y:S01]  /*5360*/  STL [R1+0x1cc], R31 ;  /* 0x0001cc1f01007387 */ /* 0x0003e20000100800 */
[----:B0-----:R-:W-:-:S03]  /*5370*/  CS2R R24, SRZ ;  /* 0x0000000000187805 */ /* 0x001fc6000001ff00 */
[----:B------:R0:W-:Y:S01]  /*5380*/  STL [R1+0x20], R18 ;  /* 0x0000201201007387 */ /* 0x0001e20000100800 */
[----:B-1----:R-:W-:-:S06]  /*5390*/  CS2R R30, SRZ ;  /* 0x00000000001e7805 */ /* 0x002fcc000001ff00 */
[----:B------:R-:W4:Y:S01]  /*53a0*/  @!P0 LDG.E R30, desc[UR12][R34.64] ;  /* 0x0000000c221e8981 */ /* 0x000f22000c1e1900 */
[----:B0-----:R-:W-:-:S06]  /*53b0*/  MOV R18, RZ ;  /* 0x000000ff00127202 */ /* 0x001fcc0000000f00 */
[----:B------:R-:W3:Y:S04]  /*53c0*/  @!P4 LDG.E R18, desc[UR12][R20.64] ;  /* 0x0000000c1412c981 */ /* 0x000ee8000c1e1900 */
[----:B--2---:R0:W2:Y:S04]  /*53d0*/  @!P2 LDG.E R24, desc[UR12][R10.64] ;  /* 0x0000000c0a18a981 */ /* 0x0040a8000c1e1900 */
[----:B------:R-:W0:Y:S01]  /*53e0*/  LDL.LU.64 R10, [R1+0x380] ;  /* 0x00038000010a7983 */ /* 0x000e220000300a00 */
[----:B------:R-:W-:-:S03]  /*53f0*/  LOP3.LUT P5, RZ, R2, 0x80, RZ, 0xc0, !PT ;  /* 0x0000008002ff7812 */ /* 0x000fc600078ac0ff */
[----:B------:R-:W-:Y:S01]  /*5400*/  STL [R1+0x2d8], R8 ;  /* 0x0002d80801007387 */ /* 0x000fe20000100800 */
[----:B------:R-:W-:-:S03]  /*5410*/  PRMT R56, RZ, 0x7610, R56 ;  /* 0x00007610ff387816 */ /* 0x000fc60000000038 */
[----:B------:R-:W-:Y:S06]  /*5420*/  STL.64 [R1+0x328], R8 ;  /* 0x0003280801007387 */ /* 0x000fec0000100a00 */
[----:B------:R-:W2:Y:S01]  /*5430*/  @!P5 LDG.E R31, desc[UR12][R46.64] ;  /* 0x0000000c2e1fd981 */ /* 0x000ea2000c1e1900 */
[----:B------:R-:W-:-:S03]  /*5440*/  @!P6 SHF.R.U32.HI R56, RZ, 0x10, R32 ;  /* 0x00000010ff38e819 */ /* 0x000fc60000011620 */
[----:B------:R-:W-:Y:S04]  /*5450*/  STL.64 [R1+0x338], R8 ;  /* 0x0003380801007387 */ /* 0x000fe80000100a00 */
[----:B------:R-:W-:Y:S04]  /*5460*/  STL.64 [R1+0x348], R8 ;  /* 0x0003480801007387 */ /* 0x000fe80000100a00 */
[----:B------:R-:W-:Y:S04]  /*5470*/  STL.64 [R1+0x358], R8 ;  /* 0x0003580801007387 */ /* 0x000fe80000100a00 */
[----:B------:R1:W-:Y:S04]  /*5480*/  STL.64 [R1+0x378], R8 ;  /* 0x0003780801007387 */ /* 0x0003e80000100a00 */
[----:B------:R1:W-:Y:S02]  /*5490*/  STL [R1+0x2d4], R9 ;  /* 0x0002d40901007387 */ /* 0x0003e40000100800 */
[----:B-1----:R-:W-:-:S02]  /*54a0*/  PRMT R8, RZ, 0x7610, R8 ;  /* 0x00007610ff087816 */ /* 0x002fc40000000008 */
[----:B------:R-:W-:Y:S01]  /*54b0*/  PRMT R9, RZ, 0x7610, R9 ;  /* 0x00007610ff097816 */ /* 0x000fe20000000009 */
[----:B------:R-:W-:Y:S01]  /*54c0*/  STL.S16 [R1+0x1d8], R57 ;  /* 0x0001d83901007387 */ /* 0x000fe20000100600 */
[----:B----4-:R-:W-:Y:S02]  /*54d0*/  @!P0 SHF.R.U32.HI R9, RZ, 0x10, R30 ;  /* 0x00000010ff098819 */ /* 0x010fe4000001161e */
[----:B------:R-:W-:Y:S01]  /*54e0*/  @!P0 PRMT R8, R30, 0x7610, R8 ;  /* 0x000076101e088816 */ /* 0x000fe20000000008 */
[----:B------:R1:W-:Y:S04]  /*54f0*/  STL [R1+0x1e8], R56 ;  /* 0x0001e83801007387 */ /* 0x0003e80000100800 */
[----:B------:R-:W-:Y:S04]  /*5500*/  STL.S16 [R1+0x200], R8 ;  /* 0x0002000801007387 */ /* 0x000fe80000100600 */
[----:B------:R4:W-:Y:S04]  /*5510*/  STL [R1+0x1f4], R9 ;  /* 0x0001f40901007387 */ /* 0x0009e80000100800 */
[----:B-1----:R-:W2:Y:S04]  /*5520*/  LDL.LU.64 R56, [R1+0x228] ;  /* 0x0002280001387983 */ /* 0x002ea80000300a00 */
[----:B----4-:R-:W4:Y:S01]  /*5530*/  LDL.LU.64 R8, [R1+0x238] ;  /* 0x0002380001087983 */ /* 0x010f220000300a00 */
[----:B0-----:R-:W-:-:S02]  /*5540*/  PRMT R10, RZ, 0x7610, R10 ;  /* 0x00007610ff0a7816 */ /* 0x001fc4000000000a */
[----:B------:R-:W-:Y:S02]  /*5550*/  PRMT R11, RZ, 0x7610, R11 ;  /* 0x00007610ff0b7816 */ /* 0x000fe4000000000b */
[----:B---3--:R-:W-:Y:S02]  /*5560*/  @!P4 SHF.R.U32.HI R11, RZ, 0x10, R18 ;  /* 0x00000010ff0bc819 */ /* 0x008fe40000011612 */
[----:B------:R-:W-:-:S03]  /*5570*/  @!P4 PRMT R10, R18, 0x7610, R10 ;  /* 0x00007610120ac816 */ /* 0x000fc6000000000a */
[----:B------:R-:W-:Y:S04]  /*5580*/  STL [R1+0x208], R11 ;  /* 0x0002080b01007387 */ /* 0x000fe80000100800 */
[----:B------:R0:W-:Y:S04]  /*5590*/  STL.S16 [R1+0x218], R10 ;  /* 0x0002180a01007387 */ /* 0x0001e80000100600 */
[----:B0-----:R-:W3:Y:S04]  /*55a0*/  LDL.LU.64 R10, [R1+0x248] ;  /* 0x00024800010a7983 */ /* 0x001ee80000300a00 */
[----:B------:R-:W-:Y:S04]  /*55b0*/  STL.64 [R1+0x318], R60 ;  /* 0x0003183c01007387 */ /* 0x000fe80000100a00 */
[----:B------:R0:W-:Y:S01]  /*55c0*/  STL [R1+0x370], R60 ;  /* 0x0003703c01007387 */ /* 0x0001e20000100800 */
[----:B------:R-:W-:-:S03]  /*55d0*/  LOP3.LUT P3, RZ, R2, 0x8, RZ, 0xc0, !PT ;  /* 0x0000000802ff7812 */ /* 0x000fc6000786c0ff */
[----:B------:R1:W-:Y:S01]  /*55e0*/  STL [R1+0x28], R28 ;  /* 0x0000281c01007387 */ /* 0x0003e20000100800 */
[----:B------:R-:W-:Y:S02]  /*55f0*/  LOP3.LUT P6, RZ, R2, 0x4, RZ, 0xc0, !PT ;  /* 0x0000000402ff7812 */ /* 0x000fe400078cc0ff */
[----:B0-----:R-:W-:Y:S02]  /*5600*/  PRMT R60, RZ, 0x7610, R60 ;  /* 0x00007610ff3c7816 */ /* 0x001fe4000000003c */
[----:B------:R-:W-:Y:S02]  /*5610*/  PRMT R61, RZ, 0x7610, R61 ;  /* 0x00007610ff3d7816 */ /* 0x000fe4000000003d */
[----:B-1----:R-:W-:Y:S02]  /*5620*/  PRMT R28, RZ, 0x7610, R28 ;  /* 0x00007610ff1c7816 */ /* 0x002fe4000000001c */
[----:B--2---:R-:W-:Y:S02]  /*5630*/  @!P5 SHF.R.U32.HI R61, RZ, 0x10, R31 ;  /* 0x00000010ff3dd819 */ /* 0x004fe4000001161f */
[----:B------:R-:W-:-:S02]  /*5640*/  @!P5 PRMT R60, R31, 0x7610, R60 ;  /* 0x000076101f3cd816 */ /* 0x000fc4000000003c */
[----:B------:R-:W-:Y:S02]  /*5650*/  LOP3.LUT P5, RZ, R2, 0x1, RZ, 0xc0, !PT ;  /* 0x0000000102ff7812 */ /* 0x000fe400078ac0ff */
[----:B------:R-:W-:Y:S01]  /*5660*/  @!P1 PRMT R28, R33, 0x7610, R28 ;  /* 0x00007610211c9816 */ /* 0x000fe2000000001c */
[----:B------:R0:W-:Y:S04]  /*5670*/  STL [R1+0x38], R23 ;  /* 0x0000381701007387 */ /* 0x0001e80000100800 */
[----:B------:R1:W-:Y:S01]  /*5680*/  STL.S16 [R1+0x228], R28 ;  /* 0x0002281c01007387 */ /* 0x0003e20000100600 */
[----:B0-----:R-:W-:-:S03]  /*5690*/  IMAD.MOV.U32 R23, RZ, RZ, RZ ;  /* 0x000000ffff177224 */ /* 0x001fc600078e00ff */
[----:B------:R-:W2:Y:S01]  /*56a0*/  @!P3 LDG.E R25, desc[UR12][R56.64] ;  /* 0x0000000c3819b981 */ /* 0x000ea2000c1e1900 */
[----:B-1----:R-:W-:-:S03]  /*56b0*/  IMAD.MOV.U32 R28, RZ, RZ, RZ ;  /* 0x000000ffff1c7224 */ /* 0x002fc600078e00ff */
[----:B------:R-:W-:Y:S04]  /*56c0*/  STL.S16 [R1+0x204], R60 ;  /* 0x0002043c01007387 */ /* 0x000fe80000100600 */
[----:B------:R0:W-:Y:S04]  /*56d0*/  STL [R1+0x1f0], R61 ;  /* 0x0001f03d01007387 */ /* 0x0001e80000100800 */
[----:B------:R-:W2:Y:S04]  /*56e0*/  LDL.LU.64 R56, [R1+0x260] ;  /* 0x0002600001387983 */ /* 0x000ea80000300a00 */
[----:B----4-:R1:W4:Y:S04]  /*56f0*/  @!P6 LDG.E R28, desc[UR12][R8.64] ;  /* 0x0000000c081ce981 */ /* 0x010328000c1e1900 */
[----:B0-----:R-:W4:Y:S04]  /*5700*/  LDL.LU.64 R60, [R1+0x250] ;  /* 0x00025000013c7983 */ /* 0x001f280000300a00 */
[----:B------:R-:W1:Y:S04]  /*5710*/  LDL.LU.64 R8, [R1+0x378] ;  /* 0x0003780001087983 */ /* 0x000e680000300a00 */
[----:B---3--:R0:W3:Y:S04]  /*5720*/  @!P5 LDG.E R23, desc[UR12][R10.64] ;  /* 0x0000000c0a17d981 */ /* 0x0080e8000c1e1900 */
[----:B------:R-:W0:Y:S01]  /*5730*/  LDL.LU.64 R10, [R1+0x368] ;  /* 0x00036800010a7983 */ /* 0x000e220000300a00 */
[----:B------:R-:W-:-:S02]  /*5740*/  PRMT R34, RZ, 0x7610, R34 ;  /* 0x00007610ff227816 */ /* 0x000fc40000000022 */
[----:B------:R-:W-:Y:S02]  /*5750*/  LOP3.LUT P4, RZ, R3, 0x80000000, RZ, 0xc0, !PT ;  /* 0x8000000003ff7812 */ /* 0x000fe4000788c0ff */
[----:B------:R-:W-:Y:S02]  /*5760*/  @!P1 SHF.R.U32.HI R34, RZ, 0x10, R33 ;  /* 0x00000010ff229819 */ /* 0x000fe40000011621 */
[----:B------:R-:W-:Y:S01]  /*5770*/  LOP3.LUT P0, RZ, R2, 0x2, RZ, 0xc0, !PT ;  /* 0x0000000202ff7812 */ /* 0x000fe2000780c0ff */
[----:B------:R2:W-:Y:S04]  /*5780*/  STL [R1+0x3c], R26 ;  /* 0x00003c1a01007387 */ /* 0x0005e80000100800 */
[----:B------:R2:W-:Y:S02]  /*5790*/  STL [R1+0x20c], R34 ;  /* 0x00020c2201007387 */ /* 0x0005e40000100800 */
[----:B--2---:R-:W-:Y:S01]  /*57a0*/  IMAD.MOV.U32 R26, RZ, RZ, RZ ;  /* 0x000000ffff1a7224 */ /* 0x004fe200078e00ff */
[----:B------:R-:W-:-:S05]  /*57b0*/  HFMA2.MMA R34, -RZ, RZ, 0, 0 ;  /* 0x00000000ff227435 */ /* 0x000fca00000001ff */
[----:B------:R-:W2:Y:S05]  /*57c0*/  @!P4 LDG.E R26, desc[UR12][R56.64] ;  /* 0x0000000c381ac981 */ /* 0x000eaa000c1e1900 */
[----:B----4-:R4:W3:Y:S01]  /*57d0*/  @!P0 LDG.E R34, desc[UR12][R60.64] ;  /* 0x0000000c3c228981 */ /* 0x0108e2000c1e1900 */
[----:B-1----:R-:W-:Y:S02]  /*57e0*/  PRMT R8, RZ, 0x7610, R8 ;  /* 0x00007610ff087816 */ /* 0x002fe40000000008 */
[----:B------:R-:W-:Y:S02]  /*57f0*/  PRMT R48, RZ, 0x7610, R48 ;  /* 0x00007610ff307816 */ /* 0x000fe40000000030 */
[----:B------:R-:W-:Y:S01]  /*5800*/  PRMT R35, RZ, 0x7610, R35 ;  /* 0x00007610ff237816 */ /* 0x000fe20000000023 */
[----:B------:R-:W4:Y:S01]  /*5810*/  LDL.LU R60, [R1+0x370] ;  /* 0x00037000013c7983 */ /* 0x000f220000300800 */
[----:B------:R-:W-:-:S02]  /*5820*/  PRMT R9, RZ, 0x7610, R9 ;  /* 0x00007610ff097816 */ /* 0x000fc40000000009 */
[----:B------:R-:W-:Y:S02]  /*5830*/  @!P2 SHF.R.U32.HI R9, RZ, 0x10, R24 ;  /* 0x00000010ff09a819 */ /* 0x000fe40000011618 */
[----:B------:R-:W-:Y:S01]  /*5840*/  PRMT R49, RZ, 0x7610, R49 ;  /* 0x00007610ff317816 */ /* 0x000fe20000000031 */
[----:B------:R-:W-:Y:S01]  /*5850*/  STL [R1+0x40], R27 ;  /* 0x0000401b01007387 */ /* 0x000fe20000100800 */
[----:B------:R-:W-:-:S03]  /*5860*/  @!P2 PRMT R8, R24, 0x7610, R8 ;  /* 0x000076101808a816 */ /* 0x000fc60000000008 */
[----:B------:R-:W-:Y:S04]  /*5870*/  STL [R1+0x22c], R9 ;  /* 0x00022c0901007387 */ /* 0x000fe80000100800 */
[----:B------:R1:W-:Y:S01]  /*5880*/  STL.S16 [R1+0x23c], R8 ;  /* 0x00023c0801007387 */ /* 0x0003e20000100600 */
[----:B0-----:R-:W-:-:S03]  /*5890*/  PRMT R10, RZ, 0x7610, R10 ;  /* 0x00007610ff0a7816 */ /* 0x001fc6000000000a */
[----:B-1----:R-:W3:Y:S01]  /*58a0*/  LDL.LU.64 R8, [R1+0x298] ;  /* 0x0002980001087983 */ /* 0x002ee20000300a00 */
[----:B------:R-:W-:Y:S02]  /*58b0*/  PRMT R11, RZ, 0x7610, R11 ;  /* 0x00007610ff0b7816 */ /* 0x000fe4000000000b */
[----:B------:R-:W-:Y:S01]  /*58c0*/  @!P6 SHF.R.U32.HI R11, RZ, 0x10, R28 ;  /* 0x00000010ff0be819 */ /* 0x000fe2000001161c */
[----:B------:R-:W-:Y:S01]  /*58d0*/  STL [R1+0x4c], R5 ;  /* 0x00004c0501007387 */ /* 0x000fe20000100800 */
[----:B------:R-:W-:-:S03]  /*58e0*/  @!P6 PRMT R10, R28, 0x7610, R10 ;  /* 0x000076101c0ae816 */ /* 0x000fc6000000000a */
[----:B------:R-:W-:Y:S04]  /*58f0*/  STL [R1+0x248], R11 ;  /* 0x0002480b01007387 */ /* 0x000fe80000100800 */
[----:B------:R0:W-:Y:S01]  /*5900*/  STL.S16 [R1+0x250], R10 ;  /* 0x0002500a01007387 */ /* 0x0001e20000100600 */
[----:B------:R-:W-:-:S03]  /*5910*/  LOP3.LUT P1, RZ, R3, 0x40000000, RZ, 0xc0, !PT ;  /* 0x4000000003ff7812 */ /* 0x000fc6000782c0ff */
[----:B------:R-:W-:Y:S01]  /*5920*/  STL [R1+0x44], R29 ;  /* 0x0000441d01007387 */ /* 0x000fe20000100800 */
[----:B------:R-:W-:-:S03]  /*5930*/  PRMT R59, RZ, 0x7610, R59 ;  /* 0x00007610ff3b7816 */ /* 0x000fc6000000003b */
[----:B------:R-:W-:Y:S04]  /*5940*/  STL [R1+0x1c], R42 ;  /* 0x00001c2a01007387 */ /* 0x000fe80000100800 */
[----:B0-----:R-:W3:Y:S01]  /*5950*/  LDL.LU.64 R10, [R1+0x290] ;  /* 0x00029000010a7983 */ /* 0x001ee20000300a00 */
[----:B------:R-:W-:Y:S02]  /*5960*/  @!P3 SHF.R.U32.HI R49, RZ, 0x10, R25 ;  /* 0x00000010ff31b819 */ /* 0x000fe40000011619 */
[----:B------:R-:W-:Y:S01]  /*5970*/  @!P3 PRMT R48, R25, 0x7610, R48 ;  /* 0x000076101930b816 */ /* 0x000fe20000000030 */
[----:B------:R-:W-:Y:S01]  /*5980*/  STL [R1+0x2c], R22 ;  /* 0x00002c1601007387 */ /* 0x000fe20000100800 */
[----:B------:R-:W-:-:S03]  /*5990*/  LOP3.LUT P3, RZ, R3, 0x10000000, RZ, 0xc0, !PT ;  /* 0x1000000003ff7812 */ /* 0x000fc6000786c0ff */
[----:B------:R-:W-:Y:S01]  /*59a0*/  STL.S16 [R1+0x21c], R48 ;  /* 0x00021c3001007387 */ /* 0x000fe20000100600 */
[----:B------:R-:W-:-:S03]  /*59b0*/  MOV R27, RZ ;  /* 0x000000ff001b7202 */ /* 0x000fc60000000f00 */
[----:B------:R0:W-:Y:S01]  /*59c0*/  STL [R1+0x238], R49 ;  /* 0x0002383101007387 */ /* 0x0001e20000100800 */
[----:B------:R-:W-:Y:S02]  /*59d0*/  PRMT R20, RZ, 0x7610, R20 ;  /* 0x00007610ff147816 */ /* 0x000fe40000000014 */
[----:B------:R-:W-:Y:S01]  /*59e0*/  PRMT R21, RZ, 0x7610, R21 ;  /* 0x00007610ff157816 */ /* 0x000fe20000000015 */
[----:B------:R-:W-:Y:S01]  /*59f0*/  STL [R1+0x24], R19 ;  /* 0x0000241301007387 */ /* 0x000fe20000100800 */
[----:B--2---:R-:W-:-:S03]  /*5a00*/  @!P4 PRMT R35, R26, 0x7610, R35 ;  /* 0x000076101a23c816 */ /* 0x004fc60000000023 */
[----:B------:R-:W-:Y:S04]  /*5a10*/  STL [R1+0x34], R13 ;  /* 0x0000340d01007387 */ /* 0x000fe80000100800 */
[----:B0-----:R-:W2:Y:S04]  /*5a20*/  LDL.LU.64 R48, [R1+0x278] ;  /* 0x0002780001307983 */ /* 0x001ea80000300a00 */
[----:B------:R0:W-:Y:S04]  /*5a30*/  STL.S16 [R1+0x27c], R35 ;  /* 0x00027c2301007387 */ /* 0x0001e80000100600 */
[----:B------:R-:W-:Y:S04]  /*5a40*/  STL [R1+0x30], R12 ;  /* 0x0000300c01007387 */ /* 0x000fe80000100800 */
[----:B------:R-:W-:Y:S01]  /*5a50*/  STL [R1+0x5c], R18 ;  /* 0x00005c1201007387 */ /* 0x000fe20000100800 */
[----:B----4-:R-:W-:Y:S01]  /*5a60*/  PRMT R60, RZ, 0x7610, R60 ;  /* 0x00007610ff3c7816 */ /* 0x010fe2000000003c */
[----:B0-----:R-:W-:Y:S01]  /*5a70*/  IMAD.MOV.U32 R35, RZ, RZ, RZ ;  /* 0x000000ffff237224 */ /* 0x001fe200078e00ff */
[----:B---3--:R-:W-:Y:S01]  /*5a80*/  @!P0 SHF.R.U32.HI R60, RZ, 0x10, R34 ;  /* 0x00000010ff3c8819 */ /* 0x008fe20000011622 */
[----:B------:R-:W3:Y:S04]  /*5a90*/  LDL.LU.64 R56, [R1+0x360] ;  /* 0x0003600001387983 */ /* 0x000ee80000300a00 */
[----:B------:R0:W-:Y:S04]  /*5aa0*/  STL [R1+0x24c], R60 ;  /* 0x00024c3c01007387 */ /* 0x0001e80000100800 */
[----:B0-----:R-:W4:Y:S04]  /*5ab0*/  LDL.LU.64 R60, [R1+0x2c8] ;  /* 0x0002c800013c7983 */ /* 0x001f280000300a00 */
[----:B------:R0:W3:Y:S04]  /*5ac0*/  @!P1 LDG.E R27, desc[UR12][R8.64] ;  /* 0x0000000c081b9981 */ /* 0x0000e8000c1e1900 */
[----:B------:R-:W0:Y:S04]  /*5ad0*/  LDL.LU.64 R8, [R1+0x358] ;  /* 0x0003580001087983 */ /* 0x000e280000300a00 */
[----:B------:R1:W3:Y:S04]  /*5ae0*/  @!P3 LDG.E R35, desc[UR12][R10.64] ;  /* 0x0000000c0a23b981 */ /* 0x0002e8000c1e1900 */
[----:B------:R-:W1:Y:S01]  /*5af0*/  LDL.LU.64 R10, [R1+0x350] ;  /* 0x00035000010a7983 */ /* 0x000e620000300a00 */
[----:B------:R-:W-:-:S02]  /*5b00*/  LOP3.LUT P2, RZ, R3, 0x20000000, RZ, 0xc0, !PT ;  /* 0x2000000003ff7812 */ /* 0x000fc4000784c0ff */
[----:B------:R-:W-:Y:S01]  /*5b10*/  LOP3.LUT P6, RZ, R3, 0x8000000, RZ, 0xc0, !PT ;  /* 0x0800000003ff7812 */ /* 0x000fe200078cc0ff */
[----:B------:R-:W-:Y:S01]  /*5b20*/  HFMA2.MMA R5, -RZ, RZ, 0, 0 ;  /* 0x00000000ff057435 */ /* 0x000fe200000001ff */
[----:B------:R-:W-:-:S09]  /*5b30*/  IMAD.MOV.U32 R29, RZ, RZ, RZ ;  /* 0x000000ffff1d7224 */ /* 0x000fd200078e00ff */
[----:B--2---:R-:W2:Y:S01]  /*5b40*/  @!P2 LDG.E R29, desc[UR12][R48.64] ;  /* 0x0000000c301da981 */ /* 0x004ea2000c1e1900 */
[----:B------:R-:W-:-:S03]  /*5b50*/  PRMT R42, RZ, 0x7610, R42 ;  /* 0x00007610ff2a7816 */ /* 0x000fc6000000002a */
[----:B----4-:R-:W4:Y:S01]  /*5b60*/  @!P6 LDG.E R5, desc[UR12][R60.64] ;  /* 0x0000000c3c05e981 */ /* 0x010f22000c1e1900 */
[----:B0-----:R-:W-:-:S03]  /*5b70*/  PRMT R8, RZ, 0x7610, R8 ;  /* 0x00007610ff087816 */ /* 0x001fc60000000008 */
[----:B------:R-:W4:Y:S01]  /*5b80*/  LDL.LU.64 R48, [R1+0x2b8] ;  /* 0x0002b80001307983 */ /* 0x000f220000300a00 */
[----:B------:R-:W-:Y:S02]  /*5b90*/  PRMT R9, RZ, 0x7610, R9 ;  /* 0x00007610ff097816 */ /* 0x000fe40000000009 */
[----:B------:R-:W-:Y:S01]  /*5ba0*/  @!P5 SHF.R.U32.HI R9, RZ, 0x10, R23 ;  /* 0x00000010ff09d819 */ /* 0x000fe20000011617 */
[----:B------:R-:W4:Y:S01]  /*5bb0*/  LDL.LU.64 R60, [R1+0x2a8] ;  /* 0x0002a800013c7983 */ /* 0x000f220000300a00 */
[----:B------:R-:W-:-:S03]  /*5bc0*/  @!P5 PRMT R8, R23, 0x7610, R8 ;  /* 0x000076101708d816 */ /* 0x000fc60000000008 */
[----:B------:R-:W-:Y:S04]  /*5bd0*/  STL [R1+0x264], R9 ;  /* 0x0002640901007387 */ /* 0x000fe80000100800 */
[----:B------:R0:W-:Y:S04]  /*5be0*/  STL.S16 [R1+0x254], R8 ;  /* 0x0002540801007387 */ /* 0x0001e80000100600 */
[----:B0-----:R-:W4:Y:S01]  /*5bf0*/  LDL.LU.64 R8, [R1+0x2b0] ;  /* 0x0002b00001087983 */ /* 0x001f220000300a00 */
[----:B-1----:R-:W-:Y:S02]  /*5c00*/  PRMT R10, RZ, 0x7610, R10 ;  /* 0x00007610ff0a7816 */ /* 0x002fe4000000000a */
[----:B------:R-:W-:-:S02]  /*5c10*/  PRMT R11, RZ, 0x7610, R11 ;  /* 0x00007610ff0b7816 */ /* 0x000fc4000000000b */
[----:B---3--:R-:W-:Y:S02]  /*5c20*/  @!P1 SHF.R.U32.HI R11, RZ, 0x10, R27 ;  /* 0x00000010ff0b9819 */ /* 0x008fe4000001161b */
[----:B------:R-:W-:-:S03]  /*5c30*/  @!P1 PRMT R10, R27, 0x7610, R10 ;  /* 0x000076101b0a9816 */ /* 0x000fc6000000000a */
[----:B------:R-:W-:Y:S04]  /*5c40*/  STL [R1+0x290], R11 ;  /* 0x0002900b01007387 */ /* 0x000fe80000100800 */
[----:B------:R0:W-:Y:S04]  /*5c50*/  STL.S16 [R1+0x298], R10 ;  /* 0x0002980a01007387 */ /* 0x0001e80000100600 */
[----:B0-----:R-:W3:Y:S01]  /*5c60*/  LDL.LU.64 R10, [R1+0x2c0] ;  /* 0x0002c000010a7983 */ /* 0x001ee20000300a00 */
[----:B------:R-:W-:Y:S02]  /*5c70*/  @!P0 PRMT R59, R34, 0x7610, R59 ;  /* 0x00007610223b8816 */ /* 0x000fe4000000003b */
[----:B------:R-:W-:-:S02]  /*5c80*/  @!P4 SHF.R.U32.HI R42, RZ, 0x10, R26 ;  /* 0x00000010ff2ac819 */ /* 0x000fc4000001161a */
[C---:B------:R-:W-:Y:S02]  /*5c90*/  LOP3.LUT P0, RZ, R3.reuse, 0x4000000, RZ, 0xc0, !PT ;  /* 0x0400000003ff7812 */ /* 0x040fe4000780c0ff */
[----:B------:R-:W-:Y:S02]  /*5ca0*/  LOP3.LUT P4, RZ, R3, 0x1000000, RZ, 0xc0, !PT ;  /* 0x0100000003ff7812 */ /* 0x000fe4000788c0ff */
[----:B------:R-:W-:Y:S02]  /*5cb0*/  PRMT R22, RZ, 0x7610, R22 ;  /* 0x00007610ff167816 */ /* 0x000fe40000000016 */
[----:B--2---:R-:W-:-:S05]  /*5cc0*/  @!P2 SHF.R.U32.HI R22, RZ, 0x10, R29 ;  /* 0x00000010ff16a819 */ /* 0x004fca000001161d */
[----:B------:R0:W-:Y:S01]  /*5cd0*/  STL [R1+0x294], R22 ;  /* 0x0002941601007387 */ /* 0x0001e20000100800 */
[----:B----4-:R-:W-:Y:S01]  /*5ce0*/  @!P6 SHF.R.U32.HI R20, RZ, 0x10, R5 ;  /* 0x00000010ff14e819 */ /* 0x010fe20000011605 */
[----:B0-----:R-:W-:-:S04]  /*5cf0*/  IMAD.MOV.U32 R22, RZ, RZ, RZ ;  /* 0x000000ffff167224 */ /* 0x001fc800078e00ff */
[----:B------:R0:W-:Y:S02]  /*5d00*/  STL [R1+0x2b0], R20 ;  /* 0x0002b01401007387 */ /* 0x0001e40000100800 */
[----:B0-----:R-:W-:Y:S02]  /*5d10*/  MOV R20, RZ ;  /* 0x000000ff00147202 */ /* 0x001fe40000000f00 */
[----:B------:R0:W2:Y:S04]  /*5d20*/  @!P0 LDG.E R22, desc[UR12][R8.64] ;  /* 0x0000000c08168981 */ /* 0x0000a8000c1e1900 */
[----:B------:R-:W0:Y:S04]  /*5d30*/  LDL.LU.64 R8, [R1+0x348] ;  /* 0x0003480001087983 */ /* 0x000e280000300a00 */
[----:B---3--:R1:W3:Y:S04]  /*5d40*/  @!P4 LDG.E R20, desc[UR12][R10.64] ;  /* 0x0000000c0a14c981 */ /* 0x0082e8000c1e1900 */
[----:B------:R-:W1:Y:S01]  /*5d50*/  LDL.LU.64 R10, [R1+0x340] ;  /* 0x00034000010a7983 */ /* 0x000e620000300a00 */
[----:B------:R-:W-:-:S02]  /*5d60*/  PRMT R19, RZ, 0x7610, R19 ;  /* 0x00007610ff137816 */ /* 0x000fc40000000013 */
[C---:B------:R-:W-:Y:S02]  /*5d70*/  LOP3.LUT P5, RZ, R3.reuse, 0x2000000, RZ, 0xc0, !PT ;  /* 0x0200000003ff7812 */ /* 0x040fe400078ac0ff */
[----:B------:R-:W-:Y:S02]  /*5d80*/  LOP3.LUT P1, RZ, R3, 0x800000, RZ, 0xc0, !PT ;  /* 0x0080000003ff7812 */ /* 0x000fe4000782c0ff */
[----:B------:R-:W-:Y:S02]  /*5d90*/  @!P2 PRMT R21, R29, 0x7610, R21 ;  /* 0x000076101d15a816 */ /* 0x000fe40000000015 */
[----:B------:R-:W-:-:S03]  /*5da0*/  @!P6 PRMT R19, R5, 0x7610, R19 ;  /* 0x000076100513e816 */ /* 0x000fc60000000013 */
[----:B------:R4:W-:Y:S04]  /*5db0*/  STL.S16 [R1+0x278], R21 ;  /* 0x0002781501007387 */ /* 0x0009e80000100600 */
[----:B------:R4:W-:Y:S02]  /*5dc0*/  STL.S16 [R1+0x2bc], R19 ;  /* 0x0002bc1301007387 */ /* 0x0009e40000100600 */
[----:B----4-:R-:W-:Y:S02]  /*5dd0*/  IMAD.MOV.U32 R21, RZ, RZ, RZ ;  /* 0x000000ffff157224 */ /* 0x010fe400078e00ff */
[----:B------:R-:W-:-:S04]  /*5de0*/  IMAD.MOV.U32 R19, RZ, RZ, RZ ;  /* 0x000000ffff137224 */ /* 0x000fc800078e00ff */
[----:B------:R-:W4:Y:S04]  /*5df0*/  @!P5 LDG.E R21, desc[UR12][R48.64] ;  /* 0x0000000c3015d981 */ /* 0x000f28000c1e1900 */
[----:B------:R-:W4:Y:S04]  /*5e00*/  @!P1 LDG.E R19, desc[UR12][R60.64] ;  /* 0x0000000c3c139981 */ /* 0x000f28000c1e1900 */
[----:B------:R-:W4:Y:S04]  /*5e10*/  LDL.LU.64 R48, [R1+0x288] ;  /* 0x0002880001307983 */ /* 0x000f280000300a00 */
[----:B------:R-:W4:Y:S01]  /*5e20*/  LDL.LU.64 R60, [R1+0x268] ;  /* 0x00026800013c7983 */ /* 0x000f220000300a00 */
[----:B0-----:R-:W-:-:S02]  /*5e30*/  PRMT R8, RZ, 0x7610, R8 ;  /* 0x00007610ff087816 */ /* 0x001fc40000000008 */
[----:B------:R-:W-:Y:S02]  /*5e40*/  PRMT R9, RZ, 0x7610, R9 ;  /* 0x00007610ff097816 */ /* 0x000fe40000000009 */
[----:B------:R-:W-:Y:S02]  /*5e50*/  @!P3 SHF.R.U32.HI R9, RZ, 0x10, R35 ;  /* 0x00000010ff09b819 */ /* 0x000fe40000011623 */
[----:B------:R-:W-:-:S03]  /*5e60*/  @!P3 PRMT R8, R35, 0x7610, R8 ;  /* 0x000076102308b816 */ /* 0x000fc60000000008 */
[----:B------:R-:W-:Y:S04]  /*5e70*/  STL [R1+0x29c], R9 ;  /* 0x00029c0901007387 */ /* 0x000fe80000100800 */
[----:B------:R0:W-:Y:S04]  /*5e80*/  STL.S16 [R1+0x2b4], R8 ;  /* 0x0002b40801007387 */ /* 0x0001e80000100600 */
[----:B0-----:R-:W4:Y:S01]  /*5e90*/  LDL.LU.64 R8, [R1+0x2a0] ;  /* 0x0002a00001087983 */ /* 0x001f220000300a00 */
[----:B-1----:R-:W-:Y:S02]  /*5ea0*/  PRMT R10, RZ, 0x7610, R10 ;  /* 0x00007610ff0a7816 */ /* 0x002fe4000000000a */
[----:B------:R-:W-:-:S02]  /*5eb0*/  PRMT R11, RZ, 0x7610, R11 ;  /* 0x00007610ff0b7816 */ /* 0x000fc4000000000b */
[----:B--2---:R-:W-:Y:S02]  /*5ec0*/  @!P0 SHF.R.U32.HI R11, RZ, 0x10, R22 ;  /* 0x00000010ff0b8819 */ /* 0x004fe40000011616 */
[----:B------:R-:W-:-:S03]  /*5ed0*/  @!P0 PRMT R10, R22, 0x7610, R10 ;  /* 0x00007610160a8816 */ /* 0x000fc6000000000a */
[----:B------:R-:W-:Y:S04]  /*5ee0*/  STL [R1+0x2b8], R11 ;  /* 0x0002b80b01007387 */ /* 0x000fe80000100800 */
[----:B------:R0:W-:Y:S04]  /*5ef0*/  STL.S16 [R1+0x2c0], R10 ;  /* 0x0002c00a01007387 */ /* 0x0001e80000100600 */
[----:B0-----:R-:W2:Y:S01]  /*5f00*/  LDL.LU.64 R10, [R1+0x270] ;  /* 0x00027000010a7983 */ /* 0x001ea20000300a00 */
[----:B------:R-:W-:Y:S02]  /*5f10*/  PRMT R13, RZ, 0x7610, R13 ;  /* 0x00007610ff0d7816 */ /* 0x000fe4000000000d */
[----:B------:R-:W-:-:S02]  /*5f20*/  PRMT R18, RZ, 0x7610, R18 ;  /* 0x00007610ff127816 */ /* 0x000fc40000000012 */
[----:B---3--:R-:W-:Y:S02]  /*5f30*/  @!P4 PRMT R13, R20, 0x7610, R13 ;  /* 0x00007610140dc816 */ /* 0x008fe4000000000d */
[----:B------:R-:W-:Y:S02]  /*5f40*/  PRMT R12, RZ, 0x7610, R12 ;  /* 0x00007610ff0c7816 */ /* 0x000fe4000000000c */
[C---:B------:R-:W-:Y:S02]  /*5f50*/  LOP3.LUT P2, RZ, R3.reuse, 0x400000, RZ, 0xc0, !PT ;  /* 0x0040000003ff7812 */ /* 0x040fe4000784c0ff */
[C---:B------:R-:W-:Y:S02]  /*5f60*/  LOP3.LUT P3, RZ, R3.reuse, 0x200000, RZ, 0xc0, !PT ;  /* 0x0020000003ff7812 */ /* 0x040fe4000786c0ff */
[----:B------:R-:W-:Y:S01]  /*5f70*/  LOP3.LUT P6, RZ, R3, 0x100000, RZ, 0xc0, !PT ;  /* 0x0010000003ff7812 */ /* 0x000fe200078cc0ff */
[----:B------:R0:W-:Y:S01]  /*5f80*/  STL.S16 [R1+0x2a4], R13 ;  /* 0x0002a40d01007387 */ /* 0x0001e20000100600 */
[----:B----4-:R-:W-:-:S02]  /*5f90*/  @!P5 PRMT R18, R21, 0x7610, R18 ;  /* 0x000076101512d816 */ /* 0x010fc40000000012 */
[----:B------:R-:W-:-:S03]  /*5fa0*/  @!P1 PRMT R12, R19, 0x7610, R12 ;  /* 0x00007610130c9816 */ /* 0x000fc6000000000c */
[----:B------:R1:W-:Y:S01]  /*5fb0*/  STL.S16 [R1+0x2a8], R18 ;  /* 0x0002a81201007387 */ /* 0x0003e20000100600 */
[----:B0-----:R-:W-:-:S03]  /*5fc0*/  HFMA2.MMA R13, -RZ, RZ, 0, 0 ;  /* 0x00000000ff0d7435 */ /* 0x001fc600000001ff */
[----:B------:R0:W-:Y:S01]  /*5fd0*/  STL.S16 [R1+0x28c], R12 ;  /* 0x00028c0c01007387 */ /* 0x0001e20000100600 */
[----:B-1----:R-:W-:-:S06]  /*5fe0*/  IMAD.MOV.U32 R18, RZ, RZ, RZ ;  /* 0x000000ffff127224 */ /* 0x002fcc00078e00ff */
[----:B------:R-:W3:Y:S01]  /*5ff0*/  @!P3 LDG.E R13, desc[UR12][R48.64] ;  /* 0x0000000c300db981 */ /* 0x000ee2000c1e1900 */
[----:B0-----:R-:W-:Y:S01]  /*6000*/  IMAD.MOV.U32 R12, RZ, RZ, RZ ;  /* 0x000000ffff0c7224 */ /* 0x001fe200078e00ff */
[----:B------:R-:W-:Y:S02]  /*6010*/  LOP3.LUT P0, RZ, R3, 0x80000, RZ, 0xc0, !PT ;  /* 0x0008000003ff7812 */ /* 0x000fe4000780c0ff */
[----:B------:R-:W-:Y:S02]  /*6020*/  PRMT R43, RZ, 0x7610, R43 ;  /* 0x00007610ff2b7816 */ /* 0x000fe4000000002b */
[----:B------:R-:W-:Y:S01]  /*6030*/  @!P1 SHF.R.U32.HI R43, RZ, 0x10, R19 ;  /* 0x00000010ff2b9819 */ /* 0x000fe20000011613 */
[----:B------:R-:W4:Y:S04]  /*6040*/  LDL.LU.64 R48, [R1+0x240] ;  /* 0x0002400001307983 */ /* 0x000f280000300a00 */
[----:B------:R0:W-:Y:S02]  /*6050*/  STL [R1+0x288], R43 ;  /* 0x0002882b01007387 */ /* 0x0001e40000100800 */
[----:B0-----:R-:W-:-:S06]  /*6060*/  IMAD.MOV.U32 R43, RZ, RZ, RZ ;  /* 0x000000ffff2b7224 */ /* 0x001fcc00078e00ff */
[----:B------:R0:W4:Y:S02]  /*6070*/  @!P0 LDG.E R43, desc[UR12][R60.64] ;  /* 0x0000000c3c2b8981 */ /* 0x000124000c1e1900 */
[----:B0-----:R-:W-:Y:S01]  /*6080*/  MOV R60, R6 ;  /* 0x00000006003c7202 */ /* 0x001fe20000000f00 */
[----:B------:R-:W-:Y:S02]  /*6090*/  IMAD.MOV.U32 R61, RZ, RZ, R7 ;  /* 0x000000ffff3d7224 */ /* 0x000fe400078e0007 */
[----:B------:R-:W4:Y:S04]  /*60a0*/  LDL.LU.64 R6, [R1+0x220] ;  /* 0x0002200001067983 */ /* 0x000f280000300a00 */
[----:B------:R0:W4:Y:S04]  /*60b0*/  @!P2 LDG.E R18, desc[UR12][R8.64] ;  /* 0x0000000c0812a981 */ /* 0x000128000c1e1900 */
[----:B------:R-:W0:Y:S04]  /*60c0*/  LDL.LU.64 R8, [R1+0x338] ;  /* 0x0003380001087983 */ /* 0x000e280000300a00 */
[----:B--2---:R-:W2:Y:S04]  /*60d0*/  @!P6 LDG.E R12, desc[UR12][R10.64] ;  /* 0x0000000c0a0ce981 */ /* 0x004ea8000c1e1900 */
[----:B------:R-:W2:Y:S01]  /*60e0*/  LDL.LU.64 R10, [R1+0x330] ;  /* 0x00033000010a7983 */ /* 0x000ea20000300a00 */
[----:B------:R-:W-:-:S02]  /*60f0*/  PRMT R57, RZ, 0x7610, R57 ;  /* 0x00007610ff397816 */ /* 0x000fc40000000039 */
[----:B------:R-:W-:Y:S02]  /*6100*/  PRMT R56, RZ, 0x7610, R56 ;  /* 0x00007610ff387816 */ /* 0x000fe40000000038 */
[----:B------:R-:W-:Y:S02]  /*6110*/  @!P5 SHF.R.U32.HI R57, RZ, 0x10, R21 ;  /* 0x00000010ff39d819 */ /* 0x000fe40000011615 */
[----:B------:R-:W-:Y:S02]  /*6120*/  @!P4 SHF.R.U32.HI R56, RZ, 0x10, R20 ;  /* 0x00000010ff38c819 */ /* 0x000fe40000011614 */
[----:B------:R-:W-:Y:S02]  /*6130*/  LOP3.LUT P4, RZ, R3, 0x20000, RZ, 0xc0, !PT ;  /* 0x0002000003ff7812 */ /* 0x000fe4000788c0ff */
[----:B------:R-:W-:Y:S02]  /*6140*/  PRMT R51, RZ, 0x7610, R51 ;  /* 0x00007610ff337816 */ /* 0x000fe40000000033 */
[----:B------:R-:W-:Y:S01]  /*6150*/  PRMT R50, RZ, 0x7610, R50 ;  /* 0x00007610ff327816 */ /* 0x000fe20000000032 */
[----:B------:R-:W-:Y:S04]  /*6160*/  STL [R1+0x2ac], R57 ;  /* 0x0002ac3901007387 */ /* 0x000fe80000100800 */
[----:B------:R1:W-:Y:S01]  /*6170*/  STL [R1+0x2a0], R56 ;  /* 0x0002a03801007387 */ /* 0x0003e20000100800 */
[----:B---3--:R-:W-:-:S03]  /*6180*/  @!P3 SHF.R.U32.HI R51, RZ, 0x10, R13 ;  /* 0x00000010ff33b819 */ /* 0x008fc6000001160d */
[----:B-1----:R-:W3:Y:S04]  /*6190*/  LDL.LU.64 R56, [R1+0x258] ;  /* 0x0002580001387983 */ /* 0x002ee80000300a00 */
[----:B------:R-:W-:Y:S01]  /*61a0*/  STL [R1+0x268], R51 ;  /* 0x0002683301007387 */ /* 0x000fe20000100800 */
[----:B0-----:R-:W-:Y:S02]  /*61b0*/  PRMT R8, RZ, 0x7610, R8 ;  /* 0x00007610ff087816 */ /* 0x001fe40000000008 */
[----:B------:R-:W-:Y:S02]  /*61c0*/  PRMT R9, RZ, 0x7610, R9 ;  /* 0x00007610ff097816 */ /* 0x000fe40000000009 */
[----:B----4-:R-:W-:Y:S02]  /*61d0*/  @!P2 SHF.R.U32.HI R9, RZ, 0x10, R18 ;  /* 0x00000010ff09a819 */ /* 0x010fe40000011612 */
[----:B------:R-:W-:-:S02]  /*61e0*/  @!P2 PRMT R8, R18, 0x7610, R8 ;  /* 0x000076101208a816 */ /* 0x000fc40000000008 */
[----:B------:R-:W-:Y:S02]  /*61f0*/  LOP3.LUT P2, RZ, R3, 0x8000, RZ, 0xc0, !PT ;  /* 0x0000800003ff7812 */ /* 0x000fe4000784c0ff */
[----:B--2---:R-:W-:-:S05]  /*6200*/  @!P6 SHF.R.U32.HI R50, RZ, 0x10, R12 ;  /* 0x00000010ff32e819 */ /* 0x004fca000001160c */
[----:B------:R0:W-:Y:S02]  /*6210*/  STL [R1+0x25c], R50 ;  /* 0x00025c3201007387 */ /* 0x0001e40000100800 */
[----:B0-----:R-:W-:-:S06]  /*6220*/  CS2R R50, SRZ ;  /* 0x0000000000327805 */ /* 0x001fcc000001ff00 */
[----:B------:R0:W2:Y:S02]  /*6230*/  @!P4 LDG.E R50, desc[UR12][R48.64] ;  /* 0x0000000c3032c981 */ /* 0x0000a4000c1e1900 */
[----:B0-----:R-:W-:Y:S02]  /*6240*/  CS2R R48, SRZ ;  /* 0x0000000000307805 */ /* 0x001fe4000001ff00 */
[----:B------:R-:W-:Y:S04]  /*6250*/  STL.S16 [R1+0x274], R8 ;  /* 0x0002740801007387 */ /* 0x000fe80000100600 */
[----:B------:R0:W4:Y:S04]  /*6260*/  @!P2 LDG.E R49, desc[UR12][R6.64] ;  /* 0x0000000c0631a981 */ /* 0x000128000c1e1900 */
[----:B------:R1:W-:Y:S04]  /*6270*/  STL [R1+0x270], R9 ;  /* 0x0002700901007387 */ /* 0x0003e80000100800 */
[----:B------:R-:W0:Y:S04]  /*6280*/  LDL.LU.64 R6, [R1+0x320] ;  /* 0x0003200001067983 */ /* 0x000e280000300a00 */
[----:B-1----:R-:W2:Y:S01]  /*6290*/  LDL.LU.64 R8, [R1+0x230] ;  /* 0x0002300001087983 */ /* 0x002ea20000300a00 */
[----:B------:R-:W-:-:S02]  /*62a0*/  PRMT R10, RZ, 0x7610, R10 ;  /* 0x00007610ff0a7816 */ /* 0x000fc4000000000a */
[----:B------:R-:W-:Y:S02]  /*62b0*/  PRMT R11, RZ, 0x7610, R11 ;  /* 0x00007610ff0b7816 */ /* 0x000fe4000000000b */
[----:B------:R-:W-:Y:S02]  /*62c0*/  @!P0 SHF.R.U32.HI R11, RZ, 0x10, R43 ;  /* 0x00000010ff0b8819 */ /* 0x000fe4000001162b */
[----:B------:R-:W-:-:S03]  /*62d0*/  @!P0 PRMT R10, R43, 0x7610, R10 ;  /* 0x000076102b0a8816 */ /* 0x000fc6000000000a */
[----:B------:R-:W-:Y:S04]  /*62e0*/  STL [R1+0x240], R11 ;  /* 0x0002400b01007387 */ /* 0x000fe80000100800 */
[----:B------:R1:W-:Y:S04]  /*62f0*/  STL.S16 [R1+0x244], R10 ;  /* 0x0002440a01007387 */ /* 0x0003e80000100600 */
[----:B-1----:R-:W4:Y:S01]  /*6300*/  LDL.LU.64 R10, [R1+0x1f8] ;  /* 0x0001f800010a7983 */ /* 0x002f220000300a00 */
[----:B------:R-:W-:Y:S02]  /*6310*/  LOP3.LUT P1, RZ, R3, 0x10000, RZ, 0xc0, !PT ;  /* 0x0001000003ff7812 */ /* 0x000fe4000782c0ff */
[----:B------:R-:W-:-:S02]  /*6320*/  PRMT R44, RZ, 0x7610, R44 ;  /* 0x00007610ff2c7816 */ /* 0x000fc4000000002c */
[----:B------:R-:W-:Y:S02]  /*6330*/  LOP3.LUT P5, RZ, R3, 0x40000, RZ, 0xc0, !PT ;  /* 0x0004000003ff7812 */ /* 0x000fe400078ac0ff */
[----:B------:R-:W-:Y:S01]  /*6340*/  @!P3 PRMT R44, R13, 0x7610, R44 ;  /* 0x000076100d2cb816 */ /* 0x000fe2000000002c */
[----:B------:R1:W-:Y:S04]  /*6350*/  STL [R1+0x2f0], R40 ;  /* 0x0002f02801007387 */ /* 0x0003e80000100800 */
[----:B------:R3:W-:Y:S01]  /*6360*/  STL.S16 [R1+0x26c], R44 ;  /* 0x00026c2c01007387 */ /* 0x0007e20000100600 */
[----:B-1----:R-:W-:Y:S01]  /*6370*/  PRMT R40, RZ, 0x7610, R40 ;  /* 0x00007610ff287816 */ /* 0x002fe20000000028 */
[----:B---3--:R-:W-:-:S03]  /*6380*/  IMAD.MOV.U32 R44, RZ, RZ, RZ ;  /* 0x000000ffff2c7224 */ /* 0x008fc600078e00ff */
[----:B------:R-:W-:Y:S02]  /*6390*/  @!P6 PRMT R40, R12, 0x7610, R40 ;  /* 0x000076100c28e816 */ /* 0x000fe40000000028 */
[----:B------:R-:W-:Y:S01]  /*63a0*/  LOP3.LUT P6, RZ, R3, 0x2000, RZ, 0xc0, !PT ;  /* 0x0000200003ff7812 */ /* 0x000fe200078cc0ff */
[----:B------:R1:W-:Y:S04]  /*63b0*/  STL.S16 [R1+0x260], R59 ;  /* 0x0002603b01007387 */ /* 0x0003e80000100600 */
[----:B------:R-:W3:Y:S01]  /*63c0*/  @!P5 LDG.E R44, desc[UR12][R56.64] ;  /* 0x0000000c382cd981 */ /* 0x000ee2000c1e1900 */
[----:B-1----:R-:W-:-:S03]  /*63d0*/  HFMA2.MMA R59, -RZ, RZ, 0, 0 ;  /* 0x00000000ff3b7435 */ /* 0x002fc600000001ff */
[----:B------:R-:W3:Y:S01]  /*63e0*/  LDL.LU.64 R56, [R1+0x210] ;  /* 0x0002100001387983 */ /* 0x000ee20000300a00 */
[----:B0-----:R-:W-:Y:S02]  /*63f0*/  PRMT R7, RZ, 0x7610, R7 ;  /* 0x00007610ff077816 */ /* 0x001fe40000000007 */
[----:B------:R-:W-:Y:S01]  /*6400*/  PRMT R6, RZ, 0x7610, R6 ;  /* 0x00007610ff067816 */ /* 0x000fe20000000006 */
[----:B--2---:R0:W2:Y:S01]  /*6410*/  @!P1 LDG.E R48, desc[UR12][R8.64] ;  /* 0x0000000c08309981 */ /* 0x0040a2000c1e1900 */
[----:B------:R-:W-:Y:S02]  /*6420*/  @!P4 SHF.R.U32.HI R6, RZ, 0x10, R50 ;  /* 0x00000010ff06c819 */ /* 0x000fe40000011632 */
[----:B------:R-:W-:Y:S01]  /*6430*/  @!P4 PRMT R7, R50, 0x7610, R7 ;  /* 0x000076103207c816 */ /* 0x000fe20000000007 */
[----:B------:R-:W0:Y:S04]  /*6440*/  LDL.LU.64 R8, [R1+0x328] ;  /* 0x0003280001087983 */ /* 0x000e280000300a00 */
[----:B------:R1:W-:Y:S04]  /*6450*/  STL.64 [R1+0x2e8], R6 ;  /* 0x0002e80601007387 */ /* 0x0003e80000100a00 */
[----:B----4-:R-:W4:Y:S04]  /*6460*/  @!P6 LDG.E R59, desc[UR12][R10.64] ;  /* 0x0000000c0a3be981 */ /* 0x010f28000c1e1900 */
[----:B-1----:R-:W4:Y:S04]  /*6470*/  LDL.LU.64 R6, [R1+0x118] ;  /* 0x0001180001067983 */ /* 0x002f280000300a00 */
[----:B------:R-:W4:Y:S01]  /*6480*/  LDL.LU.64 R10, [R1+0x1d0] ;  /* 0x0001d000010a7983 */ /* 0x000f220000300a00 */
[----:B------:R-:W-:-:S02]  /*6490*/  LOP3.LUT P0, RZ, R3, 0x1000, RZ, 0xc0, !PT ;  /* 0x0000100003ff7812 */ /* 0x000fc4000780c0ff */
[----:B------:R-:W-:Y:S01]  /*64a0*/  LOP3.LUT P3, RZ, R3, 0x4000, RZ, 0xc0, !PT ;  /* 0x0000400003ff7812 */ /* 0x000fe2000786c0ff */
[----:B------:R1:W-:Y:S04]  /*64b0*/  STL [R1+0x88], R5 ;  /* 0x0000880501007387 */ /* 0x0003e80000100800 */
[----:B------:R1:W-:Y:S02]  /*64c0*/  STL [R1+0x68], R25 ;  /* 0x0000681901007387 */ /* 0x0003e40000100800 */
[----:B-1----:R-:W-:Y:S01]  /*64d0*/  IMAD.MOV.U32 R5, RZ, RZ, RZ ;  /* 0x000000ffff057224 */ /* 0x002fe200078e00ff */
[----:B------:R-:W-:-:S04]  /*64e0*/  PRMT R25, RZ, 0x7610, R25 ;  /* 0x00007610ff197816 */ /* 0x000fc80000000019 */
[----:B---3--:R-:W-:Y:S01]  /*64f0*/  @!P5 PRMT R25, R44, 0x7610, R25 ;  /* 0x000076102c19d816 */ /* 0x008fe20000000019 */
[----:B------:R-:W3:Y:S04]  /*6500*/  @!P3 LDG.E R51, desc[UR12][R56.64] ;  /* 0x0000000c3833b981 */ /* 0x000ee8000c1e1900 */
[----:B------:R1:W-:Y:S04]  /*6510*/  STL.S16 [R1+0x234], R25 ;  /* 0x0002341901007387 */ /* 0x0003e80000100600 */
[----:B------:R-:W3:Y:S01]  /*6520*/  LDL.LU.64 R56, [R1+0x1e0] ;  /* 0x0001e00001387983 */ /* 0x000ee20000300a00 */
[----:B-1----:R-:W-:Y:S01]  /*6530*/  IMAD.MOV.U32 R25, RZ, RZ, RZ ;  /* 0x000000ffff197224 */ /* 0x002fe200078e00ff */
[----:B0-----:R-:W-:-:S02]  /*6540*/  PRMT R9, RZ, 0x7610, R9 ;  /* 0x00007610ff097816 */ /* 0x001fc40000000009 */
[----:B------:R-:W-:Y:S02]  /*6550*/  PRMT R8, RZ, 0x7610, R8 ;  /* 0x00007610ff087816 */ /* 0x000fe40000000008 */
[----:B--2---:R-:W-:Y:S02]  /*6560*/  @!P1 SHF.R.U32.HI R8, RZ, 0x10, R48 ;  /* 0x00000010ff089819 */ /* 0x004fe40000011630 */
[----:B------:R-:W-:Y:S02]  /*6570*/  @!P1 PRMT R9, R48, 0x7610, R9 ;  /* 0x0000761030099816 */ /* 0x000fe40000000009 */
[----:B------:R-:W-:Y:S01]  /*6580*/  LOP3.LUT P1, RZ, R3, 0x200, RZ, 0xc0, !PT ;  /* 0x0000020003ff7812 */ /* 0x000fe2000782c0ff */
[----:B----4-:R-:W2:-:S12]  /*6590*/  @!P0 LDG.E R5, desc[UR12][R6.64] ;  /* 0x0000000c06058981 */ /* 0x010e98000c1e1900 */
[----:B------:R-:W4:Y:S04]  /*65a0*/  @!P1 LDG.E R25, desc[UR12][R10.64] ;  /* 0x0000000c0a199981 */ /* 0x000f28000c1e1900 */
[----:B------:R-:W4:Y:S04]  /*65b0*/  LDL.LU.64 R6, [R1+0x1b8] ;  /* 0x0001b80001067983 */ /* 0x000f280000300a00 */
[----:B------:R-:W4:Y:S01]  /*65c0*/  LDL.LU.64 R10, [R1+0x180] ;  /* 0x00018000010a7983 */ /* 0x000f220000300a00 */
[----:B------:R-:W-:Y:S02]  /*65d0*/  PRMT R39, RZ, 0x7610, R39 ;  /* 0x00007610ff277816 */ /* 0x000fe40000000027 */
[----:B------:R-:W-:Y:S01]  /*65e0*/  PRMT R0, RZ, 0x7610, R0 ;  /* 0x00007610ff007816 */ /* 0x000fe20000000000 */
[----:B------:R0:W-:Y:S01]  /*65f0*/  STL [R1+0x6c], R28 ;  /* 0x00006c1c01007387 */ /* 0x0001e20000100800 */
[----:B------:R-:W-:-:S02]  /*6600*/  @!P2 SHF.R.U32.HI R0, RZ, 0x10, R49 ;  /* 0x00000010ff00a819 */ /* 0x000fc40000011631 */
[----:B------:R-:W-:Y:S02]  /*6610*/  @!P2 PRMT R39, R49, 0x7610, R39 ;  /* 0x000076103127a816 */ /* 0x000fe40000000027 */
[C---:B------:R-:W-:Y:S02]  /*6620*/  LOP3.LUT P2, RZ, R3.reuse, 0x100, RZ, 0xc0, !PT ;  /* 0x0000010003ff7812 */ /* 0x040fe4000784c0ff */
[C---:B------:R-:W-:Y:S02]  /*6630*/  LOP3.LUT P4, RZ, R3.reuse, 0x400, RZ, 0xc0, !PT ;  /* 0x0000040003ff7812 */ /* 0x040fe4000788c0ff */
[----:B0-----:R-:W-:Y:S02]  /*6640*/  PRMT R28, RZ, 0x7610, R28 ;  /* 0x00007610ff1c7816 */ /* 0x001fe4000000001c */
[----:B------:R-:W-:Y:S02]  /*6650*/  @!P5 SHF.R.U32.HI R28, RZ, 0x10, R44 ;  /* 0x00000010ff1cd819 */ /* 0x000fe4000001162c */
[----:B------:R-:W-:Y:S01]  /*6660*/  LOP3.LUT P5, RZ, R3, 0x800, RZ, 0xc0, !PT ;  /* 0x0000080003ff7812 */ /* 0x000fe200078ac0ff */
[----:B------:R0:W-:Y:S04]  /*6670*/  STL [R1+0x8c], R22 ;  /* 0x00008c1601007387 */ /* 0x0001e80000100800 */
[----:B------:R1:W-:Y:S04]  /*6680*/  STL [R1+0x98], R19 ;  /* 0x0000981301007387 */ /* 0x0003e80000100800 */
[----:B------:R3:W-:Y:S01]  /*6690*/  STL [R1+0x54], R30 ;  /* 0x0000541e01007387 */ /* 0x0007e20000100800 */
[----:B0-----:R-:W-:-:S03]  /*66a0*/  IMAD.MOV.U32 R22, RZ, RZ, RZ ;  /* 0x000000ffff167224 */ /* 0x001fc600078e00ff */
[----:B------:R0:W-:Y:S01]  /*66b0*/  STL [R1+0x230], R28 ;  /* 0x0002301c01007387 */ /* 0x0001e20000100800 */
[----:B-1----:R-:W-:-:S03]  /*66c0*/  IMAD.MOV.U32 R19, RZ, RZ, RZ ;  /* 0x000000ffff137224 */ /* 0x002fc600078e00ff */
[----:B------:R1:W-:Y:S01]  /*66d0*/  STL [R1+0x60], R33 ;  /* 0x0000602101007387 */ /* 0x0003e20000100800 */
[----:B---3--:R-:W-:-:S03]  /*66e0*/  PRMT R30, RZ, 0x7610, R30 ;  /* 0x00007610ff1e7816 */ /* 0x008fc6000000001e */
[----:B------:R-:W3:Y:S01]  /*66f0*/  @!P5 LDG.E R22, desc[UR12][R60.64] ;  /* 0x0000000c3c16d981 */ /* 0x000ee2000c1e1900 */
[----:B0-----:R-:W-:Y:S02]  /*6700*/  MOV R28, RZ ;  /* 0x000000ff001c7202 */ /* 0x001fe40000000f00 */
[----:B-1----:R-:W-:-:S04]  /*6710*/  PRMT R33, RZ, 0x7610, R33 ;  /* 0x00007610ff217816 */ /* 0x002fc80000000021 */
[----:B------:R-:W3:Y:S04]  /*6720*/  @!P4 LDG.E R28, desc[UR12][R56.64] ;  /* 0x0000000c381cc981 */ /* 0x000ee8000c1e1900 */
[----:B------:R-:W3:Y:S04]  /*6730*/  LDL.LU.64 R60, [R1+0x1a8] ;  /* 0x0001a800013c7983 */ /* 0x000ee80000300a00 */
[----:B------:R-:W3:Y:S04]  /*6740*/  LDL.LU.64 R56, [R1+0x198] ;  /* 0x0001980001387983 */ /* 0x000ee80000300a00 */
[----:B------:R0:W-:Y:S02]  /*6750*/  STL [R1+0xa4], R12 ;  /* 0x0000a40c01007387 */ /* 0x0001e40000100800 */
[----:B0-----:R-:W-:Y:S01]  /*6760*/  IMAD.MOV.U32 R12, RZ, RZ, RZ ;  /* 0x000000ffff0c7224 */ /* 0x001fe200078e00ff */
[----:B--2---:R-:W-:-:S02]  /*6770*/  @!P0 SHF.R.U32.HI R33, RZ, 0x10, R5 ;  /* 0x00000010ff218819 */ /* 0x004fc40000011605 */
[----:B------:R-:W-:Y:S02]  /*6780*/  @!P0 PRMT R30, R5, 0x7610, R30 ;  /* 0x00007610051e8816 */ /* 0x000fe4000000001e */
[----:B------:R-:W-:Y:S01]  /*6790*/  LOP3.LUT P0, RZ, R3, 0x20, RZ, 0xc0, !PT ;  /* 0x0000002003ff7812 */ /* 0x000fe2000780c0ff */
[----:B----4-:R-:W2:-:S12]  /*67a0*/  @!P2 LDG.E R19, desc[UR12][R6.64] ;  /* 0x0000000c0613a981 */ /* 0x010e98000c1e1900 */
[----:B------:R-:W4:Y:S04]  /*67b0*/  @!P0 LDG.E R12, desc[UR12][R10.64] ;  /* 0x0000000c0a0c8981 */ /* 0x000f28000c1e1900 */
[----:B------:R-:W4:Y:S04]  /*67c0*/  LDL.LU.64 R6, [R1+0x170] ;  /* 0x0001700001067983 */ /* 0x000f280000300a00 */
[----:B------:R-:W4:Y:S01]  /*67d0*/  LDL.LU.64 R10, [R1+0x140] ;  /* 0x00014000010a7983 */ /* 0x000f220000300a00 */
[----:B------:R-:W-:-:S03]  /*67e0*/  PRMT R37, RZ, 0x7610, R37 ;  /* 0x00007610ff257816 */ /* 0x000fc60000000025 */
[----:B------:R0:W-:Y:S01]  /*67f0*/  STL [R1+0x48], R36 ;  /* 0x0000482401007387 */ /* 0x0001e20000100800 */
[----:B------:R-:W-:-:S03]  /*6800*/  @!P3 PRMT R37, R51, 0x7610, R37 ;  /* 0x000076103325b816 */ /* 0x000fc60000000025 */
[----:B------:R1:W-:Y:S01]  /*6810*/  STL [R1+0x84], R35 ;  /* 0x0000842301007387 */ /* 0x0003e20000100800 */
[----:B------:R-:W-:Y:S02]  /*6820*/  PRMT R38, RZ, 0x7610, R38 ;  /* 0x00007610ff267816 */ /* 0x000fe40000000026 */
[----:B0-----:R-:W-:Y:S02]  /*6830*/  PRMT R36, RZ, 0x7610, R36 ;  /* 0x00007610ff247816 */ /* 0x001fe40000000024 */
[----:B------:R-:W-:Y:S02]  /*6840*/  @!P6 SHF.R.U32.HI R38, RZ, 0x10, R59 ;  /* 0x00000010ff26e819 */ /* 0x000fe4000001163b */
[----:B-1----:R-:W-:Y:S02]  /*6850*/  PRMT R35, RZ, 0x7610, R35 ;  /* 0x00007610ff237816 */ /* 0x002fe40000000023 */
[----:B------:R-:W-:Y:S02]  /*6860*/  @!P3 SHF.R.U32.HI R35, RZ, 0x10, R51 ;  /* 0x00000010ff23b819 */ /* 0x000fe40000011633 */
[----:B------:R-:W-:-:S02]  /*6870*/  LOP3.LUT P3, RZ, R3, 0x80, RZ, 0xc0, !PT ;  /* 0x0000008003ff7812 */ /* 0x000fc4000786c0ff */
[----:B------:R-:W-:Y:S01]  /*6880*/  @!P6 PRMT R36, R59, 0x7610, R36 ;  /* 0x000076103b24e816 */ /* 0x000fe20000000024 */
[----:B------:R0:W-:Y:S01]  /*6890*/  STL [R1+0x9c], R18 ;  /* 0x00009c1201007387 */ /* 0x0001e20000100800 */
[----:B------:R-:W-:-:S03]  /*68a0*/  LOP3.LUT P6, RZ, R3, 0x40, RZ, 0xc0, !PT ;  /* 0x0000004003ff7812 */ /* 0x000fc600078cc0ff */
[----:B------:R1:W-:Y:S01]  /*68b0*/  STL [R1+0x58], R31 ;  /* 0x0000581f01007387 */ /* 0x0003e20000100800 */
[----:B0-----:R-:W-:-:S03]  /*68c0*/  HFMA2.MMA R18, -RZ, RZ, 0, 0 ;  /* 0x00000000ff127435 */ /* 0x001fc600000001ff */
[----:B------:R0:W-:Y:S01]  /*68d0*/  STL [R1+0x74], R23 ;  /* 0x0000741701007387 */ /* 0x0001e20000100800 */
[----:B-1----:R-:W-:-:S03]  /*68e0*/  PRMT R31, RZ, 0x7610, R31 ;  /* 0x00007610ff1f7816 */ /* 0x002fc6000000001f */
[----:B------:R1:W-:Y:S04]  /*68f0*/  STL [R1+0xa0], R13 ;  /* 0x0000a00d01007387 */ /* 0x0003e80000100800 */
[----:B------:R3:W-:Y:S01]  /*6900*/  STL [R1+0x70], R34 ;  /* 0x0000702201007387 */ /* 0x0007e20000100800 */
[----:B0-----:R-:W-:-:S03]  /*6910*/  PRMT R23, RZ, 0x7610, R23 ;  /* 0x00007610ff177816 */ /* 0x001fc60000000017 */
[----:B------:R0:W-:Y:S01]  /*6920*/  STL [R1+0x78], R26 ;  /* 0x0000781a01007387 */ /* 0x0001e20000100800 */
[----:B-1----:R-:W-:Y:S01]  /*6930*/  IMAD.MOV.U32 R13, RZ, RZ, RZ ;  /* 0x000000ffff0d7224 */ /* 0x002fe200078e00ff */
[----:B---3--:R-:W-:Y:S02]  /*6940*/  @!P5 PRMT R31, R22, 0x7610, R31 ;  /* 0x00007610161fd816 */ /* 0x008fe4000000001f */
[----:B------:R-:W3:Y:S01]  /*6950*/  @!P3 LDG.E R18, desc[UR12][R60.64] ;  /* 0x0000000c3c12b981 */ /* 0x000ee2000c1e1900 */
[----:B------:R-:W-:Y:S02]  /*6960*/  PRMT R34, RZ, 0x7610, R34 ;  /* 0x00007610ff227816 */ /* 0x000fe40000000022 */
[----:B------:R-:W-:Y:S01]  /*6970*/  @!P5 SHF.R.U32.HI R34, RZ, 0x10, R22 ;  /* 0x00000010ff22d819 */ /* 0x000fe20000011616 */
[----:B------:R-:W3:Y:S01]  /*6980*/  @!P6 LDG.E R13, desc[UR12][R56.64] ;  /* 0x0000000c380de981 */ /* 0x000ee2000c1e1900 */
[----:B0-----:R-:W-:Y:S02]  /*6990*/  PRMT R26, RZ, 0x7610, R26 ;  /* 0x00007610ff1a7816 */ /* 0x001fe4000000001a */
[----:B------:R-:W-:Y:S01]  /*69a0*/  LOP3.LUT P5, RZ, R3, 0x10, RZ, 0xc0, !PT ;  /* 0x0000001003ff7812 */ /* 0x000fe200078ac0ff */
[----:B------:R0:W-:Y:S04]  /*69b0*/  STL [R1+0xb4], R48 ;  /* 0x0000b43001007387 */ /* 0x0001e80000100800 */
[----:B------:R1:W-:Y:S04]  /*69c0*/  STL [R1+0xa8], R43 ;  /* 0x0000a82b01007387 */ /* 0x0003e80000100800 */
[----:B------:R-:W3:Y:S01]  /*69d0*/  LDL.LU.64 R56, [R1+0x150] ;  /* 0x0001500001387983 */ /* 0x000ee20000300a00 */
[----:B0-----:R-:W-:-:S03]  /*69e0*/  HFMA2.MMA R48, -RZ, RZ, 0, 0 ;  /* 0x00000000ff307435 */ /* 0x001fc600000001ff */
[----:B------:R-:W3:Y:S01]  /*69f0*/  LDL.LU.64 R60, [R1+0x160] ;  /* 0x00016000013c7983 */ /* 0x000ee20000300a00 */
[----:B-1----:R-:W-:Y:S02]  /*6a00*/  MOV R43, RZ ;  /* 0x000000ff002b7202 */ /* 0x002fe40000000f00 */
[----:B--2---:R-:W-:Y:S02]  /*6a10*/  @!P2 SHF.R.U32.HI R26, RZ, 0x10, R19 ;  /* 0x00000010ff1aa819 */ /* 0x004fe40000011613 */
[----:B------:R-:W-:Y:S02]  /*6a20*/  @!P2 PRMT R23, R19, 0x7610, R23 ;  /* 0x000076101317a816 */ /* 0x000fe40000000017 */
[----:B------:R-:W-:Y:S01]  /*6a30*/  LOP3.LUT P2, RZ, R3, 0x2, RZ, 0xc0, !PT ;  /* 0x0000000203ff7812 */ /* 0x000fe2000784c0ff */
[----:B----4-:R-:W2:-:S12]  /*6a40*/  @!P5 LDG.E R43, desc[UR12][R6.64] ;  /* 0x0000000c062bd981 */ /* 0x010e98000c1e1900 */
[----:B------:R-:W4:Y:S04]  /*6a50*/  @!P2 LDG.E R48, desc[UR12][R10.64] ;  /* 0x0000000c0a30a981 */ /* 0x000f28000c1e1900 */
[----:B------:R-:W2:Y:S04]  /*6a60*/  LDL.LU.64 R6, [R1+0x138] ;  /* 0x0001380001067983 */ /* 0x000ea80000300a00 */
[----:B------:R0:W-:Y:S04]  /*6a70*/  STL [R1+0x90], R21 ;  /* 0x0000901501007387 */ /* 0x0001e80000100800 */
[----:B------:R1:W-:Y:S04]  /*6a80*/  STL [R1+0x7c], R27 ;  /* 0x00007c1b01007387 */ /* 0x0003e80000100800 */
[----:B------:R1:W-:Y:S01]  /*6a90*/  STL [R1+0x50], R32 ;  /* 0x0000502001007387 */ /* 0x0003e20000100800 */
[----:B0-----:R-:W-:-:S03]  /*6aa0*/  PRMT R21, RZ, 0x7610, R21 ;  /* 0x00007610ff157816 */ /* 0x001fc60000000015 */
[----:B------:R0:W-:Y:S01]  /*6ab0*/  STL [R1+0x80], R29 ;  /* 0x0000801d01007387 */ /* 0x0001e20000100800 */
[----:B-1----:R-:W-:Y:S02]  /*6ac0*/  PRMT R27, RZ, 0x7610, R27 ;  /* 0x00007610ff1b7816 */ /* 0x002fe4000000001b */
[----:B------:R-:W-:Y:S01]  /*6ad0*/  @!P1 SHF.R.U32.HI R27, RZ, 0x10, R25 ;  /* 0x00000010ff1b9819 */ /* 0x000fe20000011619 */
[----:B------:R-:W-:Y:S01]  /*6ae0*/  STL [R1+0x64], R24 ;  /* 0x0000641801007387 */ /* 0x000fe20000100800 */
[----:B------:R-:W-:Y:S02]  /*6af0*/  @!P1 PRMT R21, R25, 0x7610, R21 ;  /* 0x0000761019159816 */ /* 0x000fe40000000015 */
[----:B------:R-:W-:Y:S01]  /*6b00*/  LOP3.LUT P1, RZ, R3, 0x4, RZ, 0xc0, !PT ;  /* 0x0000000403ff7812 */ /* 0x000fe2000782c0ff */
[----:B------:R1:W-:Y:S01]  /*6b10*/  STL [R1+0xb0], R50 ;  /* 0x0000b03201007387 */ /* 0x0003e20000100800 */
[----:B------:R-:W-:Y:S02]  /*6b20*/  PRMT R32, RZ, 0x7610, R32 ;  /* 0x00007610ff207816 */ /* 0x000fe40000000020 */
[----:B0-----:R-:W-:Y:S01]  /*6b30*/  PRMT R29, RZ, 0x7610, R29 ;  /* 0x00007610ff1d7816 */ /* 0x001fe2000000001d */
[----:B------:R0:W-:Y:S01]  /*6b40*/  STL [R1+0x94], R20 ;  /* 0x0000941401007387 */ /* 0x0001e20000100800 */
[----:B------:R-:W-:-:S02]  /*6b50*/  @!P4 SHF.R.U32.HI R29, RZ, 0x10, R28 ;  /* 0x00000010ff1dc819 */ /* 0x000fc4000001161c */
[----:B------:R-:W-:Y:S01]  /*6b60*/  @!P4 PRMT R32, R28, 0x7610, R32 ;  /* 0x000076101c20c816 */ /* 0x000fe20000000020 */
[----:B------:R-:W-:Y:S01]  /*6b70*/  STL [R1+0xb8], R49 ;  /* 0x0000b83101007387 */ /* 0x000fe20000100800 */
[----:B------:R-:W-:Y:S01]  /*6b80*/  LOP3.LUT P4, RZ, R3, 0x8, RZ, 0xc0, !PT ;  /* 0x0000000803ff7812 */ /* 0x000fe2000788c0ff */
[----:B-1----:R-:W-:Y:S01]  /*6b90*/  IMAD.MOV.U32 R50, RZ, RZ, RZ ;  /* 0x000000ffff327224 */ /* 0x002fe200078e00ff */
[----:B------:R-:W-:Y:S01]  /*6ba0*/  PRMT R24, RZ, 0x7610, R24 ;  /* 0x00007610ff187816 */ /* 0x000fe20000000018 */
[----:B------:R1:W-:Y:S01]  /*6bb0*/  STL [R1+0xbc], R51 ;  /* 0x0000bc3301007387 */ /* 0x0003e20000100800 */
[----:B0-----:R-:W-:Y:S02]  /*6bc0*/  PRMT R20, RZ, 0x7610, R20 ;  /* 0x00007610ff147816 */ /* 0x001fe40000000014 */
[----:B------:R-:W-:Y:S01]  /*6bd0*/  PRMT R53, RZ, 0x7610, R53 ;  /* 0x00007610ff357816 */ /* 0x000fe20000000035 */
[----:B------:R0:W-:Y:S01]  /*6be0*/  STL [R1+0xc0], R59 ;  /* 0x0000c03b01007387 */ /* 0x0001e20000100800 */
[----:B------:R-:W-:-:S03]  /*6bf0*/  PRMT R52, RZ, 0x7610, R52 ;  /* 0x00007610ff347816 */ /* 0x000fc60000000034 */
[----:B------:R2:W-:Y:S01]  /*6c00*/  STL [R1+0x14], R54 ;  /* 0x0000143601007387 */ /* 0x0005e20000100800 */
[----:B---3--:R-:W-:Y:S02]  /*6c10*/  @!P3 SHF.R.U32.HI R20, RZ, 0x10, R18 ;  /* 0x00000010ff14b819 */ /* 0x008fe40000011612 */
[----:B------:R-:W-:Y:S01]  /*6c20*/  @!P3 PRMT R24, R18, 0x7610, R24 ;  /* 0x000076101218b816 */ /* 0x000fe20000000018 */
[----:B------:R3:W-:Y:S01]  /*6c30*/  STL [R1+0xac], R44 ;  /* 0x0000ac2c01007387 */ /* 0x0007e20000100800 */
[----:B------:R-:W-:Y:S01]  /*6c40*/  LOP3.LUT P3, RZ, R3, 0x1, RZ, 0xc0, !PT ;  /* 0x0000000103ff7812 */ /* 0x000fe2000786c0ff */
[----:B------:R-:W-:Y:S01]  /*6c50*/  IMAD.MOV.U32 R3, RZ, RZ, RZ ;  /* 0x000000ffff037224 */ /* 0x000fe200078e00ff */
[----:B-1----:R-:W-:Y:S01]  /*6c60*/  PRMT R51, RZ, 0x7610, R51 ;  /* 0x00007610ff337816 */ /* 0x002fe20000000033 */
[----:B------:R-:W-:Y:S01]  /*6c70*/  IMAD.MOV.U32 R49, RZ, RZ, RZ ;  /* 0x000000ffff317224 */ /* 0x000fe200078e00ff */
[----:B------:R-:W-:Y:S01]  /*6c80*/  PRMT R46, RZ, 0x7610, R46 ;  /* 0x00007610ff2e7816 */ /* 0x000fe2000000002e */
[----:B------:R1:W-:Y:S01]  /*6c90*/  STL [R1+0x18], R55 ;  /* 0x0000183701007387 */ /* 0x0003e20000100800 */
[----:B------:R-:W-:-:S02]  /*6ca0*/  PRMT R47, RZ, 0x7610, R47 ;  /* 0x00007610ff2f7816 */ /* 0x000fc4000000002f */
[----:B------:R-:W-:Y:S01]  /*6cb0*/  PRMT R45, RZ, 0x7610, R45 ;  /* 0x00007610ff2d7816 */ /* 0x000fe2000000002d */
[----:B------:R-:W3:Y:S04]  /*6cc0*/  LDL.LU.64 R10, [R1+0x308] ;  /* 0x00030800010a7983 */ /* 0x000ee80000300a00 */
[----:B------:R-:W3:Y:S04]  /*6cd0*/  @!P1 LDG.E R50, desc[UR12][R56.64] ;  /* 0x0000000c38329981 */ /* 0x000ee8000c1e1900 */
[----:B------:R1:W3:Y:S01]  /*6ce0*/  @!P4 LDG.E R3, desc[UR12][R60.64] ;  /* 0x0000000c3c03c981 */ /* 0x0002e2000c1e1900 */
[----:B0-----:R-:W-:-:S03]  /*6cf0*/  MOV R59, RZ ;  /* 0x000000ff003b7202 */ /* 0x001fc60000000f00 */
[----:B------:R-:W3:Y:S04]  /*6d00*/  LDL.LU.64 R56, [R1+0x310] ;  /* 0x0003100001387983 */ /* 0x000ee80000300a00 */
[----:B------:R-:W3:Y:S01]  /*6d10*/  LDL.LU.64 R60, [R1+0x318] ;  /* 0x00031800013c7983 */ /* 0x000ee20000300a00 */
[----:B----4-:R-:W-:Y:S02]  /*6d20*/  @!P2 SHF.R.U32.HI R53, RZ, 0x10, R48 ;  /* 0x00000010ff35a819 */ /* 0x010fe40000011630 */
[----:B------:R-:W-:Y:S01]  /*6d30*/  @!P2 PRMT R51, R48, 0x7610, R51 ;  /* 0x000076103033a816 */ /* 0x000fe20000000033 */
[----:B--2---:R-:W2:Y:S01]  /*6d40*/  @!P3 LDG.E R49, desc[UR12][R6.64] ;  /* 0x0000000c0631b981 */ /* 0x004ea2000c1e1900 */
[----:B------:R-:W-:Y:S02]  /*6d50*/  LOP3.LUT P2, RZ, R2, 0x10000000, RZ, 0xc0, !PT ;  /* 0x1000000002ff7812 */ /* 0x000fe4000784c0ff */
[----:B------:R-:W-:-:S02]  /*6d60*/  PRMT R54, RZ, 0x7610, R54 ;  /* 0x00007610ff367816 */ /* 0x000fc40000000036 */
[----:B---3--:R-:W-:Y:S02]  /*6d70*/  PRMT R44, RZ, 0x7610, R44 ;  /* 0x00007610ff2c7816 */ /* 0x008fe4000000002c */
[----:B------:R-:W-:Y:S02]  /*6d80*/  @!P6 SHF.R.U32.HI R47, RZ, 0x10, R13 ;  /* 0x00000010ff2fe819 */ /* 0x000fe4000001160d */
[----:B------:R-:W-:Y:S02]  /*6d90*/  @!P6 PRMT R46, R13, 0x7610, R46 ;  /* 0x000076100d2ee816 */ /* 0x000fe4000000002e */
[----:B------:R-:W-:Y:S01]  /*6da0*/  PRMT R58, RZ, 0x7610, R58 ;  /* 0x00007610ff3a7816 */ /* 0x000fe2000000003a */
[----:B------:R0:W-:Y:S04]  /*6db0*/  STL.S16 [R1+0x258], R40 ;  /* 0x0002582801007387 */ /* 0x0001e80000100600 */
[----:B------:R-:W3:Y:S01]  /*6dc0*/  @!P2 LDG.E R59, desc[UR12][R16.64] ;  /* 0x0000000c103ba981 */ /* 0x000ee2000c1e1900 */
[----:B------:R-:W-:-:S02]  /*6dd0*/  @!P0 SHF.R.U32.HI R45, RZ, 0x10, R12 ;  /* 0x00000010ff2d8819 */ /* 0x000fc4000001160c */
[----:B------:R-:W-:Y:S01]  /*6de0*/  @!P0 PRMT R44, R12, 0x7610, R44 ;  /* 0x000076100c2c8816 */ /* 0x000fe2000000002c */
[----:B------:R-:W4:Y:S01]  /*6df0*/  LDL.LU R6, [R1+0x120] ;  /* 0x0001200001067983 */ /* 0x000f220000300800 */
[C---:B------:R-:W-:Y:S02]  /*6e00*/  LOP3.LUT P6, RZ, R4.reuse, 0x2, RZ, 0xc0, !PT ;  /* 0x0000000204ff7812 */ /* 0x040fe400078cc0ff */
[----:B-1----:R-:W-:Y:S01]  /*6e10*/  PRMT R55, RZ, 0x7610, R55 ;  /* 0x00007610ff377816 */ /* 0x002fe20000000037 */
[----:B0-----:R-:W3:Y:S04]  /*6e20*/  LDL.LU R40, [R1+0x12c] ;  /* 0x00012c0001287983 */ /* 0x001ee80000300800 */
[----:B------:R-:W4:Y:S01]  /*6e30*/  LDL.LU.64 R16, [R1+0x2f8] ;  /* 0x0002f80001107983 */ /* 0x000f220000300a00 */
[----:B------:R-:W-:Y:S01]  /*6e40*/  LOP3.LUT P0, RZ, R4, 0x1, RZ, 0xc0, !PT ;  /* 0x0000000104ff7812 */ /* 0x000fe2000780c0ff */
[----:B------:R-:W-:Y:S01]  /*6e50*/  IMAD.MOV.U32 R4, RZ, RZ, RZ ;  /* 0x000000ffff047224 */ /* 0x000fe200078e00ff */
[----:B------:R-:W-:Y:S01]  /*6e60*/  @!P5 SHF.R.U32.HI R55, RZ, 0x10, R43 ;  /* 0x00000010ff37d819 */ /* 0x000fe2000001162b */
[----:B------:R0:W-:Y:S04]  /*6e70*/  STL [R1+0xc4], R5 ;  /* 0x0000c40501007387 */ /* 0x0001e80000100800 */
[----:B------:R-:W3:Y:S01]  /*6e80*/  LDL.LU R7, [R1+0x110] ;  /* 0x0001100001077983 */ /* 0x000ee20000300800 */
[----:B------:R-:W-:-:S02]  /*6e90*/  @!P1 SHF.R.U32.HI R54, RZ, 0x10, R50 ;  /* 0x00000010ff369819 */ /* 0x000fc40000011632 */
[----:B------:R-:W-:Y:S02]  /*6ea0*/  @!P1 PRMT R52, R50, 0x7610, R52 ;  /* 0x0000761032349816 */ /* 0x000fe40000000034 */
[----:B------:R-:W-:Y:S02]  /*6eb0*/  LOP3.LUT P1, RZ, R2, 0x20000000, RZ, 0xc0, !PT ;  /* 0x2000000002ff7812 */ /* 0x000fe4000782c0ff */
[----:B------:R-:W-:Y:S02]  /*6ec0*/  PRMT R61, RZ, 0x7610, R61 ;  /* 0x00007610ff3d7816 */ /* 0x000fe4000000003d */
[----:B------:R-:W-:-:S09]  /*6ed0*/  PRMT R60, RZ, 0x7610, R60 ;  /* 0x00007610ff3c7816 */ /* 0x000fd2000000003c */
[----:B------:R-:W3:Y:S01]  /*6ee0*/  @!P1 LDG.E R4, desc[UR12][R14.64] ;  /* 0x0000000c0e049981 */ /* 0x000ee2000c1e1900 */
[----:B------:R-:W-:Y:S02]  /*6ef0*/  PRMT R57, RZ, 0x7610, R57 ;  /* 0x00007610ff397816 */ /* 0x000fe40000000039 */
[----:B------:R-:W-:Y:S02]  /*6f00*/  PRMT R56, RZ, 0x7610, R56 ;  /* 0x00007610ff387816 */ /* 0x000fe40000000038 */
[----:B------:R-:W-:Y:S02]  /*6f10*/  @!P5 PRMT R57, R43, 0x7610, R57 ;  /* 0x000076102b39d816 */ /* 0x000fe40000000039 */
[----:B------:R-:W-:Y:S01]  /*6f20*/  @!P4 SHF.R.U32.HI R58, RZ, 0x10, R3 ;  /* 0x00000010ff3ac819 */ /* 0x000fe20000011603 */
[----:B------:R-:W3:Y:S01]  /*6f30*/  LDL.LU.64 R14, [R1+0x300] ;  /* 0x00030000010e7983 */ /* 0x000ee20000300a00 */
[----:B------:R-:W-:Y:S02]  /*6f40*/  @!P4 PRMT R56, R3, 0x7610, R56 ;  /* 0x000076100338c816 */ /* 0x000fe40000000038 */
[----:B------:R-:W-:-:S02]  /*6f50*/  LOP3.LUT P5, RZ, R2, 0x80000000, RZ, 0xc0, !PT ;  /* 0x8000000002ff7812 */ /* 0x000fc400078ac0ff */
[C---:B------:R-:W-:Y:S02]  /*6f60*/  LOP3.LUT P4, RZ, R2.reuse, 0x40000000, RZ, 0xc0, !PT ;  /* 0x4000000002ff7812 */ /* 0x040fe4000788c0ff */
[----:B--2---:R-:W-:Y:S02]  /*6f70*/  @!P3 SHF.R.U32.HI R60, RZ, 0x10, R49 ;  /* 0x00000010ff3cb819 */ /* 0x004fe40000011631 */
[----:B------:R-:W-:Y:S02]  /*6f80*/  @!P3 PRMT R61, R49, 0x7610, R61 ;  /* 0x00007610313db816 */ /* 0x000fe4000000003d */
[----:B------:R-:W-:Y:S01]  /*6f90*/  LOP3.LUT P3, RZ, R2, 0x8000000, RZ, 0xc0, !PT ;  /* 0x0800000002ff7812 */ /* 0x000fe2000786c0ff */
[----:B------:R-:W-:-:S12]  /*6fa0*/  IMAD.MOV.U32 R2, RZ, RZ, RZ ;  /* 0x000000ffff027224 */ /* 0x000fd800078e00ff */
[----:B----4-:R-:W2:Y:S04]  /*6fb0*/  @!P3 LDG.E R2, desc[UR12][R16.64] ;  /* 0x0000000c1002b981 */ /* 0x010ea8000c1e1900 */
[----:B------:R-:W4:Y:S04]  /*6fc0*/  LDL.LU R16, [R1+0x124] ;  /* 0x0001240001107983 */ /* 0x000f280000300800 */
[----:B------:R-:W2:Y:S01]  /*6fd0*/  LDL.LU R17, [R1+0x128] ;  /* 0x0001280001117983 */ /* 0x000ea20000300800 */
[----:B0-----:R-:W-:-:S06]  /*6fe0*/  IMAD.MOV.U32 R5, RZ, RZ, RZ ;  /* 0x000000ffff057224 */ /* 0x001fcc00078e00ff */
[----:B---3--:R0:W3:Y:S02]  /*6ff0*/  @!P4 LDG.E R5, desc[UR12][R14.64] ;  /* 0x0000000c0e05c981 */ /* 0x0080e4000c1e1900 */
[----:B0-----:R-:W-:Y:S01]  /*7000*/  HFMA2.MMA R14, -RZ, RZ, 0, 0 ;  /* 0x00000000ff0e7435 */ /* 0x001fe200000001ff */
[----:B------:R-:W-:Y:S02]  /*7010*/  SHF.L.U32 R15, R6, 0x10, RZ ;  /* 0x00000010060f7819 */ /* 0x000fe400000006ff */
[----:B------:R-:W3:Y:S07]  /*7020*/  LDL.LU R6, [R1+0x158] ;  /* 0x0001580001067983 */ /* 0x000eee0000300800 */
[----:B------:R4:W3:Y:S02]  /*7030*/  @!P5 LDG.E R14, desc[UR12][R10.64] ;  /* 0x0000000c0a0ed981 */ /* 0x0008e4000c1e1900 */
[----:B----4-:R-:W-:-:S02]  /*7040*/  IMAD.U32 R10, R16, 0x10000, RZ ;  /* 0x00010000100a7824 */ /* 0x010fc400078e00ff */
[----:B------:R-:W-:Y:S02]  /*7050*/  IMAD.U32 R16, R40, 0x10000, RZ ;  /* 0x0001000028107824 */ /* 0x000fe400078e00ff */
[----:B--2---:R-:W-:Y:S02]  /*7060*/  IMAD.U32 R11, R17, 0x10000, RZ ;  /* 0x00010000110b7824 */ /* 0x004fe400078e00ff */
[----:B------:R-:W-:-:S04]  /*7070*/  FMUL.FTZ R17, R10, R10 ;  /* 0x0000000a0a117220 */ /* 0x000fc80000410000 */
[C---:B------:R-:W-:Y:S01]  /*7080*/  FFMA.FTZ R40, R11.reuse, R11, R17 ;  /* 0x0000000b0b287223 */ /* 0x040fe20000010011 */
[----:B------:R-:W-:Y:S01]  /*7090*/  FMUL.FTZ R17, R16, R16 ;  /* 0x0000001010117220 */ /* 0x000fe20000410000 */
[----:B------:R-:W-:Y:S01]  /*70a0*/  FADD.FTZ R10, R11, R10 ;  /* 0x0000000a0b0a7221 */ /* 0x000fe20000010000 */
[C---:B------:R-:W-:Y:S02]  /*70b0*/  FADD.FTZ R11, R15.reuse, R16 ;  /* 0x000000100f0b7221 */ /* 0x040fe40000010000 */
[----:B------:R-:W-:Y:S01]  /*70c0*/  FFMA.FTZ R17, R15, R15, R17 ;  /* 0x0000000f0f117223 */ /* 0x000fe20000010011 */
[----:B------:R-:W2:Y:S04]  /*70d0*/  LDL.LU R16, [R1+0x130] ;  /* 0x0001300001107983 */ /* 0x000ea80000300800 */
[----:B------:R-:W4:Y:S01]  /*70e0*/  LDL.LU R15, [R1+0x114] ;  /* 0x00011400010f7983 */ /* 0x000f220000300800 */
[----:B------:R-:W-:-:S04]  /*70f0*/  FADD.FTZ R10, RZ, R10 ;  /* 0x0000000aff0a7221 */ /* 0x000fc80000010000 */
[----:B------:R-:W-:Y:S01]  /*7100*/  FADD.FTZ R10, R10, R11 ;  /* 0x0000000b0a0a7221 */ /* 0x000fe20000010000 */
[----:B----4-:R-:W-:Y:S02]  /*7110*/  IMAD.U32 R11, R15, 0x10000, RZ ;  /* 0x000100000f0b7824 */ /* 0x010fe400078e00ff */
[----:B------:R-:W-:Y:S01]  /*7120*/  FADD.FTZ R15, RZ, R40 ;  /* 0x00000028ff0f7221 */ /* 0x000fe20000010000 */
[----:B--2---:R-:W-:Y:S01]  /*7130*/  SHF.L.U32 R16, R16, 0x10, RZ ;  /* 0x0000001010107819 */ /* 0x004fe200000006ff */
[----:B------:R-:W2:Y:S02]  /*7140*/  LDL.LU R40, [R1+0x2f0] ;  /* 0x0002f00001287983 */ /* 0x000ea40000300800 */
[----:B------:R-:W-:Y:S01]  /*7150*/  FADD.FTZ R15, R15, R17 ;  /* 0x000000110f0f7221 */ /* 0x000fe20000010000 */
[----:B------:R-:W-:Y:S01]  /*7160*/  FMUL.FTZ R17, R11, R11 ;  /* 0x0000000b0b117220 */ /* 0x000fe20000410000 */
[----:B------:R-:W-:-:S03]  /*7170*/  FADD.FTZ R11, R16, R11 ;  /* 0x0000000b100b7221 */ /* 0x000fc60000010000 */
[----:B------:R-:W-:Y:S02]  /*7180*/  FFMA.FTZ R17, R16, R16, R17 ;  /* 0x0000001010117223 */ /* 0x000fe40000010011 */
[----:B------:R-:W4:Y:S01]  /*7190*/  LDL.LU R16, [R1+0x134] ;  /* 0x0001340001107983 */ /* 0x000f220000300800 */
[----:B------:R-:W-:Y:S01]  /*71a0*/  FADD.FTZ R10, R10, R11 ;  /* 0x0000000b0a0a7221 */ /* 0x000fe20000010000 */
[----:B------:R-:W-:Y:S01]  /*71b0*/  FADD.FTZ R15, R15, R17 ;  /* 0x000000110f0f7221 */ /* 0x000fe20000010000 */
[----:B----4-:R-:W-:Y:S02]  /*71c0*/  IMAD.U32 R11, R16, 0x10000, RZ ;  /* 0x00010000100b7824 */ /* 0x010fe400078e00ff */
[----:B------:R-:W-:Y:S02]  /*71d0*/  IMAD.U32 R16, R7, 0x10000, RZ ;  /* 0x0001000007107824 */ /* 0x000fe400078e00ff */
[----:B------:R-:W-:Y:S01]  /*71e0*/  FMUL.FTZ R17, R11, R11 ;  /* 0x0000000b0b117220 */ /* 0x000fe20000410000 */
[----:B--2---:R-:W-:-:S02]  /*71f0*/  IMAD.U32 R40, R40, 0x10000, RZ ;  /* 0x0001000028287824 */ /* 0x004fc400078e00ff */
[C---:B------:R-:W-:Y:S01]  /*7200*/  FADD.FTZ R11, R16.reuse, R11 ;  /* 0x0000000b100b7221 */ /* 0x040fe20000010000 */
[----:B------:R-:W-:Y:S02]  /*7210*/  IMAD.U32 R41, R41, 0x10000, RZ ;  /* 0x0001000029297824 */ /* 0x000fe400078e00ff */
[----:B------:R-:W-:Y:S01]  /*7220*/  FFMA.FTZ R17, R16, R16, R17 ;  /* 0x0000001010117223 */ /* 0x000fe20000010011 */
[----:B------:R-:W2:Y:S01]  /*7230*/  LDL.LU R7, [R1+0x188] ;  /* 0x0001880001077983 */ /* 0x000ea20000300800 */
[----:B------:R-:W-:-:S03]  /*7240*/  FADD.FTZ R10, R10, R11 ;  /* 0x0000000b0a0a7221 */ /* 0x000fc60000010000 */
[----:B------:R-:W4:Y:S04]  /*7250*/  LDL.LU R11, [R1+0x14c] ;  /* 0x00014c00010b7983 */ /* 0x000f280000300800 */
[----:B------:R-:W3:Y:S01]  /*7260*/  LDL.LU R16, [R1+0x148] ;  /* 0x0001480001107983 */ /* 0x000ee20000300800 */
[----:B------:R-:W-:Y:S01]  /*7270*/  FADD.FTZ R15, R15, R17 ;  /* 0x000000110f0f7221 */ /* 0x000fe20000010000 */
[----:B----4-:R-:W-:Y:S01]  /*7280*/  SHF.L.U32 R11, R11, 0x10, RZ ;  /* 0x000000100b0b7819 */ /* 0x010fe200000006ff */
[----:B---3--:R-:W-:-:S04]  /*7290*/  IMAD.U32 R16, R16, 0x10000, RZ ;  /* 0x0001000010107824 */ /* 0x008fc800078e00ff */
[----:B------:R-:W-:Y:S01]  /*72a0*/  FMUL.FTZ R17, R11, R11 ;  /* 0x0000000b0b117220 */ /* 0x000fe20000410000 */
[----:B------:R-:W-:-:S03]  /*72b0*/  FADD.FTZ R11, R16, R11 ;  /* 0x0000000b100b7221 */ /* 0x000fc60000010000 */
[----:B------:R-:W-:Y:S01]  /*72c0*/  FFMA.FTZ R17, R16, R16, R17 ;  /* 0x0000001010117223 */ /* 0x000fe20000010011 */
[----:B------:R-:W-:Y:S01]  /*72d0*/  SHF.L.U32 R16, R6, 0x10, RZ ;  /* 0x0000001006107819 */ /* 0x000fe200000006ff */
[----:B------:R-:W-:Y:S01]  /*72e0*/  FADD.FTZ R10, R10, R11 ;  /* 0x0000000b0a0a7221 */ /* 0x000fe20000010000 */
[----:B------:R-:W-:Y:S01]  /*72f0*/  FMUL.FTZ R11, R40, R40 ;  /* 0x00000028280b7220 */ /* 0x000fe20000410000 */
[----:B------:R-:W-:Y:S02]  /*7300*/  FADD.FTZ R15, R15, R17 ;  /* 0x000000110f0f7221 */ /* 0x000fe40000010000 */
[C---:B------:R-:W-:Y:S01]  /*7310*/  FADD.FTZ R40, R16.reuse, R40 ;  /* 0x0000002810287221 */ /* 0x040fe20000010000 */
[----:B------:R-:W3:Y:S01]  /*7320*/  LDL.LU R17, [R1+0x16c] ;  /* 0x00016c0001117983 */ /* 0x000ee20000300800 */
[----:B------:R-:W-:-:S03]  /*7330*/  FFMA.FTZ R11, R16, R16, R11 ;  /* 0x00000010100b7223 */ /* 0x000fc6000001000b */
[----:B------:R-:W4:Y:S01]  /*7340*/  LDL.LU R16, [R1+0x15c] ;  /* 0x00015c0001107983 */ /* 0x000f220000300800 */
[----:B------:R-:W-:Y:S01]  /*7350*/  FADD.FTZ R11, R15, R11 ;  /* 0x0000000b0f0b7221 */ /* 0x000fe20000010000 */
[----:B------:R-:W-:Y:S02]  /*7360*/  FADD.FTZ R10, R10, R40 ;  /* 0x000000280a0a7221 */ /* 0x000fe40000010000 */
[----:B------:R-:W2:Y:S04]  /*7370*/  LDL.LU R40, [R1+0x178] ;  /* 0x0001780001287983 */ /* 0x000ea80000300800 */
[----:B------:R-:W2:Y:S01]  /*7380*/  LDL.LU R6, [R1+0x1a4] ;  /* 0x0001a40001067983 */ /* 0x000ea20000300800 */
[----:B----4-:R-:W-:-:S04]  /*7390*/  IMAD.U32 R16, R16, 0x10000, RZ ;  /* 0x0001000010107824 */ /* 0x010fc800078e00ff */
[----:B------:R-:W-:Y:S01]  /*73a0*/  FMUL.FTZ R15, R16, R16 ;  /* 0x00000010100f7220 */ /* 0x000fe20000410000 */
[----:B------:R-:W-:-:S03]  /*73b0*/  FADD.FTZ R16, R41, R16 ;  /* 0x0000001029107221 */ /* 0x000fc60000010000 */
[----:B------:R-:W-:Y:S02]  /*73c0*/  FFMA.FTZ R15, R41, R41, R15 ;  /* 0x00000029290f7223 */ /* 0x000fe4000001000f */
[----:B------:R-:W4:Y:S01]  /*73d0*/  LDL.LU R41, [R1+0x168] ;  /* 0x0001680001297983 */ /* 0x000f220000300800 */
[----:B---3--:R-:W-:Y:S01]  /*73e0*/  SHF.L.U32 R17, R17, 0x10, RZ ;  /* 0x0000001011117819 */ /* 0x008fe200000006ff */
[----:B--2---:R-:W-:Y:S02]  /*73f0*/  IMAD.U32 R40, R40, 0x10000, RZ ;  /* 0x0001000028287824 */ /* 0x004fe400078e00ff */
[----:B------:R-:W-:Y:S01]  /*7400*/  FADD.FTZ R10, R10, R16 ;  /* 0x000000100a0a7221 */ /* 0x000fe20000010000 */
[----:B------:R-:W-:Y:S01]  /*7410*/  FADD.FTZ R11, R11, R15 ;  /* 0x0000000f0b0b7221 */ /* 0x000fe20000010000 */
[----:B------:R-:W-:Y:S02]  /*7420*/  SHF.L.U32 R15, R7, 0x10, RZ ;  /* 0x00000010070f7819 */ /* 0x000fe400000006ff */
[----:B------:R-:W2:Y:S01]  /*7430*/  LDL.LU R7, [R1+0x1b0] ;  /* 0x0001b00001077983 */ /* 0x000ea20000300800 */
[----:B----4-:R-:W-:-:S02]  /*7440*/  IMAD.U32 R16, R41, 0x10000, RZ ;  /* 0x0001000029107824 */ /* 0x010fc400078e00ff */
[----:B------:R-:W-:Y:S01]  /*7450*/  FMUL.FTZ R41, R17, R17 ;  /* 0x0000001111297220 */ /* 0x000fe20000410000 */
[----:B------:R-:W-:-:S03]  /*7460*/  FADD.FTZ R17, R40, R17 ;  /* 0x0000001128117221 */ /* 0x000fc60000010000 */
[----:B------:R-:W-:Y:S01]  /*7470*/  FFMA.FTZ R41, R40, R40, R41 ;  /* 0x0000002828297223 */ /* 0x000fe20000010029 */
[----:B------:R-:W-:Y:S01]  /*7480*/  FADD.FTZ R40, R10, R17 ;  /* 0x000000110a287221 */ /* 0x000fe20000010000 */
[----:B------:R-:W-:Y:S01]  /*7490*/  FMUL.FTZ R17, R16, R16 ;  /* 0x0000001010117220 */ /* 0x000fe20000410000 */
[----:B------:R-:W3:Y:S01]  /*74a0*/  LDL.LU R10, [R1+0x18c] ;  /* 0x00018c00010a7983 */ /* 0x000ee20000300800 */
[----:B------:R-:W-:Y:S01]  /*74b0*/  FADD.FTZ R16, R15, R16 ;  /* 0x000000100f107221 */ /* 0x000fe20000010000 */
[----:B------:R-:W-:Y:S01]  /*74c0*/  FADD.FTZ R11, R11, R41 ;  /* 0x000000290b0b7221 */ /* 0x000fe20000010000 */
[----:B------:R-:W-:Y:S01]  /*74d0*/  FFMA.FTZ R17, R15, R15, R17 ;  /* 0x0000000f0f117223 */ /* 0x000fe20000010011 */
[----:B------:R-:W4:Y:S04]  /*74e0*/  LDL.LU R41, [R1+0x17c] ;  /* 0x00017c0001297983 */ /* 0x000f280000300800 */
[----:B------:R-:W2:Y:S01]  /*74f0*/  LDL.LU R15, [R1+0x190] ;  /* 0x00019000010f7983 */ /* 0x000ea20000300800 */
[----:B------:R-:W-:Y:S01]  /*7500*/  FADD.FTZ R40, R40, R16 ;  /* 0x0000001028287221 */ /* 0x000fe20000010000 */
[----:B------:R-:W-:Y:S01]  /*7510*/  FADD.FTZ R11, R11, R17 ;  /* 0x000000110b0b7221 */ /* 0x000fe20000010000 */
[----:B---3--:R-:W-:-:S04]  /*7520*/  IMAD.U32 R10, R10, 0x10000, RZ ;  /* 0x000100000a0a7824 */ /* 0x008fc800078e00ff */
[----:B------:R-:W-:Y:S01]  /*7530*/  FMUL.FTZ R16, R10, R10 ;  /* 0x0000000a0a107220 */ /* 0x000fe20000410000 */
[----:B----4-:R-:W-:Y:S01]  /*7540*/  SHF.L.U32 R17, R41, 0x10, RZ ;  /* 0x0000001029117819 */ /* 0x010fe200000006ff */
[----:B--2---:R-:W-:-:S04]  /*7550*/  IMAD.U32 R15, R15, 0x10000, RZ ;  /* 0x000100000f0f7824 */ /* 0x004fc800078e00ff */
[----:B------:R-:W-:Y:S01]  /*7560*/  FMUL.FTZ R41, R17, R17 ;  /* 0x0000001111297220 */ /* 0x000fe20000410000 */
[C---:B------:R-:W-:Y:S01]  /*7570*/  FADD.FTZ R10, R15.reuse, R10 ;  /* 0x0000000a0f0a7221 */ /* 0x040fe20000010000 */
[----:B------:R-:W-:Y:S01]  /*7580*/  FFMA.FTZ R16, R15, R15, R16 ;  /* 0x0000000f0f107223 */ /* 0x000fe20000010010 */
[----:B------:R-:W-:Y:S02]  /*7590*/  IMAD.U32 R15, R6, 0x10000, RZ ;  /* 0x00010000060f7824 */ /* 0x000fe400078e00ff */
[----:B------:R-:W-:Y:S01]  /*75a0*/  FADD.FTZ R10, R40, R10 ;  /* 0x0000000a280a7221 */ /* 0x000fe20000010000 */
[----:B------:R-:W-:Y:S01]  /*75b0*/  FADD.FTZ R11, R11, R16 ;  /* 0x000000100b0b7221 */ /* 0x000fe20000010000 */
[C---:B------:R-:W-:Y:S01]  /*75c0*/  FADD.FTZ R17, R15.reuse, R17 ;  /* 0x000000110f117221 */ /* 0x040fe20000010000 */
[----:B------:R-:W-:Y:S01]  /*75d0*/  FFMA.FTZ R41, R15, R15, R41 ;  /* 0x0000000f0f297223 */ /* 0x000fe20000010029 */
[----:B------:R-:W2:Y:S04]  /*75e0*/  LDL.LU R16, [R1+0x194] ;  /* 0x0001940001107983 */ /* 0x000ea80000300800 */
[----:B------:R-:W3:Y:S01]  /*75f0*/  LDL.LU R15, [R1+0x1a0] ;  /* 0x0001a000010f7983 */ /* 0x000ee20000300800 */
[----:B------:R-:W-:-:S03]  /*7600*/  FADD.FTZ R11, R11, R41 ;  /* 0x000000290b0b7221 */ /* 0x000fc60000010000 */
[----:B------:R-:W4:Y:S01]  /*7610*/  LDL.LU R40, [R1+0x1b4] ;  /* 0x0001b40001287983 */ /* 0x000f220000300800 */
[----:B------:R-:W-:-:S03]  /*7620*/  FADD.FTZ R10, R10, R17 ;  /* 0x000000110a0a7221 */ /* 0x000fc60000010000 */
[----:B------:R-:W4:Y:S04]  /*7630*/  LDL.LU R41, [R1+0x1c0] ;  /* 0x0001c00001297983 */ /* 0x000f280000300800 */
[----:B------:R-:W4:Y:S01]  /*7640*/  LDL.LU R6, [R1+0x1ec] ;  /* 0x0001ec0001067983 */ /* 0x000f220000300800 */
[----:B--2---:R-:W-:Y:S01]  /*7650*/  SHF.L.U32 R16, R16, 0x10, RZ ;  /* 0x0000001010107819 */ /* 0x004fe200000006ff */
[----:B---3--:R-:W-:-:S04]  /*7660*/  IMAD.U32 R15, R15, 0x10000, RZ ;  /* 0x000100000f0f7824 */ /* 0x008fc800078e00ff */
[----:B------:R-:W-:-:S04]  /*7670*/  FMUL.FTZ R17, R15, R15 ;  /* 0x0000000f0f117220 */ /* 0x000fc80000410000 */
[----:B------:R-:W-:-:S04]  /*7680*/  FFMA.FTZ R17, R16, R16, R17 ;  /* 0x0000001010117223 */ /* 0x000fc80000010011 */
[----:B------:R-:W-:Y:S02]  /*7690*/  FADD.FTZ R11, R11, R17 ;  /* 0x000000110b0b7221 */ /* 0x000fe40000010000 */
[----:B------:R-:W2:Y:S01]  /*76a0*/  LDL.LU R17, [R1+0x1c8] ;  /* 0x0001c80001117983 */ /* 0x000ea20000300800 */
[----:B----4-:R-:W-:Y:S02]  /*76b0*/  IMAD.U32 R40, R40, 0x10000, RZ ;  /* 0x0001000028287824 */ /* 0x010fe400078e00ff */
[----:B------:R-:W-:Y:S01]  /*76c0*/  FADD.FTZ R15, R16, R15 ;  /* 0x0000000f100f7221 */ /* 0x000fe20000010000 */
[----:B------:R-:W-:Y:S02]  /*76d0*/  IMAD.U32 R41, R41, 0x10000, RZ ;  /* 0x0001000029297824 */ /* 0x000fe400078e00ff */
[----:B------:R-:W-:Y:S01]  /*76e0*/  FMUL.FTZ R16, R40, R40 ;  /* 0x0000002828107220 */ /* 0x000fe20000410000 */
[----:B------:R-:W-:Y:S01]  /*76f0*/  FADD.FTZ R10, R10, R15 ;  /* 0x0000000f0a0a7221 */ /* 0x000fe20000010000 */
[----:B------:R-:W-:-:S02]  /*7700*/  FADD.FTZ R40, R41, R40 ;  /* 0x0000002829287221 */ /* 0x000fc40000010000 */
[----:B------:R-:W-:Y:S01]  /*7710*/  FFMA.FTZ R16, R41, R41, R16 ;  /* 0x0000002929107223 */ /* 0x000fe20000010010 */
[----:B------:R-:W-:Y:S01]  /*7720*/  SHF.L.U32 R15, R7, 0x10, RZ ;  /* 0x00000010070f7819 */ /* 0x000fe200000006ff */
[----:B------:R-:W-:Y:S01]  /*7730*/  FADD.FTZ R41, R10, R40 ;  /* 0x000000280a297221 */ /* 0x000fe20000010000 */
[----:B------:R-:W3:Y:S01]  /*7740*/  LDL.LU R7, [R1+0x1f4] ;  /* 0x0001f40001077983 */ /* 0x000ee20000300800 */
[----:B------:R-:W-:-:S03]  /*7750*/  FADD.FTZ R11, R11, R16 ;  /* 0x000000100b0b7221 */ /* 0x000fc60000010000 */
[----:B------:R-:W4:Y:S01]  /*7760*/  LDL.LU R10, [R1+0x1cc] ;  /* 0x0001cc00010a7983 */ /* 0x000f220000300800 */
[----:B------:R-:W-:-:S03]  /*7770*/  FMUL.FTZ R40, R15, R15 ;  /* 0x0000000f0f287220 */ /* 0x000fc60000410000 */
[----:B------:R-:W3:Y:S01]  /*7780*/  LDL.LU R16, [R1+0x1d8] ;  /* 0x0001d80001107983 */ /* 0x000ee20000300800 */
[----:B--2---:R-:W-:-:S04]  /*7790*/  IMAD.U32 R17, R17, 0x10000, RZ ;  /* 0x0001000011117824 */ /* 0x004fc800078e00ff */
[C---:B------:R-:W-:Y:S01]  /*77a0*/  FADD.FTZ R15, R17.reuse, R15 ;  /* 0x0000000f110f7221 */ /* 0x040fe20000010000 */
[----:B------:R-:W-:Y:S02]  /*77b0*/  FFMA.FTZ R40, R17, R17, R40 ;  /* 0x0000001111287223 */ /* 0x000fe40000010028 */
[----:B------:R-:W2:Y:S01]  /*77c0*/  LDL.LU R17, [R1+0x1c4] ;  /* 0x0001c40001117983 */ /* 0x000ea20000300800 */
[----:B------:R-:W-:Y:S01]  /*77d0*/  FADD.FTZ R41, R41, R15 ;  /* 0x0000000f29297221 */ /* 0x000fe20000010000 */
[----:B----4-:R-:W-:Y:S01]  /*77e0*/  IMAD.U32 R10, R10, 0x10000, RZ ;  /* 0x000100000a0a7824 */ /* 0x010fe200078e00ff */
[----:B---3--:R-:W-:-:S03]  /*77f0*/  SHF.L.U32 R16, R16, 0x10, RZ ;  /* 0x0000001010107819 */ /* 0x008fc600000006ff */
[----:B------:R-:W-:Y:S01]  /*7800*/  FMUL.FTZ R15, R10, R10 ;  /* 0x0000000a0a0f7220 */ /* 0x000fe20000410000 */
[----:B------:R-:W-:-:S03]  /*7810*/  FADD.FTZ R11, R11, R40 ;  /* 0x000000280b0b7221 */ /* 0x000fc60000010000 */
[C---:B------:R-:W-:Y:S01]  /*7820*/  FFMA.FTZ R15, R16.reuse, R16, R15 ;  /* 0x00000010100f7223 */ /* 0x040fe2000001000f */
[----:B------:R-:W-:Y:S01]  /*7830*/  FADD.FTZ R10, R16, R10 ;  /* 0x0000000a100a7221 */ /* 0x000fe20000010000 */
[----:B------:R-:W-:Y:S02]  /*7840*/  IMAD.U32 R16, R6, 0x10000, RZ ;  /* 0x0001000006107824 */ /* 0x000fe400078e00ff */
[----:B------:R-:W-:Y:S01]  /*7850*/  FADD.FTZ R11, R11, R15 ;  /* 0x0000000f0b0b7221 */ /* 0x000fe20000010000 */
[----:B--2---:R-:W-:Y:S01]  /*7860*/  IMAD.U32 R17, R17, 0x10000, RZ ;  /* 0x0001000011117824 */ /* 0x004fe200078e00ff */
[----:B------:R-:W2:Y:S03]  /*7870*/  LDL.LU R15, [R1+0x1e8] ;  /* 0x0001e800010f7983 */ /* 0x000ea60000300800 */
[----:B------:R-:W-:Y:S01]  /*7880*/  FMUL.FTZ R40, R17, R17 ;  /* 0x0000001111287220 */ /* 0x000fe20000410000 */
[C---:B------:R-:W-:Y:S01]  /*7890*/  FADD.FTZ R17, R16.reuse, R17 ;  /* 0x0000001110117221 */ /* 0x040fe20000010000 */
[----:B------:R-:W-:Y:S01]  /*78a0*/  FADD.FTZ R10, R41, R10 ;  /* 0x0000000a290a7221 */ /* 0x000fe20000010000 */
[----:B------:R-:W3:Y:S01]  /*78b0*/  LDL.LU R6, [R1+0x228] ;  /* 0x0002280001067983 */ /* 0x000ee20000300800 */
[----:B------:R-:W-:-:S03]  /*78c0*/  FFMA.FTZ R40, R16, R16, R40 ;  /* 0x0000001010287223 */ /* 0x000fc60000010028 */
[----:B------:R-:W4:Y:S01]  /*78d0*/  LDL.LU R16, [R1+0x1dc] ;  /* 0x0001dc0001107983 */ /* 0x000f220000300800 */
[----:B------:R-:W-:-:S03]  /*78e0*/  FADD.FTZ R10, R10, R17 ;  /* 0x000000110a0a7221 */ /* 0x000fc60000010000 */
[----:B------:R-:W3:Y:S01]  /*78f0*/  LDL.LU R41, [R1+0x200] ;  /* 0x0002000001297983 */ /* 0x000ee20000300800 */
[----:B------:R-:W-:Y:S01]  /*7900*/  FADD.FTZ R11, R11, R40 ;  /* 0x000000280b0b7221 */ /* 0x000fe20000010000 */
[----:B--2---:R-:W-:-:S05]  /*7910*/  SHF.L.U32 R15, R15, 0x10, RZ ;  /* 0x000000100f0f7819 */ /* 0x004fca00000006ff */
[----:B------:R-:W-:Y:S01]  /*7920*/  FMUL.FTZ R17, R15, R15 ;  /* 0x0000000f0f117220 */ /* 0x000fe20000410000 */
[----:B----4-:R-:W-:-:S04]  /*7930*/  IMAD.U32 R16, R16, 0x10000, RZ ;  /* 0x0001000010107824 */ /* 0x010fc800078e00ff */
[C---:B------:R-:W-:Y:S01]  /*7940*/  FADD.FTZ R15, R16.reuse, R15 ;  /* 0x0000000f100f7221 */ /* 0x040fe20000010000 */
[----:B------:R-:W-:Y:S02]  /*7950*/  FFMA.FTZ R17, R16, R16, R17 ;  /* 0x0000001010117223 */ /* 0x000fe40000010011 */
[----:B------:R-:W2:Y:S02]  /*7960*/  LDL.LU R16, [R1+0x1f0] ;  /* 0x0001f00001107983 */ /* 0x000ea40000300800 */
[----:B------:R-:W-:Y:S02]  /*7970*/  FADD.FTZ R11, R11, R17 ;  /* 0x000000110b0b7221 */ /* 0x000fe40000010000 */
[----:B------:R-:W4:Y:S01]  /*7980*/  LDL.LU R17, [R1+0x204] ;  /* 0x0002040001117983 */ /* 0x000f220000300800 */
[----:B------:R-:W-:Y:S01]  /*7990*/  IMAD.U32 R40, R7, 0x10000, RZ ;  /* 0x0001000007287824 */ /* 0x000fe200078e00ff */
[----:B---3--:R-:W-:Y:S01]  /*79a0*/  SHF.L.U32 R41, R41, 0x10, RZ ;  /* 0x0000001029297819 */ /* 0x008fe200000006ff */
[----:B------:R-:W-:Y:S01]  /*79b0*/  FADD.FTZ R10, R10, R15 ;  /* 0x0000000f0a0a7221 */ /* 0x000fe20000010000 */
[----:B------:R-:W3:Y:S01]  /*79c0*/  LDL.LU R7, [R1+0x22c] ;  /* 0x00022c0001077983 */ /* 0x000ee20000300800 */
[----:B--2---:R-:W-:-:S02]  /*79d0*/  IMAD.U32 R15, R16, 0x10000, RZ ;  /* 0x00010000100f7824 */ /* 0x004fc400078e00ff */
[----:B------:R-:W-:Y:S01]  /*79e0*/  FMUL.FTZ R16, R40, R40 ;  /* 0x0000002828107220 */ /* 0x000fe20000410000 */
[----:B------:R-:W-:-:S03]  /*79f0*/  FADD.FTZ R40, R41, R40 ;  /* 0x0000002829287221 */ /* 0x000fc60000010000 */
[----:B------:R-:W-:Y:S01]  /*7a00*/  FFMA.FTZ R16, R41, R41, R16 ;  /* 0x0000002929107223 */ /* 0x000fe20000010010 */
[----:B----4-:R-:W-:Y:S01]  /*7a10*/  SHF.L.U32 R17, R17, 0x10, RZ ;  /* 0x0000001011117819 */ /* 0x010fe200000006ff */
[----:B------:R-:W2:Y:S01]  /*7a20*/  LDL.LU R41, [R1+0x208] ;  /* 0x0002080001297983 */ /* 0x000ea20000300800 */
[----:B------:R-:W-:Y:S01]  /*7a30*/  FADD.FTZ R40, R10, R40 ;  /* 0x000000280a287221 */ /* 0x000fe20000010000 */
[----:B------:R-:W-:Y:S01]  /*7a40*/  FMUL.FTZ R10, R15, R15 ;  /* 0x0000000f0f0a7220 */ /* 0x000fe20000410000 */
[----:B------:R-:W-:Y:S02]  /*7a50*/  FADD.FTZ R11, R11, R16 ;  /* 0x000000100b0b7221 */ /* 0x000fe40000010000 */
[----:B------:R-:W4:Y:S01]  /*7a60*/  LDL.LU R16, [R1+0x218] ;  /* 0x0002180001107983 */ /* 0x000f220000300800 */
[C---:B------:R-:W-:Y:S01]  /*7a70*/  FADD.FTZ R15, R17.reuse, R15 ;  /* 0x0000000f110f7221 */ /* 0x040fe20000010000 */
[----:B------:R-:W-:Y:S02]  /*7a80*/  FFMA.FTZ R10, R17, R17, R10 ;  /* 0x00000011110a7223 */ /* 0x000fe4000001000a */
[----:B------:R-:W3:Y:S01]  /*7a90*/  LDL.LU R17, [R1+0x20c] ;  /* 0x00020c0001117983 */ /* 0x000ee20000300800 */
[----:B------:R-:W-:Y:S01]  /*7aa0*/  FADD.FTZ R40, R40, R15 ;  /* 0x0000000f28287221 */ /* 0x000fe20000010000 */
[----:B------:R-:W-:Y:S01]  /*7ab0*/  FADD.FTZ R10, R11, R10 ;  /* 0x0000000a0b0a7221 */ /* 0x000fe20000010000 */
[----:B--2---:R-:W-:-:S04]  /*7ac0*/  IMAD.U32 R41, R41, 0x10000, RZ ;  /* 0x0001000029297824 */ /* 0x004fc800078e00ff */
[----:B------:R-:W-:Y:S01]  /*7ad0*/  FMUL.FTZ R15, R41, R41 ;  /* 0x00000029290f7220 */ /* 0x000fe20000410000 */
[----:B----4-:R-:W-:Y:S01]  /*7ae0*/  SHF.L.U32 R16, R16, 0x10, RZ ;  /* 0x0000001010107819 */ /* 0x010fe200000006ff */
[----:B---3--:R-:W-:-:S04]  /*7af0*/  IMAD.U32 R11, R17, 0x10000, RZ ;  /* 0x00010000110b7824 */ /* 0x008fc800078e00ff */
[C---:B------:R-:W-:Y:S01]  /*7b00*/  FADD.FTZ R41, R16.reuse, R41 ;  /* 0x0000002910297221 */ /* 0x040fe20000010000 */
[----:B------:R-:W-:Y:S01]  /*7b10*/  FFMA.FTZ R15, R16, R16, R15 ;  /* 0x00000010100f7223 */ /* 0x000fe2000001000f */
[----:B------:R-:W-:Y:S01]  /*7b20*/  SHF.L.U32 R16, R6, 0x10, RZ ;  /* 0x0000001006107819 */ /* 0x000fe200000006ff */
[----:B------:R-:W-:-:S04]  /*7b30*/  FMUL.FTZ R17, R11, R11 ;  /* 0x0000000b0b117220 */ /* 0x000fc80000410000 */
[C---:B------:R-:W-:Y:S01]  /*7b40*/  FADD.FTZ R11, R16.reuse, R11 ;  /* 0x0000000b100b7221 */ /* 0x040fe20000010000 */
[----:B------:R-:W-:Y:S02]  /*7b50*/  FFMA.FTZ R17, R16, R16, R17 ;  /* 0x0000001010117223 */ /* 0x000fe40000010011 */
[----:B------:R-:W2:Y:S01]  /*7b60*/  LDL.LU R16, [R1+0x23c] ;  /* 0x00023c0001107983 */ /* 0x000ea20000300800 */
[----:B------:R-:W-:Y:S01]  /*7b70*/  FADD.FTZ R10, R10, R15 ;  /* 0x0000000f0a0a7221 */ /* 0x000fe20000010000 */
[----:B------:R-:W-:Y:S01]  /*7b80*/  FADD.FTZ R40, R40, R41 ;  /* 0x0000002928287221 */ /* 0x000fe20000010000 */
[----:B------:R-:W-:Y:S01]  /*7b90*/  IMAD.U32 R15, R7, 0x10000, RZ ;  /* 0x00010000070f7824 */ /* 0x000fe200078e00ff */
[----:B------:R-:W3:Y:S01]  /*7ba0*/  LDL.LU R41, [R1+0x21c] ;  /* 0x00021c0001297983 */ /* 0x000ee20000300800 */
[----:B------:R-:W-:Y:S01]  /*7bb0*/  FADD.FTZ R10, R10, R17 ;  /* 0x000000110a0a7221 */ /* 0x000fe20000010000 */
[----:B------:R-:W-:Y:S01]  /*7bc0*/  FADD.FTZ R11, R40, R11 ;  /* 0x0000000b280b7221 */ /* 0x000fe20000010000 */
[----:B------:R-:W-:Y:S01]  /*7bd0*/  FMUL.FTZ R17, R15, R15 ;  /* 0x0000000f0f117220 */ /* 0x000fe20000410000 */
[----:B------:R-:W4:Y:S01]  /*7be0*/  LDL.LU R40, [R1+0x238] ;  /* 0x0002380001287983 */ /* 0x000f220000300800 */
[----:B------:R-:W-:-:S03]  /*7bf0*/  SHF.L.U32 R42, R42, 0x10, RZ ;  /* 0x000000102a2a7819 */ /* 0x000fc600000006ff */
[----:B------:R-:W3:Y:S01]  /*7c00*/  LDL.LU.64 R6, [R1+0x280] ;  /* 0x0002800001067983 */ /* 0x000ee20000300a00 */
[----:B--2---:R-:W-:-:S05]  /*7c10*/  SHF.L.U32 R16, R16, 0x10, RZ ;  /* 0x0000001010107819 */ /* 0x004fca00000006ff */
[C---:B------:R-:W-:Y:S01]  /*7c20*/  FADD.FTZ R15, R16.reuse, R15 ;  /* 0x0000000f100f7221 */ /* 0x040fe20000010000 */
[----:B------:R-:W-:Y:S02]  /*7c30*/  FFMA.FTZ R17, R16, R16, R17 ;  /* 0x0000001010117223 */ /* 0x000fe40000010011 */
[----:B------:R-:W2:Y:S01]  /*7c40*/  LDL.LU R16, [R1+0x248] ;  /* 0x0002480001107983 */ /* 0x000ea20000300800 */
[----:B----4-:R-:W-:Y:S02]  /*7c50*/  IMAD.U32 R40, R40, 0x10000, RZ ;  /* 0x0001000028287824 */ /* 0x010fe400078e00ff */
[----:B------:R-:W-:Y:S01]  /*7c60*/  FADD.FTZ R11, R11, R15 ;  /* 0x0000000f0b0b7221 */ /* 0x000fe20000010000 */
[----:B---3--:R-:W-:Y:S01]  /*7c70*/  SHF.L.U32 R41, R41, 0x10, RZ ;  /* 0x0000001029297819 */ /* 0x008fe200000006ff */
[----:B------:R-:W-:Y:S02]  /*7c80*/  FADD.FTZ R10, R10, R17 ;  /* 0x000000110a0a7221 */ /* 0x000fe40000010000 */
[----:B------:R-:W3:Y:S01]  /*7c90*/  LDL.LU R17, [R1+0x250] ;  /* 0x0002500001117983 */ /* 0x000ee20000300800 */
[----:B--2---:R-:W-:-:S02]  /*7ca0*/  IMAD.U32 R15, R16, 0x10000, RZ ;  /* 0x00010000100f7824 */ /* 0x004fc400078e00ff */
[----:B------:R-:W-:Y:S01]  /*7cb0*/  FMUL.FTZ R16, R40, R40 ;  /* 0x0000002828107220 */ /* 0x000fe20000410000 */
[----:B------:R-:W-:-:S03]  /*7cc0*/  FADD.FTZ R40, R41, R40 ;  /* 0x0000002829287221 */ /* 0x000fc60000010000 */
[----:B------:R-:W-:Y:S02]  /*7cd0*/  FFMA.FTZ R16, R41, R41, R16 ;  /* 0x0000002929107223 */ /* 0x000fe40000010010 */
[----:B------:R-:W2:Y:S02]  /*7ce0*/  LDL.LU R41, [R1+0x24c] ;  /* 0x00024c0001297983 */ /* 0x000ea40000300800 */
[----:B------:R-:W-:Y:S02]  /*7cf0*/  FADD.FTZ R10, R10, R16 ;  /* 0x000000100a0a7221 */ /* 0x000fe40000010000 */
[----:B------:R-:W4:Y:S01]  /*7d00*/  LDL.LU R16, [R1+0x260] ;  /* 0x0002600001107983 */ /* 0x000f220000300800 */
[----:B---3--:R-:W-:Y:S01]  /*7d10*/  SHF.L.U32 R17, R17, 0x10, RZ ;  /* 0x0000001011117819 */ /* 0x008fe200000006ff */
[----:B------:R-:W-:Y:S01]  /*7d20*/  FADD.FTZ R40, R11, R40 ;  /* 0x000000280b287221 */ /* 0x000fe20000010000 */
[----:B------:R-:W-:-:S03]  /*7d30*/  FMUL.FTZ R11, R15, R15 ;  /* 0x0000000f0f0b7220 */ /* 0x000fc60000410000 */
[C---:B------:R-:W-:Y:S01]  /*7d40*/  FADD.FTZ R15, R17.reuse, R15 ;  /* 0x0000000f110f7221 */ /* 0x040fe20000010000 */
[----:B------:R-:W-:-:S03]  /*7d50*/  FFMA.FTZ R11, R17, R17, R11 ;  /* 0x00000011110b7223 */ /* 0x000fc6000001000b */
[----:B------:R-:W-:Y:S02]  /*7d60*/  FADD.FTZ R15, R40, R15 ;  /* 0x0000000f280f7221 */ /* 0x000fe40000010000 */
[----:B------:R-:W3:Y:S01]  /*7d70*/  LDL.LU R40, [R1+0x254] ;  /* 0x0002540001287983 */ /* 0x000ee20000300800 */
[----:B------:R-:W-:Y:S01]  /*7d80*/  FADD.FTZ R11, R10, R11 ;  /* 0x0000000b0a0b7221 */ /* 0x000fe20000010000 */
[----:B--2---:R-:W-:Y:S01]  /*7d90*/  IMAD.U32 R41, R41, 0x10000, RZ ;  /* 0x0001000029297824 */ /* 0x004fe200078e00ff */
[----:B----4-:R-:W-:-:S03]  /*7da0*/  SHF.L.U32 R16, R16, 0x10, RZ ;  /* 0x0000001010107819 */ /* 0x010fc600000006ff */
[----:B------:R-:W-:Y:S02]  /*7db0*/  FMUL.FTZ R17, R41, R41 ;  /* 0x0000002929117220 */ /* 0x000fe40000410000 */
[C---:B------:R-:W-:Y:S02]  /*7dc0*/  FADD.FTZ R41, R16.reuse, R41 ;  /* 0x0000002910297221 */ /* 0x040fe40000010000 */
[----:B------:R-:W-:Y:S02]  /*7dd0*/  FFMA.FTZ R17, R16, R16, R17 ;  /* 0x0000001010117223 */ /* 0x000fe40000010011 */
[----:B------:R-:W2:Y:S02]  /*7de0*/  LDL.LU R16, [R1+0x264] ;  /* 0x0002640001107983 */ /* 0x000ea40000300800 */
[----:B------:R-:W-:Y:S02]  /*7df0*/  FADD.FTZ R11, R11, R17 ;  /* 0x000000110b0b7221 */ /* 0x000fe40000010000 */
[----:B------:R-:W4:Y:S01]  /*7e00*/  LDL.LU R17, [R1+0x27c] ;  /* 0x00027c0001117983 */ /* 0x000f220000300800 */
[----:B------:R-:W-:Y:S01]  /*7e10*/  FADD.FTZ R41, R15, R41 ;  /* 0x000000290f297221 */ /* 0x000fe20000010000 */
[----:B---3--:R-:W-:Y:S01]  /*7e20*/  IMAD.U32 R40, R40, 0x10000, RZ ;  /* 0x0001000028287824 */ /* 0x008fe200078e00ff */
[----:B--2---:R-:W-:-:S05]  /*7e30*/  SHF.L.U32 R16, R16, 0x10, RZ ;  /* 0x0000001010107819 */ /* 0x004fca00000006ff */
[----:B------:R-:W-:-:S04]  /*7e40*/  FMUL.FTZ R15, R16, R16 ;  /* 0x00000010100f7220 */ /* 0x000fc80000410000 */
[C---:B------:R-:W-:Y:S01]  /*7e50*/  FFMA.FTZ R15, R40.reuse, R40, R15 ;  /* 0x00000028280f7223 */ /* 0x040fe2000001000f */
[----:B------:R-:W-:Y:S01]  /*7e60*/  FADD.FTZ R16, R40, R16 ;  /* 0x0000001028107221 */ /* 0x000fe20000010000 */
[----:B----4-:R-:W-:Y:S02]  /*7e70*/  IMAD.U32 R17, R17, 0x10000, RZ ;  /* 0x0001000011117824 */ /* 0x010fe400078e00ff */
[----:B------:R-:W-:Y:S01]  /*7e80*/  FMUL.FTZ R40, R42, R42 ;  /* 0x0000002a2a287220 */ /* 0x000fe20000410000 */
[----:B------:R-:W-:Y:S02]  /*7e90*/  FADD.FTZ R11, R11, R15 ;  /* 0x0000000f0b0b7221 */ /* 0x000fe40000010000 */
[----:B------:R-:W2:Y:S01]  /*7ea0*/  LDL.LU R15, [R1+0x290] ;  /* 0x00029000010f7983 */ /* 0x000ea20000300800 */
[C---:B------:R-:W-:Y:S01]  /*7eb0*/  FADD.FTZ R42, R17.reuse, R42 ;  /* 0x0000002a112a7221 */ /* 0x040fe20000010000 */
[----:B------:R-:W-:Y:S02]  /*7ec0*/  FFMA.FTZ R40, R17, R17, R40 ;  /* 0x0000001111287223 */ /* 0x000fe40000010028 */
[----:B------:R-:W3:Y:S01]  /*7ed0*/  LDL.LU R17, [R1+0x298] ;  /* 0x0002980001117983 */ /* 0x000ee20000300800 */
[----:B------:R-:W-:Y:S01]  /*7ee0*/  FADD.FTZ R16, R41, R16 ;  /* 0x0000001029107221 */ /* 0x000fe20000010000 */
[----:B------:R-:W-:-:S02]  /*7ef0*/  FADD.FTZ R11, R11, R40 ;  /* 0x000000280b0b7221 */ /* 0x000fc40000010000 */
[----:B------:R-:W4:Y:S01]  /*7f00*/  LDL.LU R41, [R1+0x294] ;  /* 0x0002940001297983 */ /* 0x000f220000300800 */
[----:B------:R-:W-:-:S03]  /*7f10*/  FADD.FTZ R16, R16, R42 ;  /* 0x0000002a10107221 */ /* 0x000fc60000010000 */
[----:B------:R-:W4:Y:S01]  /*7f20*/  LDL.LU R42, [R1+0x278] ;  /* 0x00027800012a7983 */ /* 0x000f220000300800 */
[----:B--2---:R-:W-:Y:S01]  /*7f30*/  SHF.L.U32 R15, R15, 0x10, RZ ;  /* 0x000000100f0f7819 */ /* 0x004fe200000006ff */
[----:B---3--:R-:W-:-:S04]  /*7f40*/  IMAD.U32 R17, R17, 0x10000, RZ ;  /* 0x0001000011117824 */ /* 0x008fc800078e00ff */
[----:B------:R-:W-:Y:S01]  /*7f50*/  FMUL.FTZ R40, R15, R15 ;  /* 0x0000000f0f287220 */ /* 0x000fe20000410000 */
[----:B------:R-:W-:-:S03]  /*7f60*/  FADD.FTZ R15, R17, R15 ;  /* 0x0000000f110f7221 */ /* 0x000fc60000010000 */
[----:B------:R-:W-:Y:S02]  /*7f70*/  FFMA.FTZ R40, R17, R17, R40 ;  /* 0x0000001111287223 */ /* 0x000fe40000010028 */
[----:B------:R-:W2:Y:S02]  /*7f80*/  LDL.LU R17, [R1+0x29c] ;  /* 0x00029c0001117983 */ /* 0x000ea40000300800 */
[----:B------:R-:W-:Y:S02]  /*7f90*/  FADD.FTZ R11, R11, R40 ;  /* 0x000000280b0b7221 */ /* 0x000fe40000010000 */
[----:B------:R-:W3:Y:S01]  /*7fa0*/  LDL.LU R40, [R1+0x2b4] ;  /* 0x0002b40001287983 */ /* 0x000ee20000300800 */
[----:B----4-:R-:W-:Y:S01]  /*7fb0*/  SHF.L.U32 R41, R41, 0x10, RZ ;  /* 0x0000001029297819 */ /* 0x010fe200000006ff */
[----:B------:R-:W-:Y:S02]  /*7fc0*/  IMAD.U32 R42, R42, 0x10000, RZ ;  /* 0x000100002a2a7824 */ /* 0x000fe400078e00ff */
[----:B------:R-:W-:Y:S01]  /*7fd0*/  FADD.FTZ R15, R16, R15 ;  /* 0x0000000f100f7221 */ /* 0x000fe20000010000 */
[----:B--2---:R-:W-:Y:S01]  /*7fe0*/  SHF.L.U32 R16, R17, 0x10, RZ ;  /* 0x0000001011107819 */ /* 0x004fe200000006ff */
[----:B------:R-:W-:Y:S01]  /*7ff0*/  FMUL.FTZ R17, R41, R41 ;  /* 0x0000002929117220 */ /* 0x000fe20000410000 */
[----:B------:R-:W-:Y:S01]  /*8000*/  FADD.FTZ R41, R42, R41 ;  /* 0x000000292a297221 */ /* 0x000fe20000010000 */
[----:B---3--:R-:W-:-:S02]  /*8010*/  IMAD.U32 R40, R40, 0x10000, RZ ;  /* 0x0001000028287824 */ /* 0x008fc400078e00ff */
[----:B------:R-:W-:Y:S01]  /*8020*/  FFMA.FTZ R17, R42, R42, R17 ;  /* 0x0000002a2a117223 */ /* 0x000fe20000010011 */
[----:B------:R-:W-:Y:S01]  /*8030*/  FADD.FTZ R41, R15, R41 ;  /* 0x000000290f297221 */ /* 0x000fe20000010000 */
[----:B------:R-:W-:Y:S01]  /*8040*/  FMUL.FTZ R15, R16, R16 ;  /* 0x00000010100f7220 */ /* 0x000fe20000410000 */
[----:B------:R-:W2:Y:S01]  /*8050*/  LDL.LU R42, [R1+0x2b0] ;  /* 0x0002b000012a7983 */ /* 0x000ea20000300800 */
[----:B------:R-:W-:Y:S02]  /*8060*/  FADD.FTZ R11, R11, R17 ;  /* 0x000000110b0b7221 */ /* 0x000fe40000010000 */
[----:B------:R-:W-:Y:S01]  /*8070*/  FFMA.FTZ R15, R40, R40, R15 ;  /* 0x00000028280f7223 */ /* 0x000fe2000001000f */
[----:B------:R-:W3:Y:S03]  /*8080*/  LDL.LU R17, [R1+0x2bc] ;  /* 0x0002bc0001117983 */ /* 0x000ee60000300800 */
[----:B------:R-:W-:-:S02]  /*8090*/  FADD.FTZ R11, R11, R15 ;  /* 0x0000000f0b0b7221 */ /* 0x000fc40000010000 */
[----:B------:R-:W4:Y:S01]  /*80a0*/  LDL.LU R15, [R1+0x2b8] ;  /* 0x0002b800010f7983 */ /* 0x000f220000300800 */
[----:B------:R-:W-:-:S03]  /*80b0*/  FADD.FTZ R16, R40, R16 ;  /* 0x0000001028107221 */ /* 0x000fc60000010000 */
[----:B------:R-:W4:Y:S01]  /*80c0*/  LDL.LU R40, [R1+0x2c0] ;  /* 0x0002c00001287983 */ /* 0x000f220000300800 */
[----:B------:R-:W-:Y:S01]  /*80d0*/  FADD.FTZ R41, R41, R16 ;  /* 0x0000001029297221 */ /* 0x000fe20000010000 */
[----:B--2---:R-:W-:Y:S01]  /*80e0*/  SHF.L.U32 R42, R42, 0x10, RZ ;  /* 0x000000102a2a7819 */ /* 0x004fe200000006ff */
[----:B---3--:R-:W-:-:S04]  /*80f0*/  IMAD.U32 R17, R17, 0x10000, RZ ;  /* 0x0001000011117824 */ /* 0x008fc800078e00ff */
[----:B------:R-:W-:Y:S01]  /*8100*/  FMUL.FTZ R16, R42, R42 ;  /* 0x0000002a2a107220 */ /* 0x000fe20000410000 */
[----:B----4-:R-:W-:-:S03]  /*8110*/  SHF.L.U32 R15, R15, 0x10, RZ ;  /* 0x000000100f0f7819 */ /* 0x010fc600000006ff */
[C---:B------:R-:W-:Y:S01]  /*8120*/  FFMA.FTZ R16, R17.reuse, R17, R16 ;  /* 0x0000001111107223 */ /* 0x040fe20000010010 */
[----:B------:R-:W-:Y:S01]  /*8130*/  FADD.FTZ R42, R17, R42 ;  /* 0x0000002a112a7221 */ /* 0x000fe20000010000 */
[----:B------:R-:W-:Y:S02]  /*8140*/  IMAD.U32 R17, R40, 0x10000, RZ ;  /* 0x0001000028117824 */ /* 0x000fe400078e00ff */
        /* <DEDUP_REMOVED lines=24> */
[----:B------:R-:W-:-:S03]  /*82d0*/  FADD.FTZ R41, R42, R41 ;  /* 0x000000292a297221 */ /* 0x000fc60000010000 */
[----:B------:R-:W-:Y:S01]  /*82e0*/  FFMA.FTZ R17, R42, R42, R17 ;  /* 0x0000002a2a117223 */ /* 0x000fe20000010011 */
[----:B------:R-:W-:Y:S02]  /*82f0*/  FADD.FTZ R42, R15, R41 ;  /* 0x000000290f2a7221 */ /* 0x000fe40000010000 */
[----:B------:R-:W2:Y:S01]  /*8300*/  LDL.LU R15, [R1+0x270] ;  /* 0x00027000010f7983 */ /* 0x000ea20000300800 */
[----:B---3--:R-:W-:Y:S02]  /*8310*/  IMAD.U32 R40, R40, 0x10000, RZ ;  /* 0x0001000028287824 */ /* 0x008fe400078e00ff */
[----:B------:R-:W-:Y:S01]  /*8320*/  FMUL.FTZ R41, R16, R16 ;  /* 0x0000001010297220 */ /* 0x000fe20000410000 */
[----:B------:R-:W-:Y:S02]  /*8330*/  FADD.FTZ R11, R11, R17 ;  /* 0x000000110b0b7221 */ /* 0x000fe40000010000 */
[----:B------:R-:W3:Y:S01]  /*8340*/  LDL.LU R17, [R1+0x274] ;  /* 0x0002740001117983 */ /* 0x000ee20000300800 */
[C---:B------:R-:W-:Y:S01]  /*8350*/  FFMA.FTZ R41, R40.reuse, R40, R41 ;  /* 0x0000002828297223 */ /* 0x040fe20000010029 */
        /* <DEDUP_REMOVED lines=12> */
[----:B------:R-:W-:Y:S01]  /*8420*/  FADD.FTZ R11, R11, R16 ;  /* 0x000000100b0b7221 */ /* 0x000fe20000010000 */
[----:B------:R-:W-:Y:S01]  /*8430*/  FMUL.FTZ R41, R40, R40 ;  /* 0x0000002828297220 */ /* 0x000fe20000410000 */
[----:B------:R-:W2:Y:S01]  /*8440*/  LDL.LU R16, [R1+0x25c] ;  /* 0x00025c0001107983 */ /* 0x000ea20000300800 */
[C---:B------:R-:W-:Y:S02]  /*8450*/  FADD.FTZ R40, R17.reuse, R40 ;  /* 0x0000002811287221 */ /* 0x040fe40000010000 */
[----:B------:R-:W-:Y:S02]  /*8460*/  FFMA.FTZ R41, R17, R17, R41 ;  /* 0x0000001111297223 */ /* 0x000fe40000010029 */
[----:B------:R-:W3:Y:S01]  /*8470*/  LDL.LU R17, [R1+0x258] ;  /* 0x0002580001117983 */ /* 0x000ee20000300800 */
[----:B------:R-:W-:Y:S01]  /*8480*/  FADD.FTZ R15, R42, R15 ;  /* 0x0000000f2a0f7221 */ /* 0x000fe20000010000 */
[----:B------:R-:W-:-:S02]  /*8490*/  FADD.FTZ R11, R11, R41 ;  /* 0x000000290b0b7221 */ /* 0x000fc40000010000 */
[----:B------:R-:W4:Y:S01]  /*84a0*/  LDL.LU R41, [R1+0x240] ;  /* 0x0002400001297983 */ /* 0x000f220000300800 */
[----:B------:R-:W-:-:S03]  /*84b0*/  FADD.FTZ R15, R15, R40 ;  /* 0x000000280f0f7221 */ /* 0x000fc60000010000 */
[----:B------:R-:W4:Y:S01]  /*84c0*/  LDL.LU R42, [R1+0x244] ;  /* 0x00024400012a7983 */ /* 0x000f220000300800 */
[----:B------:R-:W-:-:S06]  /*84d0*/  IMAD.MOV.U32 R10, RZ, RZ, RZ ;  /* 0x000000ffff0a7224 */ /* 0x000fcc00078e00ff */
[----:B------:R-:W4:Y:S04]  /*84e0*/  @!P6 LDG.E R10, desc[UR12][R6.64] ;  /* 0x0000000c060ae981 */ /* 0x000f28000c1e1900 */
[----:B------:R-:W4:Y:S01]  /*84f0*/  LDL.LU.64 R6, [R1+0x2e8] ;  /* 0x0002e80001067983 */ /* 0x000f220000300a00 */
        /* <DEDUP_REMOVED lines=11> */
[----:B------:R-:W-:-:S02]  /*85b0*/  IMAD.U32 R39, R39, 0x10000, RZ ;  /* 0x0001000027277824 */ /* 0x000fc400078e00ff */
[----:B------:R-:W-:Y:S01]  /*85c0*/  IMAD.U32 R37, R37, 0x10000, RZ ;  /* 0x0001000025257824 */ /* 0x000fe200078e00ff */
[----:B------:R-:W-:Y:S02]  /*85d0*/  SHF.L.U32 R38, R38, 0x10, RZ ;  /* 0x0000001026267819 */ /* 0x000fe400000006ff */
[----:B------:R-:W-:Y:S01]  /*85e0*/  SHF.L.U32 R33, R33, 0x10, RZ ;  /* 0x0000001021217819 */ /* 0x000fe200000006ff */
[----:B------:R-:W-:Y:S01]  /*85f0*/  IMAD.U32 R30, R30, 0x10000, RZ ;  /* 0x000100001e1e7824 */ /* 0x000fe200078e00ff */
[----:B------:R-:W-:Y:S01]  /*8600*/  SHF.L.U32 R34, R34, 0x10, RZ ;  /* 0x0000001022227819 */ /* 0x000fe200000006ff */
[----:B------:R-:W-:Y:S01]  /*8610*/  IMAD.U32 R31, R31, 0x10000, RZ ;  /* 0x000100001f1f7824 */ /* 0x000fe200078e00ff */
[----:B------:R-:W-:Y:S01]  /*8620*/  SHF.L.U32 R29, R29, 0x10, RZ ;  /* 0x000000101d1d7819 */ /* 0x000fe200000006ff */
[----:B------:R-:W-:Y:S02]  /*8630*/  IMAD.U32 R32, R32, 0x10000, RZ ;  /* 0x0001000020207824 */ /* 0x000fe400078e00ff */
[----:B------:R-:W-:Y:S01]  /*8640*/  IMAD.U32 R21, R21, 0x10000, RZ ;  /* 0x0001000015157824 */ /* 0x000fe200078e00ff */
[----:B------:R-:W-:Y:S01]  /*8650*/  SHF.L.U32 R26, R26, 0x10, RZ ;  /* 0x000000101a1a7819 */ /* 0x000fe200000006ff */
[----:B------:R-:W-:Y:S01]  /*8660*/  IMAD.U32 R23, R23, 0x10000, RZ ;  /* 0x0001000017177824 */ /* 0x000fe200078e00ff */
[----:B------:R0:W-:Y:S01]  /*8670*/  STL [R1+0xc8], R22 ;  /* 0x0000c81601007387 */ /* 0x0001e20000100800 */
[----:B------:R-:W-:Y:S01]  /*8680*/  IMAD.U32 R24, R24, 0x10000, RZ ;  /* 0x0001000018187824 */ /* 0x000fe200078e00ff */
[----:B------:R-:W-:Y:S01]  /*8690*/  SHF.L.U32 R47, R47, 0x10, RZ ;  /* 0x000000102f2f7819 */ /* 0x000fe200000006ff */
[----:B------:R-:W-:-:S02]  /*86a0*/  IMAD.U32 R46, R46, 0x10000, RZ ;  /* 0x000100002e2e7824 */ /* 0x000fc400078e00ff */
[----:B0-----:R-:W-:Y:S01]  /*86b0*/  FMUL.FTZ R22, R26, R26 ;  /* 0x0000001a1a167220 */ /* 0x001fe20000410000 */
[----:B------:R-:W-:Y:S01]  /*86c0*/  FADD.FTZ R26, R23, R26 ;  /* 0x0000001a171a7221 */ /* 0x000fe20000010000 */
[----:B------:R-:W-:Y:S02]  /*86d0*/  SHF.L.U32 R45, R45, 0x10, RZ ;  /* 0x000000102d2d7819 */ /* 0x000fe400000006ff */
[----:B------:R-:W-:Y:S01]  /*86e0*/  FFMA.FTZ R22, R23, R23, R22 ;  /* 0x0000001717167223 */ /* 0x000fe20000010016 */
[----:B------:R-:W-:Y:S01]  /*86f0*/  IMAD.U32 R44, R44, 0x10000, RZ ;  /* 0x000100002c2c7824 */ /* 0x000fe200078e00ff */
[----:B------:R0:W-:Y:S01]  /*8700*/  STL [R1+0xd8], R18 ;  /* 0x0000d81201007387 */ /* 0x0001e20000100800 */
[----:B------:R-:W-:Y:S01]  /*8710*/  SHF.L.U32 R58, R58, 0x10, RZ ;  /* 0x000000103a3a7819 */ /* 0x000fe200000006ff */
[----:B------:R-:W-:Y:S01]  /*8720*/  IMAD.U32 R57, R57, 0x10000, RZ ;  /* 0x0001000039397824 */ /* 0x000fe200078e00ff */
[----:B0-----:R-:W-:Y:S01]  /*8730*/  SHF.L.U32 R18, R55, 0x10, RZ ;  /* 0x0000001037127819 */ /* 0x001fe200000006ff */
[----:B------:R0:W-:Y:S04]  /*8740*/  STL [R1+0xdc], R13 ;  /* 0x0000dc0d01007387 */ /* 0x0001e80000100800 */
[----:B------:R1:W-:Y:S01]  /*8750*/  STL [R1+0xe0], R12 ;  /* 0x0000e00c01007387 */ /* 0x0003e20000100800 */
[----:B------:R-:W-:-:S02]  /*8760*/  IMAD.U32 R52, R52, 0x10000, RZ ;  /* 0x0001000034347824 */ /* 0x000fc400078e00ff */
[----:B0-----:R-:W-:Y:S02]  /*8770*/  IMAD.U32 R13, R56, 0x10000, RZ ;  /* 0x00010000380d7824 */ /* 0x001fe400078e00ff */
[----:B-1----:R-:W-:Y:S02]  /*8780*/  FMUL.FTZ R12, R58, R58 ;  /* 0x0000003a3a0c7220 */ /* 0x002fe40000410000 */
[----:B------:R-:W-:Y:S01]  /*8790*/  FADD.FTZ R58, R13, R58 ;  /* 0x0000003a0d3a7221 */ /* 0x000fe20000010000 */
[----:B------:R-:W-:Y:S01]  /*87a0*/  SHF.L.U32 R53, R53, 0x10, RZ ;  /* 0x0000001035357819 */ /* 0x000fe200000006ff */
[----:B------:R-:W-:Y:S01]  /*87b0*/  FFMA.FTZ R12, R13, R13, R12 ;  /* 0x0000000d0d0c7223 */ /* 0x000fe2000001000c */
[----:B------:R-:W-:Y:S01]  /*87c0*/  SHF.L.U32 R60, R60, 0x10, RZ ;  /* 0x000000103c3c7819 */ /* 0x000fe200000006ff */
[----:B------:R0:W-:Y:S01]  /*87d0*/  STL [R1+0xe8], R3 ;  /* 0x0000e80301007387 */ /* 0x0001e20000100800 */
[----:B------:R-:W-:Y:S01]  /*87e0*/  IMAD.U32 R61, R61, 0x10000, RZ ;  /* 0x000100003d3d7824 */ /* 0x000fe200078e00ff */
[----:B0-----:R-:W-:-:S04]  /*87f0*/  PRMT R3, RZ, 0x7610, R3 ;  /* 0x00007610ff037816 */ /* 0x001fc80000000003 */
[----:B------:R-:W-:-:S05]  /*8800*/  @!P2 PRMT R3, R59, 0x7610, R3 ;  /* 0x000076103b03a816 */ /* 0x000fca0000000003 */
[----:B------:R-:W-:Y:S01]  /*8810*/  IMAD.U32 R3, R3, 0x10000, RZ ;  /* 0x0001000003037824 */ /* 0x000fe200078e00ff */
[----:B------:R0:W-:Y:S01]  /*8820*/  STL [R1+0xd4], R19 ;  /* 0x0000d41301007387 */ /* 0x0001e20000100800 */
[----:B--2---:R-:W-:Y:S01]  /*8830*/  SHF.L.U32 R16, R17, 0x10, RZ ;  /* 0x0000001011107819 */ /* 0x004fe200000006ff */
[----:B------:R-:W-:Y:S01]  /*8840*/  FMUL.FTZ R17, R41, R41 ;  /* 0x0000002929117220 */ /* 0x000fe20000410000 */
[----:B------:R-:W-:Y:S01]  /*8850*/  FADD.FTZ R41, R42, R41 ;  /* 0x000000292a297221 */ /* 0x000fe20000010000 */
[----:B---3--:R-:W-:Y:S02]  /*8860*/  IMAD.U32 R40, R40, 0x10000, RZ ;  /* 0x0001000028287824 */ /* 0x008fe400078e00ff */
[----:B------:R-:W-:Y:S01]  /*8870*/  FFMA.FTZ R17, R42, R42, R17 ;  /* 0x0000002a2a117223 */ /* 0x000fe20000010011 */
[----:B------:R-:W-:Y:S01]  /*8880*/  FADD.FTZ R42, R15, R41 ;  /* 0x000000290f2a7221 */ /* 0x000fe20000010000 */
[----:B------:R-:W-:Y:S01]  /*8890*/  FMUL.FTZ R41, R16, R16 ;  /* 0x0000001010297220 */ /* 0x000fe20000410000 */
[----:B------:R-:W-:Y:S01]  /*88a0*/  SHF.L.U32 R15, R6, 0x10, RZ ;  /* 0x00000010060f7819 */ /* 0x000fe200000006ff */
[C---:B------:R-:W-:Y:S01]  /*88b0*/  FADD.FTZ R16, R40.reuse, R16 ;  /* 0x0000001028107221 */ /* 0x040fe20000010000 */
[----:B------:R-:W-:Y:S01]  /*88c0*/  FADD.FTZ R11, R11, R17 ;  /* 0x000000110b0b7221 */ /* 0x000fe20000010000 */
[----:B------:R-:W-:Y:S01]  /*88d0*/  FFMA.FTZ R41, R40, R40, R41 ;  /* 0x0000002828297223 */ /* 0x000fe20000010029 */
[----:B------:R-:W-:-:S02]  /*88e0*/  IMAD.U32 R17, R7, 0x10000, RZ ;  /* 0x0001000007117824 */ /* 0x000fc400078e00ff */
[----:B------:R-:W-:Y:S01]  /*88f0*/  FADD.FTZ R42, R42, R16 ;  /* 0x000000102a2a7221 */ /* 0x000fe20000010000 */
[----:B------:R-:W-:Y:S01]  /*8900*/  FMUL.FTZ R16, R15, R15 ;  /* 0x0000000f0f107220 */ /* 0x000fe20000410000 */
[----:B------:R-:W-:Y:S01]  /*8910*/  SHF.L.U32 R40, R8, 0x10, RZ ;  /* 0x0000001008287819 */ /* 0x000fe200000006ff */
[----:B------:R-:W-:Y:S01]  /*8920*/  FADD.FTZ R11, R11, R41 ;  /* 0x000000290b0b7221 */ /* 0x000fe20000010000 */
[C---:B------:R-:W-:Y:S01]  /*8930*/  FADD.FTZ R15, R17.reuse, R15 ;  /* 0x0000000f110f7221 */ /* 0x040fe20000010000 */
[----:B------:R-:W-:Y:S01]  /*8940*/  FFMA.FTZ R16, R17, R17, R16 ;  /* 0x0000001111107223 */ /* 0x000fe20000010010 */
[----:B------:R-:W-:Y:S02]  /*8950*/  IMAD.U32 R17, R9, 0x10000, RZ ;  /* 0x0001000009117824 */ /* 0x000fe400078e00ff */
[----:B------:R-:W-:Y:S01]  /*8960*/  FMUL.FTZ R41, R40, R40 ;  /* 0x0000002828297220 */ /* 0x000fe20000410000 */
[----:B------:R-:W-:Y:S01]  /*8970*/  FADD.FTZ R15, R42, R15 ;  /* 0x0000000f2a0f7221 */ /* 0x000fe20000010000 */
[----:B------:R-:W-:Y:S01]  /*8980*/  FADD.FTZ R11, R11, R16 ;  /* 0x000000100b0b7221 */ /* 0x000fe20000010000 */
[C---:B------:R-:W-:Y:S01]  /*8990*/  FADD.FTZ R40, R17.reuse, R40 ;  /* 0x0000002811287221 */ /* 0x040fe20000010000 */
[----:B------:R-:W-:Y:S01]  /*89a0*/  FFMA.FTZ R42, R17, R17, R41 ;  /* 0x00000011112a7223 */ /* 0x000fe20000010029 */
[----:B------:R-:W-:Y:S01]  /*89b0*/  SHF.L.U32 R16, R0, 0x10, RZ ;  /* 0x0000001000107819 */ /* 0x000fe200000006ff */
[----:B------:R1:W5:Y:S01]  /*89c0*/  LDL.LU R6, [R1+0x2e0] ;  /* 0x0002e00001067983 */ /* 0x0003620000300800 */
[----:B------:R-:W-:Y:S01]  /*89d0*/  FADD.FTZ R15, R15, R40 ;  /* 0x000000280f0f7221 */ /* 0x000fe20000010000 */
[----:B------:R-:W-:-:S02]  /*89e0*/  FADD.FTZ R11, R11, R42 ;  /* 0x0000002a0b0b7221 */ /* 0x000fc40000010000 */
[----:B------:R-:W-:Y:S01]  /*89f0*/  FMUL.FTZ R42, R16, R16 ;  /* 0x00000010102a7220 */ /* 0x000fe20000410000 */
[----:B------:R-:W-:Y:S01]  /*8a00*/  FADD.FTZ R40, R39, R16 ;  /* 0x0000001027287221 */ /* 0x000fe20000010000 */
[----:B------:R-:W-:Y:S01]  /*8a10*/  SHF.L.U32 R16, R35, 0x10, RZ ;  /* 0x0000001023107819 */ /* 0x000fe200000006ff */
[----:B------:R1:W5:Y:S01]  /*8a20*/  LDL.LU R7, [R1+0x2dc] ;  /* 0x0002dc0001077983 */ /* 0x0003620000300800 */
[----:B------:R-:W-:Y:S01]  /*8a30*/  FFMA.FTZ R42, R39, R39, R42 ;  /* 0x00000027272a7223 */ /* 0x000fe2000001002a */
[----:B------:R-:W-:Y:S02]  /*8a40*/  FADD.FTZ R15, R15, R40 ;  /* 0x000000280f0f7221 */ /* 0x000fe40000010000 */
[----:B------:R1:W5:Y:S01]  /*8a50*/  LDL.LU R8, [R1+0x2d8] ;  /* 0x0002d80001087983 */ /* 0x0003620000300800 */
[----:B------:R-:W-:-:S03]  /*8a60*/  FMUL.FTZ R17, R16, R16 ;  /* 0x0000001010117220 */ /* 0x000fc60000410000 */
[----:B------:R1:W5:Y:S01]  /*8a70*/  LDL.LU R9, [R1+0x2d4] ;  /* 0x0002d40001097983 */ /* 0x0003620000300800 */
[----:B------:R-:W-:-:S03]  /*8a80*/  FADD.FTZ R40, R37, R16 ;  /* 0x0000001025287221 */ /* 0x000fc60000010000 */
[----:B------:R1:W5:Y:S01]  /*8a90*/  LDL.LU R0, [R1+0x2d0] ;  /* 0x0002d00001007983 */ /* 0x0003620000300800 */
[----:B------:R-:W-:Y:S01]  /*8aa0*/  FADD.FTZ R16, R11, R42 ;  /* 0x0000002a0b107221 */ /* 0x000fe20000010000 */
[----:B------:R-:W-:Y:S02]  /*8ab0*/  IMAD.U32 R11, R36, 0x10000, RZ ;  /* 0x00010000240b7824 */ /* 0x000fe400078e00ff */
[----:B------:R-:W-:Y:S01]  /*8ac0*/  FFMA.FTZ R17, R37, R37, R17 ;  /* 0x0000002525117223 */ /* 0x000fe20000010011 */
[----:B------:R-:W-:Y:S01]  /*8ad0*/  FMUL.FTZ R36, R38, R38 ;  /* 0x0000002626247220 */ /* 0x000fe20000410000 */
[C---:B------:R-:W-:Y:S02]  /*8ae0*/  FADD.FTZ R38, R11.reuse, R38 ;  /* 0x000000260b267221 */ /* 0x040fe40000010000 */
[----:B------:R-:W-:Y:S01]  /*8af0*/  FADD.FTZ R16, R16, R17 ;  /* 0x0000001110107221 */ /* 0x000fe20000010000 */
[----:B------:R-:W-:Y:S01]  /*8b00*/  FFMA.FTZ R11, R11, R11, R36 ;  /* 0x0000000b0b0b7223 */ /* 0x000fe20000010024 */
[----:B------:R-:W-:Y:S01]  /*8b10*/  FADD.FTZ R15, R15, R40 ;  /* 0x000000280f0f7221 */ /* 0x000fe20000010000 */
[----:B------:R-:W-:-:S02]  /*8b20*/  FMUL.FTZ R17, R33, R33 ;  /* 0x0000002121117220 */ /* 0x000fc40000410000 */
[----:B------:R-:W-:Y:S01]  /*8b30*/  FADD.FTZ R11, R16, R11 ;  /* 0x0000000b100b7221 */ /* 0x000fe20000010000 */
[----:B------:R-:W-:Y:S01]  /*8b40*/  FADD.FTZ R15, R15, R38 ;  /* 0x000000260f0f7221 */ /* 0x000fe20000010000 */
[C---:B------:R-:W-:Y:S01]  /*8b50*/  FADD.FTZ R16, R30.reuse, R33 ;  /* 0x000000211e107221 */ /* 0x040fe20000010000 */
[----:B------:R-:W-:Y:S01]  /*8b60*/  FFMA.FTZ R30, R30, R30, R17 ;  /* 0x0000001e1e1e7223 */ /* 0x000fe20000010011 */
[----:B------:R-:W-:Y:S01]  /*8b70*/  FMUL.FTZ R36, R34, R34 ;  /* 0x0000002222247220 */ /* 0x000fe20000410000 */
[----:B------:R-:W-:Y:S01]  /*8b80*/  FADD.FTZ R34, R31, R34 ;  /* 0x000000221f227221 */ /* 0x000fe20000010000 */
[----:B------:R-:W-:Y:S01]  /*8b90*/  FADD.FTZ R15, R15, R16 ;  /* 0x000000100f0f7221 */ /* 0x000fe20000010000 */
[----:B------:R-:W-:Y:S01]  /*8ba0*/  FADD.FTZ R30, R11, R30 ;  /* 0x0000001e0b1e7221 */ /* 0x000fe20000010000 */
[----:B------:R-:W-:Y:S02]  /*8bb0*/  FFMA.FTZ R31, R31, R31, R36 ;  /* 0x0000001f1f1f7223 */ /* 0x000fe40000010024 */
[----:B------:R-:W-:Y:S01]  /*8bc0*/  FADD.FTZ R11, R15, R34 ;  /* 0x000000220f0b7221 */ /* 0x000fe20000010000 */
[----:B------:R-:W-:Y:S01]  /*8bd0*/  FADD.FTZ R16, R32, R29 ;  /* 0x0000001d20107221 */ /* 0x000fe20000010000 */
[----:B------:R-:W-:Y:S01]  /*8be0*/  FADD.FTZ R15, R30, R31 ;  /* 0x0000001f1e0f7221 */ /* 0x000fe20000010000 */
[----:B------:R-:W-:Y:S01]  /*8bf0*/  SHF.L.U32 R30, R27, 0x10, RZ ;  /* 0x000000101b1e7819 */ /* 0x000fe200000006ff */
[----:B------:R-:W-:Y:S01]  /*8c00*/  FMUL.FTZ R17, R29, R29 ;  /* 0x0000001d1d117220 */ /* 0x000fe20000410000 */
[----:B------:R-:W-:-:S03]  /*8c10*/  FADD.FTZ R11, R11, R16 ;  /* 0x000000100b0b7221 */ /* 0x000fc60000010000 */
[----:B------:R-:W-:Y:S01]  /*8c20*/  FFMA.FTZ R32, R32, R32, R17 ;  /* 0x0000002020207223 */ /* 0x000fe20000010011 */
[----:B------:R-:W-:Y:S01]  /*8c30*/  FMUL.FTZ R16, R30, R30 ;  /* 0x0000001e1e107220 */ /* 0x000fe20000410000 */
[----:B------:R-:W-:Y:S01]  /*8c40*/  FADD.FTZ R30, R21, R30 ;  /* 0x0000001e151e7221 */ /* 0x000fe20000010000 */
[----:B------:R-:W-:Y:S01]  /*8c50*/  SHF.L.U32 R17, R20, 0x10, RZ ;  /* 0x0000001014117819 */ /* 0x000fe200000006ff */
[----:B------:R-:W-:Y:S01]  /*8c60*/  FADD.FTZ R15, R15, R32 ;  /* 0x000000200f0f7221 */ /* 0x000fe20000010000 */
[----:B------:R-:W-:Y:S01]  /*8c70*/  FFMA.FTZ R16, R21, R21, R16 ;  /* 0x0000001515107223 */ /* 0x000fe20000010010 */
[----:B------:R-:W-:-:S03]  /*8c80*/  FADD.FTZ R11, R11, R30 ;  /* 0x0000001e0b0b7221 */ /* 0x000fc60000010000 */
[----:B------:R-:W-:Y:S01]  /*8c90*/  FADD.FTZ R15, R15, R16 ;  /* 0x000000100f0f7221 */ /* 0x000fe20000010000 */
[----:B------:R-:W-:Y:S01]  /*8ca0*/  FADD.FTZ R11, R11, R26 ;  /* 0x0000001a0b0b7221 */ /* 0x000fe20000010000 */
[----:B------:R-:W-:Y:S01]  /*8cb0*/  FADD.FTZ R16, R24, R17 ;  /* 0x0000001118107221 */ /* 0x000fe20000010000 */
[----:B------:R-:W-:Y:S01]  /*8cc0*/  FMUL.FTZ R21, R17, R17 ;  /* 0x0000001111157220 */ /* 0x000fe20000410000 */
[----:B------:R-:W-:Y:S02]  /*8cd0*/  FMUL.FTZ R17, R47, R47 ;  /* 0x0000002f2f117220 */ /* 0x000fe40000410000 */
[----:B------:R-:W-:Y:S01]  /*8ce0*/  FADD.FTZ R11, R11, R16 ;  /* 0x000000100b0b7221 */ /* 0x000fe20000010000 */
[----:B------:R-:W-:Y:S01]  /*8cf0*/  FADD.FTZ R16, R46, R47 ;  /* 0x0000002f2e107221 */ /* 0x000fe20000010000 */
[----:B------:R-:W-:Y:S01]  /*8d00*/  FADD.FTZ R15, R15, R22 ;  /* 0x000000160f0f7221 */ /* 0x000fe20000010000 */
[----:B------:R-:W-:Y:S01]  /*8d10*/  FFMA.FTZ R24, R24, R24, R21 ;  /* 0x0000001818187223 */ /* 0x000fe20000010015 */
[----:B------:R-:W-:Y:S01]  /*8d20*/  FFMA.FTZ R46, R46, R46, R17 ;  /* 0x0000002e2e2e7223 */ /* 0x000fe20000010011 */
[----:B------:R-:W-:Y:S01]  /*8d30*/  FADD.FTZ R11, R11, R16 ;  /* 0x000000100b0b7221 */ /* 0x000fe20000010000 */
[----:B------:R-:W-:Y:S01]  /*8d40*/  FADD.FTZ R16, R44, R45 ;  /* 0x0000002d2c107221 */ /* 0x000fe20000010000 */
[----:B------:R-:W-:Y:S01]  /*8d50*/  FADD.FTZ R15, R15, R24 ;  /* 0x000000180f0f7221 */ /* 0x000fe20000010000 */
[----:B------:R-:W-:-:S02]  /*8d60*/  FMUL.FTZ R17, R45, R45 ;  /* 0x0000002d2d117220 */ /* 0x000fc40000410000 */
[----:B------:R-:W-:Y:S01]  /*8d70*/  FADD.FTZ R11, R11, R16 ;  /* 0x000000100b0b7221 */ /* 0x000fe20000010000 */
[----:B------:R-:W-:Y:S01]  /*8d80*/  FADD.FTZ R15, R15, R46 ;  /* 0x0000002e0f0f7221 */ /* 0x000fe20000010000 */
[----:B------:R-:W-:Y:S01]  /*8d90*/  FFMA.FTZ R44, R44, R44, R17 ;  /* 0x0000002c2c2c7223 */ /* 0x000fe20000010011 */
[----:B------:R-:W-:Y:S01]  /*8da0*/  FMUL.FTZ R16, R18, R18 ;  /* 0x0000001212107220 */ /* 0x000fe20000410000 */
[----:B------:R-:W-:Y:S02]  /*8db0*/  SHF.L.U32 R17, R54, 0x10, RZ ;  /* 0x0000001036117819 */ /* 0x000fe400000006ff */
[----:B------:R-:W-:Y:S01]  /*8dc0*/  FADD.FTZ R15, R15, R44 ;  /* 0x0000002c0f0f7221 */ /* 0x000fe20000010000 */
[C---:B------:R-:W-:Y:S01]  /*8dd0*/  FFMA.FTZ R16, R57.reuse, R57, R16 ;  /* 0x0000003939107223 */ /* 0x040fe20000010010 */
[----:B------:R-:W-:Y:S01]  /*8de0*/  FADD.FTZ R18, R57, R18 ;  /* 0x0000001239127221 */ /* 0x000fe20000010000 */
[----:B------:R-:W-:Y:S02]  /*8df0*/  FMUL.FTZ R13, R17, R17 ;  /* 0x00000011110d7220 */ /* 0x000fe40000410000 */
[----:B------:R-:W-:Y:S01]  /*8e00*/  FADD.FTZ R15, R15, R16 ;  /* 0x000000100f0f7221 */ /* 0x000fe20000010000 */
[----:B------:R-:W-:Y:S01]  /*8e10*/  FADD.FTZ R11, R11, R18 ;  /* 0x000000120b0b7221 */ /* 0x000fe20000010000 */
[----:B------:R-:W-:-:S02]  /*8e20*/  IMAD.U32 R18, R51, 0x10000, RZ ;  /* 0x0001000033127824 */ /* 0x000fc400078e00ff */
[----:B------:R-:W-:Y:S01]  /*8e30*/  FADD.FTZ R12, R15, R12 ;  /* 0x0000000c0f0c7221 */ /* 0x000fe20000010000 */
[C---:B------:R-:W-:Y:S01]  /*8e40*/  FFMA.FTZ R15, R52.reuse, R52, R13 ;  /* 0x00000034340f7223 */ /* 0x040fe2000001000d */
[----:B------:R-:W-:Y:S01]  /*8e50*/  FMUL.FTZ R13, R53, R53 ;  /* 0x00000035350d7220 */ /* 0x000fe20000410000 */
[----:B------:R-:W-:Y:S01]  /*8e60*/  FADD.FTZ R11, R11, R58 ;  /* 0x0000003a0b0b7221 */ /* 0x000fe20000010000 */
[----:B------:R-:W-:Y:S01]  /*8e70*/  FADD.FTZ R16, R52, R17 ;  /* 0x0000001134107221 */ /* 0x000fe20000010000 */
[----:B------:R-:W-:Y:S01]  /*8e80*/  FADD.FTZ R12, R12, R15 ;  /* 0x0000000f0c0c7221 */ /* 0x000fe20000010000 */
[C---:B------:R-:W-:Y:S02]  /*8e90*/  FFMA.FTZ R13, R18.reuse, R18, R13 ;  /* 0x00000012120d7223 */ /* 0x040fe4000001000d */
[----:B------:R-:W-:Y:S01]  /*8ea0*/  FADD.FTZ R11, R11, R16 ;  /* 0x000000100b0b7221 */ /* 0x000fe20000010000 */
[----:B------:R-:W-:Y:S01]  /*8eb0*/  FADD.FTZ R16, R18, R53 ;  /* 0x0000003512107221 */ /* 0x000fe20000010000 */
[--C-:B------:R-:W-:Y:S01]  /*8ec0*/  FADD.FTZ R15, R12, R13.reuse ;  /* 0x0000000d0c0f7221 */ /* 0x100fe20000010000 */
[----:B------:R-:W-:-:S02]  /*8ed0*/  PRMT R13, RZ, 0x7610, R13 ;  /* 0x00007610ff0d7816 */ /* 0x000fc4000000000d */
[----:B------:R-:W-:Y:S01]  /*8ee0*/  FADD.FTZ R16, R11, R16 ;  /* 0x000000100b107221 */ /* 0x000fe20000010000 */
[----:B------:R-:W-:Y:S02]  /*8ef0*/  PRMT R12, RZ, 0x7610, R12 ;  /* 0x00007610ff0c7816 */ /* 0x000fe4000000000c */
[----:B------:R-:W-:Y:S02]  /*8f00*/  @!P1 SHF.R.U32.HI R12, RZ, 0x10, R4 ;  /* 0x00000010ff0c9819 */ /* 0x000fe40000011604 */
[----:B------:R-:W-:Y:S02]  /*8f10*/  PRMT R11, RZ, 0x7610, R11 ;  /* 0x00007610ff0b7816 */ /* 0x000fe4000000000b */
[----:B------:R-:W-:Y:S02]  /*8f20*/  @!P1 PRMT R13, R4, 0x7610, R13 ;  /* 0x00007610040d9816 */ /* 0x000fe4000000000d */
[----:B------:R-:W-:Y:S01]  /*8f30*/  @!P2 SHF.R.U32.HI R11, RZ, 0x10, R59 ;  /* 0x00000010ff0ba819 */ /* 0x000fe2000001163b */
[----:B------:R-:W-:Y:S01]  /*8f40*/  FMUL.FTZ R18, R60, R60 ;  /* 0x0000003c3c127220 */ /* 0x000fe20000410000 */
[----:B------:R-:W-:Y:S01]  /*8f50*/  SHF.L.U32 R12, R12, 0x10, RZ ;  /* 0x000000100c0c7819 */ /* 0x000fe200000006ff */
[----:B------:R-:W-:Y:S01]  /*8f60*/  IMAD.U32 R13, R13, 0x10000, RZ ;  /* 0x000100000d0d7824 */ /* 0x000fe200078e00ff */
[----:B------:R-:W-:Y:S01]  /*8f70*/  SHF.L.U32 R22, R11, 0x10, RZ ;  /* 0x000000100b167819 */ /* 0x000fe200000006ff */
[C---:B------:R-:W-:Y:S01]  /*8f80*/  FADD.FTZ R17, R61.reuse, R60 ;  /* 0x0000003c3d117221 */ /* 0x040fe20000010000 */
[----:B------:R-:W-:Y:S01]  /*8f90*/  FFMA.FTZ R18, R61, R61, R18 ;  /* 0x0000003d3d127223 */ /* 0x000fe20000010012 */
[----:B------:R-:W-:Y:S01]  /*8fa0*/  FMUL.FTZ R20, R12, R12 ;  /* 0x0000000c0c147220 */ /* 0x000fe20000410000 */
[----:B------:R-:W-:Y:S01]  /*8fb0*/  FADD.FTZ R11, R13, R12 ;  /* 0x0000000c0d0b7221 */ /* 0x000fe20000010000 */
[----:B------:R-:W-:Y:S01]  /*8fc0*/  FADD.FTZ R16, R16, R17 ;  /* 0x0000001110107221 */ /* 0x000fe20000010000 */
[----:B------:R-:W-:Y:S01]  /*8fd0*/  FMUL.FTZ R12, R22, R22 ;  /* 0x00000016160c7220 */ /* 0x000fe20000410000 */
[----:B------:R-:W-:-:S02]  /*8fe0*/  FADD.FTZ R15, R15, R18 ;  /* 0x000000120f0f7221 */ /* 0x000fc40000010000 */
[--C-:B------:R-:W-:Y:S01]  /*8ff0*/  FADD.FTZ R16, R16, R11.reuse ;  /* 0x0000000b10107221 */ /* 0x100fe20000010000 */
[----:B------:R-:W-:Y:S01]  /*9000*/  FFMA.FTZ R18, R3, R3, R12 ;  /* 0x0000000303127223 */ /* 0x000fe2000001000c */
[----:B------:R-:W-:Y:S01]  /*9010*/  PRMT R11, RZ, 0x7610, R11 ;  /* 0x00007610ff0b7816 */ /* 0x000fe2000000000b */
[----:B------:R-:W-:Y:S01]  /*9020*/  FFMA.FTZ R20, R13, R13, R20 ;  /* 0x0000000d0d147223 */ /* 0x000fe20000010014 */
[----:B------:R-:W-:Y:S02]  /*9030*/  PRMT R12, RZ, 0x7610, R12 ;  /* 0x00007610ff0c7816 */ /* 0x000fe4000000000c */
[----:B------:R-:W-:Y:S01]  /*9040*/  @!P3 SHF.R.U32.HI R11, RZ, 0x10, R2 ;  /* 0x00000010ff0bb819 */ /* 0x000fe20000011602 */
[----:B------:R-:W-:Y:S01]  /*9050*/  FADD.FTZ R13, R3, R22 ;  /* 0x00000016030d7221 */ /* 0x000fe20000010000 */
[----:B------:R-:W-:Y:S01]  /*9060*/  @!P3 PRMT R12, R2, 0x7610, R12 ;  /* 0x00007610020cb816 */ /* 0x000fe2000000000c */
[----:B------:R-:W-:Y:S01]  /*9070*/  FADD.FTZ R15, R15, R20 ;  /* 0x000000140f0f7221 */ /* 0x000fe20000010000 */
[----:B------:R-:W-:-:S02]  /*9080*/  PRMT R3, RZ, 0x7610, R3 ;  /* 0x00007610ff037816 */ /* 0x000fc40000000003 */
[----:B------:R-:W-:Y:S02]  /*9090*/  SHF.L.U32 R17, R11, 0x10, RZ ;  /* 0x000000100b117819 */ /* 0x000fe400000006ff */
[----:B------:R-:W-:Y:S02]  /*90a0*/  PRMT R11, RZ, 0x7610, R11 ;  /* 0x00007610ff0b7816 */ /* 0x000fe4000000000b */
[----:B------:R-:W-:Y:S01]  /*90b0*/  @!P4 SHF.R.U32.HI R3, RZ, 0x10, R5 ;  /* 0x00000010ff03c819 */ /* 0x000fe20000011605 */
[----:B------:R-:W-:Y:S01]  /*90c0*/  FADD.FTZ R13, R16, R13 ;  /* 0x0000000d100d7221 */ /* 0x000fe20000010000 */
[----:B------:R-:W-:Y:S02]  /*90d0*/  IMAD.U32 R12, R12, 0x10000, RZ ;  /* 0x000100000c0c7824 */ /* 0x000fe400078e00ff */
[----:B------:R-:W-:Y:S01]  /*90e0*/  FADD.FTZ R16, R15, R18 ;  /* 0x000000120f107221 */ /* 0x000fe20000010000 */
[----:B------:R-:W-:Y:S01]  /*90f0*/  FMUL.FTZ R15, R17, R17 ;  /* 0x00000011110f7220 */ /* 0x000fe20000410000 */
[----:B------:R-:W-:-:S02]  /*9100*/  @!P4 PRMT R11, R5, 0x7610, R11 ;  /* 0x00007610050bc816 */ /* 0x000fc4000000000b */
[----:B0-----:R-:W-:Y:S01]  /*9110*/  SHF.L.U32 R19, R3, 0x10, RZ ;  /* 0x0000001003137819 */ /* 0x001fe200000006ff */
        /* <DEDUP_REMOVED lines=8> */
[----:B------:R-:W-:-:S02]  /*91a0*/  PRMT R12, RZ, 0x7610, R12 ;  /* 0x00007610ff0c7816 */ /* 0x000fc4000000000c */
[----:B------:R-:W-:Y:S02]  /*91b0*/  PRMT R11, RZ, 0x7610, R11 ;  /* 0x00007610ff0b7816 */ /* 0x000fe4000000000b */
[----:B------:R-:W-:Y:S01]  /*91c0*/  @!P5 SHF.R.U32.HI R11, RZ, 0x10, R14 ;  /* 0x00000010ff0bd819 */ /* 0x000fe2000001160e */
[----:B------:R-:W0:Y:S01]  /*91d0*/  S2R R19, SR_LANEID ;  /* 0x0000000000137919 */ /* 0x000e220000000000 */
[----:B------:R-:W-:Y:S02]  /*91e0*/  PRMT R13, RZ, 0x7610, R13 ;  /* 0x00007610ff0d7816 */ /* 0x000fe4000000000d */
[----:B------:R-:W-:Y:S02]  /*91f0*/  @!P5 PRMT R12, R14, 0x7610, R12 ;  /* 0x000076100e0cd816 */ /* 0x000fe4000000000c */
[----:B------:R-:W-:Y:S02]  /*9200*/  PRMT R3, RZ, 0x7610, R3 ;  /* 0x00007610ff037816 */ /* 0x000fe40000000003 */
[----:B------:R-:W-:-:S02]  /*9210*/  @!P6 SHF.R.U32.HI R3, RZ, 0x10, R10 ;  /* 0x00000010ff03e819 */ /* 0x000fc4000001160a */
[----:B------:R-:W-:Y:S01]  /*9220*/  SHF.L.U32 R11, R11, 0x10, RZ ;  /* 0x000000100b0b7819 */ /* 0x000fe200000006ff */
[----:B------:R-:W-:Y:S01]  /*9230*/  IMAD.U32 R12, R12, 0x10000, RZ ;  /* 0x000100000c0c7824 */ /* 0x000fe200078e00ff */
[----:B------:R-:W-:Y:S02]  /*9240*/  @!P6 PRMT R13, R10, 0x7610, R13 ;  /* 0x000076100a0de816 */ /* 0x000fe4000000000d */
[----:B------:R-:W-:Y:S01]  /*9250*/  SHF.L.U32 R20, R3, 0x10, RZ ;  /* 0x0000001003147819 */ /* 0x000fe200000006ff */
[----:B------:R-:W-:Y:S01]  /*9260*/  FMUL.FTZ R3, R11, R11 ;  /* 0x0000000b0b037220 */ /* 0x000fe20000410000 */
[----:B------:R-:W-:Y:S01]  /*9270*/  FADD.FTZ R15, R15, R18 ;  /* 0x000000120f0f7221 */ /* 0x000fe20000010000 */
[----:B------:R-:W-:Y:S02]  /*9280*/  IMAD.U32 R13, R13, 0x10000, RZ ;  /* 0x000100000d0d7824 */ /* 0x000fe400078e00ff */
[C---:B------:R-:W-:Y:S01]  /*9290*/  FADD.FTZ R18, R12.reuse, R11 ;  /* 0x0000000b0c127221 */ /* 0x040fe20000010000 */
[----:B------:R-:W-:Y:S01]  /*92a0*/  FFMA.FTZ R3, R12, R12, R3 ;  /* 0x0000000c0c037223 */ /* 0x000fe20000010003 */
[----:B------:R-:W-:Y:S01]  /*92b0*/  FMUL.FTZ R12, R20, R20 ;  /* 0x00000014140c7220 */ /* 0x000fe20000410000 */
[----:B------:R-:W-:Y:S01]  /*92c0*/  FADD.FTZ R16, R16, R17 ;  /* 0x0000001110107221 */ /* 0x000fe20000010000 */
[----:B------:R-:W-:Y:S01]  /*92d0*/  FADD.FTZ R15, R15, R18 ;  /* 0x000000120f0f7221 */ /* 0x000fe20000010000 */
[C---:B------:R-:W-:Y:S01]  /*92e0*/  FADD.FTZ R20, R13.reuse, R20 ;  /* 0x000000140d147221 */ /* 0x040fe20000010000 */
[----:B------:R-:W-:Y:S01]  /*92f0*/  FFMA.FTZ R12, R13, R13, R12 ;  /* 0x0000000d0d0c7223 */ /* 0x000fe2000001000c */
[----:B------:R-:W-:-:S02]  /*9300*/  FADD.FTZ R3, R16, R3 ;  /* 0x0000000310037221 */ /* 0x000fc40000010000 */
[----:B------:R-:W-:Y:S02]  /*9310*/  FADD.FTZ R11, R15, R20 ;  /* 0x000000140f0b7221 */ /* 0x000fe40000010000 */
[----:B------:R-:W-:-:S03]  /*9320*/  FADD.FTZ R3, R3, R12 ;  /* 0x0000000c03037221 */ /* 0x000fc60000010000 */
[----:B------:R-:W2:Y:S04]  /*9330*/  SHFL.DOWN PT, R12, R11, 0x1, 0x1f ;  /* 0x08201f000b0c7f89 */ /* 0x000ea800000e0000 */
[----:B------:R-:W3:Y:S01]  /*9340*/  SHFL.DOWN PT, R16, R3, 0x1, 0x1f ;  /* 0x08201f0003107f89 */ /* 0x000ee200000e0000 */
[----:B0-----:R-:W-:-:S13]  /*9350*/  ISETP.GT.AND P1, PT, R19, 0x1e, PT ;  /* 0x0000001e1300780c */ /* 0x001fda0003f24270 */
[----:B--2---:R-:W-:Y:S01]  /*9360*/  @!P1 FADD.FTZ R11, R11, R12 ;  /* 0x0000000c0b0b9221 */ /* 0x004fe20000010000 */
[----:B---3--:R-:W-:-:S04]  /*9370*/  @!P1 FADD.FTZ R3, R3, R16 ;  /* 0x0000001003039221 */ /* 0x008fc80000010000 */
[----:B------:R-:W0:Y:S04]  /*9380*/  SHFL.DOWN PT, R12, R11, 0x2, 0x1f ;  /* 0x08401f000b0c7f89 */ /* 0x000e2800000e0000 */
[----:B------:R-:W2:Y:S01]  /*9390*/  SHFL.DOWN PT, R16, R3, 0x2, 0x1f ;  /* 0x08401f0003107f89 */ /* 0x000ea200000e0000 */
[----:B------:R-:W-:-:S13]  /*93a0*/  ISETP.GT.AND P1, PT, R19, 0x1d, PT ;  /* 0x0000001d1300780c */ /* 0x000fda0003f24270 */
[----:B0-----:R-:W-:Y:S01]  /*93b0*/  @!P1 FADD.FTZ R11, R11, R12 ;  /* 0x0000000c0b0b9221 */ /* 0x001fe20000010000 */
[----:B--2---:R-:W-:-:S04]  /*93c0*/  @!P1 FADD.FTZ R3, R3, R16 ;  /* 0x0000001003039221 */ /* 0x004fc80000010000 */
[----:B------:R-:W0:Y:S04]  /*93d0*/  SHFL.DOWN PT, R12, R11, 0x4, 0x1f ;  /* 0x08801f000b0c7f89 */ /* 0x000e2800000e0000 */
[----:B------:R-:W2:Y:S01]  /*93e0*/  SHFL.DOWN PT, R16, R3, 0x4, 0x1f ;  /* 0x08801f0003107f89 */ /* 0x000ea200000e0000 */
[----:B------:R-:W-:-:S13]  /*93f0*/  ISETP.GT.AND P1, PT, R19, 0x1b, PT ;  /* 0x0000001b1300780c */ /* 0x000fda0003f24270 */
[----:B0-----:R-:W-:Y:S01]  /*9400*/  @!P1 FADD.FTZ R11, R11, R12 ;  /* 0x0000000c0b0b9221 */ /* 0x001fe20000010000 */
[----:B--2---:R-:W-:-:S04]  /*9410*/  @!P1 FADD.FTZ R3, R3, R16 ;  /* 0x0000001003039221 */ /* 0x004fc80000010000 */
[----:B------:R-:W0:Y:S04]  /*9420*/  SHFL.DOWN PT, R12, R11, 0x8, 0x1f ;  /* 0x09001f000b0c7f89 */ /* 0x000e2800000e0000 */
[----:B------:R-:W2:Y:S01]  /*9430*/  SHFL.DOWN PT, R16, R3, 0x8, 0x1f ;  /* 0x09001f0003107f89 */ /* 0x000ea200000e0000 */
[----:B------:R-:W-:Y:S01]  /*9440*/  ISETP.GT.AND P1, PT, R19, 0x17, PT ;  /* 0x000000171300780c */ /* 0x000fe20003f24270 */
[----:B------:R-:W3:Y:S01]  /*9450*/  S2R R13, SR_TID.X ;  /* 0x00000000000d7919 */ /* 0x000ee20000002100 */
[----:B------:R-:W4:Y:S11]  /*9460*/  S2UR UR7, SR_CgaCtaId ;  /* 0x00000000000779c3 */ /* 0x000f360000008800 */
[----:B0-----:R-:W-:Y:S01]  /*9470*/  @!P1 FADD.FTZ R11, R11, R12 ;  /* 0x0000000c0b0b9221 */ /* 0x001fe20000010000 */
[----:B--2---:R-:W-:-:S04]  /*9480*/  @!P1 FADD.FTZ R3, R3, R16 ;  /* 0x0000001003039221 */ /* 0x004fc80000010000 */
[----:B------:R-:W0:Y:S04]  /*9490*/  SHFL.DOWN PT, R16, R11, 0x10, 0x1f ;  /* 0x0a001f000b107f89 */ /* 0x000e2800000e0000 */
[----:B------:R-:W2:Y:S01]  /*94a0*/  SHFL.DOWN PT, R18, R3, 0x10, 0x1f ;  /* 0x0a001f0003127f89 */ /* 0x000ea200000e0000 */
[----:B------:R-:W-:-:S03]  /*94b0*/  ISETP.GT.AND P1, PT, R19, 0xf, PT ;  /* 0x0000000f1300780c */ /* 0x000fc60003f24270 */
[----:B------:R-:W-:Y:S01]  /*94c0*/  STL [R1+0xcc], R28 ;  /* 0x0000cc1c01007387 */ /* 0x000fe20000100800 */
[----:B---3--:R-:W-:-:S03]  /*94d0*/  SHF.R.S32.HI R12, RZ, 0x1f, R13 ;  /* 0x0000001fff0c7819 */ /* 0x008fc6000001140d */
[----:B------:R-:W-:Y:S01]  /*94e0*/  STL [R1+0xd0], R25 ;  /* 0x0000d01901007387 */ /* 0x000fe20000100800 */
[----:B------:R-:W-:-:S03]  /*94f0*/  UMOV UR6, 0x400 ;  /* 0x0000040000067882 */ /* 0x000fc60000000000 */
[----:B------:R-:W-:Y:S01]  /*9500*/  STL [R1+0xe4], R43 ;  /* 0x0000e42b01007387 */ /* 0x000fe20000100800 */
[----:B------:R-:W-:-:S03]  /*9510*/  LEA.HI R12, R12, R13, RZ, 0x5 ;  /* 0x0000000d0c0c7211 */ /* 0x000fc600078f28ff */
[----:B------:R-:W-:Y:S01]  /*9520*/  STL [R1+0xec], R50 ;  /* 0x0000ec3201007387 */ /* 0x000fe20000100800 */
[----:B------:R-:W-:-:S03]  /*9530*/  ISETP.NE.AND P3, PT, R19, RZ, PT ;  /* 0x000000ff1300720c */ /* 0x000fc60003f65270 */
[----:B------:R-:W-:Y:S04]  /*9540*/  STL [R1+0xf0], R48 ;  /* 0x0000f03001007387 */ /* 0x000fe80000100800 */
[----:B------:R-:W-:Y:S04]  /*9550*/  STL [R1+0xf4], R49 ;  /* 0x0000f43101007387 */ /* 0x000fe80000100800 */
[----:B------:R-:W-:Y:S04]  /*9560*/  STL [R1+0xf8], R4 ;  /* 0x0000f80401007387 */ /* 0x000fe80000100800 */
[----:B------:R-:W-:Y:S04]  /*9570*/  STL [R1+0xfc], R59 ;  /* 0x0000fc3b01007387 */ /* 0x000fe80000100800 */
[----:B------:R-:W-:Y:S04]  /*9580*/  STL [R1+0x104], R5 ;  /* 0x0001040501007387 */ /* 0x000fe80000100800 */
[----:B------:R-:W-:Y:S04]  /*9590*/  STL [R1+0x108], R14 ;  /* 0x0001080e01007387 */ /* 0x000fe80000100800 */
[----:B------:R-:W-:Y:S01]  /*95a0*/  STL [R1+0x10c], R10 ;  /* 0x00010c0a01007387 */ /* 0x000fe20000100800 */
[----:B----4-:R-:W-:Y:S01]  /*95b0*/  ULEA UR6, UR7, UR6, 0x18 ;  /* 0x0000000607067291 */ /* 0x010fe2000f8ec03f */
[----:B------:R-:W-:Y:S01]  /*95c0*/  ISETP.NE.AND P2, PT, R13, RZ, PT ;  /* 0x000000ff0d00720c */ /* 0x000fe20003f45270 */
[----:B0-----:R-:W-:Y:S01]  /*95d0*/  @!P1 FADD.FTZ R11, R11, R16 ;  /* 0x000000100b0b9221 */ /* 0x001fe20000010000 */
[----:B------:R-:W-:Y:S01]  /*95e0*/  SHF.R.S32.HI R12, RZ, 0x5, R12 ;  /* 0x00000005ff0c7819 */ /* 0x000fe2000001140c */
[----:B------:R0:W-:Y:S01]  /*95f0*/  STL [R1+0x100], R2 ;  /* 0x0001000201007387 */ /* 0x0001e20000100800 */
[----:B--2---:R-:W-:-:S02]  /*9600*/  @!P1 FADD.FTZ R3, R3, R18 ;  /* 0x0000001203039221 */ /* 0x004fc40000010000 */
[----:B------:R-:W-:Y:S01]  /*9610*/  LEA R12, R12, UR6, 0x3 ;  /* 0x000000060c0c7c11 */ /* 0x000fe2000f8e18ff */
[----:B------:R-:W-:Y:S01]  /*9620*/  ULDC UR7, c[0x0][0xc] ;  /* 0x0000030000077ab9 */ /* 0x000fe20000000800 */
[----:B0-----:R-:W-:Y:S01]  /*9630*/  MOV R2, R11 ;  /* 0x0000000b00027202 */ /* 0x001fe20000000f00 */
[----:B------:R-:W-:Y:S04]  /*9640*/  BSSY B0, `(.L_x_3778) ;  /* 0x000002b000007945 */ /* 0x000fe80003800000 */
[----:B------:R1:W-:Y:S01]  /*9650*/  @!P3 STS.64 [R12+0x10], R2 ;  /* 0x000010020c00b388 */ /* 0x0003e20000000a00 */
[----:B------:R-:W-:Y:S06]  /*9660*/  BAR.SYNC.DEFER_BLOCKING 0x0 ;  /* 0x0000000000007b1d */ /* 0x000fec0000010000 */
[----:B------:R-:W-:Y:S05]  /*9670*/  @P2 BRA `(.L_x_3779) ;  /* 0x00000000009c2947 */ /* 0x000fea0003800000 */
[----:B------:R-:W0:Y:S01]  /*9680*/  S2UR UR10, SR_CgaCtaId ;  /* 0x00000000000a79c3 */ /* 0x000e220000008800 */
[----:B------:R-:W-:Y:S02]  /*9690*/  UMOV UR6, 0x400 ;  /* 0x0000040000067882 */ /* 0x000fe40000000000 */
[----:B0-----:R-:W-:-:S09]  /*96a0*/  ULEA UR6, UR10, UR6, 0x18 ;  /* 0x000000060a067291 */ /* 0x001fd2000f8ec03f */
[----:B------:R-:W0:Y:S04]  /*96b0*/  LDS.64 R4, [UR6+0x18] ;  /* 0x00001806ff047984 */ /* 0x000e280008000a00 */
[----:B------:R-:W2:Y:S04]  /*96c0*/  LDS.128 R32, [UR6+0x20] ;  /* 0x00002006ff207984 */ /* 0x000ea80008000c00 */
[----:B------:R-:W3:Y:S04]  /*96d0*/  LDS.128 R28, [UR6+0x30] ;  /* 0x00003006ff1c7984 */ /* 0x000ee80008000c00 */
[----:B------:R-:W4:Y:S04]  /*96e0*/  LDS.128 R24, [UR6+0x40] ;  /* 0x00004006ff187984 */ /* 0x000f280008000c00 */
[----:B------:R-:W4:Y:S04]  /*96f0*/  LDS.128 R20, [UR6+0x50] ;  /* 0x00005006ff147984 */ /* 0x000f280008000c00 */
[----:B------:R-:W4:Y:S04]  /*9700*/  LDS.128 R16, [UR6+0x60] ;  /* 0x00006006ff107984 */ /* 0x000f280008000c00 */
[----:B------:R-:W4:Y:S01]  /*9710*/  LDS.128 R36, [UR6+0x70] ;  /* 0x00007006ff247984 */ /* 0x000f220008000c00 */
[----:B0-----:R-:W-:Y:S01]  /*9720*/  FADD.FTZ R11, R2, R4 ;  /* 0x00000004020b7221 */ /* 0x001fe20000010000 */
[----:B-1----:R-:W-:-:S03]  /*9730*/  FADD.FTZ R2, R3, R5 ;  /* 0x0000000503027221 */ /* 0x002fc60000010000 */
[----:B--2---:R-:W-:Y:S01]  /*9740*/  FADD.FTZ R11, R11, R32 ;  /* 0x000000200b0b7221 */ /* 0x004fe20000010000 */
[----:B------:R-:W-:-:S03]  /*9750*/  FADD.FTZ R2, R2, R33 ;  /* 0x0000002102027221 */ /* 0x000fc60000010000 */
[----:B------:R-:W-:Y:S01]  /*9760*/  FADD.FTZ R11, R11, R34 ;  /* 0x000000220b0b7221 */ /* 0x000fe20000010000 */
[----:B------:R-:W-:Y:S02]  /*9770*/  FADD.FTZ R4, R2, R35 ;  /* 0x0000002302047221 */ /* 0x000fe40000010000 */
[----:B------:R-:W0:Y:S01]  /*9780*/  LDS.64 R2, [UR6+0x80] ;  /* 0x00008006ff027984 */ /* 0x000e220008000a00 */
        /* <DEDUP_REMOVED lines=21> */
[----:B------:R-:W-:-:S07]  /*98e0*/  FADD.FTZ R3, R4, R3 ;  /* 0x0000000304037221 */ /* 0x000fce0000010000 */
.L_x_3779:
[----:B------:R-:W-:Y:S05]  /*98f0*/  BSYNC B0 ;  /* 0x0000000000007941 */ /* 0x000fea0003800000 */
.L_x_3778:
[----:B------:R-:W-:-:S06]  /*9900*/  UISETP.GE.U32.AND UP0, UPT, UR7, 0x2, UPT ;  /* 0x000000020700788c */ /* 0x000fcc000bf06070 */
[----:B------:R-:W-:-:S13]  /*9910*/  PLOP3.LUT P1, PT, PT, PT, UP0, 0x80, 0x0 ;  /* 0x000000000000781c */ /* 0x000fda0003f2f008 */
[----:B------:R-:W-:Y:S05]  /*9920*/  @!P1 BRA `(.L_x_3780) ;  /* 0x00000010009c9947 */ /* 0x000fea0003800000 */
[----:B------:R-:W0:Y:S01]  /*9930*/  LDC R5, c[0x0][0x10] ;  /* 0x00000400ff057b82 */ /* 0x000e220000000800 */
[----:B-1----:R-:W1:Y:S01]  /*9940*/  S2R R12, SR_CTAID.Y ;  /* 0x00000000000c7919 */ /* 0x002e620000002600 */
[----:B------:R-:W-:Y:S01]  /*9950*/  ULOP3.LUT UR6, UR4, 0x1, URZ, 0xc0, !UPT ;  /* 0x0000000104067892 */ /* 0x000fe2000f8ec03f */
[----:B------:R-:W-:Y:S05]  /*9960*/  BSSY B0, `(.L_x_3781) ;  /* 0x0000021000007945 */ /* 0x000fea0003800000 */
[----:B------:R-:W2:Y:S08]  /*9970*/  LDC.64 R10, c[0x0][0x240] ;  /* 0x00009000ff0a7b82 */ /* 0x000eb00000000a00 */
[----:B------:R-:W3:Y:S01]  /*9980*/  LDC.64 R14, c[0x0][0x248] ;  /* 0x00009200ff0e7b82 */ /* 0x000ee20000000a00 */
[----:B0-----:R-:W-:-:S04]  /*9990*/  IMAD R17, R5, UR6, RZ ;  /* 0x0000000605117c24 */ /* 0x001fc8000f8e02ff */
[C---:B------:R-:W-:Y:S02]  /*99a0*/  IMAD R4, R17.reuse, UR7, RZ ;  /* 0x0000000711047c24 */ /* 0x040fe4000f8e02ff */
[----:B-1----:R-:W-:-:S03]  /*99b0*/  IMAD.IADD R17, R17, 0x1, R12 ;  /* 0x0000000111117824 */ /* 0x002fc600078e020c */
[----:B------:R-:W-:Y:S01]  /*99c0*/  SHF.L.U32 R19, R4, 0x1, RZ ;  /* 0x0000000104137819 */ /* 0x000fe200000006ff */
[----:B--2---:R-:W-:-:S04]  /*99d0*/  IMAD.WIDE.U32 R16, R17, 0x4, R10 ;  /* 0x0000000411107825 */ /* 0x004fc800078e000a */
[----:B---3--:R-:W-:Y:S01]  /*99e0*/  IMAD.WIDE R10, R19, 0x4, R14 ;  /* 0x00000004130a7825 */ /* 0x008fe200078e020e */
[----:B------:R-:W-:Y:S06]  /*99f0*/  @P2 BRA `(.L_x_3782) ;  /* 0x00000000005c2947 */ /* 0x000fec0003800000 */
[----:B------:R-:W-:Y:S01]  /*9a00*/  ULOP3.LUT UP0, URZ, UR4, 0x2, URZ, 0xc0, !UPT ;  /* 0x00000002043f7892 */ /* 0x000fe2000f80c03f */
[----:B------:R-:W-:Y:S01]  /*9a10*/  IMAD R15, R5, UR14, R12 ;  /* 0x0000000e050f7c24 */ /* 0x000fe2000f8e020c */
[----:B------:R-:W-:Y:S02]  /*9a20*/  UMOV UR6, 0xffffffff ;  /* 0xffffffff00067882 */ /* 0x000fe40000000000 */
[----:B------:R-:W-:Y:S01]  /*9a30*/  USEL UR6, UR6, 0x1, UP0 ;  /* 0x0000000106067887 */ /* 0x000fe20008000000 */
[----:B------:R-:W-:Y:S01]  /*9a40*/  IMAD.WIDE.U32 R14, R15, 0x8, R10 ;  /* 0x000000080f0e7825 */ /* 0x000fe200078e000a */
[----:B------:R-:W-:Y:S01]  /*9a50*/  MOV R4, 0xffffffff ;  /* 0xffffffff00047802 */ /* 0x000fe20000000f00 */
[----:B------:R-:W-:-:S03]  /*9a60*/  UMOV UR10, 0xffffffff ;  /* 0xffffffff000a7882 */ /* 0x000fc60000000000 */
[----:B------:R-:W-:Y:S01]  /*9a70*/  IMAD.U32 R19, RZ, RZ, UR6 ;  /* 0x00000006ff137e24 */ /* 0x000fe2000f8e00ff */
[----:B------:R-:W-:Y:S01]  /*9a80*/  USEL UR6, UR7, URZ, !UP0 ;  /* 0x0000003f07067287 */ /* 0x000fe2000c000000 */
[----:B------:R0:W-:Y:S03]  /*9a90*/  STG.E.64 desc[UR12][R14.64], R2 ;  /* 0x000000020e007986 */ /* 0x0001e6000c101b0c */
[----:B------:R-:W-:Y:S01]  /*9aa0*/  UISETP.NE.AND UP0, UPT, UR10, UR6, UPT ;  /* 0x000000060a00728c */ /* 0x000fe2000bf05270 */
[----:B------:R-:W-:Y:S06]  /*9ab0*/  MEMBAR.ALL.GPU ;  /* 0x0000000000007992 */ /* 0x000fec000000a000 */
[----:B------:R-:W-:-:S00]  /*9ac0*/  ERRBAR ;  /* 0x00000000000079ab */ /* 0x000fc00000000000 */
[----:B------:R-:W-:Y:S06]  /*9ad0*/  CGAERRBAR ;  /* 0x00000000000075ab */ /* 0x000fec0000000000 */
[----:B------:R0:W-:Y:S04]  /*9ae0*/  REDG.E.ADD.S32.STRONG.GPU desc[UR12][R16.64], R19 ;  /* 0x000000131000798e */ /* 0x0001e8000c10e38c */
[----:B------:R0:W-:Y:S01]  /*9af0*/  STL [R1], R4 ;  /* 0x0000000401007387 */ /* 0x0001e20000100800 */
[----:B------:R-:W-:-:S13]  /*9b00*/  PLOP3.LUT P1, PT, PT, PT, UP0, 0x80, 0x0 ;  /* 0x000000000000781c */ /* 0x000fda0003f2f008 */
[----:B0-----:R-:W-:Y:S05]  /*9b10*/  @!P1 BRA `(.L_x_3782) ;  /* 0x0000000000149947 */ /* 0x001fea0003800000 */
.L_x_3783:
[----:B------:R-:W2:Y:S04]  /*9b20*/  LDG.E.STRONG.GPU R4, desc[UR12][R16.64] ;  /* 0x0000000c10047981 */ /* 0x000ea8000c1ef900 */
[----:B--2---:R-:W-:Y:S04]  /*9b30*/  CCTL.IVALL ;  /* 0x00000000ff00798f */ /* 0x004fe80002000000 */
[----:B------:R0:W-:Y:S01]  /*9b40*/  STL [R1], R4 ;  /* 0x0000000401007387 */ /* 0x0001e20000100800 */
[----:B------:R-:W-:-:S13]  /*9b50*/  ISETP.NE.AND P1, PT, R4, UR6, PT ;  /* 0x0000000604007c0c */ /* 0x000fda000bf25270 */
[----:B0-----:R-:W-:Y:S05]  /*9b60*/  @P1 BRA `(.L_x_3783) ;  /* 0xfffffffc00ec1947 */ /* 0x001fea000383ffff */
.L_x_3782:
[----:B------:R-:W-:Y:S05]  /*9b70*/  BSYNC B0 ;  /* 0x0000000000007941 */ /* 0x000fea0003800000 */
.L_x_3781:
[----:B------:R-:W-:Y:S01]  /*9b80*/  BAR.SYNC.DEFER_BLOCKING 0x0 ;  /* 0x0000000000007b1d */ /* 0x000fe20000010000 */
[----:B------:R-:W-:-:S13]  /*9b90*/  ISETP.NE.AND P1, PT, RZ, UR7, PT ;  /* 0x00000007ff007c0c */ /* 0x000fda000bf25270 */
[----:B------:R-:W-:Y:S05]  /*9ba0*/  @!P1 BRA `(.L_x_3780) ;  /* 0x0000000c00fc9947 */ /* 0x000fea0003800000 */
[----:B------:R-:W-:Y:S01]  /*9bb0*/  UIADD3 UR6, UR7, -0x1, URZ ;  /* 0xffffffff07067890 */ /* 0x000fe2000fffe03f */
[----:B------:R-:W-:-:S03]  /*9bc0*/  IMAD.MOV.U32 R4, RZ, RZ, RZ ;  /* 0x000000ffff047224 */ /* 0x000fc600078e00ff */
[----:B------:R-:W-:-:S06]  /*9bd0*/  UISETP.GE.U32.AND UP0, UPT, UR6, 0x3, UPT ;  /* 0x000000030600788c */ /* 0x000fcc000bf06070 */
[----:B------:R-:W-:-:S13]  /*9be0*/  PLOP3.LUT P1, PT, PT, PT, UP0, 0x80, 0x0 ;  /* 0x000000000000781c */ /* 0x000fda0003f2f008 */
[----:B------:R-:W-:Y:S05]  /*9bf0*/  @!P1 BRA `(.L_x_3784) ;  /* 0x0000000c006c9947 */ /* 0x000fea0003800000 */
[----:B------:R-:W-:Y:S01]  /*9c00*/  ULOP3.LUT UR6, UR7, 0x3, URZ, 0xc0, !UPT ;  /* 0x0000000307067892 */ /* 0x000fe2000f8ec03f */
[----:B------:R-:W-:-:S03]  /*9c10*/  HFMA2.MMA R4, -RZ, RZ, 0, 0 ;  /* 0x00000000ff047435 */ /* 0x000fc600000001ff */
[----:B------:R-:W-:-:S06]  /*9c20*/  UIADD3 UR6, -UR6, UR7, URZ ;  /* 0x0000000706067290 */ /* 0x000fcc000fffe13f */
[----:B------:R-:W-:Y:S01]  /*9c30*/  ISETP.LT.AND P1, PT, RZ, UR6, PT ;  /* 0x00000006ff007c0c */ /* 0x000fe2000bf21270 */
[----:B------:R-:W-:-:S12]  /*9c40*/  IMAD.U32 R14, RZ, RZ, UR6 ;  /* 0x00000006ff0e7e24 */ /* 0x000fd8000f8e00ff */
[----:B------:R-:W-:Y:S05]  /*9c50*/  @!P1 BRA `(.L_x_3785) ;  /* 0x0000000800d89947 */ /* 0x000fea0003800000 */
[----:B------:R-:W-:Y:S02]  /*9c60*/  ISETP.GT.AND P3, PT, R14, 0xc, PT ;  /* 0x0000000c0e00780c */ /* 0x000fe40003f64270 */
[----:B------:R-:W-:-:S11]  /*9c70*/  PLOP3.LUT P1, PT, PT, PT, PT, 0x80, 0x0 ;  /* 0x000000000000781c */ /* 0x000fd60003f2f070 */
[----:B------:R-:W-:Y:S05]  /*9c80*/  @!P3 BRA `(.L_x_3786) ;  /* 0x0000000400d0b947 */ /* 0x000fea0003800000 */
[----:B------:R-:W-:-:S13]  /*9c90*/  PLOP3.LUT P1, PT, PT, PT, PT, 0x8, 0x0 ;  /* 0x000000000000781c */ /* 0x000fda0003f2e170 */
.L_x_3787:
[C---:B------:R-:W-:Y:S01]  /*9ca0*/  IADD3 R19, R4.reuse, 0x1, RZ ;  /* 0x0000000104137810 */ /* 0x040fe20007ffe0ff */
[C---:B------:R-:W-:Y:S01]  /*9cb0*/  VIADD R21, R4.reuse, 0x2 ;  /* 0x0000000204157836 */ /* 0x040fe20000000000 */
[C---:B------:R-:W-:Y:S02]  /*9cc0*/  ISETP.EQ.OR P3, PT, R4.reuse, UR14, P2 ;  /* 0x0000000e04007c0c */ /* 0x040fe40009762670 */
[----:B------:R-:W-:Y:S02]  /*9cd0*/  ISETP.EQ.OR P4, PT, R19, UR14, P2 ;  /* 0x0000000e13007c0c */ /* 0x000fe40009782670 */
[----:B------:R-:W-:Y:S02]  /*9ce0*/  IADD3 R23, R4, 0x3, RZ ;  /* 0x0000000304177810 */ /* 0x000fe40007ffe0ff */
[----:B------:R-:W-:Y:S02]  /*9cf0*/  ISETP.EQ.OR P6, PT, R21, UR14, P2 ;  /* 0x0000000e15007c0c */ /* 0x000fe400097c2670 */
[----:B------:R-:W-:-:S05]  /*9d00*/  ISETP.EQ.OR P5, PT, R23, UR14, P2 ;  /* 0x0000000e17007c0c */ /* 0x000fca00097a2670 */
        /* <DEDUP_REMOVED lines=12> */
[----:B------:R-:W-:Y:S02]  /*9dd0*/  VIADD R15, R4, 0x4 ;  /* 0x00000004040f7836 */ /* 0x000fe40000000000 */
[----:B--2---:R-:W-:Y:S01]  /*9de0*/  @!P3 FADD.FTZ R2, R2, R16 ;  /* 0x000000100202b221 */ /* 0x004fe20000010000 */
[----:B------:R-:W-:Y:S01]  /*9df0*/  @!P3 FADD.FTZ R3, R3, R17 ;  /* 0x000000110303b221 */ /* 0x000fe20000010000 */
[----:B------:R-:W-:-:S02]  /*9e00*/  IADD3 R16, R4, 0x5, RZ ;  /* 0x0000000504107810 */ /* 0x000fc40007ffe0ff */
[----:B------:R-:W-:Y:S01]  /*9e10*/  ISETP.EQ.OR P3, PT, R15, UR14, P2 ;  /* 0x0000000e0f007c0c */ /* 0x000fe20009762670 */
[----:B---3--:R-:W-:Y:S01]  /*9e20*/  @!P4 FADD.FTZ R2, R2, R18 ;  /* 0x000000120202c221 */ /* 0x008fe20000010000 */
[----:B------:R-:W-:Y:S01]  /*9e30*/  @!P4 FADD.FTZ R3, R3, R19 ;  /* 0x000000130303c221 */ /* 0x000fe20000010000 */
[----:B------:R-:W-:Y:S01]  /*9e40*/  VIADD R18, R4, 0x6 ;  /* 0x0000000604127836 */ /* 0x000fe20000000000 */
        /* <DEDUP_REMOVED lines=20> */
[C---:B------:R-:W-:Y:S01]  /*9f90*/  VIADD R15, R4.reuse, 0x8 ;  /* 0x00000008040f7836 */ /* 0x040fe20000000000 */
        /* <DEDUP_REMOVED lines=34> */
[----:B------:R-:W-:Y:S01]  /*a1c0*/  ISETP.EQ.OR P4, PT, R16, UR14, P2 ;  /* 0x0000000e10007c0c */ /* 0x000fe20009782670 */
[----:B------:R-:W-:Y:S02]  /*a1d0*/  VIADD R18, R4, 0xe ;  /* 0x0000000e04127836 */ /* 0x000fe40000000000 */
        /* <DEDUP_REMOVED lines=19> */
[----:B------:R-:W-:Y:S01]  /*a310*/  VIADD R14, R14, 0xfffffff0 ;  /* 0xfffffff00e0e7836 */ /* 0x000fe20000000000 */
[----:B------:R-:W-:Y:S01]  /*a320*/  IADD3 R4, R4, 0x10, RZ ;  /* 0x0000001004047810 */ /* 0x000fe20007ffe0ff */
[----:B--2---:R-:W-:Y:S01]  /*a330*/  @!P3 FADD.FTZ R2, R2, R16 ;  /* 0x000000100202b221 */ /* 0x004fe20000010000 */
[----:B------:R-:W-:-:S02]  /*a340*/  @!P3 FADD.FTZ R3, R3, R17 ;  /* 0x000000110303b221 */ /* 0x000fc40000010000 */
[----:B------:R-:W-:Y:S01]  /*a350*/  ISETP.GT.AND P3, PT, R14, 0xc, PT ;  /* 0x0000000c0e00780c */ /* 0x000fe20003f64270 */
[----:B---3--:R-:W-:Y:S01]  /*a360*/  @!P4 FADD.FTZ R2, R2, R18 ;  /* 0x000000120202c221 */ /* 0x008fe20000010000 */
[----:B------:R-:W-:-:S03]  /*a370*/  @!P4 FADD.FTZ R3, R3, R19 ;  /* 0x000000130303c221 */ /* 0x000fc60000010000 */
[----:B----4-:R-:W-:Y:S01]  /*a380*/  @!P6 FADD.FTZ R2, R2, R20 ;  /* 0x000000140202e221 */ /* 0x010fe20000010000 */
[----:B------:R-:W-:-:S03]  /*a390*/  @!P6 FADD.FTZ R3, R3, R21 ;  /* 0x000000150303e221 */ /* 0x000fc60000010000 */
[----:B------:R-:W-:Y:S01]  /*a3a0*/  @!P5 FADD.FTZ R2, R2, R22 ;  /* 0x000000160202d221 */ /* 0x000fe20000010000 */
[----:B------:R-:W-:-:S03]  /*a3b0*/  @!P5 FADD.FTZ R3, R3, R23 ;  /* 0x000000170303d221 */ /* 0x000fc60000010000 */
[----:B------:R-:W-:Y:S05]  /*a3c0*/  @P3 BRA `(.L_x_3787) ;  /* 0xfffffff800343947 */ /* 0x000fea000383ffff */
.L_x_3786:
[----:B------:R-:W-:-:S13]  /*a3d0*/  ISETP.GT.AND P3, PT, R14, 0x4, PT ;  /* 0x000000040e00780c */ /* 0x000fda0003f64270 */
[----:B------:R-:W-:Y:S05]  /*a3e0*/  @!P3 BRA `(.L_x_3788) ;  /* 0x0000000000ecb947 */ /* 0x000fea0003800000 */
[C---:B------:R-:W-:Y:S01]  /*a3f0*/  VIADD R19, R4.reuse, 0x1 ;  /* 0x0000000104137836 */ /* 0x040fe20000000000 */
        /* <DEDUP_REMOVED lines=15> */
[----:B------:R-:W-:Y:S01]  /*a4f0*/  ISETP.EQ.OR P1, PT, R15, UR14, P2 ;  /* 0x0000000e0f007c0c */ /* 0x000fe20009722670 */
[C---:B------:R-:W-:Y:S01]  /*a500*/  VIADD R22, R4.reuse, 0x1 ;  /* 0x0000000104167836 */ /* 0x040fe20000000000 */
[C---:B------:R-:W-:Y:S01]  /*a510*/  ISETP.EQ.OR P4, PT, R4.reuse, UR14, P2 ;  /* 0x0000000e04007c0c */ /* 0x040fe20009782670 */
[C---:B------:R-:W-:Y:S01]  /*a520*/  VIADD R25, R4.reuse, 0x3 ;  /* 0x0000000304197836 */ /* 0x040fe20000000000 */
[----:B------:R-:W-:Y:S01]  /*a530*/  IADD3 R23, R4, 0x2, RZ ;  /* 0x0000000204177810 */ /* 0x000fe20007ffe0ff */
[----:B--2---:R-:W-:Y:S01]  /*a540*/  @!P5 FADD.FTZ R2, R2, R16 ;  /* 0x000000100202d221 */ /* 0x004fe20000010000 */
[----:B------:R-:W-:Y:S01]  /*a550*/  @!P5 FADD.FTZ R3, R3, R17 ;  /* 0x000000110303d221 */ /* 0x000fe20000010000 */
[----:B------:R-:W-:-:S06]  /*a560*/  ISETP.EQ.OR P5, PT, R22, UR14, P2 ;  /* 0x0000000e16007c0c */ /* 0x000fcc00097a2670 */
        /* <DEDUP_REMOVED lines=22> */
[----:B------:R-:W-:-:S03]  /*a6d0*/  IADD3 R4, R4, 0x4, RZ ;  /* 0x0000000404047810 */ /* 0x000fc60007ffe0ff */
[----:B------:R-:W-:Y:S02]  /*a6e0*/  VIADD R14, R14, 0xfffffffc ;  /* 0xfffffffc0e0e7836 */ /* 0x000fe40000000000 */
        /* <DEDUP_REMOVED lines=11> */
.L_x_3788:
[----:B------:R-:W-:-:S13]  /*a7a0*/  ISETP.NE.OR P1, PT, R14, RZ, P1 ;  /* 0x000000ff0e00720c */ /* 0x000fda0000f25670 */
[----:B------:R-:W-:Y:S05]  /*a7b0*/  @!P1 BRA `(.L_x_3784) ;  /* 0x00000000007c9947 */ /* 0x000fea0003800000 */
.L_x_3785:
[C---:B------:R-:W-:Y:S01]  /*a7c0*/  ISETP.EQ.OR P1, PT, R4.reuse, UR14, P2 ;  /* 0x0000000e04007c0c */ /* 0x040fe20009722670 */
[C---:B------:R-:W-:Y:S01]  /*a7d0*/  VIADD R19, R4.reuse, 0x1 ;  /* 0x0000000104137836 */ /* 0x040fe20000000000 */
[C---:B------:R-:W-:Y:S01]  /*a7e0*/  IADD3 R21, R4.reuse, 0x2, RZ ;  /* 0x0000000204157810 */ /* 0x040fe20007ffe0ff */
[----:B------:R-:W-:-:S03]  /*a7f0*/  VIADD R23, R4, 0x3 ;  /* 0x0000000304177836 */ /* 0x000fc60000000000 */
[----:B------:R-:W-:Y:S02]  /*a800*/  ISETP.EQ.OR P3, PT, R19, UR14, P2 ;  /* 0x0000000e13007c0c */ /* 0x000fe40009762670 */
[----:B------:R-:W-:Y:S02]  /*a810*/  ISETP.EQ.OR P4, PT, R21, UR14, P2 ;  /* 0x0000000e15007c0c */ /* 0x000fe40009782670 */
[----:B------:R-:W-:-:S03]  /*a820*/  ISETP.EQ.OR P5, PT, R23, UR14, P2 ;  /* 0x0000000e17007c0c */ /* 0x000fc600097a2670 */
        /* <DEDUP_REMOVED lines=12> */
[----:B------:R-:W-:Y:S01]  /*a8f0*/  IADD3 R14, R14, -0x4, RZ ;  /* 0xfffffffc0e0e7810 */ /* 0x000fe20007ffe0ff */
[----:B------:R-:W-:-:S02]  /*a900*/  VIADD R4, R4, 0x4 ;  /* 0x0000000404047836 */ /* 0x000fc40000000000 */
        /* <DEDUP_REMOVED lines=10> */
.L_x_3784:
        /* <DEDUP_REMOVED lines=11> */
.L_x_3790:
[----:B------:R-:W-:Y:S05]  /*aa60*/  BSYNC B0 ;  /* 0x0000000000007941 */ /* 0x000fea0003800000 */
.L_x_3789:
[----:B------:R-:W-:-:S06]  /*aa70*/  UISETP.NE.AND UP0, UPT, UR6, 0x1, UPT ;  /* 0x000000010600788c */ /* 0x000fcc000bf05270 */
[----:B------:R-:W-:-:S13]  /*aa80*/  PLOP3.LUT P1, PT, PT, PT, UP0, 0x80, 0x0 ;  /* 0x000000000000781c */ /* 0x000fda0003f2f008 */
[----:B------:R-:W-:Y:S05]  /*aa90*/  @!P1 BRA `(.L_x_3780) ;  /* 0x0000000000409947 */ /* 0x000fea0003800000 */
[C---:B------:R-:W-:Y:S01]  /*aaa0*/  IADD3 R17, R4.reuse, 0x2, RZ ;  /* 0x0000000204117810 */ /* 0x040fe20007ffe0ff */
[----:B------:R-:W-:Y:S01]  /*aab0*/  VIADD R4, R4, 0x1 ;  /* 0x0000000104047836 */ /* 0x000fe20000000000 */
        /* <DEDUP_REMOVED lines=14> */
.L_x_3780:
[----:B------:R-:W-:Y:S01]  /*aba0*/  ULDC.64 UR6, c[0x0][0x218] ;  /* 0x0000860000067ab9 */ /* 0x000fe20000000a00 */
[C---:B------:R-:W-:Y:S01]  /*abb0*/  LOP3.LUT P1, RZ, R13.reuse, UR14, RZ, 0xfc, !PT ;  /* 0x0000000e0dff7c12 */ /* 0x040fe2000f82fcff */
[----:B------:R-:W-:Y:S01]  /*abc0*/  IMAD.WIDE.U32 R16, R13, -0x77777777, RZ ;  /* 0x888888890d107825 */ /* 0x000fe200078e00ff */
[----:B------:R-:W-:Y:S01]  /*abd0*/  ISETP.EQ.U32.AND P3, PT, RZ, UR6, PT ;  /* 0x00000006ff007c0c */ /* 0x000fe2000bf62070 */
[----:B------:R-:W-:Y:S01]  /*abe0*/  UIADD3 UR9, -UR9, URZ, URZ ;  /* 0x0000003f09097290 */ /* 0x000fe2000fffe13f */
[----:B------:R-:W0:Y:S01]  /*abf0*/  LDC.64 R10, c[0x0][0x228] ;  /* 0x00008a00ff0a7b82 */ /* 0x000e220000000a00 */
[----:B------:R-:W-:Y:S01]  /*ac00*/  ULDC UR6, c[0x0][0x288] ;  /* 0x0000a20000067ab9 */ /* 0x000fe20000000800 */
[----:B------:R-:W-:Y:S01]  /*ac10*/  ISETP.EQ.OR.EX P1, PT, RZ, UR7, P1, P3 ;  /* 0x00000007ff007c0c */ /* 0x000fe20008f22730 */
[----:B------:R-:W-:Y:S01]  /*ac20*/  UIMAD UR6, UR6, UR9, UR8 ;  /* 0x00000009060672a4 */ /* 0x000fe2000f8e0208 */
[----:B------:R-:W-:-:S04]  /*ac30*/  SHF.R.U32.HI R16, RZ, 0x5, R17 ;  /* 0x00000005ff107819 */ /* 0x000fc80000011611 */
[----:B------:R-:W2:Y:S01]  /*ac40*/  LDC.64 R14, c[0x0][0x230] ;  /* 0x00008c00ff0e7b82 */ /* 0x000ea20000000a00 */
[----:B------:R-:W-:Y:S01]  /*ac50*/  IMAD R16, R16, -0x3c, R13 ;  /* 0xffffffc410107824 */ /* 0x000fe200078e020d */
[----:B------:R-:W-:Y:S01]  /*ac60*/  ULDC.64 UR10, c[0x0][0x278] ;  /* 0x00009e00000a7ab9 */ /* 0x000fe20000000a00 */
[----:B------:R-:W-:Y:S01]  /*ac70*/  IMAD.U32 R19, RZ, RZ, UR6 ;  /* 0x00000006ff137e24 */ /* 0x000fe2000f8e00ff */
[----:B------:R-:W-:Y:S01]  /*ac80*/  UMOV UR6, 0x400 ;  /* 0x0000040000067882 */ /* 0x000fe20000000000 */
[----:B------:R-:W-:Y:S01]  /*ac90*/  IMAD.U32 R13, RZ, RZ, UR8 ;  /* 0x00000008ff0d7e24 */ /* 0x000fe2000f8e00ff */
[----:B------:R-:W-:Y:S01]  /*aca0*/  SHF.L.U32 R16, R16, 0x1, RZ ;  /* 0x0000000110107819 */ /* 0x000fe200000006ff */
[----:B------:R-:W-:Y:S01]  /*acb0*/  IMAD.MOV.U32 R23, RZ, RZ, RZ ;  /* 0x000000ffff177224 */ /* 0x000fe200078e00ff */
[----:B------:R-:W3:Y:S01]  /*acc0*/  S2UR UR7, SR_CgaCtaId ;  /* 0x00000000000779c3 */ /* 0x000ee20000008800 */
[----:B------:R-:W-:Y:S01]  /*acd0*/  ULDC.64 UR16, c[0x0][0x270] ;  /* 0x00009c0000107ab9 */ /* 0x000fe20000000a00 */
[----:B------:R-:W-:Y:S01]  /*ace0*/  ULDC.64 UR18, c[0x0][0x210] ;  /* 0x0000840000127ab9 */ /* 0x000fe20000000a00 */
[----:B------:R-:W-:-:S05]  /*acf0*/  IMAD R19, R19, 0x78, R16 ;  /* 0x0000007813137824 */ /* 0x000fca00078e0210 */
[----:B------:R-:W1:Y:S01]  /*ad00*/  @!P1 LDC.64 R4, c[0x0][0x218] ;  /* 0x00008600ff049b82 */ /* 0x000e620000000a00 */
[----:B---3--:R-:W-:-:S03]  /*ad10*/  ULEA UR6, UR7, UR6, 0x18 ;  /* 0x0000000607067291 */ /* 0x008fc6000f8ec03f */
[----:B------:R-:W-:Y:S02]  /*ad20*/  ULDC UR7, c[0x0][0x2a4] ;  /* 0x0000a90000077ab9 */ /* 0x000fe40000000800 */
[----:B------:R-:W-:Y:S01]  /*ad30*/  @!P1 FMUL.FTZ R17, R3, UR7 ;  /* 0x0000000703119c20 */ /* 0x000fe20008410000 */
[----:B------:R-:W-:Y:S01]  /*ad40*/  @!P1 FMUL.FTZ R16, R2, UR7 ;  /* 0x0000000702109c20 */ /* 0x000fe20008410000 */
[----:B-1----:R-:W-:Y:S02]  /*ad50*/  @!P1 IMAD.WIDE R12, R13, 0x8, R4 ;  /* 0x000000080d0c9825 */ /* 0x002fe400078e0204 */
[----:B------:R-:W-:Y:S02]  /*ad60*/  @!P2 STS.64 [UR6+0x90], R2 ;  /* 0x00009002ff00a988 */ /* 0x000fe40008000a06 */
[C---:B0-----:R-:W-:Y:S02]  /*ad70*/  IMAD.WIDE R4, R19.reuse, 0x4, R10 ;  /* 0x0000000413047825 */ /* 0x041fe400078e020a */
[----:B------:R-:W-:Y:S02]  /*ad80*/  @!P1 STG.E.64 desc[UR12][R12.64], R16 ;  /* 0x000000100c009986 */ /* 0x000fe4000c101b0c */
[----:B--2---:R-:W-:Y:S01]  /*ad90*/  IMAD.WIDE R10, R19, 0x4, R14 ;  /* 0x00000004130a7825 */ /* 0x004fe200078e020e */
[----:B------:R-:W-:Y:S06]  /*ada0*/  BAR.SYNC.DEFER_BLOCKING 0x0 ;  /* 0x0000000000007b1d */ /* 0x000fec0000010000 */
[----:B------:R-:W5:Y:S04]  /*adb0*/  LDG.E.64 R4, desc[UR12][R4.64] ;  /* 0x0000000c04047981 */ /* 0x000f68000c1e1b00 */
[----:B------:R-:W5:Y:S04]  /*adc0*/  LDG.E.64 R10, desc[UR12][R10.64] ;  /* 0x0000000c0a0a7981 */ /* 0x000f68000c1e1b00 */
[----:B------:R-:W0:Y:S01]  /*add0*/  LDS.64 R20, [UR6+0x90] ;  /* 0x00009006ff147984 */ /* 0x000e220008000a00 */
[----:B------:R-:W-:-:S02]  /*ade0*/  ULDC.U8 UR6, c[0x0][0x28c] ;  /* 0x0000a30000067ab9 */ /* 0x000fc40000000000 */
[----:B------:R-:W-:Y:S01]  /*adf0*/  ISETP.NE.AND P4, PT, RZ, UR6, PT ;  /* 0x00000006ff007c0c */ /* 0x000fe2000bf85270 */
[----:B------:R-:W-:Y:S01]  /*ae00*/  UMOV UR6, UR5 ;  /* 0x0000000500067c82 */ /* 0x000fe20008000000 */
[----:B0-----:R-:W-:-:S04]  /*ae10*/  FMUL.FTZ R20, R20, UR7 ;  /* 0x0000000714147c20 */ /* 0x001fc80008410000 */
[----:B------:R-:W-:-:S04]  /*ae20*/  FMUL.FTZ R14, R20, R20 ;  /* 0x00000014140e7220 */ /* 0x000fc80000410000 */
[----:B------:R-:W-:Y:S01]  /*ae30*/  FFMA.FTZ R14, R21, UR7, -R14 ;  /* 0x00000007150e7c23 */ /* 0x000fe2000801080e */
[----:B------:R-:W-:-:S04]  /*ae40*/  HFMA2.MMA R21, -RZ, RZ, 1.875, 0 ;  /* 0x3f800000ff157435 */ /* 0x000fc800000001ff */
[----:B------:R-:W-:-:S13]  /*ae50*/  FSETP.GTU.FTZ.AND P1, PT, R14, RZ, PT ;  /* 0x000000ff0e00720b */ /* 0x000fda0003f3c000 */
[----:B------:R-:W0:Y:S02]  /*ae60*/  @P1 LDC R15, c[0x0][0x238] ;  /* 0x00008e00ff0f1b82 */ /* 0x000e240000000800 */
[----:B0-----:R-:W-:-:S04]  /*ae70*/  @P1 FADD.FTZ R14, R14, R15 ;  /* 0x0000000f0e0e1221 */ /* 0x001fc80000010000 */
[----:B------:R0:W1:Y:S03]  /*ae80*/  @P1 MUFU.RSQ R21, R14 ;  /* 0x0000000e00151308 */ /* 0x0000660000001400 */
.L_x_3793:
[----:B--2---:R-:W2:Y:S04]  /*ae90*/  LDL.U16 R2, [UR6] ;  /* 0x00000006ff027983 */ /* 0x004ea80008100400 */
[----:B0-----:R-:W3:Y:S04]  /*aea0*/  LDL.U16 R13, [UR6+0x4] ;  /* 0x00000406ff0d7983 */ /* 0x001ee80008100400 */
[----:B------:R-:W4:Y:S04]  /*aeb0*/  LDL.U16 R12, [UR6+0x2] ;  /* 0x00000206ff0c7983 */ /* 0x000f280008100400 */
[----:B------:R-:W4:Y:S04]  /*aec0*/  LDL.U16 R16, [UR6+0x8] ;  /* 0x00000806ff107983 */ /* 0x000f280008100400 */
[----:B------:R-:W4:Y:S04]  /*aed0*/  LDL.U16 R22, [UR6+0xc] ;  /* 0x00000c06ff167983 */ /* 0x000f280008100400 */
[----:B0-----:R-:W4:Y:S04]  /*aee0*/  LDL.U16 R14, [UR6+0x6] ;  /* 0x00000606ff0e7983 */ /* 0x001f280008100400 */
[----:B------:R-:W4:Y:S04]  /*aef0*/  LDL.U16 R17, [UR6+0xa] ;  /* 0x00000a06ff117983 */ /* 0x000f280008100400 */
[----:B------:R-:W4:Y:S01]  /*af00*/  LDL.U16 R18, [UR6+0xe] ;  /* 0x00000e06ff127983 */ /* 0x000f220008100400 */
[----:B-----5:R-:W-:-:S04]  /*af10*/  LEA R26, R23, R0, 0x3 ;  /* 0x00000000171a7211 */ /* 0x020fc800078e18ff */
[----:B------:R-:W-:Y:S02]  /*af20*/  ISETP.GE.U32.AND P1, PT, R26, UR10, PT ;  /* 0x0000000a1a007c0c */ /* 0x000fe4000bf26070 */
[----:B------:R-:W-:-:S04]  /*af30*/  SHF.R.S32.HI R43, RZ, 0x1f, R26 ;  /* 0x0000001fff2b7819 */ /* 0x000fc8000001141a */
[----:B------:R-:W-:Y:S02]  /*af40*/  ISETP.GE.OR.EX P1, PT, R43, UR11, P0, P1 ;  /* 0x0000000b2b007c0c */ /* 0x000fe40008726710 */
[----:B------:R-:W-:-:S04]  /*af50*/  IADD3 R33, R26, 0x8, RZ ;  /* 0x000000081a217810 */ /* 0x000fc80007ffe0ff */
[----:B------:R-:W-:Y:S02]  /*af60*/  ISETP.GE.U32.AND P3, PT, R33, UR10, PT ;  /* 0x0000000a21007c0c */ /* 0x000fe4000bf66070 */
[----:B------:R-:W-:-:S04]  /*af70*/  SHF.R.S32.HI R37, RZ, 0x1f, R33 ;  /* 0x0000001fff257819 */ /* 0x000fc80000011421 */
[----:B------:R-:W-:Y:S01]  /*af80*/  ISETP.GE.OR.EX P3, PT, R37, UR11, P0, P3 ;  /* 0x0000000b25007c0c */ /* 0x000fe20008766730 */
[----:B------:R-:W-:-:S05]  /*af90*/  VIADD R27, R26, 0x10 ;  /* 0x000000101a1b7836 */ /* 0x000fca0000000000 */
[----:B------:R-:W-:Y:S02]  /*afa0*/  ISETP.GE.U32.AND P2, PT, R27, UR10, PT ;  /* 0x0000000a1b007c0c */ /* 0x000fe4000bf46070 */
[----:B------:R-:W-:-:S04]  /*afb0*/  SHF.R.S32.HI R35, RZ, 0x1f, R27 ;  /* 0x0000001fff237819 */ /* 0x000fc8000001141b */
[----:B------:R-:W-:Y:S01]  /*afc0*/  ISETP.GE.OR.EX P2, PT, R35, UR11, P0, P2 ;  /* 0x0000000b23007c0c */ /* 0x000fe20008746720 */
[----:B------:R-:W-:Y:S01]  /*afd0*/  VIADD R23, R23, 0x4 ;  /* 0x0000000417177836 */ /* 0x000fe20000000000 */
[----:B------:R-:W-:Y:S01]  /*afe0*/  UIADD3 UR6, UR6, 0x10, URZ ;  /* 0x0000001006067890 */ /* 0x000fe2000fffe03f */
[----:B------:R-:W-:Y:S01]  /*aff0*/  BSSY B0, `(.L_x_3791) ;  /* 0x000007d000007945 */ /* 0x000fe20003800000 */
[----:B--2---:R-:W-:Y:S02]  /*b000*/  SHF.L.U32 R3, R2, 0x10, RZ ;  /* 0x0000001002037819 */ /* 0x004fe400000006ff */
[----:B---3--:R-:W-:-:S03]  /*b010*/  SHF.L.U32 R13, R13, 0x10, RZ ;  /* 0x000000100d0d7819 */ /* 0x008fc600000006ff */
[----:B------:R-:W-:Y:S01]  /*b020*/  FADD.FTZ R2, -R20, R3 ;  /* 0x0000000314027221 */ /* 0x000fe20000010100 */
[----:B----4-:R-:W-:Y:S02]  /*b030*/  IMAD.U32 R3, R12, 0x10000, RZ ;  /* 0x000100000c037824 */ /* 0x010fe400078e00ff */
[----:B------:R-:W-:Y:S01]  /*b040*/  FADD.FTZ R12, -R20, R13 ;  /* 0x0000000d140c7221 */ /* 0x000fe20000010100 */
[----:B-1----:R-:W-:-:S03]  /*b050*/  FMUL.FTZ R29, R2, R21 ;  /* 0x00000015021d7220 */ /* 0x002fc60000410000 */
[----:B------:R-:W-:Y:S01]  /*b060*/  FMUL.FTZ R15, R12, R21 ;  /* 0x000000150c0f7220 */ /* 0x000fe20000410000 */
[----:B------:R-:W-:-:S03]  /*b070*/  FADD.FTZ R2, -R20, R3 ;  /* 0x0000000314027221 */ /* 0x000fc60000010100 */
[--C-:B------:R-:W-:Y:S01]  /*b080*/  FFMA.FTZ R28, R4, R15, R10.reuse ;  /* 0x0000000f041c7223 */ /* 0x100fe2000001000a */
[----:B------:R-:W-:Y:S01]  /*b090*/  SHF.L.U32 R15, R16, 0x10, RZ ;  /* 0x00000010100f7819 */ /* 0x000fe200000006ff */
[----:B------:R-:W-:Y:S01]  /*b0a0*/  FFMA.FTZ R29, R4, R29, R10 ;  /* 0x0000001d041d7223 */ /* 0x000fe2000001000a */
[----:B------:R-:W-:Y:S01]  /*b0b0*/  FMUL.FTZ R2, R2, R21 ;  /* 0x0000001502027220 */ /* 0x000fe20000410000 */
[----:B------:R-:W-:Y:S02]  /*b0c0*/  IMAD.U32 R25, R22, 0x10000, RZ ;  /* 0x0001000016197824 */ /* 0x000fe400078e00ff */
[----:B------:R-:W-:Y:S02]  /*b0d0*/  IMAD.U32 R13, R14, 0x10000, RZ ;  /* 0x000100000e0d7824 */ /* 0x000fe400078e00ff */
[----:B------:R-:W-:Y:S01]  /*b0e0*/  FADD.FTZ R14, -R20, R15 ;  /* 0x0000000f140e7221 */ /* 0x000fe20000010100 */
[----:B------:R-:W-:Y:S01]  /*b0f0*/  @P4 FMUL.FTZ R3, R29, -1.4426950216293334961 ;  /* 0xbfb8aa3b1d034820 */ /* 0x000fe20000410000 */
[----:B------:R-:W-:-:S02]  /*b100*/  IMAD.U32 R17, R17, 0x10000, RZ ;  /* 0x0001000011117824 */ /* 0x000fc400078e00ff */
[C---:B------:R-:W-:Y:S01]  /*b110*/  FFMA.FTZ R30, R5.reuse, R2, R11 ;  /* 0x00000002051e7223 */ /* 0x040fe2000001000b */
[----:B------:R-:W-:Y:S01]  /*b120*/  FADD.FTZ R16, -R20, R25 ;  /* 0x0000001914107221 */ /* 0x000fe20000010100 */
[-C--:B------:R-:W-:Y:S01]  /*b130*/  FMUL.FTZ R19, R14, R21.reuse ;  /* 0x000000150e137220 */ /* 0x080fe20000410000 */
[----:B------:R-:W-:Y:S01]  /*b140*/  FADD.FTZ R14, -R20, R17 ;  /* 0x00000011140e7221 */ /* 0x000fe20000010100 */
[----:B------:R-:W-:Y:S01]  /*b150*/  @P4 FMUL.FTZ R2, R30, -1.4426950216293334961 ;  /* 0xbfb8aa3b1e024820 */ /* 0x000fe20000410000 */
[----:B------:R-:W-:Y:S01]  /*b160*/  FMUL.FTZ R17, R16, R21 ;  /* 0x0000001510117220 */ /* 0x000fe20000410000 */
[----:B------:R-:W0:Y:S01]  /*b170*/  @P4 MUFU.EX2 R3, R3 ;  /* 0x0000000300034308 */ /* 0x000e220000000800 */
[----:B------:R-:W-:Y:S02]  /*b180*/  FADD.FTZ R12, -R20, R13 ;  /* 0x0000000d140c7221 */ /* 0x000fe40000010100 */
[--C-:B------:R-:W-:Y:S02]  /*b190*/  FFMA.FTZ R22, R4, R17, R10.reuse ;  /* 0x0000001104167223 */ /* 0x100fe4000001000a */
[----:B------:R-:W-:Y:S01]  /*b1a0*/  FMUL.FTZ R12, R12, R21 ;  /* 0x000000150c0c7220 */ /* 0x000fe20000410000 */
[----:B------:R-:W1:Y:S02]  /*b1b0*/  @!P1 LDC.64 R16, c[0x0][0x270] ;  /* 0x00009c00ff109b82 */ /* 0x000e640000000a00 */
[----:B------:R-:W2:Y:S01]  /*b1c0*/  @P4 MUFU.EX2 R2, R2 ;  /* 0x0000000200024308 */ /* 0x000ea20000000800 */
[----:B------:R-:W-:Y:S01]  /*b1d0*/  @P4 FMUL.FTZ R13, R28, -1.4426950216293334961 ;  /* 0xbfb8aa3b1c0d4820 */ /* 0x000fe20000410000 */
[----:B------:R-:W-:Y:S01]  /*b1e0*/  FFMA.FTZ R31, R5, R12, R11 ;  /* 0x0000000c051f7223 */ /* 0x000fe2000001000b */
[----:B------:R-:W-:-:S03]  /*b1f0*/  FFMA.FTZ R24, R4, R19, R10 ;  /* 0x0000001304187223 */ /* 0x000fc6000001000a */
[----:B------:R-:W-:Y:S02]  /*b200*/  @P4 FMUL.FTZ R12, R31, -1.4426950216293334961 ;  /* 0xbfb8aa3b1f0c4820 */ /* 0x000fe40000410000 */
[----:B------:R3:W4:Y:S01]  /*b210*/  @P4 MUFU.EX2 R15, R13 ;  /* 0x0000000d000f4308 */ /* 0x0007220000000800 */
[----:B------:R-:W-:Y:S01]  /*b220*/  FMUL.FTZ R14, R14, R21 ;  /* 0x000000150e0e7220 */ /* 0x000fe20000410000 */
[----:B0-----:R-:W-:Y:S01]  /*b230*/  @P4 FADD.FTZ R3, R3, 1 ;  /* 0x3f80000003034421 */ /* 0x001fe20000010000 */
[----:B---3--:R-:W-:-:S05]  /*b240*/  @P4 FMUL.FTZ R13, R24, -1.4426950216293334961 ;  /* 0xbfb8aa3b180d4820 */ /* 0x008fca0000410000 */
[----:B------:R-:W0:Y:S01]  /*b250*/  @P4 MUFU.EX2 R19, R12 ;  /* 0x0000000c00134308 */ /* 0x000e220000000800 */
[----:B------:R-:W-:Y:S01]  /*b260*/  FFMA.FTZ R25, R5, R14, R11 ;  /* 0x0000000e05197223 */ /* 0x000fe2000001000b */
[----:B--2---:R-:W-:-:S06]  /*b270*/  @P4 FADD.FTZ R14, R2, 1 ;  /* 0x3f800000020e4421 */ /* 0x004fcc0000010000 */
[----:B------:R2:W-:Y:S08]  /*b280*/  @P4 MUFU.EX2 R40, R13 ;  /* 0x0000000d00284308 */ /* 0x0005f00000000800 */
[----:B------:R3:W0:Y:S01]  /*b290*/  @P4 MUFU.RCP R36, R3 ;  /* 0x0000000300244308 */ /* 0x0006220000001000 */
[----:B--2---:R-:W2:Y:S01]  /*b2a0*/  @!P1 LDC.64 R12, c[0x0][0x210] ;  /* 0x00008400ff0c9b82 */ /* 0x004ea20000000a00 */
[----:B-1----:R-:W-:-:S06]  /*b2b0*/  @!P1 IMAD R42, R43, R16, RZ ;  /* 0x000000102b2a9224 */ /* 0x002fcc00078e02ff */
[----:B------:R1:W1:Y:S01]  /*b2c0*/  @P4 MUFU.RCP R41, R14 ;  /* 0x0000000e00294308 */ /* 0x0002620000001000 */
[----:B---3--:R-:W3:Y:S01]  /*b2d0*/  @!P3 LDC.64 R2, c[0x0][0x270] ;  /* 0x00009c00ff02bb82 */ /* 0x008ee20000000a00 */
[----:B------:R-:W-:Y:S02]  /*b2e0*/  @!P1 IMAD R45, R26, R17, R42 ;  /* 0x000000111a2d9224 */ /* 0x000fe400078e022a */
[----:B----4-:R-:W-:Y:S01]  /*b2f0*/  @P4 FADD.FTZ R39, R15, 1 ;  /* 0x3f8000000f274421 */ /* 0x010fe20000010000 */
[----:B0-----:R-:W-:Y:S01]  /*b300*/  @P4 FADD.FTZ R38, R19, 1 ;  /* 0x3f80000013264421 */ /* 0x001fe20000010000 */
[----:B------:R-:W-:Y:S01]  /*b310*/  SHF.L.U32 R17, R18, 0x10, RZ ;  /* 0x0000001012117819 */ /* 0x000fe200000006ff */
[----:B------:R-:W-:Y:S01]  /*b320*/  @!P1 IMAD.MOV.U32 R15, RZ, RZ, R9 ;  /* 0x000000ffff0f9224 */ /* 0x000fe200078e0009 */
[----:B-1----:R-:W-:Y:S01]  /*b330*/  @!P1 MOV R14, R6 ;  /* 0x00000006000e9202 */ /* 0x002fe20000000f00 */
[----:B------:R-:W0:Y:S01]  /*b340*/  @!P3 LDC.64 R18, c[0x0][0x210] ;  /* 0x00008400ff12bb82 */ /* 0x000e220000000a00 */
[----:B------:R-:W-:Y:S01]  /*b350*/  @P4 FMUL.FTZ R29, R29, R36 ;  /* 0x000000241d1d4220 */ /* 0x000fe20000410000 */
[----:B------:R-:W-:Y:S01]  /*b360*/  FADD.FTZ R36, -R20, R17 ;  /* 0x0000001114247221 */ /* 0x000fe20000010100 */
[----:B------:R-:W-:Y:S01]  /*b370*/  @P4 FMUL.FTZ R34, R25, -1.4426950216293334961 ;  /* 0xbfb8aa3b19224820 */ /* 0x000fe20000410000 */
[----:B------:R-:W-:Y:S01]  /*b380*/  @!P1 IMAD.WIDE.U32 R14, R26, R16, R14 ;  /* 0x000000101a0e9225 */ /* 0x000fe200078e000e */
[----:B------:R-:W1:Y:S03]  /*b390*/  @P4 MUFU.RCP R39, R39 ;  /* 0x0000002700274308 */ /* 0x000e660000001000 */
[----:B------:R-:W4:Y:S01]  /*b3a0*/  @!P2 LDC.64 R16, c[0x0][0x270] ;  /* 0x00009c00ff10ab82 */ /* 0x000f220000000a00 */
[----:B------:R-:W-:Y:S01]  /*b3b0*/  @P4 FMUL.FTZ R30, R30, R41 ;  /* 0x000000291e1e4220 */ /* 0x000fe20000410000 */
[----:B------:R-:W-:-:S03]  /*b3c0*/  @!P1 IMAD.IADD R15, R15, 0x1, R45 ;  /* 0x000000010f0f9824 */ /* 0x000fc600078e022d */
[----:B------:R-:W1:Y:S01]  /*b3d0*/  @P4 MUFU.RCP R38, R38 ;  /* 0x0000002600264308 */ /* 0x000e620000001000 */
[----:B--2---:R-:W-:Y:S01]  /*b3e0*/  @!P1 LEA R12, P5, R14, R12, 0x1 ;  /* 0x0000000c0e0c9211 */ /* 0x004fe200078a08ff */
[----:B------:R-:W-:Y:S01]  /*b3f0*/  FMUL.FTZ R36, R36, R21 ;  /* 0x0000001524247220 */ /* 0x000fe20000410000 */
[----:B------:R-:W-:Y:S01]  /*b400*/  @!P1 F2FP.BF16.F32.PACK_AB R45, R30, R29 ;  /* 0x0000001d1e2d923e */ /* 0x000fe200000010ff */
[----:B---3--:R-:W-:Y:S01]  /*b410*/  @!P3 IMAD R30, R37, R2, RZ ;  /* 0x00000002251eb224 */ /* 0x008fe200078e02ff */
[----:B------:R-:W-:Y:S01]  /*b420*/  @!P1 LEA.HI.X R13, R14, R13, R15, 0x1, P5 ;  /* 0x0000000d0e0d9211 */ /* 0x000fe200028f0c0f */
[----:B------:R-:W-:Y:S01]  /*b430*/  FFMA.FTZ R41, R5, R36, R11 ;  /* 0x0000002405297223 */ /* 0x000fe2000001000b */
[----:B------:R-:W2:Y:S01]  /*b440*/  @!P2 LDC.64 R14, c[0x0][0x210] ;  /* 0x00008400ff0eab82 */ /* 0x000ea20000000a00 */
[----:B------:R-:W3:Y:S01]  /*b450*/  @P4 MUFU.EX2 R34, R34 ;  /* 0x0000002200224308 */ /* 0x000ee20000000800 */
[----:B------:R-:W-:Y:S01]  /*b460*/  @!P3 MOV R36, R6 ;  /* 0x000000060024b202 */ /* 0x000fe20000000f00 */
[----:B------:R-:W-:-:S02]  /*b470*/  @!P3 IMAD.MOV.U32 R37, RZ, RZ, R9 ;  /* 0x000000ffff25b224 */ /* 0x000fc400078e0009 */
[----:B------:R-:W-:Y:S01]  /*b480*/  @P4 FMUL.FTZ R32, R22, -1.4426950216293334961 ;  /* 0xbfb8aa3b16204820 */ /* 0x000fe20000410000 */
[----:B------:R-:W-:Y:S01]  /*b490*/  @P4 FMUL.FTZ R29, R41, -1.4426950216293334961 ;  /* 0xbfb8aa3b291d4820 */ /* 0x000fe20000410000 */
[C---:B------:R-:W-:Y:S02]  /*b4a0*/  @!P3 IMAD R3, R33.reuse, R3, R30 ;  /* 0x000000032103b224 */ /* 0x040fe400078e021e */
[----:B------:R-:W-:Y:S01]  /*b4b0*/  @!P3 IMAD.WIDE.U32 R36, R33, R2, R36 ;  /* 0x000000022124b225 */ /* 0x000fe200078e0024 */
[----:B------:R-:W2:Y:S03]  /*b4c0*/  @P4 MUFU.EX2 R30, R29 ;  /* 0x0000001d001e4308 */ /* 0x000ea60000000800 */
[----:B-1----:R-:W-:Y:S01]  /*b4d0*/  @P4 FMUL.FTZ R28, R28, R39 ;  /* 0x000000271c1c4220 */ /* 0x002fe20000410000 */
[----:B------:R-:W-:Y:S01]  /*b4e0*/  @P4 FMUL.FTZ R31, R31, R38 ;  /* 0x000000261f1f4220 */ /* 0x000fe20000410000 */
[----:B0-----:R-:W-:-:S02]  /*b4f0*/  @!P3 LEA R18, P5, R36, R18, 0x1 ;  /* 0x000000122412b211 */ /* 0x001fc400078a08ff */
[----:B------:R-:W-:Y:S01]  /*b500*/  @!P3 IADD3 R2, R37, R3, RZ ;  /* 0x000000032502b210 */ /* 0x000fe20007ffe0ff */
[----:B------:R-:W0:Y:S01]  /*b510*/  @P4 MUFU.EX2 R32, R32 ;  /* 0x0000002000204308 */ /* 0x000e220000000800 */
[----:B---3--:R-:W-:Y:S01]  /*b520*/  @P4 FADD.FTZ R34, R34, 1 ;  /* 0x3f80000022224421 */ /* 0x008fe20000010000 */
[----:B------:R-:W-:Y:S01]  /*b530*/  @!P3 F2FP.BF16.F32.PACK_AB R31, R31, R28 ;  /* 0x0000001c1f1fb23e */ /* 0x000fe200000010ff */
[-C--:B----4-:R-:W-:Y:S01]  /*b540*/  @!P2 IMAD R28, R35, R16.reuse, RZ ;  /* 0x00000010231ca224 */ /* 0x090fe200078e02ff */
[----:B------:R-:W-:Y:S01]  /*b550*/  @!P3 LEA.HI.X R19, R36, R19, R2, 0x1, P5 ;  /* 0x000000132413b211 */ /* 0x000fe200028f0c02 */
[----:B------:R-:W-:Y:S01]  /*b560*/  @!P2 IMAD.MOV.U32 R2, RZ, RZ, R6 ;  /* 0x000000ffff02a224 */ /* 0x000fe200078e0006 */
[----:B------:R-:W-:Y:S01]  /*b570*/  @!P2 MOV R3, R9 ;  /* 0x000000090003a202 */ /* 0x000fe20000000f00 */
[----:B------:R-:W-:Y:S01]  /*b580*/  @P4 FADD.FTZ R40, R40, 1 ;  /* 0x3f80000028284421 */ /* 0x000fe20000010000 */
[C---:B------:R-:W-:Y:S01]  /*b590*/  @!P2 IMAD R17, R27.reuse, R17, R28 ;  /* 0x000000111b11a224 */ /* 0x040fe200078e021c */
[----:B------:R-:W-:Y:S01]  /*b5a0*/  @P4 MUFU.RCP R34, R34 ;  /* 0x0000002200224308 */ /* 0x000fe20000001000 */
[----:B------:R-:W-:Y:S01]  /*b5b0*/  @!P2 IMAD.WIDE.U32 R2, R27, R16, R2 ;  /* 0x000000101b02a225 */ /* 0x000fe200078e0002 */
[----:B------:R1:W-:Y:S06]  /*b5c0*/  @!P1 STG.E desc[UR12][R12.64], R45 ;  /* 0x0000002d0c009986 */ /* 0x0003ec000c10190c */
[----:B------:R-:W3:Y:S01]  /*b5d0*/  @P4 MUFU.RCP R43, R40 ;  /* 0x00000028002b4308 */ /* 0x000ee20000001000 */
[----:B------:R-:W-:Y:S01]  /*b5e0*/  VIADD R27, R26, 0x18 ;  /* 0x000000181a1b7836 */ /* 0x000fe20000000000 */
[----:B--2---:R-:W-:Y:S01]  /*b5f0*/  @!P2 LEA R14, P1, R2, R14, 0x1 ;  /* 0x0000000e020ea211 */ /* 0x004fe200078208ff */
[----:B------:R-:W-:Y:S01]  /*b600*/  @P4 FADD.FTZ R30, R30, 1 ;  /* 0x3f8000001e1e4421 */ /* 0x000fe20000010000 */
[----:B------:R-:W-:Y:S01]  /*b610*/  @!P2 IADD3 R3, R3, R17, RZ ;  /* 0x000000110303a210 */ /* 0x000fe20007ffe0ff */
[----:B0-----:R-:W-:Y:S01]  /*b620*/  @P4 FADD.FTZ R32, R32, 1 ;  /* 0x3f80000020204421 */ /* 0x001fe20000010000 */
[----:B-1----:R-:W-:-:S02]  /*b630*/  SHF.R.S32.HI R12, RZ, 0x1f, R27 ;  /* 0x0000001fff0c7819 */ /* 0x002fc4000001141b */
[----:B------:R-:W-:Y:S02]  /*b640*/  @!P2 LEA.HI.X R15, R2, R15, R3, 0x1, P1 ;  /* 0x0000000f020fa211 */ /* 0x000fe400008f0c03 */
[----:B------:R-:W-:Y:S01]  /*b650*/  ISETP.GE.U32.AND P1, PT, R27, UR10, PT ;  /* 0x0000000a1b007c0c */ /* 0x000fe2000bf26070 */
[----:B------:R-:W0:Y:S03]  /*b660*/  @P4 MUFU.RCP R29, R32 ;  /* 0x00000020001d4308 */ /* 0x000e260000001000 */
[----:B------:R-:W-:-:S05]  /*b670*/  ISETP.GE.OR.EX P1, PT, R12, UR11, P0, P1 ;  /* 0x0000000b0c007c0c */ /* 0x000fca0008726710 */
[----:B------:R-:W1:Y:S01]  /*b680*/  @P4 MUFU.RCP R30, R30 ;  /* 0x0000001e001e4308 */ /* 0x000e620000001000 */
[----:B---3--:R-:W-:Y:S01]  /*b690*/  @P4 FMUL.FTZ R24, R24, R43 ;  /* 0x0000002b18184220 */ /* 0x008fe20000410000 */
[----:B------:R-:W-:Y:S01]  /*b6a0*/  @P4 FMUL.FTZ R25, R25, R34 ;  /* 0x0000002219194220 */ /* 0x000fe20000410000 */
[----:B------:R2:W-:Y:S04]  /*b6b0*/  @!P3 STG.E desc[UR12][R18.64], R31 ;  /* 0x0000001f1200b986 */ /* 0x0005e8000c10190c */
[----:B------:R-:W-:Y:S01]  /*b6c0*/  @!P2 F2FP.BF16.F32.PACK_AB R25, R25, R24 ;  /* 0x000000181919a23e */ /* 0x000fe200000010ff */
[----:B0-----:R-:W-:-:S04]  /*b6d0*/  @P4 FMUL.FTZ R22, R22, R29 ;  /* 0x0000001d16164220 */ /* 0x001fc80000410000 */
[----:B------:R2:W-:Y:S01]  /*b6e0*/  @!P2 STG.E desc[UR12][R14.64], R25 ;  /* 0x000000190e00a986 */ /* 0x0005e2000c10190c */
[----:B------:R-:W-:Y:S01]  /*b6f0*/  ISETP.NE.AND P2, PT, R23, 0x40, PT ;  /* 0x000000401700780c */ /* 0x000fe20003f45270 */
[----:B-1----:R-:W-:Y:S01]  /*b700*/  @P4 FMUL.FTZ R41, R41, R30 ;  /* 0x0000001e29294220 */ /* 0x002fe20000410000 */
[----:B------:R-:W-:Y:S11]  /*b710*/  @P1 BRA `(.L_x_3792) ;  /* 0x0000000000281947 */ /* 0x000ff60003800000 */
[----:B------:R-:W-:Y:S01]  /*b720*/  MOV R2, R6 ;  /* 0x0000000600027202 */ /* 0x000fe20000000f00 */
[----:B------:R-:W-:Y:S01]  /*b730*/  IMAD R12, R12, UR16, RZ ;  /* 0x000000100c0c7c24 */ /* 0x000fe2000f8e02ff */
[----:B------:R-:W-:Y:S01]  /*b740*/  F2FP.BF16.F32.PACK_AB R41, R41, R22 ;  /* 0x000000162929723e */ /* 0x000fe200000010ff */
[----:B------:R-:W-:Y:S02]  /*b750*/  IMAD.MOV.U32 R3, RZ, RZ, R9 ;  /* 0x000000ffff037224 */ /* 0x000fe400078e0009 */
[C---:B------:R-:W-:Y:S02]  /*b760*/  IMAD R13, R27.reuse, UR17, R12 ;  /* 0x000000111b0d7c24 */ /* 0x040fe4000f8e020c */
[----:B------:R-:W-:-:S05]  /*b770*/  IMAD.WIDE.U32 R2, R27, UR16, R2 ;  /* 0x000000101b027c25 */ /* 0x000fca000f8e0002 */
[----:B------:R-:W-:Y:S02]  /*b780*/  IADD3 R3, R3, R13, RZ ;  /* 0x0000000d03037210 */ /* 0x000fe40007ffe0ff */
[----:B------:R-:W-:-:S04]  /*b790*/  LEA R12, P1, R2, UR18, 0x1 ;  /* 0x00000012020c7c11 */ /* 0x000fc8000f8208ff */
[----:B------:R-:W-:-:S05]  /*b7a0*/  LEA.HI.X R13, R2, UR19, R3, 0x1, P1 ;  /* 0x00000013020d7c11 */ /* 0x000fca00088f0c03 */
[----:B------:R0:W-:Y:S04]  /*b7b0*/  STG.E desc[UR12][R12.64], R41 ;  /* 0x000000290c007986 */ /* 0x0001e8000c10190c */
.L_x_3792:
[----:B------:R-:W-:Y:S05]  /*b7c0*/  BSYNC B0 ;  /* 0x0000000000007941 */ /* 0x000fea0003800000 */
.L_x_3791:
        /* <DEDUP_REMOVED lines=10> */
[----:B------:R-:W-:Y:S05]  /*b870*/  EXIT ;  /* 0x000000000000794d */ /* 0x000fea0003800000 */
.L_x_3795:
        /* <DEDUP_REMOVED lines=16> */
.L_x_5633:


//--------------------- .text._Z35group_norm_nhwc_fwd_one_pass_kernelI11Bf16IOBf16WLi64ELi120ELi480EEv26Group_norm_nhwc_fwd_params --------------------------
	.section	.text._Z35group_norm_nhwc_fwd_one_pass_kernelI11Bf16IOBf16WLi64ELi120ELi480EEv26Group_norm_nhwc_fwd_params,"ax",@progbits
	.align	128
        .global         _Z35group_norm_nhwc_fwd_one_pass_kernelI11Bf16IOBf16WLi64ELi120ELi480EEv26Group_norm_nhwc_fwd_params
        .type           _Z35group_norm_nhwc_fwd_one_pass_kernelI11Bf16IOBf16WLi64ELi120ELi480EEv26Group_norm_nhwc_fwd_params,@function
        .size           _Z35group_norm_nhwc_fwd_one_pass_kernelI11Bf16IOBf16WLi64ELi120ELi480EEv26Group_norm_nhwc_fwd_params,(.L_x_5634 - _Z35group_norm_nhwc_fwd_one_pass_kernelI11Bf16IOBf16WLi64ELi120ELi480EEv26Group_norm_nhwc_fwd_params)
        .other          _Z35group_norm_nhwc_fwd_one_pass_kernelI11Bf16IOBf16WLi64ELi120ELi480EEv26Group_norm_nhwc_fwd_params,@"STO_CUDA_ENTRY STV_DEFAULT"
_Z35group_norm_nhwc_fwd_one_pass_kernelI11Bf16IOBf16WLi64ELi120ELi480EEv26Group_norm_nhwc_fwd_params:
.text._Z35group_norm_nhwc_fwd_one_pass_kernelI11Bf16IOBf16WLi64ELi120ELi480EEv26Group_norm_nhwc_fwd_params:
        /* <DEDUP_REMOVED lines=45> */
.L_x_3832:
[----:B0-----:R-:W0:Y:S01]  /*02d0*/  LDC R21, c[0x0][0x288] ;  /* 0x0000a200ff157b82 */ /* 0x001e220000000800 */
[----:B------:R-:W-:Y:S01]  /*02e0*/  IABS R20, R6 ;  /* 0x0000000600147213 */ /* 0x000fe20000000000 */
[----:B------:R-:W-:Y:S01]  /*02f0*/  ULDC.64 UR12, c[0x0][0x280] ;  /* 0x0000a000000c7ab9 */ /* 0x000fe20000000a00 */
[----:B------:R-:W-:-:S05]  /*0300*/  ULDC.64 UR14, c[0x0][0x278] ;  /* 0x00009e00000e7ab9 */ /* 0x000fca0000000a00 */
[----:B-1----:R-:W1:Y:S08]  /*0310*/  @P1 LDC.64 R28, c[0x0][0x220] ;  /* 0x00008800ff1c1b82 */ /* 0x002e700000000a00 */
[----:B------:R-:W2:Y:S01]  /*0320*/  @P2 LDC.64 R34, c[0x0][0x270] ;  /* 0x00009c00ff222b82 */ /* 0x000ea20000000a00 */
[----:B0-----:R-:W-:-:S07]  /*0330*/  IABS R18, R21 ;  /* 0x0000001500127213 */ /* 0x001fce0000000000 */
[----:B------:R-:W0:Y:S01]  /*0340*/  @P3 LDC.64 R24, c[0x0][0x270] ;  /* 0x00009c00ff183b82 */ /* 0x000e220000000a00 */
[----:B------:R-:W3:Y:S07]  /*0350*/  I2F.RP R15, R18 ;  /* 0x00000012000f7306 */ /* 0x000eee0000209400 */
[----:B------:R-:W4:Y:S08]  /*0360*/  @P2 LDC.64 R32, c[0x0][0x220] ;  /* 0x00008800ff202b82 */ /* 0x000f300000000a00 */
[----:B------:R-:W5:Y:S01]  /*0370*/  @P3 LDC.64 R30, c[0x0][0x220] ;  /* 0x00008800ff1e3b82 */ /* 0x000f620000000a00 */
[----:B---3--:R-:W3:Y:S07]  /*0380*/  MUFU.RCP R15, R15 ;  /* 0x0000000f000f7308 */ /* 0x008eee0000001000 */
[----:B------:R-:W5:Y:S01]  /*0390*/  @P4 LDC.64 R22, c[0x0][0x270] ;  /* 0x00009c00ff164b82 */ /* 0x000f620000000a00 */
[----:B0-----:R-:W-:-:S04]  /*03a0*/  @P3 IMAD R26, R11, R24, RZ ;  /* 0x000000180b1a3224 */ /* 0x001fc800078e02ff */
[----:B------:R-:W-:Y:S01]  /*03b0*/  @P3 IMAD R45, R4, R25, R26 ;  /* 0x00000019042d3224 */ /* 0x000fe200078e021a */
[----:B---3--:R-:W-:-:S04]  /*03c0*/  IADD3 R16, R15, 0xffffffe, RZ ;  /* 0x0ffffffe0f107810 */ /* 0x008fc80007ffe0ff */
[----:B------:R0:W3:Y:S02]  /*03d0*/  F2I.FTZ.U32.TRUNC.NTZ R17, R16 ;  /* 0x0000001000117305 */ /* 0x0000e4000021f000 */
[----:B0-----:R-:W-:Y:S02]  /*03e0*/  MOV R16, RZ ;  /* 0x000000ff00107202 */ /* 0x001fe40000000f00 */
[----:B---3--:R-:W-:-:S05]  /*03f0*/  IADD3 R19, RZ, -R17, RZ ;  /* 0x80000011ff137210 */ /* 0x008fca0007ffe0ff */
        /* <DEDUP_REMOVED lines=12> */
[----:B------:R-:W0:Y:S01]  /*04c0*/  LDC R18, c[0x0][0x294] ;  /* 0x0000a500ff127b82 */ /* 0x000e220000000800 */
        /* <DEDUP_REMOVED lines=10> */
[----:B0-----:R-:W-:Y:S01]  /*0570*/  IMAD R15, R18, UR7, R15 ;  /* 0x00000007120f7c24 */ /* 0x001fe2000f8e020f */
        /* <DEDUP_REMOVED lines=24> */
[----:B------:R-:W0:Y:S03]  /*0700*/  @P5 LDC.64 R20, c[0x0][0x270] ;  /* 0x00009c00ff145b82 */ /* 0x000e260000000a00 */
[----:B------:R-:W-:Y:S01]  /*0710*/  @P1 IADD3 R17, R17, R19, RZ ;  /* 0x0000001311111210 */ /* 0x000fe20007ffe0ff */
[----:B------:R-:W-:Y:S01]  /*0720*/  @P2 IMAD R19, R3, R35, R18 ;  /* 0x0000002303132224 */ /* 0x000fe200078e0212 */
[----:B-1----:R-:W-:-:S03]  /*0730*/  @P1 LEA R28, P6, R16, R28, 0x1 ;  /* 0x0000001c101c1211 */ /* 0x002fc600078c08ff */
[----:B------:R-:W1:Y:S01]  /*0740*/  @P4 LDC.64 R26, c[0x0][0x220] ;  /* 0x00008800ff1a4b82 */ /* 0x000e620000000a00 */
[----:B------:R-:W-:Y:S02]  /*0750*/  @P1 LEA.HI.X R29, R16, R29, R17, 0x1, P6 ;  /* 0x0000001d101d1211 */ /* 0x000fe400030f0c11 */
[----:B------:R-:W-:Y:S02]  /*0760*/  @P2 MOV R16, R48 ;  /* 0x0000003000102202 */ /* 0x000fe40000000f00 */
[----:B------:R-:W-:-:S03]  /*0770*/  @P2 MOV R17, R51 ;  /* 0x0000003300112202 */ /* 0x000fc60000000f00 */
[----:B------:R-:W-:Y:S01]  /*0780*/  @P2 IMAD.WIDE.U32 R34, R3, R34, R16 ;  /* 0x0000002203222225 */ /* 0x000fe200078e0010 */
[----:B------:R-:W-:Y:S02]  /*0790*/  @P3 MOV R16, R48 ;  /* 0x0000003000103202 */ /* 0x000fe40000000f00 */
[----:B------:R-:W-:Y:S02]  /*07a0*/  @P3 MOV R17, R51 ;  /* 0x0000003300113202 */ /* 0x000fe40000000f00 */
[----:B------:R-:W-:Y:S01]  /*07b0*/  @P2 IADD3 R35, R35, R19, RZ ;  /* 0x0000001323232210 */ /* 0x000fe20007ffe0ff */
[----:B0-----:R-:W-:Y:S01]  /*07c0*/  @P5 IMAD R36, R43, R20, RZ ;  /* 0x000000142b245224 */ /* 0x001fe200078e02ff */
[----:B----4-:R-:W-:Y:S01]  /*07d0*/  @P2 LEA R32, P6, R34, R32, 0x1 ;  /* 0x0000002022202211 */ /* 0x010fe200078c08ff */
[----:B------:R-:W-:Y:S01]  /*07e0*/  @P3 IMAD.WIDE.U32 R24, R4, R24, R16 ;  /* 0x0000001804183225 */ /* 0x000fe200078e0010 */
[----:B------:R-:W0:Y:S02]  /*07f0*/  @P5 LDC.64 R18, c[0x0][0x220] ;  /* 0x00008800ff125b82 */ /* 0x000e240000000a00 */
[----:B------:R-:W-:Y:S01]  /*0800*/  @P2 LEA.HI.X R33, R34, R33, R35, 0x1, P6 ;  /* 0x0000002122212211 */ /* 0x000fe200030f0c23 */
[----:B-----5:R-:W-:Y:S01]  /*0810*/  @P4 IMAD R34, R13, R22, RZ ;  /* 0x000000160d224224 */ /* 0x020fe200078e02ff */
[----:B------:R-:W-:Y:S01]  /*0820*/  @P3 IADD3 R25, R25, R45, RZ ;  /* 0x0000002d19193210 */ /* 0x000fe20007ffe0ff */
[----:B------:R-:W-:Y:S01]  /*0830*/  @P5 IMAD R21, R39, R21, R36 ;  /* 0x0000001527155224 */ /* 0x000fe200078e0224 */
[----:B------:R-:W-:Y:S01]  /*0840*/  @P3 LEA R30, P6, R24, R30, 0x1 ;  /* 0x0000001e181e3211 */ /* 0x000fe200078c08ff */
[----:B------:R-:W-:Y:S01]  /*0850*/  @P4 IMAD R43, R5, R23, R34 ;  /* 0x00000017052b4224 */ /* 0x000fe200078e0222 */
[----:B------:R-:W2:Y:S01]  /*0860*/  @P0 LDC.64 R16, c[0x0][0x270] ;  /* 0x00009c00ff100b82 */ /* 0x000ea20000000a00 */
[----:B------:R-:W-:-:S02]  /*0870*/  @P5 MOV R34, R48 ;  /* 0x0000003000225202 */ /* 0x000fc40000000f00 */
[----:B------:R-:W-:Y:S02]  /*0880*/  @P3 LEA.HI.X R31, R24, R31, R25, 0x1, P6 ;  /* 0x0000001f181f3211 */ /* 0x000fe400030f0c19 */
[----:B------:R-:W-:Y:S02]  /*0890*/  @P4 MOV R24, R48 ;  /* 0x0000003000184202 */ /* 0x000fe40000000f00 */
[-C--:B------:R-:W-:Y:S02]  /*08a0*/  @P4 MOV R25, R51.reuse ;  /* 0x0000003300194202 */ /* 0x080fe40000000f00 */
[----:B------:R-:W-:Y:S02]  /*08b0*/  @P5 MOV R35, R51 ;  /* 0x0000003300235202 */ /* 0x000fe40000000f00 */
[----:B------:R-:W-:Y:S01]  /*08c0*/  MOV R36, RZ ;  /* 0x000000ff00247202 */ /* 0x000fe20000000f00 */
[----:B------:R-:W-:Y:S02]  /*08d0*/  @P4 IMAD.WIDE.U32 R24, R5, R22, R24 ;  /* 0x0000001605184225 */ /* 0x000fe400078e0018 */
[----:B------:R-:W3:Y:S02]  /*08e0*/  @P0 LDC.64 R22, c[0x0][0x220] ;  /* 0x00008800ff160b82 */ /* 0x000ee40000000a00 */
[----:B------:R-:W-:Y:S01]  /*08f0*/  @P5 IMAD.WIDE.U32 R34, R39, R20, R34 ;  /* 0x0000001427225225 */ /* 0x000fe200078e0022 */
[----:B------:R-:W-:-:S02]  /*0900*/  @P4 IADD3 R20, R25, R43, RZ ;  /* 0x0000002b19144210 */ /* 0x000fc40007ffe0ff */
[----:B-1----:R-:W-:-:S04]  /*0910*/  @P4 LEA R26, P6, R24, R26, 0x1 ;  /* 0x0000001a181a4211 */ /* 0x002fc800078c08ff */
[----:B------:R-:W-:Y:S01]  /*0920*/  @P4 LEA.HI.X R27, R24, R27, R20, 0x1, P6 ;  /* 0x0000001b181b4211 */ /* 0x000fe200030f0c14 */
[----:B--2---:R-:W-:Y:S01]  /*0930*/  @P0 IMAD R41, R41, R16, RZ ;  /* 0x0000001029290224 */ /* 0x004fe200078e02ff */
[----:B------:R-:W-:Y:S02]  /*0940*/  @P5 IADD3 R20, R35, R21, RZ ;  /* 0x0000001523145210 */ /* 0x000fe40007ffe0ff */
[----:B0-----:R-:W-:Y:S01]  /*0950*/  @P5 LEA R18, P6, R34, R18, 0x1 ;  /* 0x0000001222125211 */ /* 0x001fe200078c08ff */
[----:B------:R-:W-:Y:S01]  /*0960*/  @P0 IMAD R41, R38, R17, R41 ;  /* 0x0000001126290224 */ /* 0x000fe200078e0229 */
[----:B------:R-:W-:Y:S02]  /*0970*/  @P0 MOV R21, R51 ;  /* 0x0000003300150202 */ /* 0x000fe40000000f00 */
[----:B------:R-:W-:Y:S02]  /*0980*/  @P5 LEA.HI.X R19, R34, R19, R20, 0x1, P6 ;  /* 0x0000001322135211 */ /* 0x000fe400030f0c14 */
[----:B------:R-:W-:-:S02]  /*0990*/  @P0 MOV R20, R48 ;  /* 0x0000003000140202 */ /* 0x000fc40000000f00 */
[----:B------:R-:W-:Y:S01]  /*09a0*/  IADD3 R35, R15, 0x30, RZ ;  /* 0x000000300f237810 */ /* 0x000fe20007ffe0ff */
[----:B------:R0:W2:Y:S02]  /*09b0*/  @P5 LDG.E R36, desc[UR8][R18.64] ;  /* 0x0000000812245981 */ /* 0x0000a4000c1e1900 */
[----:B------:R-:W-:Y:S01]  /*09c0*/  @P0 IMAD.WIDE.U32 R16, R38, R16, R20 ;  /* 0x0000001026100225 */ /* 0x000fe200078e0014 */
[----:B------:R-:W-:Y:S02]  /*09d0*/  ISETP.GE.U32.AND P6, PT, R35, UR14, PT ;  /* 0x0000000e23007c0c */ /* 0x000fe4000bfc6070 */
[----:B------:R-:W-:Y:S02]  /*09e0*/  SHF.R.S32.HI R43, RZ, 0x1f, R35 ;  /* 0x0000001fff2b7819 */ /* 0x000fe40000011423 */
[----:B------:R-:W-:Y:S02]  /*09f0*/  @P0 IADD3 R17, R17, R41, RZ ;  /* 0x0000002911110210 */ /* 0x000fe40007ffe0ff */
[----:B---3--:R-:W-:-:S02]  /*0a00*/  @P0 LEA R22, P5, R16, R22, 0x1 ;  /* 0x0000001610160211 */ /* 0x008fc400078a08ff */
        /* <DEDUP_REMOVED lines=10> */
[----:B------:R-:W3:Y:S05]  /*0ab0*/  @P2 LDG.E R38, desc[UR8][R32.64] ;  /* 0x0000000820262981 */ /* 0x000eea000c1e1900 */
[----:B------:R-:W4:Y:S01]  /*0ac0*/  @P1 LDG.E R40, desc[UR8][R28.64] ;  /* 0x000000081c281981 */ /* 0x000f22000c1e1900 */
[----:B------:R-:W5:Y:S01]  /*0ad0*/  @!P5 LDC.64 R20, c[0x0][0x270] ;  /* 0x00009c00ff14db82 */ /* 0x000f620000000a00 */
[----:B------:R-:W-:Y:S02]  /*0ae0*/  MOV R42, RZ ;  /* 0x000000ff002a7202 */ /* 0x000fe40000000f00 */
[----:B------:R-:W2:Y:S04]  /*0af0*/  @P3 LDG.E R41, desc[UR8][R30.64] ;  /* 0x000000081e293981 */ /* 0x000ea8000c1e1900 */
[----:B------:R1:W2:Y:S01]  /*0b00*/  @P4 LDG.E R42, desc[UR8][R26.64] ;  /* 0x000000081a2a4981 */ /* 0x0002a2000c1e1900 */
[----:B------:R-:W5:Y:S08]  /*0b10*/  @P6 LDC.64 R16, c[0x0][0x220] ;  /* 0x00008800ff106b82 */ /* 0x000f700000000a00 */
[----:B0-----:R-:W0:Y:S01]  /*0b20*/  @!P5 LDC.64 R18, c[0x0][0x220] ;  /* 0x00008800ff12db82 */ /* 0x001e220000000a00 */
[----:B-1----:R-:W-:Y:S01]  /*0b30*/  @P6 IMAD R34, R43, R24, RZ ;  /* 0x000000182b226224 */ /* 0x002fe200078e02ff */
[----:B------:R-:W-:-:S02]  /*0b40*/  MOV R43, RZ ;  /* 0x000000ff002b7202 */ /* 0x000fc40000000f00 */
[----:B------:R-:W-:Y:S02]  /*0b50*/  @P6 MOV R26, R48 ;  /* 0x00000030001a6202 */ /* 0x000fe40000000f00 */
[----:B------:R-:W-:Y:S01]  /*0b60*/  @P6 MOV R27, R51 ;  /* 0x00000033001b6202 */ /* 0x000fe20000000f00 */
[----:B------:R-:W-:Y:S01]  /*0b70*/  @P6 IMAD R33, R35, R25, R34 ;  /* 0x0000001923216224 */ /* 0x000fe200078e0222 */
[----:B------:R1:W2:Y:S01]  /*0b80*/  @P0 LDG.E R43, desc[UR8][R22.64] ;  /* 0x00000008162b0981 */ /* 0x0002a2000c1e1900 */
        /* <DEDUP_REMOVED lines=19> */
[----:B---3--:R-:W-:-:S04]  /*0cc0*/  PRMT R20, R38, 0x7632, R20 ;  /* 0x0000763226147816 */ /* 0x008fc80000000014 */
[----:B------:R-:W-:Y:S02]  /*0cd0*/  SHF.L.U32 R23, R20, 0x10, RZ ;  /* 0x0000001014177819 */ /* 0x000fe400000006ff */
[----:B----4-:R-:W-:-:S04]  /*0ce0*/  PRMT R20, R40, 0x7632, R20 ;  /* 0x0000763228147816 */ /* 0x010fc80000000014 */
[----:B------:R-:W-:Y:S02]  /*0cf0*/  SHF.L.U32 R21, R20, 0x10, RZ ;  /* 0x0000001014157819 */ /* 0x000fe400000006ff */
[----:B--2---:R-:W-:Y:S02]  /*0d00*/  PRMT R24, R41, 0x7632, R24 ;  /* 0x0000763229187816 */ /* 0x004fe40000000018 */
        /* <DEDUP_REMOVED lines=130> */
.L_x_3797:
[----:B------:R-:W-:Y:S05]  /*1530*/  BSYNC B0 ;  /* 0x0000000000007941 */ /* 0x000fea0003800000 */
.L_x_3796:
        /* <DEDUP_REMOVED lines=33> */
.L_x_3800:
[----:B-1----:R-:W2:Y:S04]  /*1750*/  LDG.E.STRONG.GPU R18, desc[UR8][R16.64] ;  /* 0x0000000810127981 */ /* 0x002ea8000c1ef900 */
[----:B--2---:R-:W-:Y:S01]  /*1760*/  CCTL.IVALL ;  /* 0x00000000ff00798f */ /* 0x004fe20002000000 */
[----:B------:R-:W-:Y:S05]  /*1770*/  YIELD ;  /* 0x0000000000007946 */ /* 0x000fea0003800000 */
[----:B------:R-:W-:-:S13]  /*1780*/  ISETP.NE.AND P0, PT, R18, R33, PT ;  /* 0x000000211200720c */ /* 0x000fda0003f05270 */
[----:B------:R-:W-:Y:S05]  /*1790*/  @P0 BRA `(.L_x_3800) ;  /* 0xfffffffc00ec0947 */ /* 0x000fea000383ffff */
.L_x_3799:
        /* <DEDUP_REMOVED lines=17> */
.L_x_3804:
        /* <DEDUP_REMOVED lines=115> */
.L_x_3803:
        /* <DEDUP_REMOVED lines=61> */
.L_x_3805:
[----:B------:R-:W-:-:S13]  /*23b0*/  ISETP.NE.OR P0, PT, R31, RZ, P0 ;  /* 0x000000ff1f00720c */ /* 0x000fda0000705670 */
[----:B------:R-:W-:Y:S05]  /*23c0*/  @!P0 BRA `(.L_x_3801) ;  /* 0x00000000007c8947 */ /* 0x000fea0003800000 */
.L_x_3802:
        /* <DEDUP_REMOVED lines=31> */
.L_x_3801:
        /* <DEDUP_REMOVED lines=11> */
.L_x_3807:
[----:B------:R-:W-:Y:S05]  /*2670*/  BSYNC B0 ;  /* 0x0000000000007941 */ /* 0x000fea0003800000 */
.L_x_3806:
        /* <DEDUP_REMOVED lines=16> */
.L_x_3798:
        /* <DEDUP_REMOVED lines=15> */
[----:B------:R0:W-:Y:S02]  /*2870*/  @!P5 STS.64 [UR5+0x90], R24 ;  /* 0x00009018ff00d988 */ /* 0x0001e40008000a05 */
[----:B---3--:R-:W-:-:S04]  /*2880*/  IMAD.WIDE R34, R35, 0x2, R18 ;  /* 0x0000000223227825 */ /* 0x008fc800078e0212 */
[----:B----4-:R-:W-:-:S05]  /*2890*/  @!P0 IMAD.WIDE R32, R6, 0x8, R32 ;  /* 0x0000000806208825 */ /* 0x010fca00078e0220 */
[----:B------:R1:W-:Y:S01]  /*28a0*/  @!P0 STG.E.64 desc[UR8][R32.64], R16 ;  /* 0x0000001020008986 */ /* 0x0003e2000c101b08 */
[----:B------:R-:W-:Y:S01]  /*28b0*/  BAR.SYNC.DEFER_BLOCKING 0x0 ;  /* 0x0000000000007b1d */ /* 0x000fe20000010000 */
[----:B0-----:R-:W-:Y:S01]  /*28c0*/  HFMA2.MMA R24, -RZ, RZ, 1.875, 0 ;  /* 0x3f800000ff187435 */ /* 0x001fe200000001ff */
[----:B------:R-:W-:-:S06]  /*28d0*/  ISETP.NE.AND P6, PT, RZ, UR10, PT ;  /* 0x0000000aff007c0c */ /* 0x000fcc000bfc5270 */
[----:B-1----:R-:W0:Y:S01]  /*28e0*/  LDC R32, c[0x0][0x294] ;  /* 0x0000a500ff207b82 */ /* 0x002e220000000800 */
[----:B------:R-:W2:Y:S04]  /*28f0*/  LDG.E.U16 R46, desc[UR8][R30.64] ;  /* 0x000000081e2e7981 */ /* 0x000ea8000c1e1500 */
[----:B------:R-:W3:Y:S04]  /*2900*/  LDG.E.U16 R52, desc[UR8][R30.64+0x2] ;  /* 0x000002081e347981 */ /* 0x000ee8000c1e1500 */
[----:B------:R-:W4:Y:S04]  /*2910*/  LDG.E.U16 R37, desc[UR8][R34.64] ;  /* 0x0000000822257981 */ /* 0x000f28000c1e1500 */
[----:B------:R1:W5:Y:S01]  /*2920*/  LDG.E.U16 R53, desc[UR8][R34.64+0x2] ;  /* 0x0000020822357981 */ /* 0x000362000c1e1500 */
[----:B------:R-:W-:-:S02]  /*2930*/  SHF.L.U32 R40, R40, 0x10, RZ ;  /* 0x0000001028287819 */ /* 0x000fc400000006ff */
[----:B------:R-:W-:Y:S01]  /*2940*/  SHF.L.U32 R38, R38, 0x10, RZ ;  /* 0x0000001026267819 */ /* 0x000fe200000006ff */
[----:B------:R-:W0:Y:S01]  /*2950*/  LDS.64 R18, [UR5+0x90] ;  /* 0x00009005ff127984 */ /* 0x000e220008000a00 */
[----:B-1----:R-:W-:Y:S01]  /*2960*/  SHF.L.U32 R34, R47, 0x10, RZ ;  /* 0x000000102f227819 */ /* 0x002fe200000006ff */
[----:B0-----:R-:W-:-:S04]  /*2970*/  FMUL.FTZ R29, R18, UR6 ;  /* 0x00000006121d7c20 */ /* 0x001fc80008410000 */
[----:B------:R-:W-:Y:S01]  /*2980*/  FMUL.FTZ R18, R29, R29 ;  /* 0x0000001d1d127220 */ /* 0x000fe20000410000 */
[----:B------:R-:W-:-:S03]  /*2990*/  FADD.FTZ R35, R38, -R29 ;  /* 0x8000001d26237221 */ /* 0x000fc60000010000 */
[----:B------:R-:W-:-:S05]  /*29a0*/  FFMA.FTZ R18, R19, UR6, -R18 ;  /* 0x0000000613127c23 */ /* 0x000fca0008010812 */
[----:B------:R-:W-:-:S13]  /*29b0*/  FSETP.GTU.FTZ.AND P0, PT, R18, RZ, PT ;  /* 0x000000ff1200720b */ /* 0x000fda0003f1c000 */
[----:B------:R-:W0:Y:S02]  /*29c0*/  @P0 LDC R17, c[0x0][0x238] ;  /* 0x00008e00ff110b82 */ /* 0x000e240000000800 */
[----:B0-----:R-:W-:Y:S01]  /*29d0*/  @P0 FADD.FTZ R18, R18, R17 ;  /* 0x0000001112120221 */ /* 0x001fe20000010000 */
[----:B------:R-:W-:Y:S01]  /*29e0*/  IMAD.WIDE.U32 R16, R0, -0x77777777, RZ ;  /* 0x8888888900107825 */ /* 0x000fe200078e00ff */
[----:B------:R-:W-:Y:S02]  /*29f0*/  SHF.L.U32 R16, R28, 0x10, RZ ;  /* 0x000000101c107819 */ /* 0x000fe400000006ff */
[----:B------:R-:W0:Y:S02]  /*2a00*/  @P0 MUFU.RSQ R24, R18 ;  /* 0x0000001200180308 */ /* 0x000e240000001400 */
[----:B------:R-:W-:Y:S01]  /*2a10*/  SHF.R.U32.HI R33, RZ, 0x5, R17 ;  /* 0x00000005ff217819 */ /* 0x000fe20000011611 */
[----:B------:R-:W-:Y:S01]  /*2a20*/  FADD.FTZ R19, -R29, R16 ;  /* 0x000000101d137221 */ /* 0x000fe20000010100 */
[----:B------:R-:W-:-:S03]  /*2a30*/  FADD.FTZ R17, R40, -R29 ;  /* 0x8000001d28117221 */ /* 0x000fc60000010000 */
[-C--:B0-----:R-:W-:Y:S01]  /*2a40*/  FMUL.FTZ R19, R19, R24.reuse ;  /* 0x0000001813137220 */ /* 0x081fe20000410000 */
[----:B------:R-:W-:Y:S01]  /*2a50*/  FMUL.FTZ R17, R17, R24 ;  /* 0x0000001811117220 */ /* 0x000fe20000410000 */
[----:B--2---:R-:W-:Y:S02]  /*2a60*/  SHF.L.U32 R25, R46, 0x10, RZ ;  /* 0x000000102e197819 */ /* 0x004fe400000006ff */
[----:B---3--:R-:W-:Y:S02]  /*2a70*/  SHF.L.U32 R28, R52, 0x10, RZ ;  /* 0x00000010341c7819 */ /* 0x008fe400000006ff */
[----:B----4-:R-:W-:Y:S01]  /*2a80*/  SHF.L.U32 R30, R37, 0x10, RZ ;  /* 0x00000010251e7819 */ /* 0x010fe200000006ff */
[----:B------:R-:W-:Y:S01]  /*2a90*/  FADD.FTZ R37, -R29, R34 ;  /* 0x000000221d257221 */ /* 0x000fe20000010100 */
[----:B-----5:R-:W-:-:S03]  /*2aa0*/  SHF.L.U32 R31, R53, 0x10, RZ ;  /* 0x00000010351f7819 */ /* 0x020fc600000006ff */
[----:B------:R-:W-:Y:S02]  /*2ab0*/  FFMA.FTZ R47, R25, R17, R30 ;  /* 0x00000011192f7223 */ /* 0x000fe4000001001e */
        /* <DEDUP_REMOVED lines=12> */
.L_x_3808:
        /* <DEDUP_REMOVED lines=14> */
.L_x_3810:
[----:B------:R-:W-:Y:S05]  /*2c60*/  BSYNC B0 ;  /* 0x0000000000007941 */ /* 0x000fea0003800000 */
.L_x_3809:
        /* <DEDUP_REMOVED lines=17> */
.L_x_3811:
        /* <DEDUP_REMOVED lines=14> */
.L_x_3813:
[----:B------:R-:W-:Y:S05]  /*2e60*/  BSYNC B0 ;  /* 0x0000000000007941 */ /* 0x000fea0003800000 */
.L_x_3812:
[----:B------:R-:W-:Y:S01]  /*2e70*/  FADD.FTZ R15, R34, -R29 ;  /* 0x8000001d220f7221 */ /* 0x000fe20000010000 */
        /* <DEDUP_REMOVED lines=21> */
.L_x_3814:
        /* <DEDUP_REMOVED lines=14> */
.L_x_3816:
[----:B------:R-:W-:Y:S05]  /*30b0*/  BSYNC B0 ;  /* 0x0000000000007941 */ /* 0x000fea0003800000 */
.L_x_3815:
[-C--:B------:R-:W-:Y:S01]  /*30c0*/  FMUL.FTZ R35, R35, R24.reuse ;  /* 0x0000001823237220 */ /* 0x080fe20000410000 */
[----:B------:R-:W-:Y:S01]  /*30d0*/  FMUL.FTZ R37, R37, R24 ;  /* 0x0000001825257220 */ /* 0x000fe20000410000 */
[----:B------:R-:W-:Y:S02]  /*30e0*/  SHF.L.U32 R36, R36, 0x10, RZ ;  /* 0x0000001024247819 */ /* 0x000fe400000006ff */
[----:B-1----:R-:W-:Y:S01]  /*30f0*/  IADD3 R15, R27, 0x20, RZ ;  /* 0x000000201b0f7810 */ /* 0x002fe20007ffe0ff */
        /* <DEDUP_REMOVED lines=13> */
.L_x_3817:
        /* <DEDUP_REMOVED lines=14> */
.L_x_3819:
[----:B------:R-:W-:Y:S05]  /*32b0*/  BSYNC B0 ;  /* 0x0000000000007941 */ /* 0x000fea0003800000 */
.L_x_3818:
        /* <DEDUP_REMOVED lines=18> */
[C---:B------:R-:W-:Y:S01]  /*33e0*/  ISETP.LT.U32.AND P5, PT, R0.reuse, 0x1e0, !P5 ;  /* 0x000001e00000780c */ /* 0x040fe20006fa1070 */
        /* <DEDUP_REMOVED lines=13> */
.L_x_3820:
        /* <DEDUP_REMOVED lines=14> */
.L_x_3822:
[----:B------:R-:W-:Y:S05]  /*35a0*/  BSYNC B0 ;  /* 0x0000000000007941 */ /* 0x000fea0003800000 */
.L_x_3821:
        /* <DEDUP_REMOVED lines=17> */
.L_x_3823:
        /* <DEDUP_REMOVED lines=10> */
[----:B0-----:R-:W-:-:S02]  /*3760*/  LEA R18, P0, R16, UR14, 0x1 ;  /* 0x0000000e10127c11 */ /* 0x001fc4000f8008ff */
[----:B------:R-:W-:-:S04]  /*3770*/  IADD3 R23, R17, R23, RZ ;  /* 0x0000001711177210 */ /* 0x000fc80007ffe0ff */
[----:B------:R-:W-:-:S05]  /*3780*/  LEA.HI.X R19, R16, UR15, R23, 0x1, P0 ;  /* 0x0000000f10137c11 */ /* 0x000fca00080f0c17 */
[----:B------:R1:W-:Y:S02]  /*3790*/  STG.E desc[UR8][R18.64], R35 ;  /* 0x0000002312007986 */ /* 0x0003e4000c101908 */
.L_x_3825:
[----:B------:R-:W-:Y:S05]  /*37a0*/  BSYNC B0 ;  /* 0x0000000000007941 */ /* 0x000fea0003800000 */
.L_x_3824:
        /* <DEDUP_REMOVED lines=16> */
[C-C-:B------:R-:W-:Y:S01]  /*38b0*/  FFMA.FTZ R17, R25.reuse, R17, R30.reuse ;  /* 0x0000001119117223 */ /* 0x140fe2000001001e */
[C---:B------:R-:W-:Y:S01]  /*38c0*/  ISETP.GT.U32.OR P5, PT, R0.reuse, 0x1df, P5 ;  /* 0x000001df0000780c */ /* 0x040fe20002fa4470 */
[----:B------:R-:W-:Y:S01]  /*38d0*/  FFMA.FTZ R25, R25, R21, R30 ;  /* 0x0000001519197223 */ /* 0x000fe2000001001e */
[----:B------:R-:W-:Y:S01]  /*38e0*/  ISETP.LT.U32.AND P0, PT, R0, 0x1e0, !P0 ;  /* 0x000001e00000780c */ /* 0x000fe20004701070 */
[C-C-:B------:R-:W-:Y:S01]  /*38f0*/  FFMA.FTZ R16, R28.reuse, R29, R31.reuse ;  /* 0x0000001d1c107223 */ /* 0x140fe2000001001f */
[----:B------:R-:W-:Y:S01]  /*3900*/  FFMA.FTZ R24, R28, R24, R31 ;  /* 0x000000181c187223 */ /* 0x000fe2000001001f */
[----:B------:R-:W-:Y:S10]  /*3910*/  @!P6 BRA `(.L_x_3826) ;  /* 0x000000000028e947 */ /* 0x000ff40003800000 */
        /* <DEDUP_REMOVED lines=10> */
.L_x_3826:
        /* <DEDUP_REMOVED lines=14> */
.L_x_3828:
[----:B------:R-:W-:Y:S05]  /*3aa0*/  BSYNC B0 ;  /* 0x0000000000007941 */ /* 0x000fea0003800000 */
.L_x_3827:
        /* <DEDUP_REMOVED lines=11> */
.L_x_3829:
        /* <DEDUP_REMOVED lines=13> */
.L_x_3831:
[----:B------:R-:W-:Y:S05]  /*3c30*/  BSYNC B0 ;  /* 0x0000000000007941 */ /* 0x000fea0003800000 */
.L_x_3830:
[----:B------:R-:W2:Y:S01]  /*3c40*/  LDC R15, c[0x0][0x10] ;  /* 0x00000400ff0f7b82 */ /* 0x000ea20000000800 */
[----:B------:R-:W-:Y:S02]  /*3c50*/  IADD3 R8, R8, 0x1, RZ ;  /* 0x0000000108087810 */ /* 0x000fe40007ffe0ff */
[----:B--2---:R-:W-:-:S04]  /*3c60*/  IADD3 R6, R15, R6, RZ ;  /* 0x000000060f067210 */ /* 0x004fc80007ffe0ff */
[----:B------:R-:W-:-:S13]  /*3c70*/  ISETP.GE.AND P0, PT, R6, UR4, PT ;  /* 0x0000000406007c0c */ /* 0x000fda000bf06270 */
[----:B------:R-:W-:Y:S05]  /*3c80*/  @!P0 BRA `(.L_x_3832) ;  /* 0xffffffc400908947 */ /* 0x000fea000383ffff */
[----:B------:R-:W-:Y:S05]  /*3c90*/  EXIT ;  /* 0x000000000000794d */ /* 0x000fea0003800000 */
.L_x_3833:
        /* <DEDUP_REMOVED lines=14> */
.L_x_5634:


//--------------------- .text._Z35group_norm_nhwc_fwd_one_pass_kernelI11Bf16IOBf16WLi128ELi120ELi480EEv26Group_norm_nhwc_fwd_params --------------------------
	.section	.text._Z35group_norm_nhwc_fwd_one_pass_kernelI11Bf16IOBf16WLi128ELi120ELi480EEv26Group_norm_nhwc_fwd_params,"ax",@progbits
	.align	128
        .global         _Z35group_norm_nhwc_fwd_one_pass_kernelI11Bf16IOBf16WLi128ELi120ELi480EEv26Group_norm_nhwc_fwd_params
        .type           _Z35group_norm_nhwc_fwd_one_pass_kernelI11Bf16IOBf16WLi128ELi120ELi480EEv26Group_norm_nhwc_fwd_params,@function
        .size           _Z35group_norm_nhwc_fwd_one_pass_kernelI11Bf16IOBf16WLi128ELi120ELi480EEv26Group_norm_nhwc_fwd_params,(.L_x_5635 - _Z35group_norm_nhwc_fwd_one_pass_kernelI11Bf16IOBf16WLi128ELi120ELi480EEv26Group_norm_nhwc_fwd_params)
        .other          _Z35group_norm_nhwc_fwd_one_pass_kernelI11Bf16IOBf16WLi128ELi120ELi480EEv26Group_norm_nhwc_fwd_params,@"STO_CUDA_ENTRY STV_DEFAULT"
_Z35group_norm_nhwc_fwd_one_pass_kernelI11Bf16IOBf16WLi128ELi120ELi480EEv26Group_norm_nhwc_fwd_params:
.text._Z35group_norm_nhwc_fwd_one_pass_kernelI11Bf16IOBf16WLi128ELi120ELi480EEv26Group_norm_nhwc_fwd_params:
        /* <DEDUP_REMOVED lines=48> */
.L_x_3891:
[----:B------:R-:W0:Y:S01]  /*0300*/  LDC R33, c[0x0][0x288] ;  /* 0x0000a200ff217b82 */ /* 0x000e220000000800 */
[----:B------:R-:W-:Y:S01]  /*0310*/  ULDC.64 UR14, c[0x0][0x278] ;  /* 0x00009e00000e7ab9 */ /* 0x000fe20000000a00 */
[----:B------:R-:W-:Y:S01]  /*0320*/  ULDC.64 UR12, c[0x0][0x280] ;  /* 0x0000a000000c7ab9 */ /* 0x000fe20000000a00 */
[----:B------:R-:W-:Y:S02]  /*0330*/  ISETP.GE.U32.AND P3, PT, R9, UR14, PT ;  /* 0x0000000e09007c0c */ /* 0x000fe4000bf66070 */
[----:B------:R-:W-:Y:S02]  /*0340*/  ISETP.GE.U32.AND P6, PT, R11, UR14, PT ;  /* 0x0000000e0b007c0c */ /* 0x000fe4000bfc6070 */
[----:B------:R-:W-:Y:S01]  /*0350*/  ISETP.GE.AND.EX P3, PT, R25, UR15, PT, P3 ;  /* 0x0000000f19007c0c */ /* 0x000fe2000bf66330 */
[----:B------:R-:W1:Y:S01]  /*0360*/  @P0 LDC.64 R40, c[0x0][0x220] ;  /* 0x00008800ff280b82 */ /* 0x000e620000000a00 */
[----:B------:R-:W-:Y:S02]  /*0370*/  SHF.R.S32.HI R49, RZ, 0x1f, R13 ;  /* 0x0000001fff317819 */ /* 0x000fe4000001140d */
[----:B------:R-:W-:-:S02]  /*0380*/  ISETP.LT.U32.AND P3, PT, R0, 0x1e0, !P3 ;  /* 0x000001e00000780c */ /* 0x000fc40005f61070 */
[----:B0-----:R-:W-:-:S11]  /*0390*/  IABS R29, R33 ;  /* 0x00000021001d7213 */ /* 0x001fd60000000000 */
[----:B------:R-:W0:Y:S01]  /*03a0*/  @P3 LDC.64 R38, c[0x0][0x270] ;  /* 0x00009c00ff263b82 */ /* 0x000e220000000a00 */
[----:B------:R-:W2:Y:S07]  /*03b0*/  I2F.RP R24, R29 ;  /* 0x0000001d00187306 */ /* 0x000eae0000209400 */
[----:B------:R-:W3:Y:S01]  /*03c0*/  @P3 LDC.64 R42, c[0x0][0x220] ;  /* 0x00008800ff2a3b82 */ /* 0x000ee20000000a00 */
[----:B--2---:R-:W2:Y:S02]  /*03d0*/  MUFU.RCP R24, R24 ;  /* 0x0000001800187308 */ /* 0x004ea40000001000 */
[----:B--2---:R-:W-:-:S06]  /*03e0*/  IADD3 R26, R24, 0xffffffe, RZ ;  /* 0x0ffffffe181a7810 */ /* 0x004fcc0007ffe0ff */
[----:B------:R2:W4:Y:S02]  /*03f0*/  F2I.FTZ.U32.TRUNC.NTZ R27, R26 ;  /* 0x0000001a001b7305 */ /* 0x000524000021f000 */
        /* <DEDUP_REMOVED lines=39> */
[----:B------:R-:W-:Y:S01]  /*0670*/  ISETP.GE.AND.EX P6, PT, R29, UR15, PT, P6 ;  /* 0x0000000f1d007c0c */ /* 0x000fe2000bfc6360 */
[----:B------:R-:W-:Y:S01]  /*0680*/  IMAD.IADD R71, R73, 0x1, R71 ;  /* 0x0000000149477824 */ /* 0x000fe200078e0247 */
[----:B------:R-:W-:-:S02]  /*0690*/  @P0 MOV R70, R72 ;  /* 0x0000004800460202 */ /* 0x000fc40000000f00 */
[----:B------:R-:W-:Y:S01]  /*06a0*/  ISETP.GE.AND.EX P2, PT, R31, UR15, PT, P2 ;  /* 0x0000000f1f007c0c */ /* 0x000fe2000bf46320 */
[-C--:B--2---:R-:W-:Y:S01]  /*06b0*/  @P0 IMAD R24, R5, R32.reuse, RZ ;  /* 0x0000002005180224 */ /* 0x084fe200078e02ff */
[----:B------:R-:W-:Y:S01]  /*06c0*/  ISETP.GT.U32.OR P6, PT, R0, 0x1df, P6 ;  /* 0x000001df0000780c */ /* 0x000fe200037c4470 */
[C---:B------:R-:W-:Y:S01]  /*06d0*/  @P0 IMAD.WIDE.U32 R34, R2.reuse, R32, R70 ;  /* 0x0000002002220225 */ /* 0x040fe200078e0046 */
[----:B------:R-:W-:Y:S02]  /*06e0*/  @P3 MOV R36, R72 ;  /* 0x0000004800243202 */ /* 0x000fe40000000f00 */
[----:B------:R-:W-:Y:S01]  /*06f0*/  @P3 MOV R37, R71 ;  /* 0x0000004700253202 */ /* 0x000fe20000000f00 */
[----:B------:R-:W-:Y:S01]  /*0700*/  @P0 IMAD R33, R2, R33, R24 ;  /* 0x0000002102210224 */ /* 0x000fe200078e0218 */
[----:B------:R-:W-:Y:S01]  /*0710*/  ISETP.GT.U32.OR P2, PT, R0, 0x1df, P2 ;  /* 0x000001df0000780c */ /* 0x000fe20001744470 */
[----:B0-----:R-:W-:Y:S01]  /*0720*/  @P3 IMAD R24, R25, R38, RZ ;  /* 0x0000002619183224 */ /* 0x001fe200078e02ff */
[----:B-1----:R-:W-:Y:S01]  /*0730*/  @P0 LEA R32, P4, R34, R40, 0x1 ;  /* 0x0000002822200211 */ /* 0x002fe200078808ff */
[----:B------:R-:W-:-:S04]  /*0740*/  @P3 IMAD.WIDE.U32 R36, R9, R38, R36 ;  /* 0x0000002609243225 */ /* 0x000fc800078e0024 */
[----:B------:R-:W-:Y:S01]  /*0750*/  @P3 IMAD R39, R9, R39, R24 ;  /* 0x0000002709273224 */ /* 0x000fe200078e0218 */
[----:B------:R-:W-:Y:S01]  /*0760*/  @P0 IADD3 R24, R35, R33, RZ ;  /* 0x0000002123180210 */ /* 0x000fe20007ffe0ff */
[----:B------:R-:W0:Y:S01]  /*0770*/  @!P6 LDC.64 R52, c[0x0][0x270] ;  /* 0x00009c00ff34eb82 */ /* 0x000e220000000a00 */
[----:B----4-:R-:W-:Y:S02]  /*0780*/  @!P1 IMAD R26, R27, R44, RZ ;  /* 0x0000002c1b1a9224 */ /* 0x010fe400078e02ff */
[----:B------:R-:W-:Y:S02]  /*0790*/  @P0 LEA.HI.X R33, R34, R41, R24, 0x1, P4 ;  /* 0x0000002922210211 */ /* 0x000fe400020f0c18 */
[----:B------:R-:W-:Y:S01]  /*07a0*/  @P3 IADD3 R24, R37, R39, RZ ;  /* 0x0000002725183210 */ /* 0x000fe20007ffe0ff */
[----:B------:R-:W-:Y:S01]  /*07b0*/  @!P1 IMAD R39, R10, R45, R26 ;  /* 0x0000002d0a279224 */ /* 0x000fe200078e021a */
[----:B---3--:R-:W-:Y:S01]  /*07c0*/  @P3 LEA R34, P5, R36, R42, 0x1 ;  /* 0x0000002a24223211 */ /* 0x008fe200078a08ff */
        /* <DEDUP_REMOVED lines=25> */
[----:B------:R-:W-:-:S03]  /*0960*/  @!P2 MOV R40, R72 ;  /* 0x000000480028a202 */ /* 0x000fc60000000f00 */
[----:B------:R-:W-:Y:S02]  /*0970*/  @!P2 IMAD.MOV.U32 R41, RZ, RZ, R71 ;  /* 0x000000ffff29a224 */ /* 0x000fe400078e0047 */
[C---:B------:R-:W-:Y:S01]  /*0980*/  @!P2 IMAD R43, R12.reuse, R55, R26 ;  /* 0x000000370c2ba224 */ /* 0x040fe200078e021a */
[----:B------:R-:W-:Y:S01]  /*0990*/  MOV R26, RZ ;  /* 0x000000ff001a7202 */ /* 0x000fe20000000f00 */
[----:B------:R-:W-:Y:S01]  /*09a0*/  @!P2 IMAD.WIDE.U32 R40, R12, R54, R40 ;  /* 0x000000360c28a225 */ /* 0x000fe200078e0028 */
[----:B------:R-:W-:Y:S02]  /*09b0*/  ISETP.GT.U32.OR P5, PT, R0, 0x1df, P5 ;  /* 0x000001df0000780c */ /* 0x000fe40002fa4470 */
[----:B------:R-:W-:Y:S02]  /*09c0*/  @!P6 IADD3 R28, R35, R37, RZ ;  /* 0x00000025231ce210 */ /* 0x000fe40007ffe0ff */
[----:B---3--:R-:W-:Y:S01]  /*09d0*/  @!P6 LEA R36, P3, R34, R44, 0x1 ;  /* 0x0000002c2224e211 */ /* 0x008fe200078608ff */
[----:B------:R-:W3:Y:S01]  /*09e0*/  @!P1 LDG.E R26, desc[UR8][R38.64] ;  /* 0x00000008261a9981 */ /* 0x000ee2000c1e1900 */
[----:B------:R-:W-:-:S02]  /*09f0*/  @!P2 IADD3 R30, R41, R43, RZ ;  /* 0x0000002b291ea210 */ /* 0x000fc40007ffe0ff */
[----:B------:R-:W-:Y:S02]  /*0a00*/  @!P6 LEA.HI.X R37, R34, R45, R28, 0x1, P3 ;  /* 0x0000002d2225e211 */ /* 0x000fe400018f0c1c */
[C---:B--2---:R-:W-:Y:S01]  /*0a10*/  @!P2 LEA R34, P1, R40.reuse, R56, 0x1 ;  /* 0x000000382822a211 */ /* 0x044fe200078208ff */
[----:B------:R-:W1:Y:S01]  /*0a20*/  @!P4 LDC.64 R44, c[0x0][0x220] ;  /* 0x00008800ff2ccb82 */ /* 0x000e620000000a00 */
[----:B------:R-:W-:Y:S02]  /*0a30*/  SHF.R.S32.HI R53, RZ, 0x1f, R15 ;  /* 0x0000001fff357819 */ /* 0x000fe4000001140f */
[----:B------:R-:W-:Y:S02]  /*0a40*/  ISETP.GE.U32.AND P3, PT, R15, UR14, PT ;  /* 0x0000000e0f007c0c */ /* 0x000fe4000bf66070 */
[----:B------:R-:W-:Y:S02]  /*0a50*/  @!P2 LEA.HI.X R35, R40, R57, R30, 0x1, P1 ;  /* 0x000000392823a211 */ /* 0x000fe400008f0c1e */
[----:B------:R-:W-:Y:S01]  /*0a60*/  MOV R28, RZ ;  /* 0x000000ff001c7202 */ /* 0x000fe20000000f00 */
[----:B------:R-:W2:Y:S01]  /*0a70*/  @!P5 LDC.64 R58, c[0x0][0x270] ;  /* 0x00009c00ff3adb82 */ /* 0x000ea20000000a00 */
[----:B------:R-:W-:-:S02]  /*0a80*/  SHF.R.S32.HI R55, RZ, 0x1f, R16 ;  /* 0x0000001fff377819 */ /* 0x000fc40000011410 */
[----:B------:R-:W-:Y:S02]  /*0a90*/  ISETP.GE.U32.AND P1, PT, R16, UR14, PT ;  /* 0x0000000e10007c0c */ /* 0x000fe4000bf26070 */
[----:B------:R-:W-:Y:S01]  /*0aa0*/  ISETP.GE.AND.EX P3, PT, R53, UR15, PT, P3 ;  /* 0x0000000f35007c0c */ /* 0x000fe2000bf66330 */
[----:B------:R4:W5:Y:S01]  /*0ab0*/  @!P6 LDG.E R28, desc[UR8][R36.64] ;  /* 0x00000008241ce981 */ /* 0x000962000c1e1900 */
[----:B------:R-:W-:Y:S01]  /*0ac0*/  ISETP.GE.AND.EX P1, PT, R55, UR15, PT, P1 ;  /* 0x0000000f37007c0c */ /* 0x000fe2000bf26310 */
[----:B------:R-:W2:Y:S01]  /*0ad0*/  @!P5 LDC.64 R60, c[0x0][0x220] ;  /* 0x00008800ff3cdb82 */ /* 0x000ea20000000a00 */
[C---:B------:R-:W-:Y:S01]  /*0ae0*/  ISETP.GT.U32.OR P3, PT, R0.reuse, 0x1df, P3 ;  /* 0x000001df0000780c */ /* 0x040fe20001f64470 */
[----:B0-----:R-:W-:Y:S01]  /*0af0*/  @!P4 IMAD R30, R49, R46, RZ ;  /* 0x0000002e311ec224 */ /* 0x001fe200078e02ff */
[----:B------:R-:W-:Y:S02]  /*0b00*/  ISETP.GT.U32.OR P1, PT, R0, 0x1df, P1 ;  /* 0x000001df0000780c */ /* 0x000fe40000f24470 */
[----:B----4-:R-:W-:-:S02]  /*0b10*/  @!P4 MOV R36, R72 ;  /* 0x000000480024c202 */ /* 0x010fc40000000f00 */
[----:B------:R-:W-:Y:S01]  /*0b20*/  @!P4 MOV R37, R71 ;  /* 0x000000470025c202 */ /* 0x000fe20000000f00 */
[C---:B------:R-:W-:Y:S01]  /*0b30*/  @!P4 IMAD R39, R13.reuse, R47, R30 ;  /* 0x0000002f0d27c224 */ /* 0x040fe200078e021e */
[----:B------:R-:W-:Y:S01]  /*0b40*/  MOV R30, RZ ;  /* 0x000000ff001e7202 */ /* 0x000fe20000000f00 */
[----:B------:R-:W-:Y:S01]  /*0b50*/  @!P4 IMAD.WIDE.U32 R36, R13, R46, R36 ;  /* 0x0000002e0d24c225 */ /* 0x000fe200078e0024 */
[----:B------:R-:W-:-:S05]  /*0b60*/  SHF.R.S32.HI R57, RZ, 0x1f, R17 ;  /* 0x0000001fff397819 */ /* 0x000fca0000011411 */
[----:B------:R-:W0:Y:S01]  /*0b70*/  @!P1 LDC.64 R42, c[0x0][0x270] ;  /* 0x00009c00ff2a9b82 */ /* 0x000e220000000a00 */
[----:B------:R4:W5:Y:S01]  /*0b80*/  @!P2 LDG.E R30, desc[UR8][R34.64] ;  /* 0x00000008221ea981 */ /* 0x000962000c1e1900 */
[----:B------:R-:W-:Y:S02]  /*0b90*/  @!P4 IADD3 R37, R37, R39, RZ ;  /* 0x000000272525c210 */ /* 0x000fe40007ffe0ff */
[----:B-1----:R-:W-:-:S04]  /*0ba0*/  @!P4 LEA R44, P6, R36, R44, 0x1 ;  /* 0x0000002c242cc211 */ /* 0x002fc800078c08ff */
        /* <DEDUP_REMOVED lines=20> */
[-C--:B-1----:R-:W-:Y:S01]  /*0cf0*/  @!P3 IMAD R54, R53, R38.reuse, RZ ;  /* 0x000000263536b224 */ /* 0x082fe200078e02ff */
[----:B------:R-:W-:Y:S01]  /*0d00*/  @!P5 LEA.HI.X R47, R36, R61, R37, 0x1, P6 ;  /* 0x0000003d242fd211 */ /* 0x000fe200030f0c25 */
[----:B----4-:R-:W-:Y:S01]  /*0d10*/  @!P3 IMAD.MOV.U32 R44, RZ, RZ, R72 ;  /* 0x000000ffff2cb224 */ /* 0x010fe200078e0048 */
[----:B------:R-:W-:Y:S01]  /*0d20*/  @!P3 MOV R45, R71 ;  /* 0x00000047002db202 */ /* 0x000fe20000000f00 */
[----:B------:R-:W1:Y:S01]  /*0d30*/  @!P2 LDC.64 R36, c[0x0][0x270] ;  /* 0x00009c00ff24ab82 */ /* 0x000e620000000a00 */
        /* <DEDUP_REMOVED lines=26> */
[----:B------:R-:W-:Y:S02]  /*0ee0*/  @!P2 MOV R42, R72 ;  /* 0x00000048002aa202 */ /* 0x000fe40000000f00 */
[----:B------:R-:W-:Y:S02]  /*0ef0*/  @!P2 MOV R43, R71 ;  /* 0x00000047002ba202 */ /* 0x000fe40000000f00 */
        /* <DEDUP_REMOVED lines=16> */
[----:B------:R-:W-:Y:S01]  /*1000*/  MOV R58, RZ ;  /* 0x000000ff003a7202 */ /* 0x000fe20000000f00 */
[----:B------:R-:W0:Y:S01]  /*1010*/  @!P3 LDC.64 R46, c[0x0][0x220] ;  /* 0x00008800ff2ebb82 */ /* 0x000e220000000a00 */
[----:B------:R-:W-:-:S02]  /*1020*/  @!P4 MOV R40, R72 ;  /* 0x000000480028c202 */ /* 0x000fc40000000f00 */
[----:B------:R-:W-:Y:S02]  /*1030*/  @!P4 MOV R41, R71 ;  /* 0x000000470029c202 */ /* 0x000fe40000000f00 */
[----:B------:R-:W-:Y:S02]  /*1040*/  @!P2 LEA.HI.X R75, R42, R39, R43, 0x1, P6 ;  /* 0x000000272a4ba211 */ /* 0x000fe400030f0c2b */
[----:B------:R-:W-:Y:S01]  /*1050*/  ISETP.GT.U32.OR P1, PT, R0, 0x1df, P1 ;  /* 0x000001df0000780c */ /* 0x000fe20000f24470 */
[C---:B------:R-:W-:Y:S01]  /*1060*/  @!P4 IMAD R33, R18.reuse, R33, R38 ;  /* 0x000000211221c224 */ /* 0x040fe200078e0226 */
[----:B------:R-:W-:Y:S01]  /*1070*/  SHF.R.S32.HI R67, RZ, 0x1f, R22 ;  /* 0x0000001fff437819 */ /* 0x000fe20000011416 */
[----:B------:R-:W-:Y:S01]  /*1080*/  @!P4 IMAD.WIDE.U32 R40, R18, R32, R40 ;  /* 0x000000201228c225 */ /* 0x000fe200078e0028 */
[----:B------:R2:W5:Y:S01]  /*1090*/  @!P2 LDG.E R58, desc[UR8][R74.64] ;  /* 0x000000084a3aa981 */ /* 0x000562000c1e1900 */
[----:B------:R-:W-:Y:S01]  /*10a0*/  ISETP.GE.U32.AND P2, PT, R22, UR14, PT ;  /* 0x0000000e16007c0c */ /* 0x000fe2000bf46070 */
[----:B------:R-:W0:Y:S01]  /*10b0*/  @!P5 LDC.64 R42, c[0x0][0x220] ;  /* 0x00008800ff2adb82 */ /* 0x000e220000000a00 */
[----:B------:R-:W-:-:S02]  /*10c0*/  @!P4 IMAD.IADD R39, R41, 0x1, R33 ;  /* 0x000000012927c824 */ /* 0x000fc400078e0221 */
[----:B------:R-:W-:-:S05]  /*10d0*/  ISETP.GE.AND.EX P2, PT, R67, UR15, PT, P2 ;  /* 0x0000000f43007c0c */ /* 0x000fca000bf46320 */
        /* <DEDUP_REMOVED lines=31> */
[----:B------:R-:W-:-:S02]  /*12d0*/  MOV R62, RZ ;  /* 0x000000ff003e7202 */ /* 0x000fc40000000f00 */
[----:B------:R-:W1:Y:S01]  /*12e0*/  @!P2 LDC.64 R38, c[0x0][0x220] ;  /* 0x00008800ff26ab82 */ /* 0x000e620000000a00 */
[----:B------:R-:W-:Y:S01]  /*12f0*/  @!P5 IADD3 R33, R33, R77, RZ ;  /* 0x0000004d2121d210 */ /* 0x000fe20007ffe0ff */
[----:B------:R-:W-:Y:S01]  /*1300*/  @!P1 IMAD.WIDE.U32 R44, R21, R44, R74 ;  /* 0x0000002c152c9225 */ /* 0x000fe200078e004a */
[C---:B------:R-:W-:Y:S01]  /*1310*/  @!P5 LEA R42, P4, R32.reuse, R42, 0x1 ;  /* 0x0000002a202ad211 */ /* 0x040fe200078808ff */
[----:B------:R-:W5:Y:S01]  /*1320*/  @!P3 LDG.E R62, desc[UR8][R46.64] ;  /* 0x000000082e3eb981 */ /* 0x000f62000c1e1900 */
[----:B------:R-:W-:Y:S02]  /*1330*/  MOV R64, RZ ;  /* 0x000000ff00407202 */ /* 0x000fe40000000f00 */
[----:B------:R-:W-:Y:S02]  /*1340*/  @!P5 LEA.HI.X R43, R32, R43, R33, 0x1, P4 ;  /* 0x0000002b202bd211 */ /* 0x000fe400020f0c21 */
[----:B------:R-:W3:Y:S01]  /*1350*/  @!P6 LDC.64 R32, c[0x0][0x220] ;  /* 0x00008800ff20eb82 */ /* 0x000ee20000000a00 */
[----:B------:R-:W-:Y:S01]  /*1360*/  @!P1 IADD3 R45, R45, R79, RZ ;  /* 0x0000004f2d2d9210 */ /* 0x000fe20007ffe0ff */
[----:B--2---:R-:W-:Y:S01]  /*1370*/  @!P2 IMAD R66, R67, R34, RZ ;  /* 0x000000224342a224 */ /* 0x004fe200078e02ff */
[C---:B------:R-:W-:Y:S01]  /*1380*/  @!P1 LEA R40, P3, R44.reuse, R40, 0x1 ;  /* 0x000000282c289211 */ /* 0x040fe200078608ff */
[----:B------:R2:W5:Y:S03]  /*1390*/  @!P5 LDG.E R64, desc[UR8][R42.64] ;  /* 0x000000082a40d981 */ /* 0x000566000c1e1900 */
[----:B------:R-:W-:Y:S01]  /*13a0*/  @!P1 LEA.HI.X R41, R44, R41, R45, 0x1, P3 ;  /* 0x000000292c299211 */ /* 0x000fe200018f0c2d */
[----:B------:R-:W-:Y:S01]  /*13b0*/  @!P2 IMAD R45, R22, R35, R66 ;  /* 0x00000023162da224 */ /* 0x000fe200078e0242 */
[----:B------:R-:W-:-:S02]  /*13c0*/  MOV R66, RZ ;  /* 0x000000ff00427202 */ /* 0x000fc40000000f00 */
[----:B--2---:R-:W-:Y:S01]  /*13d0*/  @!P2 MOV R43, R71 ;  /* 0x00000047002ba202 */ /* 0x004fe20000000f00 */
[----:B------:R-:W-:-:S03]  /*13e0*/  @!P2 IMAD.MOV.U32 R42, RZ, RZ, R72 ;  /* 0x000000ffff2aa224 */ /* 0x000fc600078e0048 */
[----:B------:R2:W5:Y:S01]  /*13f0*/  @!P1 LDG.E R66, desc[UR8][R40.64] ;  /* 0x0000000828429981 */ /* 0x000562000c1e1900 */
[----:B0-----:R-:W-:Y:S02]  /*1400*/  @!P6 IMAD R44, R69, R36, RZ ;  /* 0x00000024452ce224 */ /* 0x001fe400078e02ff */
[----:B------:R-:W-:Y:S01]  /*1410*/  @!P2 IMAD.WIDE.U32 R34, R22, R34, R42 ;  /* 0x000000221622a225 */ /* 0x000fe200078e002a */
[----:B--2---:R-:W-:Y:S02]  /*1420*/  @!P6 MOV R40, R72 ;  /* 0x000000480028e202 */ /* 0x004fe40000000f00 */
        /* <DEDUP_REMOVED lines=8> */
[C---:B---3--:R-:W-:Y:S01]  /*14b0*/  @!P6 LEA R32, P1, R36.reuse, R32, 0x1 ;  /* 0x000000202420e211 */ /* 0x048fe200078208ff */
        /* <DEDUP_REMOVED lines=10> */
[----:B------:R-:W-:-:S04]  /*1560*/  PRMT R40, R26, 0x7632, R40 ;  /* 0x000076321a287816 */ /* 0x000fc80000000028 */
[----:B-1----:R-:W-:Y:S02]  /*1570*/  SHF.L.U32 R33, R40, 0x10, RZ ;  /* 0x0000001028217819 */ /* 0x002fe400000006ff */
[----:B------:R-:W-:-:S03]  /*1580*/  SHF.L.U32 R32, R26, 0x10, RZ ;  /* 0x000000101a207819 */ /* 0x000fc600000006ff */
        /* <DEDUP_REMOVED lines=12> */
[----:B------:R-:W-:Y:S02]  /*1650*/  IMAD.U32 R37, R34, 0x10000, RZ ;  /* 0x0001000022257824 */ /* 0x000fe400078e00ff */
[----:B------:R-:W-:Y:S01]  /*1660*/  FADD.FTZ R34, R32, R33 ;  /* 0x0000002120227221 */ /* 0x000fe20000010000 */
[--C-:B------:R-:W-:Y:S01]  /*1670*/  FADD.FTZ R35, R35, R38.reuse ;  /* 0x0000002623237221 */ /* 0x100fe20000010000 */
[----:B------:R-:W-:Y:S01]  /*1680*/  SHF.L.U32 R32, R28, 0x10, RZ ;  /* 0x000000101c207819 */ /* 0x000fe200000006ff */
[----:B------:R-:W-:Y:S01]  /*1690*/  FMUL.FTZ R33, R37, R37 ;  /* 0x0000002525217220 */ /* 0x000fe20000410000 */
[----:B------:R-:W-:Y:S01]  /*16a0*/  PRMT R38, R30, 0x7632, R38 ;  /* 0x000076321e267816 */ /* 0x000fe20000000026 */
[----:B------:R-:W-:Y:S02]  /*16b0*/  FADD.FTZ R34, R35, R34 ;  /* 0x0000002223227221 */ /* 0x000fe40000010000 */
        /* <DEDUP_REMOVED lines=38> */
[----:B------:R-:W-:Y:S01]  /*1920*/  FADD.FTZ R32, R32, R35 ;  /* 0x0000002320207221 */ /* 0x000fe20000010000 */
[----:B------:R-:W-:Y:S01]  /*1930*/  PRMT R39, R58, 0x7632, R39 ;  /* 0x000076323a277816 */ /* 0x000fe20000000027 */
[----:B------:R-:W-:Y:S01]  /*1940*/  FADD.FTZ R34, R34, R37 ;  /* 0x0000002522227221 */ /* 0x000fe20000010000 */
[----:B------:R-:W-:-:S02]  /*1950*/  FADD.FTZ R35, R33, R38 ;  /* 0x0000002621237221 */ /* 0x000fc40000010000 */
[----:B------:R-:W-:Y:S01]  /*1960*/  SHF.L.U32 R39, R39, 0x10, RZ ;  /* 0x0000001027277819 */ /* 0x000fe200000006ff */
[----:B------:R-:W-:Y:S01]  /*1970*/  FFMA.FTZ R33, R33, R33, R36 ;  /* 0x0000002121217223 */ /* 0x000fe20000010024 */
[----:B------:R-:W-:Y:S01]  /*1980*/  SHF.L.U32 R36, R58, 0x10, RZ ;  /* 0x000000103a247819 */ /* 0x000fe200000006ff */
[----:B------:R-:W-:Y:S02]  /*1990*/  FADD.FTZ R34, R34, R35 ;  /* 0x0000002322227221 */ /* 0x000fe40000010000 */
[----:B------:R-:W-:Y:S01]  /*19a0*/  FMUL.FTZ R35, R39, R39 ;  /* 0x0000002727237220 */ /* 0x000fe20000410000 */
[----:B------:R-:W-:Y:S01]  /*19b0*/  FADD.FTZ R32, R32, R33 ;  /* 0x0000002120207221 */ /* 0x000fe20000010000 */
[C---:B------:R-:W-:Y:S02]  /*19c0*/  FADD.FTZ R39, R36.reuse, R39 ;  /* 0x0000002724277221 */ /* 0x040fe40000010000 */
[----:B------:R-:W-:Y:S02]  /*19d0*/  FFMA.FTZ R35, R36, R36, R35 ;  /* 0x0000002424237223 */ /* 0x000fe40000010023 */
[----:B------:R-:W-:-:S02]  /*19e0*/  FADD.FTZ R34, R34, R39 ;  /* 0x0000002722227221 */ /* 0x000fc40000010000 */
        /* <DEDUP_REMOVED lines=131> */
.L_x_3835:
[----:B------:R-:W-:Y:S05]  /*2220*/  BSYNC B0 ;  /* 0x0000000000007941 */ /* 0x000fea0003800000 */
.L_x_3834:
        /* <DEDUP_REMOVED lines=32> */
.L_x_3838:
[----:B0-----:R-:W2:Y:S04]  /*2430*/  LDG.E.STRONG.GPU R34, desc[UR8][R32.64] ;  /* 0x0000000820227981 */ /* 0x001ea8000c1ef900 */
[----:B--2---:R-:W-:Y:S01]  /*2440*/  CCTL.IVALL ;  /* 0x00000000ff00798f */ /* 0x004fe20002000000 */
[----:B------:R-:W-:Y:S05]  /*2450*/  YIELD ;  /* 0x0000000000007946 */ /* 0x000fea0003800000 */
[----:B------:R-:W-:-:S13]  /*2460*/  ISETP.NE.AND P1, PT, R34, R37, PT ;  /* 0x000000252200720c */ /* 0x000fda0003f25270 */
[----:B------:R-:W-:Y:S05]  /*2470*/  @P1 BRA `(.L_x_3838) ;  /* 0xfffffffc00ec1947 */ /* 0x000fea000383ffff */
.L_x_3837:
[----:B------:R-:W-:Y:S01]  /*2480*/  ISETP.NE.AND P1, PT, R87, RZ, PT ;  /* 0x000000ff5700720c */ /* 0x000fe20003f25270 */
[----:B------:R-:W-:Y:S05]  /*2490*/  WARPSYNC.ALL ;  /* 0x0000000000007948 */ /* 0x000fea0003800000 */
[----:B------:R-:W-:Y:S07]  /*24a0*/  BAR.SYNC.DEFER_BLOCKING 0x0 ;  /* 0x0000000000007b1d */ /* 0x000fee0000010000 */
[----:B------:R-:W-:Y:S05]  /*24b0*/  @!P1 BRA `(.L_x_3836) ;  /* 0x0000000400e89947 */ /* 0x000fea0003800000 */
[----:B0-----:R-:W-:Y:S01]  /*24c0*/  VIADD R32, R87, 0xffffffff ;  /* 0xffffffff57207836 */ /* 0x001fe20000000000 */
[----:B------:R-:W-:-:S04]  /*24d0*/  HFMA2.MMA R46, -RZ, RZ, 0, 0 ;  /* 0x00000000ff2e7435 */ /* 0x000fc800000001ff */
[----:B------:R-:W-:-:S13]  /*24e0*/  ISETP.GE.U32.AND P1, PT, R32, 0x3, PT ;  /* 0x000000032000780c */ /* 0x000fda0003f26070 */
[----:B------:R-:W-:Y:S05]  /*24f0*/  @!P1 BRA `(.L_x_3839) ;  /* 0x0000000400089947 */ /* 0x000fea0003800000 */
[----:B------:R-:W-:Y:S02]  /*2500*/  LOP3.LUT R32, R87, 0x3, RZ, 0xc0, !PT ;  /* 0x0000000357207812 */ /* 0x000fe400078ec0ff */
[----:B------:R-:W-:Y:S02]  /*2510*/  MOV R46, RZ ;  /* 0x000000ff002e7202 */ /* 0x000fe40000000f00 */
[----:B------:R-:W-:-:S07]  /*2520*/  IADD3 R47, -R32, R87, RZ ;  /* 0x00000057202f7210 */ /* 0x000fce0007ffe1ff */
.L_x_3840:
[C---:B------:R-:W-:Y:S02]  /*2530*/  IADD3 R89, R46.reuse, 0x1, RZ ;  /* 0x000000012e597810 */ /* 0x040fe40007ffe0ff */
[C---:B------:R-:W-:Y:S02]  /*2540*/  ISETP.EQ.OR P1, PT, R46.reuse, UR7, P3 ;  /* 0x000000072e007c0c */ /* 0x040fe40009f22670 */
[----:B------:R-:W-:Y:S02]  /*2550*/  ISETP.EQ.OR P2, PT, R89, UR7, P3 ;  /* 0x0000000759007c0c */ /* 0x000fe40009f42670 */
[C---:B------:R-:W-:Y:S02]  /*2560*/  IADD3 R91, R46.reuse, 0x2, RZ ;  /* 0x000000022e5b7810 */ /* 0x040fe40007ffe0ff */
[----:B------:R-:W-:Y:S02]  /*2570*/  IADD3 R93, R46, 0x3, RZ ;  /* 0x000000032e5d7810 */ /* 0x000fe40007ffe0ff */
[----:B------:R-:W-:-:S02]  /*2580*/  ISETP.EQ.OR P4, PT, R91, UR7, P3 ;  /* 0x000000075b007c0c */ /* 0x000fc40009f82670 */
[----:B------:R-:W-:-:S03]  /*2590*/  ISETP.EQ.OR P5, PT, R93, UR7, P3 ;  /* 0x000000075d007c0c */ /* 0x000fc60009fa2670 */
[----:B------:R-:W0:Y:S01]  /*25a0*/  @!P1 LDC R39, c[0x0][0x10] ;  /* 0x00000400ff279b82 */ /* 0x000e220000000800 */
[----:B------:R-:W1:Y:S01]  /*25b0*/  @!P1 S2R R33, SR_CTAID.Y ;  /* 0x0000000000219919 */ /* 0x000e620000002600 */
[C---:B------:R-:W-:Y:S02]  /*25c0*/  @!P1 LOP3.LUT R32, R6.reuse, 0x1, RZ, 0xc0, !PT ;  /* 0x0000000106209812 */ /* 0x040fe400078ec0ff */
[----:B------:R-:W-:Y:S01]  /*25d0*/  @!P2 LOP3.LUT R37, R6, 0x1, RZ, 0xc0, !PT ;  /* 0x000000010625a812 */ /* 0x000fe200078ec0ff */
[----:B------:R-:W2:Y:S03]  /*25e0*/  @!P2 S2R R38, SR_CTAID.Y ;  /* 0x000000000026a919 */ /* 0x000ea60000002600 */
[----:B------:R-:W3:Y:S01]  /*25f0*/  @!P2 LDC R36, c[0x0][0x10] ;  /* 0x00000400ff24ab82 */ /* 0x000ee20000000800 */
[----:B------:R-:W4:Y:S07]  /*2600*/  @!P4 S2R R90, SR_CTAID.Y ;  /* 0x00000000005ac919 */ /* 0x000f2e0000002600 */
[----:B------:R-:W5:Y:S01]  /*2610*/  @!P1 LDC.64 R34, c[0x0][0x248] ;  /* 0x00009200ff229b82 */ /* 0x000f620000000a00 */
[----:B0-----:R-:W-:-:S04]  /*2620*/  @!P1 IMAD R32, R32, R39, RZ ;  /* 0x0000002720209224 */ /* 0x001fc800078e02ff */
[----:B------:R-:W-:Y:S02]  /*2630*/  @!P1 IMAD R32, R32, R87, RZ ;  /* 0x0000005720209224 */ /* 0x000fe400078e02ff */
[----:B-1----:R-:W-:-:S03]  /*2640*/  @!P1 IMAD R39, R39, R46, R33 ;  /* 0x0000002e27279224 */ /* 0x002fc600078e0221 */
[----:B------:R-:W-:Y:S01]  /*2650*/  @!P1 SHF.L.U32 R33, R32, 0x1, RZ ;  /* 0x0000000120219819 */ /* 0x000fe200000006ff */
[-C--:B---3--:R-:W-:Y:S02]  /*2660*/  @!P2 IMAD R32, R37, R36.reuse, RZ ;  /* 0x000000242520a224 */ /* 0x088fe400078e02ff */
[----:B--2---:R-:W-:Y:S02]  /*2670*/  @!P2 IMAD R89, R89, R36, R38 ;  /* 0x000000245959a224 */ /* 0x004fe400078e0226 */
[----:B------:R-:W0:Y:S01]  /*2680*/  @!P2 LDC.64 R36, c[0x0][0x248] ;  /* 0x00009200ff24ab82 */ /* 0x000e220000000a00 */
[----:B------:R-:W-:Y:S02]  /*2690*/  @!P2 IMAD R32, R32, R87, RZ ;  /* 0x000000572020a224 */ /* 0x000fe400078e02ff */
[----:B-----5:R-:W-:-:S03]  /*26a0*/  @!P1 IMAD.WIDE R34, R33, 0x4, R34 ;  /* 0x0000000421229825 */ /* 0x020fc600078e0222 */
[----:B------:R-:W-:Y:S02]  /*26b0*/  @!P2 SHF.L.U32 R33, R32, 0x1, RZ ;  /* 0x000000012021a819 */ /* 0x000fe400000006ff */
[----:B------:R-:W4:Y:S01]  /*26c0*/  @!P4 LDC R38, c[0x0][0x10] ;  /* 0x00000400ff26cb82 */ /* 0x000f220000000800 */
[----:B------:R-:W-:Y:S01]  /*26d0*/  @!P1 IMAD.WIDE.U32 R34, R39, 0x8, R34 ;  /* 0x0000000827229825 */ /* 0x000fe200078e0022 */
[----:B------:R-:W-:-:S05]  /*26e0*/  @!P4 LOP3.LUT R39, R6, 0x1, RZ, 0xc0, !PT ;  /* 0x000000010627c812 */ /* 0x000fca00078ec0ff */
[----:B------:R-:W2:Y:S01]  /*26f0*/  @!P1 LDG.E.64 R34, desc[UR8][R34.64] ;  /* 0x0000000822229981 */ /* 0x000ea2000c1e1b00 */
[----:B0-----:R-:W-:Y:S02]  /*2700*/  @!P2 IMAD.WIDE R36, R33, 0x4, R36 ;  /* 0x000000042124a825 */ /* 0x001fe400078e0224 */
[----:B------:R-:W0:Y:S02]  /*2710*/  @!P4 LDC.64 R32, c[0x0][0x248] ;  /* 0x00009200ff20cb82 */ /* 0x000e240000000a00 */
[----:B------:R-:W-:Y:S02]  /*2720*/  @!P2 IMAD.WIDE.U32 R36, R89, 0x8, R36 ;  /* 0x000000085924a825 */ /* 0x000fe400078e0024 */
[----:B------:R-:W1:Y:S02]  /*2730*/  @!P5 S2R R89, SR_CTAID.Y ;  /* 0x000000000059d919 */ /* 0x000e640000002600 */
[-C--:B----4-:R-:W-:Y:S02]  /*2740*/  @!P4 IMAD R91, R91, R38.reuse, R90 ;  /* 0x000000265b5bc224 */ /* 0x090fe400078e025a */
[----:B------:R-:W1:Y:S01]  /*2750*/  @!P5 LDC R90, c[0x0][0x10] ;  /* 0x00000400ff5adb82 */ /* 0x000e620000000800 */
[----:B------:R-:W-:Y:S01]  /*2760*/  @!P4 IMAD R38, R39, R38, RZ ;  /* 0x000000262726c224 */ /* 0x000fe200078e02ff */
[----:B------:R-:W3:Y:S03]  /*2770*/  @!P2 LDG.E.64 R36, desc[UR8][R36.64] ;  /* 0x000000082424a981 */ /* 0x000ee6000c1e1b00 */
[----:B------:R-:W-:-:S05]  /*2780*/  @!P4 IMAD R38, R38, R87, RZ ;  /* 0x000000572626c224 */ /* 0x000fca00078e02ff */
[----:B------:R-:W-:-:S05]  /*2790*/  @!P4 SHF.L.U32 R39, R38, 0x1, RZ ;  /* 0x000000012627c819 */ /* 0x000fca00000006ff */
[----:B0-----:R-:W-:Y:S01]  /*27a0*/  @!P4 IMAD.WIDE R32, R39, 0x4, R32 ;  /* 0x000000042720c825 */ /* 0x001fe200078e0220 */
[----:B------:R-:W-:-:S03]  /*27b0*/  @!P5 LOP3.LUT R39, R6, 0x1, RZ, 0xc0, !PT ;  /* 0x000000010627d812 */ /* 0x000fc600078ec0ff */
[----:B------:R-:W-:-:S06]  /*27c0*/  @!P4 IMAD.WIDE.U32 R32, R91, 0x8, R32 ;  /* 0x000000085b20c825 */ /* 0x000fcc00078e0020 */
        /* <DEDUP_REMOVED lines=21> */
.L_x_3839:
        /* <DEDUP_REMOVED lines=19> */
.L_x_3842:
[----:B------:R-:W-:Y:S05]  /*2a50*/  BSYNC B0 ;  /* 0x0000000000007941 */ /* 0x000fea0003800000 */
.L_x_3841:
[----:B------:R-:W-:Y:S05]  /*2a60*/  @!P2 BRA `(.L_x_3836) ;  /* 0x00000000007ca947 */ /* 0x000fea0003800000 */
[C---:B------:R-:W-:Y:S01]  /*2a70*/  IADD3 R39, R46.reuse, 0x1, RZ ;  /* 0x000000012e277810 */ /* 0x040fe20007ffe0ff */
[----:B------:R-:W-:-:S03]  /*2a80*/  VIADD R46, R46, 0x2 ;  /* 0x000000022e2e7836 */ /* 0x000fc60000000000 */
        /* <DEDUP_REMOVED lines=18> */
[----:B---3--:R-:W-:Y:S01]  /*2bb0*/  @!P2 IMAD.WIDE R36, R37, 0x4, R34 ;  /* 0x000000042524a825 */ /* 0x008fe200078e0222 */
[----:B------:R-:W-:-:S05]  /*2bc0*/  @!P1 SHF.L.U32 R35, R38, 0x1, RZ ;  /* 0x0000000126239819 */ /* 0x000fca00000006ff */
        /* <DEDUP_REMOVED lines=9> */
.L_x_3836:
[----:B------:R-:W-:Y:S01]  /*2c60*/  ULDC.64 UR12, c[0x0][0x218] ;  /* 0x00008600000c7ab9 */ /* 0x000fe20000000a00 */
[----:B------:R-:W-:Y:S01]  /*2c70*/  LOP3.LUT P1, RZ, R0, UR7, RZ, 0xfc, !PT ;  /* 0x0000000700ff7c12 */ /* 0x000fe2000f82fcff */
[----:B------:R-:W1:Y:S01]  /*2c80*/  S2UR UR6, SR_CgaCtaId ;  /* 0x00000000000679c3 */ /* 0x000e620000008800 */
[----:B------:R-:W-:Y:S01]  /*2c90*/  ISETP.EQ.U32.AND P2, PT, RZ, UR12, PT ;  /* 0x0000000cff007c0c */ /* 0x000fe2000bf42070 */
[----:B------:R-:W-:Y:S01]  /*2ca0*/  UMOV UR5, 0x400 ;  /* 0x0000040000057882 */ /* 0x000fe20000000000 */
[----:B------:R-:W-:Y:S02]  /*2cb0*/  IADD3 R47, R7, R88, RZ ;  /* 0x00000058072f7210 */ /* 0x000fe40007ffe0ff */
[----:B------:R-:W-:-:S03]  /*2cc0*/  ISETP.EQ.OR.EX P1, PT, RZ, UR13, P1, P2 ;  /* 0x0000000dff007c0c */ /* 0x000fc60008f22720 */
[----:B------:R-:W2:Y:S08]  /*2cd0*/  LDC.64 R36, c[0x0][0x228] ;  /* 0x00008a00ff247b82 */ /* 0x000eb00000000a00 */
[----:B0-----:R-:W0:Y:S08]  /*2ce0*/  LDC.64 R34, c[0x0][0x230] ;  /* 0x00008c00ff227b82 */ /* 0x001e300000000a00 */
[----:B------:R-:W3:Y:S01]  /*2cf0*/  @!P1 LDC.64 R38, c[0x0][0x218] ;  /* 0x00008600ff269b82 */ /* 0x000ee20000000a00 */
[----:B-1----:R-:W-:-:S03]  /*2d00*/  ULEA UR5, UR6, UR5, 0x18 ;  /* 0x0000000506057291 */ /* 0x002fc6000f8ec03f */
[----:B------:R-:W-:Y:S02]  /*2d10*/  ULDC UR6, c[0x0][0x2a4] ;  /* 0x0000a90000067ab9 */ /* 0x000fe40000000800 */
[----:B------:R-:W-:Y:S01]  /*2d20*/  @!P1 FMUL.FTZ R33, R75, UR6 ;  /* 0x000000064b219c20 */ /* 0x000fe20008410000 */
[----:B------:R-:W-:Y:S01]  /*2d30*/  @!P1 FMUL.FTZ R32, R74, UR6 ;  /* 0x000000064a209c20 */ /* 0x000fe20008410000 */
[C---:B--2---:R-:W-:Y:S02]  /*2d40*/  IMAD.WIDE R36, R47.reuse, 0x2, R36 ;  /* 0x000000022f247825 */ /* 0x044fe400078e0224 */
[----:B------:R-:W-:Y:S02]  /*2d50*/  @!P3 STS.64 [UR5+0x90], R74 ;  /* 0x0000904aff00b988 */ /* 0x000fe40008000a05 */
[----:B0-----:R-:W-:-:S04]  /*2d60*/  IMAD.WIDE R46, R47, 0x2, R34 ;  /* 0x000000022f2e7825 */ /* 0x001fc800078e0222 */
[----:B---3--:R-:W-:-:S05]  /*2d70*/  @!P1 IMAD.WIDE R38, R4, 0x8, R38 ;  /* 0x0000000804269825 */ /* 0x008fca00078e0226 */
[----:B------:R0:W-:Y:S01]  /*2d80*/  @!P1 STG.E.64 desc[UR8][R38.64], R32 ;  /* 0x0000002026009986 */ /* 0x0001e2000c101b08 */
[----:B------:R-:W-:Y:S06]  /*2d90*/  BAR.SYNC.DEFER_BLOCKING 0x0 ;  /* 0x0000000000007b1d */ /* 0x000fec0000010000 */
[----:B------:R-:W2:Y:S04]  /*2da0*/  LDG.E.U16 R88, desc[UR8][R36.64] ;  /* 0x0000000824587981 */ /* 0x000ea8000c1e1500 */
[----:B------:R-:W3:Y:S04]  /*2db0*/  LDG.E.U16 R89, desc[UR8][R36.64+0x2] ;  /* 0x0000020824597981 */ /* 0x000ee8000c1e1500 */
[----:B------:R-:W4:Y:S04]  /*2dc0*/  LDG.E.U16 R90, desc[UR8][R46.64] ;  /* 0x000000082e5a7981 */ /* 0x000f28000c1e1500 */
[----:B------:R2:W5:Y:S01]  /*2dd0*/  LDG.E.U16 R91, desc[UR8][R46.64+0x2] ;  /* 0x000002082e5b7981 */ /* 0x000562000c1e1500 */
[----:B0-----:R-:W-:-:S02]  /*2de0*/  MOV R38, 0x3f800000 ;  /* 0x3f80000000267802 */ /* 0x001fc40000000f00 */
[----:B------:R-:W-:Y:S01]  /*2df0*/  ISETP.NE.AND P5, PT, RZ, UR10, PT ;  /* 0x0000000aff007c0c */ /* 0x000fe2000bfa5270 */
[----:B------:R-:W0:Y:S01]  /*2e00*/  LDS.64 R34, [UR5+0x90] ;  /* 0x00009005ff227984 */ /* 0x000e220008000a00 */
[----:B------:R-:W-:Y:S02]  /*2e10*/  SHF.L.U32 R78, R78, 0x10, RZ ;  /* 0x000000104e4e7819 */ /* 0x000fe400000006ff */
[----:B------:R-:W-:Y:S01]  /*2e20*/  SHF.L.U32 R48, R48, 0x10, RZ ;  /* 0x0000001030307819 */ /* 0x000fe200000006ff */
[----:B0-----:R-:W-:-:S04]  /*2e30*/  FMUL.FTZ R87, R34, UR6 ;  /* 0x0000000622577c20 */ /* 0x001fc80008410000 */
[----:B------:R-:W-:-:S04]  /*2e40*/  FMUL.FTZ R34, R87, R87 ;  /* 0x0000005757227220 */ /* 0x000fc80000410000 */
[----:B------:R-:W-:Y:S01]  /*2e50*/  FFMA.FTZ R34, R35, UR6, -R34 ;  /* 0x0000000623227c23 */ /* 0x000fe20008010822 */
[----:B------:R-:W-:-:S04]  /*2e60*/  FADD.FTZ R35, -R87, R78 ;  /* 0x0000004e57237221 */ /* 0x000fc80000010100 */
        /* <DEDUP_REMOVED lines=8> */
[----:B------:R-:W-:Y:S01]  /*2ef0*/  FMUL.FTZ R33, R33, R38 ;  /* 0x0000002621217220 */ /* 0x000fe20000410000 */
[----:B--2---:R-:W-:-:S02]  /*2f00*/  SHF.L.U32 R46, R88, 0x10, RZ ;  /* 0x00000010582e7819 */ /* 0x004fc400000006ff */
[----:B---3--:R-:W-:Y:S02]  /*2f10*/  SHF.L.U32 R39, R89, 0x10, RZ ;  /* 0x0000001059277819 */ /* 0x008fe400000006ff */
[----:B----4-:R-:W-:Y:S02]  /*2f20*/  SHF.L.U32 R37, R90, 0x10, RZ ;  /* 0x000000105a257819 */ /* 0x010fe400000006ff */
        /* <DEDUP_REMOVED lines=14> */
.L_x_3843:
        /* <DEDUP_REMOVED lines=14> */
.L_x_3845:
[----:B------:R-:W-:Y:S05]  /*30f0*/  BSYNC B0 ;  /* 0x0000000000007941 */ /* 0x000fea0003800000 */
.L_x_3844:
[----:B------:R-:W-:Y:S01]  /*3100*/  ULDC.64 UR12, c[0x0][0x278] ;  /* 0x00009e00000c7ab9 */ /* 0x000fe20000000a00 */
[--C-:B------:R-:W-:Y:S01]  /*3110*/  FADD.FTZ R33, R48, -R87.reuse ;  /* 0x8000005730217221 */ /* 0x100fe20000010000 */
[----:B------:R-:W-:Y:S01]  /*3120*/  ISETP.GE.U32.AND P6, PT, R9, UR12, PT ;  /* 0x0000000c09007c0c */ /* 0x000fe2000bfc6070 */
[----:B0-----:R-:W-:Y:S01]  /*3130*/  FADD.FTZ R35, -R87, R24 ;  /* 0x0000001857237221 */ /* 0x001fe20000010100 */
[----:B------:R-:W-:Y:S01]  /*3140*/  ISETP.GE.U32.AND P1, PT, R10, UR12, PT ;  /* 0x0000000c0a007c0c */ /* 0x000fe2000bf26070 */
[----:B------:R-:W-:Y:S01]  /*3150*/  IMAD.U32 R58, R58, 0x10000, RZ ;  /* 0x000100003a3a7824 */ /* 0x000fe200078e00ff */
[----:B------:R-:W-:Y:S01]  /*3160*/  ISETP.GE.U32.AND P2, PT, R11, UR12, PT ;  /* 0x0000000c0b007c0c */ /* 0x000fe2000bf46070 */
[-C--:B------:R-:W-:Y:S01]  /*3170*/  FMUL.FTZ R33, R33, R38.reuse ;  /* 0x0000002621217220 */ /* 0x080fe20000410000 */
[----:B------:R-:W-:Y:S01]  /*3180*/  ISETP.GE.U32.AND P3, PT, R12, UR12, PT ;  /* 0x0000000c0c007c0c */ /* 0x000fe2000bf66070 */
[----:B------:R-:W-:Y:S01]  /*3190*/  FMUL.FTZ R35, R35, R38 ;  /* 0x0000002623237220 */ /* 0x000fe20000410000 */
[----:B------:R-:W-:Y:S01]  /*31a0*/  ISETP.GE.U32.AND P4, PT, R13, UR12, PT ;  /* 0x0000000c0d007c0c */ /* 0x000fe2000bf86070 */
[----:B------:R-:W-:Y:S01]  /*31b0*/  FADD.FTZ R105, R58, -R87 ;  /* 0x800000573a697221 */ /* 0x000fe20000010000 */
[----:B------:R-:W-:Y:S01]  /*31c0*/  SHF.L.U32 R74, R26, 0x10, RZ ;  /* 0x000000101a4a7819 */ /* 0x000fe200000006ff */
[----:B------:R-:W-:Y:S01]  /*31d0*/  FFMA.FTZ R24, R46, R33, R37 ;  /* 0x000000212e187223 */ /* 0x000fe20000010025 */
        /* <DEDUP_REMOVED lines=51> */
[----:B------:R-:W-:Y:S01]  /*3510*/  FADD.FTZ R41, -R87, R44 ;  /* 0x0000002c57297221 */ /* 0x000fe20000010100 */
[----:B------:R-:W-:Y:S01]  /*3520*/  ISETP.GE.AND.EX P6, PT, R25, UR13, PT, P6 ;  /* 0x0000000d19007c0c */ /* 0x000fe2000bfc6360 */
[----:B------:R-:W-:Y:S01]  /*3530*/  FADD.FTZ R45, R76, -R87 ;  /* 0x800000574c2d7221 */ /* 0x000fe20000010000 */
[----:B------:R-:W-:Y:S01]  /*3540*/  ISETP.GE.AND.EX P1, PT, R27, UR13, PT, P1 ;  /* 0x0000000d1b007c0c */ /* 0x000fe2000bf26310 */
[----:B------:R-:W-:Y:S01]  /*3550*/  FADD.FTZ R87, -R87, R52 ;  /* 0x0000003457577221 */ /* 0x000fe20000010100 */
[----:B------:R-:W-:-:S02]  /*3560*/  ISETP.GE.AND.EX P2, PT, R29, UR13, PT, P2 ;  /* 0x0000000d1d007c0c */ /* 0x000fc4000bf46320 */
[----:B------:R-:W-:Y:S02]  /*3570*/  ISETP.GE.AND.EX P3, PT, R31, UR13, PT, P3 ;  /* 0x0000000d1f007c0c */ /* 0x000fe4000bf66330 */
[----:B------:R-:W-:Y:S02]  /*3580*/  ISETP.GE.AND.EX P4, PT, R49, UR13, PT, P4 ;  /* 0x0000000d31007c0c */ /* 0x000fe4000bf86340 */
[C---:B------:R-:W-:Y:S02]  /*3590*/  ISETP.LT.U32.AND P6, PT, R0.reuse, 0x1e0, !P6 ;  /* 0x000001e00000780c */ /* 0x040fe400077c1070 */
[C---:B------:R-:W-:Y:S02]  /*35a0*/  ISETP.GT.U32.OR P1, PT, R0.reuse, 0x1df, P1 ;  /* 0x000001df0000780c */ /* 0x040fe40000f24470 */
[C---:B------:R-:W-:Y:S02]  /*35b0*/  ISETP.GT.U32.OR P2, PT, R0.reuse, 0x1df, P2 ;  /* 0x000001df0000780c */ /* 0x040fe40001744470 */
        /* <DEDUP_REMOVED lines=13> */
.L_x_3846:
[----:B------:R-:W-:Y:S04]  /*3690*/  BSSY B0, `(.L_x_3847) ;  /* 0x000000e000007945 */ /* 0x000fe80003800000 */
[----:B------:R-:W-:Y:S05]  /*36a0*/  @!P6 BRA `(.L_x_3848) ;  /* 0x000000000030e947 */ /* 0x000fea0003800000 */
[----:B------:R-:W-:Y:S01]  /*36b0*/  ULDC.64 UR14, c[0x0][0x270] ;  /* 0x00009c00000e7ab9 */ /* 0x000fe20000000a00 */
[----:B------:R-:W-:Y:S01]  /*36c0*/  MOV R32, R72 ;  /* 0x0000004800207202 */ /* 0x000fe20000000f00 */
[----:B------:R-:W-:Y:S01]  /*36d0*/  IMAD R26, R25, UR14, RZ ;  /* 0x0000000e191a7c24 */ /* 0x000fe2000f8e02ff */
[----:B------:R-:W-:Y:S01]  /*36e0*/  F2FP.BF16.F32.PACK_AB R123, R123, R24 ;  /* 0x000000187b7b723e */ /* 0x000fe200000010ff */
[----:B------:R-:W-:Y:S02]  /*36f0*/  IMAD.MOV.U32 R33, RZ, RZ, R71 ;  /* 0x000000ffff217224 */ /* 0x000fe400078e0047 */
[C---:B------:R-:W-:Y:S02]  /*3700*/  IMAD R35, R9.reuse, UR15, R26 ;  /* 0x0000000f09237c24 */ /* 0x040fe4000f8e021a */
[----:B------:R-:W-:Y:S01]  /*3710*/  IMAD.WIDE.U32 R32, R9, UR14, R32 ;  /* 0x0000000e09207c25 */ /* 0x000fe2000f8e0020 */
[----:B------:R-:W-:Y:S02]  /*3720*/  ULDC.64 UR14, c[0x0][0x210] ;  /* 0x00008400000e7ab9 */ /* 0x000fe40000000a00 */
[----:B------:R-:W-:-:S02]  /*3730*/  LEA R34, P6, R32, UR14, 0x1 ;  /* 0x0000000e20227c11 */ /* 0x000fc4000f8c08ff */
[----:B------:R-:W-:-:S04]  /*3740*/  IADD3 R35, R33, R35, RZ ;  /* 0x0000002321237210 */ /* 0x000fc80007ffe0ff */
[----:B------:R-:W-:-:S05]  /*3750*/  LEA.HI.X R35, R32, UR15, R35, 0x1, P6 ;  /* 0x0000000f20237c11 */ /* 0x000fca000b0f0c23 */
[----:B------:R0:W-:Y:S02]  /*3760*/  STG.E desc[UR8][R34.64], R123 ;  /* 0x0000007b22007986 */ /* 0x0001e4000c101908 */
.L_x_3848:
[----:B------:R-:W-:Y:S05]  /*3770*/  BSYNC B0 ;  /* 0x0000000000007941 */ /* 0x000fea0003800000 */
.L_x_3847:
[-C--:B------:R-:W-:Y:S01]  /*3780*/  FMUL.FTZ R121, R121, R38.reuse ;  /* 0x0000002679797220 */ /* 0x080fe20000410000 */
[-C--:B------:R-:W-:Y:S01]  /*3790*/  FMUL.FTZ R119, R119, R38.reuse ;  /* 0x0000002677777220 */ /* 0x080fe20000410000 */
[-C--:B------:R-:W-:Y:S01]  /*37a0*/  FMUL.FTZ R117, R117, R38.reuse ;  /* 0x0000002675757220 */ /* 0x080fe20000410000 */
[----:B------:R-:W-:Y:S01]  /*37b0*/  FMUL.FTZ R115, R115, R38 ;  /* 0x0000002673737220 */ /* 0x000fe20000410000 */
        /* <DEDUP_REMOVED lines=13> */
.L_x_3849:
        /* <DEDUP_REMOVED lines=14> */
.L_x_3851:
[----:B------:R-:W-:Y:S05]  /*3970*/  BSYNC B0 ;  /* 0x0000000000007941 */ /* 0x000fea0003800000 */
.L_x_3850:
[----:B------:R-:W-:Y:S01]  /*3980*/  FFMA.FTZ R117, R46, R117, R37 ;  /* 0x000000752e757223 */ /* 0x000fe20000010025 */
[----:B------:R-:W-:Y:S01]  /*3990*/  FFMA.FTZ R24, R39, R115, R36 ;  /* 0x0000007327187223 */ /* 0x000fe20000010024 */
[----:B------:R-:W-:Y:S06]  /*39a0*/  @!P5 BRA `(.L_x_3852) ;  /* 0x000000000028d947 */ /* 0x000fec0003800000 */
[----:B------:R-:W-:Y:S01]  /*39b0*/  FMUL.FTZ R26, R117, -1.4426950216293334961 ;  /* 0xbfb8aa3b751a7820 */ /* 0x000fe20000410000 */
[----:B------:R-:W-:-:S05]  /*39c0*/  FMUL.FTZ R30, R24, -1.4426950216293334961 ;  /* 0xbfb8aa3b181e7820 */ /* 0x000fca0000410000 */
[----:B------:R-:W2:Y:S08]  /*39d0*/  MUFU.EX2 R26, R26 ;  /* 0x0000001a001a7308 */ /* 0x000eb00000000800 */
[----:B------:R-:W1:Y:S01]  /*39e0*/  MUFU.EX2 R30, R30 ;  /* 0x0000001e001e7308 */ /* 0x000e620000000800 */
[----:B--2---:R-:W-:-:S07]  /*39f0*/  FADD.FTZ R27, R26, 1 ;  /* 0x3f8000001a1b7421 */ /* 0x004fce0000010000 */
[----:B------:R-:W2:Y:S01]  /*3a00*/  MUFU.RCP R28, R27 ;  /* 0x0000001b001c7308 */ /* 0x000ea20000001000 */
[----:B-1----:R-:W-:-:S07]  /*3a10*/  FADD.FTZ R32, R30, 1 ;  /* 0x3f8000001e207421 */ /* 0x002fce0000010000 */
[----:B------:R-:W1:Y:S01]  /*3a20*/  MUFU.RCP R33, R32 ;  /* 0x0000002000217308 */ /* 0x000e620000001000 */
[----:B--2---:R-:W-:Y:S01]  /*3a30*/  FMUL.FTZ R117, R117, R28 ;  /* 0x0000001c75757220 */ /* 0x004fe20000410000 */
[----:B-1----:R-:W-:-:S07]  /*3a40*/  FMUL.FTZ R24, R24, R33 ;  /* 0x0000002118187220 */ /* 0x002fce0000410000 */
.L_x_3852:
        /* <DEDUP_REMOVED lines=14> */
.L_x_3854:
[----:B------:R-:W-:Y:S05]  /*3b30*/  BSYNC B0 ;  /* 0x0000000000007941 */ /* 0x000fea0003800000 */
.L_x_3853:
        /* <DEDUP_REMOVED lines=8> */
[----:B--2---:R-:W-:-:S05]  /*3bc0*/  FMUL.FTZ R29, R24, -1.4426950216293334961 ;  /* 0xbfb8aa3b181d7820 */ /* 0x004fca0000410000 */
[----:B------:R-:W2:Y:S08]  /*3bd0*/  MUFU.EX2 R26, R26 ;  /* 0x0000001a001a7308 */ /* 0x000eb00000000800 */
[----:B------:R-:W3:Y:S01]  /*3be0*/  MUFU.EX2 R29, R29 ;  /* 0x0000001d001d7308 */ /* 0x000ee20000000800 */
[----:B--2---:R-:W-:-:S07]  /*3bf0*/  FADD.FTZ R27, R26, 1 ;  /* 0x3f8000001a1b7421 */ /* 0x004fce0000010000 */
[----:B------:R-:W2:Y:S01]  /*3c00*/  MUFU.RCP R28, R27 ;  /* 0x0000001b001c7308 */ /* 0x000ea20000001000 */
[----:B---3--:R-:W-:-:S07]  /*3c10*/  FADD.FTZ R30, R29, 1 ;  /* 0x3f8000001d1e7421 */ /* 0x008fce0000010000 */
[----:B-1----:R-:W1:Y:S01]  /*3c20*/  MUFU.RCP R33, R30 ;  /* 0x0000001e00217308 */ /* 0x002e620000001000 */
[----:B--2---:R-:W-:Y:S01]  /*3c30*/  FMUL.FTZ R107, R107, R28 ;  /* 0x0000001c6b6b7220 */ /* 0x004fe20000410000 */
[----:B-1----:R-:W-:-:S07]  /*3c40*/  FMUL.FTZ R24, R24, R33 ;  /* 0x0000002118187220 */ /* 0x002fce0000410000 */
.L_x_3855:
        /* <DEDUP_REMOVED lines=10> */
[----:B--2---:R-:W-:-:S02]  /*3cf0*/  LEA R28, P1, R26, UR14, 0x1 ;  /* 0x0000000e1a1c7c11 */ /* 0x004fc4000f8208ff */
[----:B------:R-:W-:-:S04]  /*3d00*/  IADD3 R31, R27, R31, RZ ;  /* 0x0000001f1b1f7210 */ /* 0x000fc80007ffe0ff */
[----:B------:R-:W-:-:S05]  /*3d10*/  LEA.HI.X R29, R26, UR15, R31, 0x1, P1 ;  /* 0x0000000f1a1d7c11 */ /* 0x000fca00088f0c1f */
[----:B------:R3:W-:Y:S02]  /*3d20*/  STG.E desc[UR8][R28.64], R107 ;  /* 0x0000006b1c007986 */ /* 0x0007e4000c101908 */
.L_x_3857:
[----:B------:R-:W-:Y:S05]  /*3d30*/  BSYNC B0 ;  /* 0x0000000000007941 */ /* 0x000fea0003800000 */
.L_x_3856:
[----:B------:R-:W-:Y:S01]  /*3d40*/  FFMA.FTZ R111, R46, R111, R37 ;  /* 0x0000006f2e6f7223 */ /* 0x000fe20000010025 */
[----:B------:R-:W-:Y:S01]  /*3d50*/  FFMA.FTZ R24, R39, R113, R36 ;  /* 0x0000007127187223 */ /* 0x000fe20000010024 */
[----:B------:R-:W-:Y:S06]  /*3d60*/  @!P5 BRA `(.L_x_3858) ;  /* 0x000000000028d947 */ /* 0x000fec0003800000 */
[----:B------:R-:W-:Y:S01]  /*3d70*/  FMUL.FTZ R26, R111, -1.4426950216293334961 ;  /* 0xbfb8aa3b6f1a7820 */ /* 0x000fe20000410000 */
[----:B--23--:R-:W-:-:S05]  /*3d80*/  FMUL.FTZ R29, R24, -1.4426950216293334961 ;  /* 0xbfb8aa3b181d7820 */ /* 0x00cfca0000410000 */
        /* <DEDUP_REMOVED lines=8> */
.L_x_3858:
[----:B------:R-:W-:Y:S04]  /*3e10*/  BSSY B0, `(.L_x_3859) ;  /* 0x000000e000007945 */ /* 0x000fe80003800000 */
[----:B------:R-:W-:Y:S05]  /*3e20*/  @P4 BRA `(.L_x_3860) ;  /* 0x0000000000304947 */ /* 0x000fea0003800000 */
[----:B------:R-:W-:Y:S01]  /*3e30*/  ULDC.64 UR14, c[0x0][0x270] ;  /* 0x00009c00000e7ab9 */ /* 0x000fe20000000a00 */
[----:B------:R-:W-:Y:S01]  /*3e40*/  MOV R26, R72 ;  /* 0x00000048001a7202 */ /* 0x000fe20000000f00 */
[----:B--23--:R-:W-:Y:S01]  /*3e50*/  IMAD R28, R49, UR14, RZ ;  /* 0x0000000e311c7c24 */ /* 0x00cfe2000f8e02ff */
        /* <DEDUP_REMOVED lines=9> */
.L_x_3860:
[----:B------:R-:W-:Y:S05]  /*3ef0*/  BSYNC B0 ;  /* 0x0000000000007941 */ /* 0x000fea0003800000 */
.L_x_3859:
        /* <DEDUP_REMOVED lines=25> */
[-C--:B------:R-:W-:Y:S01]  /*4090*/  FMUL.FTZ R47, R47, R38.reuse ;  /* 0x000000262f2f7220 */ /* 0x080fe20000410000 */
[-C--:B--234-:R-:W-:Y:S01]  /*40a0*/  FMUL.FTZ R28, R43, R38.reuse ;  /* 0x000000262b1c7220 */ /* 0x09cfe20000410000 */
[-C--:B------:R-:W-:Y:S01]  /*40b0*/  FMUL.FTZ R41, R41, R38.reuse ;  /* 0x0000002629297220 */ /* 0x080fe20000410000 */
[-C--:B------:R-:W-:Y:S01]  /*40c0*/  FMUL.FTZ R30, R45, R38.reuse ;  /* 0x000000262d1e7220 */ /* 0x080fe20000410000 */
[----:B------:R-:W-:Y:S01]  /*40d0*/  FMUL.FTZ R87, R87, R38 ;  /* 0x0000002657577220 */ /* 0x000fe20000410000 */
[----:B------:R-:W-:Y:S01]  /*40e0*/  ISETP.GT.U32.OR P6, PT, R0, 0x1df, P6 ;  /* 0x000001df0000780c */ /* 0x000fe200037c4470 */
[----:B------:R-:W-:Y:S01]  /*40f0*/  FFMA.FTZ R93, R46, R93, R37 ;  /* 0x0000005d2e5d7223 */ /* 0x000fe20000010025 */
[C---:B------:R-:W-:Y:S01]  /*4100*/  ISETP.GT.U32.OR P1, PT, R0.reuse, 0x1df, P1 ;  /* 0x000001df0000780c */ /* 0x040fe20000f24470 */
[----:B------:R-:W-:Y:S01]  /*4110*/  FFMA.FTZ R38, R39, R95, R36 ;  /* 0x0000005f27267223 */ /* 0x000fe20000010024 */
[----:B------:R-:W-:-:S02]  /*4120*/  ISETP.GT.U32.OR P2, PT, R0, 0x1df, P2 ;  /* 0x000001df0000780c */ /* 0x000fc40001744470 */
[C---:B------:R-:W-:Y:S02]  /*4130*/  ISETP.GT.U32.OR P3, PT, R0.reuse, 0x1df, P3 ;  /* 0x000001df0000780c */ /* 0x040fe40001f64470 */
[----:B------:R-:W-:Y:S01]  /*4140*/  ISETP.GT.U32.OR P4, PT, R0, 0x1df, P4 ;  /* 0x000001df0000780c */ /* 0x000fe20002784470 */
[----:B------:R-:W-:-:S12]  /*4150*/  @!P5 BRA `(.L_x_3861) ;  /* 0x000000000028d947 */ /* 0x000fd80003800000 */
        /* <DEDUP_REMOVED lines=10> */
.L_x_3861:
[----:B------:R-:W-:Y:S04]  /*4200*/  BSSY B0, `(.L_x_3862) ;  /* 0x000000e000007945 */ /* 0x000fe80003800000 */
[----:B------:R-:W-:Y:S05]  /*4210*/  @P6 BRA `(.L_x_3863) ;  /* 0x0000000000306947 */ /* 0x000fea0003800000 */
[----:B------:R-:W-:Y:S01]  /*4220*/  ULDC.64 UR14, c[0x0][0x270] ;  /* 0x00009c00000e7ab9 */ /* 0x000fe20000000a00 */
[----:B-1----:R-:W-:Y:S01]  /*4230*/  MOV R32, R72 ;  /* 0x0000004800207202 */ /* 0x002fe20000000f00 */
[----:B------:R-:W-:Y:S01]  /*4240*/  IMAD R51, R51, UR14, RZ ;  /* 0x0000000e33337c24 */ /* 0x000fe2000f8e02ff */
[----:B------:R-:W-:Y:S01]  /*4250*/  F2FP.BF16.F32.PACK_AB R93, R38, R93 ;  /* 0x0000005d265d723e */ /* 0x000fe200000010ff */
[----:B------:R-:W-:Y:S02]  /*4260*/  IMAD.MOV.U32 R33, RZ, RZ, R71 ;  /* 0x000000ffff217224 */ /* 0x000fe400078e0047 */
[C---:B------:R-:W-:Y:S02]  /*4270*/  IMAD R51, R14.reuse, UR15, R51 ;  /* 0x0000000f0e337c24 */ /* 0x040fe4000f8e0233 */
[----:B------:R-:W-:Y:S01]  /*4280*/  IMAD.WIDE.U32 R32, R14, UR14, R32 ;  /* 0x0000000e0e207c25 */ /* 0x000fe2000f8e0020 */
[----:B------:R-:W-:Y:S02]  /*4290*/  ULDC.64 UR14, c[0x0][0x210] ;  /* 0x00008400000e7ab9 */ /* 0x000fe40000000a00 */
[----:B0-----:R-:W-:-:S02]  /*42a0*/  LEA R34, P6, R32, UR14, 0x1 ;  /* 0x0000000e20227c11 */ /* 0x001fc4000f8c08ff */
[----:B------:R-:W-:-:S04]  /*42b0*/  IADD3 R51, R33, R51, RZ ;  /* 0x0000003321337210 */ /* 0x000fc80007ffe0ff */
[----:B------:R-:W-:-:S05]  /*42c0*/  LEA.HI.X R35, R32, UR15, R51, 0x1, P6 ;  /* 0x0000000f20237c11 */ /* 0x000fca000b0f0c33 */
[----:B------:R2:W-:Y:S02]  /*42d0*/  STG.E desc[UR8][R34.64], R93 ;  /* 0x0000005d22007986 */ /* 0x0005e4000c101908 */
.L_x_3863:
[----:B------:R-:W-:Y:S05]  /*42e0*/  BSYNC B0 ;  /* 0x0000000000007941 */ /* 0x000fea0003800000 */
.L_x_3862:
[----:B------:R-:W-:Y:S01]  /*42f0*/  FFMA.FTZ R97, R46, R97, R37 ;  /* 0x000000612e617223 */ /* 0x000fe20000010025 */
[----:B------:R-:W-:Y:S01]  /*4300*/  FFMA.FTZ R38, R39, R99, R36 ;  /* 0x0000006327267223 */ /* 0x000fe20000010024 */
[----:B------:R-:W-:Y:S06]  /*4310*/  @!P5 BRA `(.L_x_3864) ;  /* 0x000000000028d947 */ /* 0x000fec0003800000 */
[----:B------:R-:W-:Y:S01]  /*4320*/  FMUL.FTZ R31, R38, -1.4426950216293334961 ;  /* 0xbfb8aa3b261f7820 */ /* 0x000fe20000410000 */
[----:B------:R-:W-:-:S05]  /*4330*/  FMUL.FTZ R27, R97, -1.4426950216293334961 ;  /* 0xbfb8aa3b611b7820 */ /* 0x000fca0000410000 */
[----:B------:R-:W1:Y:S08]  /*4340*/  MUFU.EX2 R31, R31 ;  /* 0x0000001f001f7308 */ /* 0x000e700000000800 */
[----:B------:R-:W3:Y:S01]  /*4350*/  MUFU.EX2 R27, R27 ;  /* 0x0000001b001b7308 */ /* 0x000ee20000000800 */
[----:B-1----:R-:W-:-:S07]  /*4360*/  FADD.FTZ R33, R31, 1 ;  /* 0x3f8000001f217421 */ /* 0x002fce0000010000 */
[----:B------:R-:W1:Y:S01]  /*4370*/  MUFU.RCP R33, R33 ;  /* 0x0000002100217308 */ /* 0x000e620000001000 */
[----:B---3--:R-:W-:-:S07]  /*4380*/  FADD.FTZ R29, R27, 1 ;  /* 0x3f8000001b1d7421 */ /* 0x008fce0000010000 */
[----:B------:R-:W3:Y:S01]  /*4390*/  MUFU.RCP R32, R29 ;  /* 0x0000001d00207308 */ /* 0x000ee20000001000 */
[----:B-1----:R-:W-:Y:S01]  /*43a0*/  FMUL.FTZ R38, R38, R33 ;  /* 0x0000002126267220 */ /* 0x002fe20000410000 */
[----:B---3--:R-:W-:-:S07]  /*43b0*/  FMUL.FTZ R97, R97, R32 ;  /* 0x0000002061617220 */ /* 0x008fce0000410000 */
.L_x_3864:
[----:B------:R-:W-:Y:S04]  /*43c0*/  BSSY B0, `(.L_x_3865) ;  /* 0x000000e000007945 */ /* 0x000fe80003800000 */
[----:B------:R-:W-:Y:S05]  /*43d0*/  @P1 BRA `(.L_x_3866) ;  /* 0x0000000000301947 */ /* 0x000fea0003800000 */
[----:B------:R-:W-:Y:S01]  /*43e0*/  ULDC.64 UR14, c[0x0][0x270] ;  /* 0x00009c00000e7ab9 */ /* 0x000fe20000000a00 */
[----:B-1----:R-:W-:Y:S01]  /*43f0*/  MOV R32, R72 ;  /* 0x0000004800207202 */ /* 0x002fe20000000f00 */
[----:B------:R-:W-:Y:S01]  /*4400*/  IMAD R40, R53, UR14, RZ ;  /* 0x0000000e35287c24 */ /* 0x000fe2000f8e02ff */
[----:B------:R-:W-:Y:S02]  /*4410*/  MOV R33, R71 ;  /* 0x0000004700217202 */ /* 0x000fe40000000f00 */
[----:B------:R-:W-:Y:S01]  /*4420*/  F2FP.BF16.F32.PACK_AB R97, R38, R97 ;  /* 0x000000612661723e */ /* 0x000fe200000010ff */
[C---:B------:R-:W-:Y:S02]  /*4430*/  IMAD R27, R15.reuse, UR15, R40 ;  /* 0x0000000f0f1b7c24 */ /* 0x040fe4000f8e0228 */
[----:B0-2---:R-:W-:Y:S01]  /*4440*/  IMAD.WIDE.U32 R34, R15, UR14, R32 ;  /* 0x0000000e0f227c25 */ /* 0x005fe2000f8e0020 */
[----:B------:R-:W-:Y:S02]  /*4450*/  ULDC.64 UR14, c[0x0][0x210] ;  /* 0x00008400000e7ab9 */ /* 0x000fe40000000a00 */
[----:B------:R-:W-:-:S02]  /*4460*/  LEA R32, P1, R34, UR14, 0x1 ;  /* 0x0000000e22207c11 */ /* 0x000fc4000f8208ff */
[----:B------:R-:W-:-:S04]  /*4470*/  IADD3 R27, R35, R27, RZ ;  /* 0x0000001b231b7210 */ /* 0x000fc80007ffe0ff */
[----:B------:R-:W-:-:S05]  /*4480*/  LEA.HI.X R33, R34, UR15, R27, 0x1, P1 ;  /* 0x0000000f22217c11 */ /* 0x000fca00088f0c1b */
[----:B------:R3:W-:Y:S02]  /*4490*/  STG.E desc[UR8][R32.64], R97 ;  /* 0x0000006120007986 */ /* 0x0007e4000c101908 */
.L_x_3866:
[----:B------:R-:W-:Y:S05]  /*44a0*/  BSYNC B0 ;  /* 0x0000000000007941 */ /* 0x000fea0003800000 */
.L_x_3865:
[----:B------:R-:W-:Y:S01]  /*44b0*/  FFMA.FTZ R101, R46, R101, R37 ;  /* 0x000000652e657223 */ /* 0x000fe20000010025 */
[----:B------:R-:W-:Y:S01]  /*44c0*/  FFMA.FTZ R38, R39, R103, R36 ;  /* 0x0000006727267223 */ /* 0x000fe20000010024 */
[----:B------:R-:W-:Y:S06]  /*44d0*/  @!P5 BRA `(.L_x_3867) ;  /* 0x000000000028d947 */ /* 0x000fec0003800000 */
[----:B------:R-:W-:Y:S01]  /*44e0*/  FMUL.FTZ R31, R38, -1.4426950216293334961 ;  /* 0xbfb8aa3b261f7820 */ /* 0x000fe20000410000 */
[----:B------:R-:W-:-:S05]  /*44f0*/  FMUL.FTZ R27, R101, -1.4426950216293334961 ;  /* 0xbfb8aa3b651b7820 */ /* 0x000fca0000410000 */
[----:B------:R-:W1:Y:S08]  /*4500*/  MUFU.EX2 R31, R31 ;  /* 0x0000001f001f7308 */ /* 0x000e700000000800 */
[----:B------:R-:W4:Y:S01]  /*4510*/  MUFU.EX2 R27, R27 ;  /* 0x0000001b001b7308 */ /* 0x000f220000000800 */
[----:B-1-3--:R-:W-:-:S07]  /*4520*/  FADD.FTZ R33, R31, 1 ;  /* 0x3f8000001f217421 */ /* 0x00afce0000010000 */
[----:B------:R-:W1:Y:S01]  /*4530*/  MUFU.RCP R33, R33 ;  /* 0x0000002100217308 */ /* 0x000e620000001000 */
[----:B----4-:R-:W-:-:S07]  /*4540*/  FADD.FTZ R29, R27, 1 ;  /* 0x3f8000001b1d7421 */ /* 0x010fce0000010000 */
[----:B------:R-:W3:Y:S01]  /*4550*/  MUFU.RCP R32, R29 ;  /* 0x0000001d00207308 */ /* 0x000ee20000001000 */
[----:B-1----:R-:W-:Y:S01]  /*4560*/  FMUL.FTZ R38, R38, R33 ;  /* 0x0000002126267220 */ /* 0x002fe20000410000 */
[----:B---3--:R-:W-:-:S07]  /*4570*/  FMUL.FTZ R101, R101, R32 ;  /* 0x0000002065657220 */ /* 0x008fce0000410000 */
.L_x_3867:
[----:B------:R-:W-:Y:S04]  /*4580*/  BSSY B0, `(.L_x_3868) ;  /* 0x000000e000007945 */ /* 0x000fe80003800000 */
[----:B------:R-:W-:Y:S05]  /*4590*/  @P2 BRA `(.L_x_3869) ;  /* 0x0000000000302947 */ /* 0x000fea0003800000 */
[----:B------:R-:W-:Y:S01]  /*45a0*/  ULDC.64 UR14, c[0x0][0x270] ;  /* 0x00009c00000e7ab9 */ /* 0x000fe20000000a00 */
[----:B-1-3--:R-:W-:Y:S01]  /*45b0*/  MOV R32, R72 ;  /* 0x0000004800207202 */ /* 0x00afe20000000f00 */
        /* <DEDUP_REMOVED lines=10> */
.L_x_3869:
[----:B------:R-:W-:Y:S05]  /*4660*/  BSYNC B0 ;  /* 0x0000000000007941 */ /* 0x000fea0003800000 */
.L_x_3868:
[----:B------:R-:W-:Y:S01]  /*4670*/  FFMA.FTZ R105, R46, R105, R37 ;  /* 0x000000692e697223 */ /* 0x000fe20000010025 */
[----:B------:R-:W-:Y:S01]  /*4680*/  FFMA.FTZ R38, R39, R91, R36 ;  /* 0x0000005b27267223 */ /* 0x000fe20000010024 */
[----:B------:R-:W-:Y:S06]  /*4690*/  @!P5 BRA `(.L_x_3870) ;  /* 0x000000000028d947 */ /* 0x000fec0003800000 */
[----:B------:R-:W-:Y:S01]  /*46a0*/  FMUL.FTZ R31, R38, -1.4426950216293334961 ;  /* 0xbfb8aa3b261f7820 */ /* 0x000fe20000410000 */
[----:B------:R-:W-:-:S05]  /*46b0*/  FMUL.FTZ R27, R105, -1.4426950216293334961 ;  /* 0xbfb8aa3b691b7820 */ /* 0x000fca0000410000 */
[----:B------:R-:W1:Y:S08]  /*46c0*/  MUFU.EX2 R31, R31 ;  /* 0x0000001f001f7308 */ /* 0x000e700000000800 */
[----:B------:R-:W5:Y:S01]  /*46d0*/  MUFU.EX2 R27, R27 ;  /* 0x0000001b001b7308 */ /* 0x000f620000000800 */
[----:B-1-34-:R-:W-:-:S07]  /*46e0*/  FADD.FTZ R33, R31, 1 ;  /* 0x3f8000001f217421 */ /* 0x01afce0000010000 */
[----:B------:R-:W1:Y:S01]  /*46f0*/  MUFU.RCP R33, R33 ;  /* 0x0000002100217308 */ /* 0x000e620000001000 */
[----:B-----5:R-:W-:-:S07]  /*4700*/  FADD.FTZ R29, R27, 1 ;  /* 0x3f8000001b1d7421 */ /* 0x020fce0000010000 */
[----:B------:R-:W3:Y:S01]  /*4710*/  MUFU.RCP R32, R29 ;  /* 0x0000001d00207308 */ /* 0x000ee20000001000 */
[----:B-1----:R-:W-:Y:S01]  /*4720*/  FMUL.FTZ R38, R38, R33 ;  /* 0x0000002126267220 */ /* 0x002fe20000410000 */
[----:B---3--:R-:W-:-:S07]  /*4730*/  FMUL.FTZ R105, R105, R32 ;  /* 0x0000002069697220 */ /* 0x008fce0000410000 */
.L_x_3870:
[----:B------:R-:W-:Y:S04]  /*4740*/  BSSY B0, `(.L_x_3871) ;  /* 0x000000e000007945 */ /* 0x000fe80003800000 */
[----:B------:R-:W-:Y:S05]  /*4750*/  @P3 BRA `(.L_x_3872) ;  /* 0x0000000000303947 */ /* 0x000fea0003800000 */
[----:B------:R-:W-:Y:S01]  /*4760*/  ULDC.64 UR14, c[0x0][0x270] ;  /* 0x00009c00000e7ab9 */ /* 0x000fe20000000a00 */
[----:B-1-34-:R-:W-:Y:S01]  /*4770*/  MOV R32, R72 ;  /* 0x0000004800207202 */ /* 0x01afe20000000f00 */
        /* <DEDUP_REMOVED lines=10> */
.L_x_3872:
[----:B------:R-:W-:Y:S05]  /*4820*/  BSYNC B0 ;  /* 0x0000000000007941 */ /* 0x000fea0003800000 */
.L_x_3871:
[----:B------:R-:W-:Y:S01]  /*4830*/  FFMA.FTZ R89, R46, R89, R37 ;  /* 0x000000592e597223 */ /* 0x000fe20000010025 */
[----:B------:R-:W-:Y:S01]  /*4840*/  FFMA.FTZ R38, R39, R85, R36 ;  /* 0x0000005527267223 */ /* 0x000fe20000010024 */
[----:B------:R-:W-:Y:S06]  /*4850*/  @!P5 BRA `(.L_x_3873) ;  /* 0x000000000028d947 */ /* 0x000fec0003800000 */
[----:B------:R-:W-:Y:S01]  /*4860*/  FMUL.FTZ R31, R38, -1.4426950216293334961 ;  /* 0xbfb8aa3b261f7820 */ /* 0x000fe20000410000 */
[----:B------:R-:W-:-:S05]  /*4870*/  FMUL.FTZ R27, R89, -1.4426950216293334961 ;  /* 0xbfb8aa3b591b7820 */ /* 0x000fca0000410000 */
[----:B------:R-:W0:Y:S08]  /*4880*/  MUFU.EX2 R31, R31 ;  /* 0x0000001f001f7308 */ /* 0x000e300000000800 */
[----:B------:R-:W5:Y:S01]  /*4890*/  MUFU.EX2 R27, R27 ;  /* 0x0000001b001b7308 */ /* 0x000f620000000800 */
[----:B01-34-:R-:W-:-:S07]  /*48a0*/  FADD.FTZ R33, R31, 1 ;  /* 0x3f8000001f217421 */ /* 0x01bfce0000010000 */
[----:B------:R-:W0:Y:S01]  /*48b0*/  MUFU.RCP R33, R33 ;  /* 0x0000002100217308 */ /* 0x000e220000001000 */
[----:B-----5:R-:W-:-:S07]  /*48c0*/  FADD.FTZ R29, R27, 1 ;  /* 0x3f8000001b1d7421 */ /* 0x020fce0000010000 */
[----:B------:R-:W1:Y:S01]  /*48d0*/  MUFU.RCP R32, R29 ;  /* 0x0000001d00207308 */ /* 0x000e620000001000 */
[----:B0-----:R-:W-:Y:S01]  /*48e0*/  FMUL.FTZ R38, R38, R33 ;  /* 0x0000002126267220 */ /* 0x001fe20000410000 */
[----:B-1----:R-:W-:-:S07]  /*48f0*/  FMUL.FTZ R89, R89, R32 ;  /* 0x0000002059597220 */ /* 0x002fce0000410000 */
.L_x_3873:
[----:B------:R-:W-:Y:S04]  /*4900*/  BSSY B0, `(.L_x_3874) ;  /* 0x000000e000007945 */ /* 0x000fe80003800000 */
[----:B------:R-:W-:Y:S05]  /*4910*/  @P4 BRA `(.L_x_3875) ;  /* 0x0000000000304947 */ /* 0x000fea0003800000 */
[----:B------:R-:W-:Y:S01]  /*4920*/  ULDC.64 UR14, c[0x0][0x270] ;  /* 0x00009c00000e7ab9 */ /* 0x000fe20000000a00 */
[----:B01-34-:R-:W-:Y:S01]  /*4930*/  MOV R32, R72 ;  /* 0x0000004800207202 */ /* 0x01bfe20000000f00 */
[----:B------:R-:W-:Y:S01]  /*4940*/  IMAD R59, R59, UR14, RZ ;  /* 0x0000000e3b3b7c24 */ /* 0x000fe2000f8e02ff */
[----:B------:R-:W-:Y:S02]  /*4950*/  MOV R33, R71 ;  /* 0x0000004700217202 */ /* 0x000fe40000000f00 */
[----:B------:R-:W-:Y:S01]  /*4960*/  F2FP.BF16.F32.PACK_AB R89, R38, R89 ;  /* 0x000000592659723e */ /* 0x000fe200000010ff */
[C---:B------:R-:W-:Y:S02]  /*4970*/  IMAD R59, R18.reuse, UR15, R59 ;  /* 0x0000000f123b7c24 */ /* 0x040fe4000f8e023b */
[----:B--2---:R-:W-:Y:S01]  /*4980*/  IMAD.WIDE.U32 R34, R18, UR14, R32 ;  /* 0x0000000e12227c25 */ /* 0x004fe2000f8e0020 */
[----:B------:R-:W-:Y:S02]  /*4990*/  ULDC.64 UR14, c[0x0][0x210] ;  /* 0x00008400000e7ab9 */ /* 0x000fe40000000a00 */
[----:B------:R-:W-:-:S02]  /*49a0*/  LEA R32, P1, R34, UR14, 0x1 ;  /* 0x0000000e22207c11 */ /* 0x000fc4000f8208ff */
[----:B------:R-:W-:-:S04]  /*49b0*/  IADD3 R59, R35, R59, RZ ;  /* 0x0000003b233b7210 */ /* 0x000fc80007ffe0ff */
[----:B------:R-:W-:-:S05]  /*49c0*/  LEA.HI.X R33, R34, UR15, R59, 0x1, P1 ;  /* 0x0000000f22217c11 */ /* 0x000fca00088f0c3b */
[----:B------:R0:W-:Y:S02]  /*49d0*/  STG.E desc[UR8][R32.64], R89 ;  /* 0x0000005920007986 */ /* 0x0001e4000c101908 */
.L_x_3875:
[----:B------:R-:W-:Y:S05]  /*49e0*/  BSYNC B0 ;  /* 0x0000000000007941 */ /* 0x000fea0003800000 */
.L_x_3874:
[----:B------:R-:W-:Y:S01]  /*49f0*/  ISETP.GE.U32.AND P6, PT, R19, UR12, PT ;  /* 0x0000000c13007c0c */ /* 0x000fe2000bfc6070 */
[C-C-:B01-34-:R-:W-:Y:S01]  /*4a00*/  FFMA.FTZ R32, R39.reuse, R77, R36.reuse ;  /* 0x0000004d27207223 */ /* 0x15bfe20000010024 */
[----:B------:R-:W-:Y:S01]  /*4a10*/  ISETP.GE.U32.AND P1, PT, R20, UR12, PT ;  /* 0x0000000c14007c0c */ /* 0x000fe2000bf26070 */
[--C-:B--2---:R-:W-:Y:S01]  /*4a20*/  FFMA.FTZ R34, R39, R47, R36.reuse ;  /* 0x0000002f27227223 */ /* 0x104fe20000010024 */
[----:B------:R-:W-:Y:S01]  /*4a30*/  ISETP.GE.U32.AND P2, PT, R21, UR12, PT ;  /* 0x0000000c15007c0c */ /* 0x000fe2000bf46070 */
[C-C-:B------:R-:W-:Y:S01]  /*4a40*/  FFMA.FTZ R38, R39.reuse, R41, R36.reuse ;  /* 0x0000002927267223 */ /* 0x140fe20000010024 */
[----:B------:R-:W-:Y:S01]  /*4a50*/  ISETP.GE.U32.AND P3, PT, R22, UR12, PT ;  /* 0x0000000c16007c0c */ /* 0x000fe2000bf66070 */
[--C-:B------:R-:W-:Y:S01]  /*4a60*/  FFMA.FTZ R87, R39, R87, R36.reuse ;  /* 0x0000005727577223 */ /* 0x100fe20000010024 */
[----:B------:R-:W-:Y:S01]  /*4a70*/  ISETP.GE.U32.AND P4, PT, R23, UR12, PT ;  /* 0x0000000c17007c0c */ /* 0x000fe2000bf86070 */
[C-C-:B------:R-:W-:Y:S01]  /*4a80*/  FFMA.FTZ R83, R46.reuse, R83, R37.reuse ;  /* 0x000000532e537223 */ /* 0x140fe20000010025 */
[----:B------:R-:W-:Y:S01]  /*4a90*/  ISETP.GE.AND.EX P6, PT, R61, UR13, PT, P6 ;  /* 0x0000000d3d007c0c */ /* 0x000fe2000bfc6360 */
[C-C-:B------:R-:W-:Y:S01]  /*4aa0*/  FFMA.FTZ R31, R46.reuse, R24, R37.reuse ;  /* 0x000000182e1f7223 */ /* 0x140fe20000010025 */
[----:B------:R-:W-:Y:S01]  /*4ab0*/  ISETP.GE.AND.EX P1, PT, R63, UR13, PT, P1 ;  /* 0x0000000d3f007c0c */ /* 0x000fe2000bf26310 */
[C-C-:B------:R-:W-:Y:S01]  /*4ac0*/  FFMA.FTZ R33, R46.reuse, R26, R37.reuse ;  /* 0x0000001a2e217223 */ /* 0x140fe20000010025 */
[----:B------:R-:W-:Y:S01]  /*4ad0*/  ISETP.GE.AND.EX P2, PT, R65, UR13, PT, P2 ;  /* 0x0000000d41007c0c */ /* 0x000fe2000bf46320 */
[C-C-:B------:R-:W-:Y:S01]  /*4ae0*/  FFMA.FTZ R35, R46.reuse, R28, R37.reuse ;  /* 0x0000001c2e237223 */ /* 0x140fe20000010025 */
[----:B------:R-:W-:Y:S01]  /*4af0*/  ISETP.GE.AND.EX P3, PT, R67, UR13, PT, P3 ;  /* 0x0000000d43007c0c */ /* 0x000fe2000bf66330 */
[----:B------:R-:W-:Y:S01]  /*4b00*/  FFMA.FTZ R30, R46, R30, R37 ;  /* 0x0000001e2e1e7223 */ /* 0x000fe20000010025 */
        /* <DEDUP_REMOVED lines=18> */
.L_x_3876:
[----:B------:R-:W-:Y:S04]  /*4c30*/  BSSY B0, `(.L_x_3877) ;  /* 0x000000e000007945 */ /* 0x000fe80003800000 */
[----:B------:R-:W-:Y:S05]  /*4c40*/  @P6 BRA `(.L_x_3878) ;  /* 0x0000000000306947 */ /* 0x000fea0003800000 */
        /* <DEDUP_REMOVED lines=12> */
.L_x_3878:
[----:B------:R-:W-:Y:S05]  /*4d10*/  BSYNC B0 ;  /* 0x0000000000007941 */ /* 0x000fea0003800000 */
.L_x_3877:
        /* <DEDUP_REMOVED lines=11> */
.L_x_3879:
        /* <DEDUP_REMOVED lines=14> */
.L_x_3881:
[----:B------:R-:W-:Y:S05]  /*4eb0*/  BSYNC B0 ;  /* 0x0000000000007941 */ /* 0x000fea0003800000 */
.L_x_3880:
[----:B------:R-:W-:Y:S05]  /*4ec0*/  @!P5 BRA `(.L_x_3882) ;  /* 0x000000000028d947 */ /* 0x000fea0003800000 */
        /* <DEDUP_REMOVED lines=10> */
.L_x_3882:
[----:B------:R-:W-:Y:S04]  /*4f70*/  BSSY B0, `(.L_x_3883) ;  /* 0x000000e000007945 */ /* 0x000fe80003800000 */
[----:B------:R-:W-:Y:S05]  /*4f80*/  @P2 BRA `(.L_x_3884) ;  /* 0x0000000000302947 */ /* 0x000fea0003800000 */
[----:B------:R-:W-:Y:S01]  /*4f90*/  ULDC.64 UR12, c[0x0][0x270] ;  /* 0x00009c00000c7ab9 */ /* 0x000fe20000000a00 */
[----:B01----:R-:W-:Y:S01]  /*4fa0*/  MOV R26, R72 ;  /* 0x00000048001a7202 */ /* 0x003fe20000000f00 */
        /* <DEDUP_REMOVED lines=10> */
.L_x_3884:
[----:B------:R-:W-:Y:S05]  /*5050*/  BSYNC B0 ;  /* 0x0000000000007941 */ /* 0x000fea0003800000 */
.L_x_3883:
[----:B------:R-:W-:Y:S05]  /*5060*/  @!P5 BRA `(.L_x_3885) ;  /* 0x000000000028d947 */ /* 0x000fea0003800000 */
[----:B------:R-:W-:Y:S01]  /*5070*/  FMUL.FTZ R24, R35, -1.4426950216293334961 ;  /* 0xbfb8aa3b23187820 */ /* 0x000fe20000410000 */
[----:B012---:R-:W-:-:S05]  /*5080*/  FMUL.FTZ R27, R38, -1.4426950216293334961 ;  /* 0xbfb8aa3b261b7820 */ /* 0x007fca0000410000 */
        /* <DEDUP_REMOVED lines=8> */
.L_x_3885:
[----:B------:R-:W-:Y:S04]  /*5110*/  BSSY B0, `(.L_x_3886) ;  /* 0x000000e000007945 */ /* 0x000fe80003800000 */
[----:B------:R-:W-:Y:S05]  /*5120*/  @P3 BRA `(.L_x_3887) ;  /* 0x0000000000303947 */ /* 0x000fea0003800000 */
[----:B------:R-:W-:Y:S01]  /*5130*/  ULDC.64 UR12, c[0x0][0x270] ;  /* 0x00009c00000c7ab9 */ /* 0x000fe20000000a00 */
[----:B012---:R-:W-:Y:S01]  /*5140*/  MOV R26, R72 ;  /* 0x00000048001a7202 */ /* 0x007fe20000000f00 */
        /* <DEDUP_REMOVED lines=10> */
.L_x_3887:
[----:B------:R-:W-:Y:S05]  /*51f0*/  BSYNC B0 ;  /* 0x0000000000007941 */ /* 0x000fea0003800000 */
.L_x_3886:
[----:B------:R-:W-:Y:S05]  /*5200*/  @!P5 BRA `(.L_x_3888) ;  /* 0x000000000028d947 */ /* 0x000fea0003800000 */
[----:B------:R-:W-:Y:S01]  /*5210*/  FMUL.FTZ R24, R30, -1.4426950216293334961 ;  /* 0xbfb8aa3b1e187820 */ /* 0x000fe20000410000 */
[----:B------:R-:W-:-:S05]  /*5220*/  FMUL.FTZ R28, R87, -1.4426950216293334961 ;  /* 0xbfb8aa3b571c7820 */ /* 0x000fca0000410000 */
[----:B------:R-:W0:Y:S08]  /*5230*/  MUFU.EX2 R24, R24 ;  /* 0x0000001800187308 */ /* 0x000e300000000800 */
[----:B------:R-:W4:Y:S01]  /*5240*/  MUFU.EX2 R28, R28 ;  /* 0x0000001c001c7308 */ /* 0x000f220000000800 */
[----:B0123--:R-:W-:-:S07]  /*5250*/  FADD.FTZ R26, R24, 1 ;  /* 0x3f800000181a7421 */ /* 0x00ffce0000010000 */
[----:B------:R-:W0:Y:S01]  /*5260*/  MUFU.RCP R27, R26 ;  /* 0x0000001a001b7308 */ /* 0x000e220000001000 */
[----:B----4-:R-:W-:-:S07]  /*5270*/  FADD.FTZ R29, R28, 1 ;  /* 0x3f8000001c1d7421 */ /* 0x010fce0000010000 */
[----:B------:R-:W1:Y:S01]  /*5280*/  MUFU.RCP R32, R29 ;  /* 0x0000001d00207308 */ /* 0x000e620000001000 */
[----:B0-----:R-:W-:Y:S01]  /*5290*/  FMUL.FTZ R30, R30, R27 ;  /* 0x0000001b1e1e7220 */ /* 0x001fe20000410000 */
[----:B-1----:R-:W-:-:S07]  /*52a0*/  FMUL.FTZ R87, R87, R32 ;  /* 0x0000002057577220 */ /* 0x002fce0000410000 */
.L_x_3888:
[----:B------:R-:W-:Y:S04]  /*52b0*/  BSSY B0, `(.L_x_3889) ;  /* 0x000000d000007945 */ /* 0x000fe80003800000 */
[----:B------:R-:W-:Y:S05]  /*52c0*/  @P4 BRA `(.L_x_3890) ;  /* 0x00000000002c4947 */ /* 0x000fea0003800000 */
[----:B------:R-:W-:Y:S01]  /*52d0*/  ULDC.64 UR12, c[0x0][0x270] ;  /* 0x00009c00000c7ab9 */ /* 0x000fe20000000a00 */
[----:B------:R-:W-:Y:S01]  /*52e0*/  MOV R70, R72 ;  /* 0x0000004800467202 */ /* 0x000fe20000000f00 */
[----:B------:R-:W-:Y:S01]  /*52f0*/  IMAD R24, R69, UR12, RZ ;  /* 0x0000000c45187c24 */ /* 0x000fe2000f8e02ff */
[----:B------:R-:W-:-:S03]  /*5300*/  F2FP.BF16.F32.PACK_AB R87, R87, R30 ;  /* 0x0000001e5757723e */ /* 0x000fc600000010ff */
[----:B------:R-:W-:-:S04]  /*5310*/  IMAD.WIDE.U32 R70, R23, UR12, R70 ;  /* 0x0000000c17467c25 */ /* 0x000fc8000f8e0046 */
[----:B0123--:R-:W-:Y:S01]  /*5320*/  IMAD R27, R23, UR13, R24 ;  /* 0x0000000d171b7c24 */ /* 0x00ffe2000f8e0218 */
[----:B------:R-:W-:Y:S02]  /*5330*/  ULDC.64 UR12, c[0x0][0x210] ;  /* 0x00008400000c7ab9 */ /* 0x000fe40000000a00 */
[----:B------:R-:W-:Y:S02]  /*5340*/  LEA R26, P1, R70, UR12, 0x1 ;  /* 0x0000000c461a7c11 */ /* 0x000fe4000f8208ff */
[----:B------:R-:W-:-:S04]  /*5350*/  IADD3 R27, R71, R27, RZ ;  /* 0x0000001b471b7210 */ /* 0x000fc80007ffe0ff */
[----:B------:R-:W-:-:S05]  /*5360*/  LEA.HI.X R27, R70, UR13, R27, 0x1, P1 ;  /* 0x0000000d461b7c11 */ /* 0x000fca00088f0c1b */
[----:B------:R4:W-:Y:S02]  /*5370*/  STG.E desc[UR8][R26.64], R87 ;  /* 0x000000571a007986 */ /* 0x0009e4000c101908 */
.L_x_3890:
[----:B------:R-:W-:Y:S05]  /*5380*/  BSYNC B0 ;  /* 0x0000000000007941 */ /* 0x000fea0003800000 */
.L_x_3889:
[----:B01234-:R-:W0:Y:S01]  /*5390*/  LDC R27, c[0x0][0x10] ;  /* 0x00000400ff1b7b82 */ /* 0x01fe220000000800 */
[----:B------:R-:W-:Y:S02]  /*53a0*/  IADD3 R6, R6, 0x1, RZ ;  /* 0x0000000106067810 */ /* 0x000fe40007ffe0ff */
[----:B0-----:R-:W-:-:S04]  /*53b0*/  IADD3 R4, R27, R4, RZ ;  /* 0x000000041b047210 */ /* 0x001fc80007ffe0ff */
[----:B------:R-:W-:-:S13]  /*53c0*/  ISETP.GE.AND P1, PT, R4, UR4, PT ;  /* 0x0000000404007c0c */ /* 0x000fda000bf26270 */
[----:B------:R-:W-:Y:S05]  /*53d0*/  @!P1 BRA `(.L_x_3891) ;  /* 0xffffffac00c89947 */ /* 0x000fea000383ffff */
[----:B------:R-:W-:Y:S05]  /*53e0*/  EXIT ;  /* 0x000000000000794d */ /* 0x000fea0003800000 */
.L_x_3892:
        /* <DEDUP_REMOVED lines=9> */
.L_x_5635:


//--------------------- .text._Z35group_norm_nhwc_fwd_one_pass_kernelI11Bf16IOBf16WLi256ELi120ELi480EEv26Group_norm_nhwc_fwd_params --------------------------
	.section	.text._Z35group_norm_nhwc_fwd_one_pass_kernelI11Bf16IOBf16WLi256ELi120ELi480EEv26Group_norm_nhwc_fwd_params,"ax",@progbits
	.align	128
        .global         _Z35group_norm_nhwc_fwd_one_pass_kernelI11Bf16IOBf16WLi256ELi120ELi480EEv26Group_norm_nhwc_fwd_params
        .type           _Z35group_norm_nhwc_fwd_one_pass_kernelI11Bf16IOBf16WLi256ELi120ELi480EEv26Group_norm_nhwc_fwd_params,@function
        .size           _Z35group_norm_nhwc_fwd_one_pass_kernelI11Bf16IOBf16WLi256ELi120ELi480EEv26Group_norm_nhwc_fwd_params,(.L_x_5636 - _Z35group_norm_nhwc_fwd_one_pass_kernelI11Bf16IOBf16WLi256ELi120ELi480EEv26Group_norm_nhwc_fwd_params)
        .other          _Z35group_norm_nhwc_fwd_one_pass_kernelI11Bf16IOBf16WLi256ELi120ELi480EEv26Group_norm_nhwc_fwd_params,@"STO_CUDA_ENTRY STV_DEFAULT"
_Z35group_norm_nhwc_fwd_one_pass_kernelI11Bf16IOBf16WLi256ELi120ELi480EEv26Group_norm_nhwc_fwd_params:
.text._Z35group_norm_nhwc_fwd_one_pass_kernelI11Bf16IOBf16WLi256ELi120ELi480EEv26Group_norm_nhwc_fwd_params:
        /* <DEDUP_REMOVED lines=73> */
[----:B------:R-:W-:Y:S02]  /*0490*/  IADD3 R88, R0, 0x58, RZ ;  /* 0x0000005800587810 */ /* 0x000fe40007ffe0ff */
[----:B------:R-:W-:Y:S02]  /*04a0*/  SHF.R.S32.HI R10, RZ, 0x1f, R89 ;  /* 0x0000001fff0a7819 */ /* 0x000fe40000011459 */
[----:B------:R-:W-:Y:S02]  /*04b0*/  SHF.R.S32.HI R9, RZ, 0x1f, R88 ;  /* 0x0000001fff097819 */ /* 0x000fe40000011458 */
[----:B------:R-:W-:Y:S02]  /*04c0*/  SHF.R.S32.HI R7, RZ, 0x1f, R87 ;  /* 0x0000001fff077819 */ /* 0x000fe40000011457 */
[----:B------:R-:W-:-:S02]  /*04d0*/  @P5 LOP3.LUT R5, R5, 0x800000, RZ, 0xfc, !PT ;  /* 0x0080000005055812 */ /* 0x000fc400078efcff */
[----:B------:R-:W-:Y:S02]  /*04e0*/  ISETP.LT.U32.AND P5, PT, R96, UR8, PT ;  /* 0x0000000860007c0c */ /* 0x000fe4000bfa1070 */
[----:B------:R-:W-:Y:S02]  /*04f0*/  LOP3.LUT R5, R5, 0xffbfffff, RZ, 0xc0, !PT ;  /* 0xffbfffff05057812 */ /* 0x000fe400078ec0ff */
[----:B------:R-:W-:Y:S02]  /*0500*/  ISETP.LT.AND.EX P5, PT, R16, UR9, !P6, P5 ;  /* 0x0000000910007c0c */ /* 0x000fe4000f7a1350 */
[----:B------:R-:W-:Y:S02]  /*0510*/  IADD3 R4, R0, 0xe0, RZ ;  /* 0x000000e000047810 */ /* 0x000fe40007ffe0ff */
[----:B------:R-:W-:Y:S02]  /*0520*/  ISETP.LT.U32.AND P0, PT, R2, UR8, PT ;  /* 0x0000000802007c0c */ /* 0x000fe4000bf01070 */
[----:B------:R-:W-:-:S02]  /*0530*/  SHF.R.S32.HI R2, RZ, 0x1f, R2 ;  /* 0x0000001fff027819 */ /* 0x000fc40000011402 */
[----:B------:R-:W-:Y:S02]  /*0540*/  ISETP.LT.U32.AND P2, PT, R4, UR8, PT ;  /* 0x0000000804007c0c */ /* 0x000fe4000bf41070 */
[----:B------:R-:W-:Y:S02]  /*0550*/  SHF.R.S32.HI R4, RZ, 0x1f, R4 ;  /* 0x0000001fff047819 */ /* 0x000fe40000011404 */
[----:B------:R-:W-:Y:S02]  /*0560*/  ISETP.LT.AND.EX P0, PT, R2, UR9, !P6, P0 ;  /* 0x0000000902007c0c */ /* 0x000fe4000f701300 */
[----:B------:R-:W-:Y:S02]  /*0570*/  @P5 LOP3.LUT R5, R5, 0x400000, RZ, 0xfc, !PT ;  /* 0x0040000005055812 */ /* 0x000fe400078efcff */
[----:B------:R-:W-:Y:S02]  /*0580*/  ISETP.LT.U32.AND P5, PT, R95, UR8, PT ;  /* 0x000000085f007c0c */ /* 0x000fe4000bfa1070 */
[----:B------:R-:W-:-:S02]  /*0590*/  LOP3.LUT R5, R5, 0xffdfffff, RZ, 0xc0, !PT ;  /* 0xffdfffff05057812 */ /* 0x000fc400078ec0ff */
[----:B------:R-:W-:Y:S02]  /*05a0*/  ISETP.LT.AND.EX P5, PT, R15, UR9, !P6, P5 ;  /* 0x000000090f007c0c */ /* 0x000fe4000f7a1350 */
[----:B------:R-:W-:Y:S02]  /*05b0*/  IADD3 R2, R0, 0xe8, RZ ;  /* 0x000000e800027810 */ /* 0x000fe40007ffe0ff */
[----:B------:R-:W-:Y:S02]  /*05c0*/  ISETP.LT.AND.EX P2, PT, R4, UR9, !P6, P2 ;  /* 0x0000000904007c0c */ /* 0x000fe4000f741320 */
[----:B------:R-:W-:Y:S02]  /*05d0*/  SHF.R.S32.HI R4, RZ, 0x1f, R2 ;  /* 0x0000001fff047819 */ /* 0x000fe40000011402 */
[----:B------:R-:W-:Y:S02]  /*05e0*/  ISETP.LT.U32.AND P3, PT, R2, UR8, PT ;  /* 0x0000000802007c0c */ /* 0x000fe4000bf61070 */
[----:B------:R-:W-:-:S02]  /*05f0*/  IADD3 R86, R0, 0x68, RZ ;  /* 0x0000006800567810 */ /* 0x000fc40007ffe0ff */
[----:B------:R-:W-:Y:S02]  /*0600*/  ISETP.LT.AND.EX P3, PT, R4, UR9, !P6, P3 ;  /* 0x0000000904007c0c */ /* 0x000fe4000f761330 */
[----:B------:R-:W-:Y:S02]  /*0610*/  @P5 LOP3.LUT R5, R5, 0x200000, RZ, 0xfc, !PT ;  /* 0x0020000005055812 */ /* 0x000fe400078efcff */
[----:B------:R-:W-:Y:S02]  /*0620*/  ISETP.LT.U32.AND P5, PT, R94, UR8, PT ;  /* 0x000000085e007c0c */ /* 0x000fe4000bfa1070 */
[----:B------:R-:W-:Y:S02]  /*0630*/  LOP3.LUT R5, R5, 0xffefffff, RZ, 0xc0, !PT ;  /* 0xffefffff05057812 */ /* 0x000fe400078ec0ff */
[----:B------:R-:W-:Y:S02]  /*0640*/  ISETP.LT.AND.EX P5, PT, R14, UR9, !P6, P5 ;  /* 0x000000090e007c0c */ /* 0x000fe4000f7a1350 */
[----:B------:R-:W-:-:S02]  /*0650*/  SHF.R.S32.HI R4, RZ, 0x1f, R86 ;  /* 0x0000001fff047819 */ /* 0x000fc40000011456 */
[C---:B------:R-:W-:Y:S02]  /*0660*/  IADD3 R3, R0.reuse, 0xd8, RZ ;  /* 0x000000d800037810 */ /* 0x040fe40007ffe0ff */
[C---:B------:R-:W-:Y:S02]  /*0670*/  IADD3 R85, R0.reuse, 0x70, RZ ;  /* 0x0000007000557810 */ /* 0x040fe40007ffe0ff */
[----:B------:R-:W-:Y:S02]  /*0680*/  ISETP.LT.U32.AND P1, PT, R3, UR8, PT ;  /* 0x0000000803007c0c */ /* 0x000fe4000bf21070 */
[----:B------:R-:W-:Y:S02]  /*0690*/  SHF.R.S32.HI R3, RZ, 0x1f, R3 ;  /* 0x0000001fff037819 */ /* 0x000fe40000011403 */
[----:B------:R-:W-:Y:S02]  /*06a0*/  IADD3 R84, R0, 0x78, RZ ;  /* 0x0000007800547810 */ /* 0x000fe40007ffe0ff */
[----:B------:R-:W-:-:S02]  /*06b0*/  @P5 LOP3.LUT R5, R5, 0x100000, RZ, 0xfc, !PT ;  /* 0x0010000005055812 */ /* 0x000fc400078efcff */
[----:B------:R-:W-:Y:S02]  /*06c0*/  ISETP.LT.U32.AND P5, PT, R93, UR8, PT ;  /* 0x000000085d007c0c */ /* 0x000fe4000bfa1070 */
[----:B------:R-:W-:Y:S02]  /*06d0*/  LOP3.LUT R5, R5, 0xfff7ffff, RZ, 0xc0, !PT ;  /* 0xfff7ffff05057812 */ /* 0x000fe400078ec0ff */
[----:B------:R-:W-:Y:S02]  /*06e0*/  ISETP.LT.AND.EX P5, PT, R13, UR9, !P6, P5 ;  /* 0x000000090d007c0c */ /* 0x000fe4000f7a1350 */
[----:B------:R-:W-:Y:S01]  /*06f0*/  ISETP.LT.AND.EX P1, PT, R3, UR9, !P6, P1 ;  /* 0x0000000903007c0c */ /* 0x000fe2000f721310 */
[C---:B------:R-:W-:Y:S01]  /*0700*/  VIADD R3, R0.reuse, 0xf0 ;  /* 0x000000f000037836 */ /* 0x040fe20000000000 */
[----:B------:R-:W-:Y:S02]  /*0710*/  SHF.R.S32.HI R125, RZ, 0x1f, R83 ;  /* 0x0000001fff7d7819 */ /* 0x000fe40000011453 */
[----:B------:R-:W-:-:S02]  /*0720*/  IADD3 R82, R0, 0x88, RZ ;  /* 0x0000008800527810 */ /* 0x000fc40007ffe0ff */
[----:B------:R-:W-:Y:S02]  /*0730*/  SHF.R.S32.HI R2, RZ, 0x1f, R3 ;  /* 0x0000001fff027819 */ /* 0x000fe40000011403 */
[----:B------:R-:W-:Y:S02]  /*0740*/  ISETP.LT.U32.AND P4, PT, R3, UR8, PT ;  /* 0x0000000803007c0c */ /* 0x000fe4000bf81070 */
[----:B------:R-:W-:Y:S02]  /*0750*/  SHF.R.S32.HI R3, RZ, 0x1f, R85 ;  /* 0x0000001fff037819 */ /* 0x000fe40000011455 */
[----:B------:R-:W-:Y:S02]  /*0760*/  @P5 LOP3.LUT R5, R5, 0x80000, RZ, 0xfc, !PT ;  /* 0x0008000005055812 */ /* 0x000fe400078efcff */
[----:B------:R-:W-:Y:S02]  /*0770*/  ISETP.LT.U32.AND P5, PT, R91, UR8, PT ;  /* 0x000000085b007c0c */ /* 0x000fe4000bfa1070 */
[----:B------:R-:W-:-:S02]  /*0780*/  LOP3.LUT R5, R5, 0xfffbffff, RZ, 0xc0, !PT ;  /* 0xfffbffff05057812 */ /* 0x000fc400078ec0ff */
[----:B------:R-:W-:Y:S02]  /*0790*/  ISETP.LT.AND.EX P5, PT, R12, UR9, !P6, P5 ;  /* 0x000000090c007c0c */ /* 0x000fe4000f7a1350 */
[----:B------:R-:W-:Y:S02]  /*07a0*/  ISETP.LT.AND.EX P4, PT, R2, UR9, !P6, P4 ;  /* 0x0000000902007c0c */ /* 0x000fe4000f781340 */
[----:B------:R-:W-:Y:S02]  /*07b0*/  SHF.R.S32.HI R2, RZ, 0x1f, R84 ;  /* 0x0000001fff027819 */ /* 0x000fe40000011454 */
[----:B------:R-:W-:Y:S02]  /*07c0*/  SHF.R.S32.HI R124, RZ, 0x1f, R82 ;  /* 0x0000001fff7c7819 */ /* 0x000fe40000011452 */
[C---:B------:R-:W-:Y:S02]  /*07d0*/  IADD3 R81, R0.reuse, 0x90, RZ ;  /* 0x0000009000517810 */ /* 0x040fe40007ffe0ff */
[----:B------:R-:W-:-:S02]  /*07e0*/  IADD3 R80, R0, 0x98, RZ ;  /* 0x0000009800507810 */ /* 0x000fc40007ffe0ff */
[----:B------:R-:W-:Y:S02]  /*07f0*/  SHF.R.S32.HI R123, RZ, 0x1f, R81 ;  /* 0x0000001fff7b7819 */ /* 0x000fe40000011451 */
        /* <DEDUP_REMOVED lines=68> */
.L_x_3998:
[----:B------:R-:W0:Y:S01]  /*0c40*/  LDC R15, c[0x0][0x288] ;  /* 0x0000a200ff0f7b82 */ /* 0x000e220000000800 */
[----:B------:R-:W-:Y:S01]  /*0c50*/  P2R R7, PR, RZ, 0x10 ;  /* 0x00000010ff077803 */ /* 0x000fe20000000000 */
[----:B------:R-:W-:Y:S01]  /*0c60*/  ULDC.64 UR12, c[0x0][0x280] ;  /* 0x0000a000000c7ab9 */ /* 0x000fe20000000a00 */
[C---:B------:R-:W-:Y:S02]  /*0c70*/  LOP3.LUT P4, RZ, R5.reuse, 0x4000000, RZ, 0xc0, !PT ;  /* 0x0400000005ff7812 */ /* 0x040fe4000788c0ff */
[----:B------:R-:W-:Y:S02]  /*0c80*/  LOP3.LUT P6, RZ, R5, 0x2000000, RZ, 0xc0, !PT ;  /* 0x0200000005ff7812 */ /* 0x000fe400078cc0ff */
[----:B------:R-:W-:Y:S01]  /*0c90*/  SHF.R.S32.HI R12, RZ, 0x1f, R0 ;  /* 0x0000001fff0c7819 */ /* 0x000fe20000011400 */
[----:B-1----:R-:W1:Y:S01]  /*0ca0*/  @P0 LDC.64 R36, c[0x0][0x220] ;  /* 0x00008800ff240b82 */ /* 0x002e620000000a00 */
[----:B------:R-:W-:Y:S02]  /*0cb0*/  SHF.R.S32.HI R14, RZ, 0x1f, R102 ;  /* 0x0000001fff0e7819 */ /* 0x000fe40000011466 */
[----:B------:R-:W-:-:S02]  /*0cc0*/  P2R R30, PR, RZ, 0x8 ;  /* 0x00000008ff1e7803 */ /* 0x000fc40000000000 */
[----:B------:R-:W-:Y:S02]  /*0cd0*/  LOP3.LUT P3, RZ, R5, 0x1000000, RZ, 0xc0, !PT ;  /* 0x0100000005ff7812 */ /* 0x000fe4000786c0ff */
[----:B------:R-:W-:Y:S01]  /*0ce0*/  SHF.R.S32.HI R16, RZ, 0x1f, R96 ;  /* 0x0000001fff107819 */ /* 0x000fe20000011460 */
[----:B--2---:R-:W2:Y:S01]  /*0cf0*/  @P4 LDC.64 R58, c[0x0][0x220] ;  /* 0x00008800ff3a4b82 */ /* 0x004ea20000000a00 */
[----:B------:R-:W-:Y:S02]  /*0d00*/  SHF.R.S32.HI R18, RZ, 0x1f, R94 ;  /* 0x0000001fff127819 */ /* 0x000fe4000001145e */
[----:B------:R-:W-:Y:S02]  /*0d10*/  SHF.R.S32.HI R20, RZ, 0x1f, R93 ;  /* 0x0000001fff147819 */ /* 0x000fe4000001145d */
[----:B------:R-:W-:Y:S02]  /*0d20*/  SHF.R.S32.HI R22, RZ, 0x1f, R91 ;  /* 0x0000001fff167819 */ /* 0x000fe4000001145b */
[----:B------:R-:W-:Y:S01]  /*0d30*/  SHF.R.S32.HI R24, RZ, 0x1f, R89 ;  /* 0x0000001fff187819 */ /* 0x000fe20000011459 */
[----:B---3--:R-:W3:Y:S01]  /*0d40*/  @P1 LDC.64 R34, c[0x0][0x220] ;  /* 0x00008800ff221b82 */ /* 0x008ee20000000a00 */
[----:B0-----:R-:W-:-:S02]  /*0d50*/  IABS R11, R15 ;  /* 0x0000000f000b7213 */ /* 0x001fc40000000000 */
[----:B------:R-:W-:Y:S02]  /*0d60*/  SHF.R.S32.HI R26, RZ, 0x1f, R87 ;  /* 0x0000001fff1a7819 */ /* 0x000fe40000011457 */
[----:B------:R-:W0:Y:S01]  /*0d70*/  I2F.RP R6, R11 ;  /* 0x0000000b00067306 */ /* 0x000e220000209400 */
[----:B------:R-:W-:Y:S02]  /*0d80*/  SHF.R.S32.HI R28, RZ, 0x1f, R84 ;  /* 0x0000001fff1c7819 */ /* 0x000fe40000011454 */
[----:B----4-:R-:W4:Y:S01]  /*0d90*/  @P3 LDC.64 R74, c[0x0][0x220] ;  /* 0x00008800ff4a3b82 */ /* 0x010f220000000a00 */
[C---:B------:R-:W-:Y:S02]  /*0da0*/  IADD3 R31, R0.reuse, 0xb8, RZ ;  /* 0x000000b8001f7810 */ /* 0x040fe40007ffe0ff */
[----:B------:R-:W-:-:S05]  /*0db0*/  IADD3 R97, R0, 0xe8, RZ ;  /* 0x000000e800617810 */ /* 0x000fca0007ffe0ff */
        /* <DEDUP_REMOVED lines=224> */
[----:B------:R-:W-:Y:S01]  /*1bc0*/  @P6 IADD3 R8, R29, R9, RZ ;  /* 0x000000091d086210 */ /* 0x000fe20007ffe0ff */
[----:B------:R-:W-:Y:S01]  /*1bd0*/  @P3 IMAD.MOV.U32 R29, RZ, RZ, R67 ;  /* 0x000000ffff1d3224 */ /* 0x000fe200078e0043 */
[----:B-1----:R-:W-:-:S04]  /*1be0*/  @P6 LEA R26, P5, R28, R26, 0x1 ;  /* 0x0000001a1c1a6211 */ /* 0x002fc800078a08ff */
        /* <DEDUP_REMOVED lines=18> */
[----:B------:R-:W-:-:S04]  /*1d10*/  @P4 IMAD.WIDE.U32 R28, R81, R8, R28 ;  /* 0x00000008511c4225 */ /* 0x000fc800078e001c */
[----:B------:R-:W-:Y:S01]  /*1d20*/  @P4 IMAD.IADD R8, R29, 0x1, R9 ;  /* 0x000000011d084824 */ /* 0x000fe200078e0209 */
        /* <DEDUP_REMOVED lines=56> */
[----:B------:R-:W-:Y:S01]  /*20b0*/  @P3 IMAD.WIDE.U32 R28, R31, R8, R28 ;  /* 0x000000081f1c3225 */ /* 0x000fe200078e001c */
[----:B------:R-:W-:-:S03]  /*20c0*/  IADD3 R31, R0, 0xc0, RZ ;  /* 0x000000c0001f7810 */ /* 0x000fc60007ffe0ff */
[----:B------:R-:W-:Y:S01]  /*20d0*/  @P3 IMAD.IADD R8, R29, 0x1, R9 ;  /* 0x000000011d083824 */ /* 0x000fe200078e0209 */
        /* <DEDUP_REMOVED lines=10> */
[----:B------:R-:W-:-:S03]  /*2180*/  IADD3 R31, R0, 0xc8, RZ ;  /* 0x000000c8001f7810 */ /* 0x000fc60007ffe0ff */
[----:B------:R-:W-:Y:S01]  /*2190*/  @P4 IMAD.IADD R8, R29, 0x1, R9 ;  /* 0x000000011d084824 */ /* 0x000fe200078e0209 */
[C---:B----4-:R-:W-:Y:S02]  /*21a0*/  @P4 LEA R40, P5, R28.reuse, R40, 0x1 ;  /* 0x000000281c284211 */ /* 0x050fe400078a08ff */
[----:B------:R-:W-:Y:S02]  /*21b0*/  @P6 MOV R29, R67 ;  /* 0x00000043001d6202 */ /* 0x000fe40000000f00 */
[----:B------:R-:W-:Y:S02]  /*21c0*/  @P4 LEA.HI.X R41, R28, R41, R8, 0x1, P5 ;  /* 0x000000291c294211 */ /* 0x000fe400028f0c08 */
[----:B------:R-:W0:Y:S01]  /*21d0*/  @P6 LDC.64 R8, c[0x0][0x270] ;  /* 0x00009c00ff086b82 */ /* 0x000e220000000a00 */
[----:B------:R-:W-:Y:S02]  /*21e0*/  ISETP.NE.AND P4, PT, R7, RZ, PT ;  /* 0x000000ff0700720c */ /* 0x000fe40003f85270 */
[----:B------:R-:W-:-:S11]  /*21f0*/  SHF.R.S32.HI R7, RZ, 0x1f, R31 ;  /* 0x0000001fff077819 */ /* 0x000fd6000001141f */
[----:B------:R-:W-:Y:S02]  /*2200*/  @P4 MOV R98, R68 ;  /* 0x0000004400624202 */ /* 0x000fe40000000f00 */
[----:B------:R-:W-:Y:S01]  /*2210*/  @P4 MOV R99, R67 ;  /* 0x0000004300634202 */ /* 0x000fe20000000f00 */
[----:B0-----:R-:W-:-:S04]  /*2220*/  @P6 IMAD R28, R7, R8, RZ ;  /* 0x00000008071c6224 */ /* 0x001fc800078e02ff */
[----:B------:R-:W-:Y:S01]  /*2230*/  @P6 IMAD R7, R31, R9, R28 ;  /* 0x000000091f076224 */ /* 0x000fe200078e021c */
[----:B------:R-:W-:-:S05]  /*2240*/  @P6 MOV R28, R68 ;  /* 0x00000044001c6202 */ /* 0x000fca0000000f00 */
[----:B------:R-:W-:Y:S01]  /*2250*/  @P6 IMAD.WIDE.U32 R28, R31, R8, R28 ;  /* 0x000000081f1c6225 */ /* 0x000fe200078e001c */
[----:B------:R-:W-:Y:S01]  /*2260*/  IADD3 R31, R0, 0xd0, RZ ;  /* 0x000000d0001f7810 */ /* 0x000fe20007ffe0ff */
[----:B------:R-:W0:Y:S02]  /*2270*/  @P0 LDC.64 R8, c[0x0][0x270] ;  /* 0x00009c00ff080b82 */ /* 0x000e240000000a00 */
[----:B------:R-:W-:Y:S01]  /*2280*/  @P6 IMAD.IADD R7, R29, 0x1, R7 ;  /* 0x000000011d076824 */ /* 0x000fe200078e0207 */
[C---:B-1----:R-:W-:Y:S02]  /*2290*/  @P6 LEA R38, P5, R28.reuse, R38, 0x1 ;  /* 0x000000261c266211 */ /* 0x042fe400078a08ff */
[----:B------:R-:W-:Y:S02]  /*22a0*/  @P0 MOV R29, R67 ;  /* 0x00000043001d0202 */ /* 0x000fe40000000f00 */
[----:B------:R-:W-:Y:S02]  /*22b0*/  @P6 LEA.HI.X R39, R28, R39, R7, 0x1, P5 ;  /* 0x000000271c276211 */ /* 0x000fe400028f0c07 */
[----:B------:R-:W-:-:S05]  /*22c0*/  SHF.R.S32.HI R7, RZ, 0x1f, R31 ;  /* 0x0000001fff077819 */ /* 0x000fca000001141f */
[----:B0-----:R-:W-:-:S04]  /*22d0*/  @P0 IMAD R28, R7, R8, RZ ;  /* 0x00000008071c0224 */ /* 0x001fc800078e02ff */
[----:B------:R-:W-:Y:S01]  /*22e0*/  @P0 IMAD R7, R31, R9, R28 ;  /* 0x000000091f070224 */ /* 0x000fe200078e021c */
[----:B------:R-:W-:-:S05]  /*22f0*/  @P0 MOV R28, R68 ;  /* 0x00000044001c0202 */ /* 0x000fca0000000f00 */
[----:B------:R-:W-:Y:S01]  /*2300*/  @P0 IMAD.WIDE.U32 R28, R31, R8, R28 ;  /* 0x000000081f1c0225 */ /* 0x000fe200078e001c */
[----:B------:R-:W-:Y:S01]  /*2310*/  IADD3 R31, R0, 0xd8, RZ ;  /* 0x000000d8001f7810 */ /* 0x000fe20007ffe0ff */
[----:B------:R-:W0:Y:S02]  /*2320*/  @P1 LDC.64 R8, c[0x0][0x270] ;  /* 0x00009c00ff081b82 */ /* 0x000e240000000a00 */
[----:B------:R-:W-:Y:S01]  /*2330*/  @P0 IMAD.IADD R7, R29, 0x1, R7 ;  /* 0x000000011d070824 */ /* 0x000fe200078e0207 */
[C---:B------:R-:W-:Y:S02]  /*2340*/  @P0 LEA R36, P5, R28.reuse, R36, 0x1 ;  /* 0x000000241c240211 */ /* 0x040fe400078a08ff */
        /* <DEDUP_REMOVED lines=24> */
[----:B------:R-:W0:Y:S02]  /*24d0*/  @P3 LDC.64 R8, c[0x0][0x270] ;  /* 0x00009c00ff083b82 */ /* 0x000e240000000a00 */
[----:B------:R-:W-:Y:S01]  /*24e0*/  @P2 IMAD.IADD R7, R29, 0x1, R7 ;  /* 0x000000011d072824 */ /* 0x000fe200078e0207 */
[C---:B-----5:R-:W-:Y:S02]  /*24f0*/  @P2 LEA R32, P5, R28.reuse, R32, 0x1 ;  /* 0x000000201c202211 */ /* 0x060fe400078a08ff */
[----:B------:R-:W-:Y:S02]  /*2500*/  @P3 MOV R29, R67 ;  /* 0x00000043001d3202 */ /* 0x000fe40000000f00 */
[----:B------:R-:W-:Y:S01]  /*2510*/  @P2 LEA.HI.X R33, R28, R33, R7, 0x1, P5 ;  /* 0x000000211c212211 */ /* 0x000fe200028f0c07 */
[----:B------:R-:W1:Y:S01]  /*2520*/  @P3 LDC.64 R30, c[0x0][0x220] ;  /* 0x00008800ff1e3b82 */ /* 0x000e620000000a00 */
        /* <DEDUP_REMOVED lines=11> */
[----:B------:R-:W-:Y:S01]  /*25e0*/  @P3 LEA.HI.X R31, R28, R31, R7, 0x1, P5 ;  /* 0x0000001f1c1f3211 */ /* 0x000fe200028f0c07 */
[----:B------:R-:W-:Y:S01]  /*25f0*/  VIADD R7, R0, 0xf0 ;  /* 0x000000f000077836 */ /* 0x000fe20000000000 */
[----:B------:R-:W1:Y:S01]  /*2600*/  @P4 LDC.64 R28, c[0x0][0x220] ;  /* 0x00008800ff1c4b82 */ /* 0x000e620000000a00 */
[C---:B------:R-:W-:Y:S02]  /*2610*/  LOP3.LUT P3, RZ, R5.reuse, 0x100000, RZ, 0xc0, !PT ;  /* 0x0010000005ff7812 */ /* 0x040fe4000786c0ff */
[----:B------:R-:W-:Y:S02]  /*2620*/  LOP3.LUT R5, R5, 0x7fffffff, RZ, 0xc0, !PT ;  /* 0x7fffffff05057812 */ /* 0x000fe400078ec0ff */
[----:B------:R-:W-:Y:S02]  /*2630*/  SHF.R.S32.HI R97, RZ, 0x1f, R7 ;  /* 0x0000001fff617819 */ /* 0x000fe40000011407 */
[----:B------:R-:W-:-:S03]  /*2640*/  @P4 LOP3.LUT R5, R5, 0x80000000, RZ, 0xfc, !PT ;  /* 0x8000000005054812 */ /* 0x000fc600078efcff */
        /* <DEDUP_REMOVED lines=67> */
[----:B------:R-:W-:-:S11]  /*2a80*/  LOP3.LUT P1, RZ, R5, 0x40000, RZ, 0xc0, !PT ;  /* 0x0004000005ff7812 */ /* 0x000fd6000782c0ff */
[----:B------:R-:W2:Y:S01]  /*2a90*/  @P4 LDG.E R22, desc[UR8][R58.64] ;  /* 0x000000083a164981 */ /* 0x000ea2000c1e1900 */
[----:B------:R-:W-:Y:S02]  /*2aa0*/  ISETP.NE.AND P4, PT, R97, RZ, PT ;  /* 0x000000ff6100720c */ /* 0x000fe40003f85270 */
[----:B------:R-:W-:Y:S01]  /*2ab0*/  LOP3.LUT P6, RZ, R5, 0x10000, RZ, 0xc0, !PT ;  /* 0x0001000005ff7812 */ /* 0x000fe200078cc0ff */
[----:B------:R-:W2:Y:S10]  /*2ac0*/  @P1 LDG.E R16, desc[UR8][R70.64] ;  /* 0x0000000846101981 */ /* 0x000eb4000c1e1900 */
[----:B------:R0:W2:Y:S01]  /*2ad0*/  @P4 LDG.E R23, desc[UR8][R24.64] ;  /* 0x0000000818174981 */ /* 0x0000a2000c1e1900 */
[----:B------:R-:W-:-:S03]  /*2ae0*/  ISETP.NE.AND P4, PT, R76, RZ, PT ;  /* 0x000000ff4c00720c */ /* 0x000fc60003f85270 */
[----:B------:R-:W2:Y:S01]  /*2af0*/  @P6 LDG.E R18, desc[UR8][R64.64] ;  /* 0x0000000840126981 */ /* 0x000ea2000c1e1900 */
[----:B0-----:R-:W-:-:S09]  /*2b00*/  CS2R R24, SRZ ;  /* 0x0000000000187805 */ /* 0x001fd2000001ff00 */
        /* <DEDUP_REMOVED lines=17> */
[----:B------:R-:W2:Y:S04]  /*2c20*/  @P2 LDG.E R46, desc[UR8][R50.64] ;  /* 0x00000008322e2981 */ /* 0x000ea8000c1e1900 */
[----:B------:R0:W2:Y:S01]  /*2c30*/  @P1 LDG.E R47, desc[UR8][R48.64] ;  /* 0x00000008302f1981 */ /* 0x0000a2000c1e1900 */
[C---:B------:R-:W-:Y:S02]  /*2c40*/  LOP3.LUT P5, RZ, R5.reuse, 0x4, RZ, 0xc0, !PT ;  /* 0x0000000405ff7812 */ /* 0x040fe400078ac0ff */
[----:B0-----:R-:W-:Y:S02]  /*2c50*/  CS2R R48, SRZ ;  /* 0x0000000000307805 */ /* 0x001fe4000001ff00 */
[----:B------:R-:W-:-:S04]  /*2c60*/  LOP3.LUT P6, RZ, R5, 0x1, RZ, 0xc0, !PT ;  /* 0x0000000105ff7812 */ /* 0x000fc800078cc0ff */
[----:B------:R-:W2:Y:S01]  /*2c70*/  @P0 LDG.E R48, desc[UR8][R42.64] ;  /* 0x000000082a300981 */ /* 0x000ea2000c1e1900 */
[----:B------:R-:W-:-:S04]  /*2c80*/  CS2R R50, SRZ ;  /* 0x0000000000327805 */ /* 0x000fc8000001ff00 */
[----:B------:R5:W2:Y:S01]  /*2c90*/  @P5 LDG.E R49, desc[UR8][R40.64] ;  /* 0x0000000828315981 */ /* 0x000aa2000c1e1900 */
[----:B------:R-:W-:-:S03]  /*2ca0*/  LOP3.LUT P1, RZ, R5, 0x10000000, RZ, 0xc0, !PT ;  /* 0x1000000005ff7812 */ /* 0x000fc6000782c0ff */
[----:B------:R3:W2:Y:S01]  /*2cb0*/  @P6 LDG.E R50, desc[UR8][R38.64] ;  /* 0x0000000826326981 */ /* 0x0006a2000c1e1900 */
[C---:B------:R-:W-:Y:S02]  /*2cc0*/  LOP3.LUT P2, RZ, R5.reuse, 0x20000000, RZ, 0xc0, !PT ;  /* 0x2000000005ff7812 */ /* 0x040fe4000784c0ff */
[----:B------:R-:W-:Y:S02]  /*2cd0*/  CS2R R52, SRZ ;  /* 0x0000000000347805 */ /* 0x000fe4000001ff00 */
[C---:B------:R-:W-:Y:S02]  /*2ce0*/  LOP3.LUT P0, RZ, R5.reuse, 0x8000000, RZ, 0xc0, !PT ;  /* 0x0800000005ff7812 */ /* 0x040fe4000780c0ff */
[----:B------:R-:W-:-:S03]  /*2cf0*/  LOP3.LUT P3, RZ, R5, 0x40000000, RZ, 0xc0, !PT ;  /* 0x4000000005ff7812 */ /* 0x000fc6000786c0ff */
[----:B------:R-:W2:Y:S01]  /*2d00*/  @P1 LDG.E R52, desc[UR8][R34.64] ;  /* 0x0000000822341981 */ /* 0x000ea2000c1e1900 */
[----:B------:R-:W-:-:S03]  /*2d10*/  LOP3.LUT P4, RZ, R5, 0x80000000, RZ, 0xc0, !PT ;  /* 0x8000000005ff7812 */ /* 0x000fc6000788c0ff */
[----:B------:R4:W2:Y:S04]  /*2d20*/  @P2 LDG.E R53, desc[UR8][R32.64] ;  /* 0x0000000820352981 */ /* 0x0008a8000c1e1900 */
[----:B------:R-:W2:Y:S01]  /*2d30*/  @P0 LDG.E R51, desc[UR8][R36.64] ;  /* 0x0000000824330981 */ /* 0x000ea2000c1e1900 */
[----:B------:R-:W-:-:S06]  /*2d40*/  CS2R R54, SRZ ;  /* 0x0000000000367805 */ /* 0x000fcc000001ff00 */
[----:B------:R-:W2:Y:S04]  /*2d50*/  @P3 LDG.E R54, desc[UR8][R30.64] ;  /* 0x000000081e363981 */ /* 0x000ea8000c1e1900 */
[----:B------:R0:W2:Y:S01]  /*2d60*/  @P4 LDG.E R55, desc[UR8][R28.64] ;  /* 0x000000081c374981 */ /* 0x0000a2000c1e1900 */
[----:B-----5:R-:W-:Y:S02]  /*2d70*/  PRMT R40, R10, 0x7632, R40 ;  /* 0x000076320a287816 */ /* 0x020fe40000000028 */
[----:B---3--:R-:W-:Y:S02]  /*2d80*/  PRMT R38, R9, 0x7632, R38 ;  /* 0x0000763209267816 */ /* 0x008fe40000000026 */
[----:B----4-:R-:W-:Y:S01]  /*2d90*/  PRMT R32, R11, 0x7632, R32 ;  /* 0x000076320b207816 */ /* 0x010fe20000000020 */
[----:B------:R-:W-:Y:S01]  /*2da0*/  IMAD.U32 R35, R40, 0x10000, RZ ;  /* 0x0001000028237824 */ /* 0x000fe200078e00ff */
[----:B------:R-:W-:-:S02]  /*2db0*/  SHF.L.U32 R38, R38, 0x10, RZ ;  /* 0x0000001026267819 */ /* 0x000fc400000006ff */
[----:B------:R-:W-:Y:S02]  /*2dc0*/  SHF.L.U32 R39, R9, 0x10, RZ ;  /* 0x0000001009277819 */ /* 0x000fe400000006ff */
[----:B------:R-:W-:Y:S01]  /*2dd0*/  SHF.L.U32 R40, R10, 0x10, RZ ;  /* 0x000000100a287819 */ /* 0x000fe200000006ff */
[----:B0-----:R-:W-:Y:S01]  /*2de0*/  FMUL.FTZ R29, R35, R35 ;  /* 0x00000023231d7220 */ /* 0x001fe20000410000 */
        /* <DEDUP_REMOVED lines=11> */
[----:B------:R-:W-:-:S02]  /*2ea0*/  IMAD.U32 R65, R12, 0x10000, RZ ;  /* 0x000100000c417824 */ /* 0x000fc400078e00ff */
[----:B------:R-:W-:Y:S01]  /*2eb0*/  FFMA.FTZ R62, R62, R62, R29 ;  /* 0x0000003e3e3e7223 */ /* 0x000fe2000001001d */
[----:B------:R-:W-:Y:S01]  /*2ec0*/  SHF.L.U32 R31, R31, 0x10, RZ ;  /* 0x000000101f1f7819 */ /* 0x000fe200000006ff */
[----:B------:R-:W-:Y:S01]  /*2ed0*/  FMUL.FTZ R30, R28, R28 ;  /* 0x0000001c1c1e7220 */ /* 0x000fe20000410000 */
[----:B------:R-:W-:Y:S01]  /*2ee0*/  FADD.FTZ R70, R65, R28 ;  /* 0x0000001c41467221 */ /* 0x000fe20000010000 */
[----:B------:R-:W-:-:S05]  /*2ef0*/  SHF.L.U32 R64, R13, 0x10, RZ ;  /* 0x000000100d407819 */ /* 0x000fca00000006ff */
[----:B------:R-:W-:Y:S01]  /*2f00*/  FADD.FTZ R63, R64, R31 ;  /* 0x0000001f403f7221 */ /* 0x000fe20000010000 */
[----:B------:R-:W-:Y:S01]  /*2f10*/  FFMA.FTZ R65, R65, R65, R30 ;  /* 0x0000004141417223 */ /* 0x000fe2000001001e */
[----:B------:R-:W-:Y:S01]  /*2f20*/  FFMA.FTZ R39, R39, R39, R34 ;  /* 0x0000002727277223 */ /* 0x000fe20000010022 */
[C---:B------:R-:W-:Y:S02]  /*2f30*/  PRMT R29, R14.reuse, 0x7632, R29 ;  /* 0x000076320e1d7816 */ /* 0x040fe4000000001d */
[----:B------:R-:W-:Y:S02]  /*2f40*/  PRMT R32, R15, 0x7632, R32 ;  /* 0x000076320f207816 */ /* 0x000fe40000000020 */
[----:B------:R-:W-:Y:S01]  /*2f50*/  SHF.L.U32 R28, R29, 0x10, RZ ;  /* 0x000000101d1c7819 */ /* 0x000fe200000006ff */
[----:B------:R-:W-:Y:S01]  /*2f60*/  FMUL.FTZ R29, R31, R31 ;  /* 0x0000001f1f1d7220 */ /* 0x000fe20000410000 */
[----:B------:R-:W-:Y:S01]  /*2f70*/  SHF.L.U32 R57, R14, 0x10, RZ ;  /* 0x000000100e397819 */ /* 0x000fe200000006ff */
[----:B------:R-:W-:-:S02]  /*2f80*/  IMAD.U32 R59, R32, 0x10000, RZ ;  /* 0x00010000203b7824 */ /* 0x000fc400078e00ff */
[----:B------:R-:W-:Y:S01]  /*2f90*/  FFMA.FTZ R64, R64, R64, R29 ;  /* 0x0000004040407223 */ /* 0x000fe2000001001d */
[----:B------:R-:W-:Y:S01]  /*2fa0*/  SHF.L.U32 R60, R15, 0x10, RZ ;  /* 0x000000100f3c7819 */ /* 0x000fe200000006ff */
[----:B------:R-:W-:Y:S01]  /*2fb0*/  FMUL.FTZ R30, R28, R28 ;  /* 0x0000001c1c1e7220 */ /* 0x000fe20000410000 */
[--C-:B------:R-:W-:Y:S01]  /*2fc0*/  FADD.FTZ R61, R57, R28.reuse ;  /* 0x0000001c393d7221 */ /* 0x100fe20000010000 */
[----:B------:R-:W-:Y:S02]  /*2fd0*/  PRMT R28, R17, 0x7632, R28 ;  /* 0x00007632111c7816 */ /* 0x000fe4000000001c */
[----:B------:R-:W-:Y:S02]  /*2fe0*/  FFMA.FTZ R57, R57, R57, R30 ;  /* 0x0000003939397223 */ /* 0x000fe4000001001e */
[----:B------:R-:W-:Y:S01]  /*2ff0*/  SHF.L.U32 R28, R28, 0x10, RZ ;  /* 0x000000101c1c7819 */ /* 0x000fe200000006ff */
[----:B------:R-:W-:-:S04]  /*3000*/  IMAD.U32 R43, R17, 0x10000, RZ ;  /* 0x00010000112b7824 */ /* 0x000fc800078e00ff */
[----:B------:R-:W-:Y:S01]  /*3010*/  FADD.FTZ R56, R43, R28 ;  /* 0x0000001c2b387221 */ /* 0x000fe20000010000 */
[----:B------:R-:W-:Y:S02]  /*3020*/  SHF.L.U32 R34, R20, 0x10, RZ ;  /* 0x0000001014227819 */ /* 0x000fe400000006ff */
[----:B------:R-:W-:-:S04]  /*3030*/  PRMT R29, R16, 0x7632, R29 ;  /* 0x00007632101d7816 */ /* 0x000fc8000000001d */
[----:B------:R-:W-:Y:S01]  /*3040*/  SHF.L.U32 R31, R29, 0x10, RZ ;  /* 0x000000101d1f7819 */ /* 0x000fe200000006ff */
[----:B------:R-:W-:Y:S01]  /*3050*/  FMUL.FTZ R29, R59, R59 ;  /* 0x0000003b3b1d7220 */ /* 0x000fe20000410000 */
[----:B------:R-:W-:Y:S01]  /*3060*/  SHF.L.U32 R42, R16, 0x10, RZ ;  /* 0x00000010102a7819 */ /* 0x000fe200000006ff */
[C---:B------:R-:W-:Y:S02]  /*3070*/  FADD.FTZ R59, R60.reuse, R59 ;  /* 0x0000003b3c3b7221 */ /* 0x040fe40000010000 */
[----:B------:R-:W-:Y:S01]  /*3080*/  FFMA.FTZ R60, R60, R60, R29 ;  /* 0x0000003c3c3c7223 */ /* 0x000fe2000001001d */
[----:B------:R-:W-:Y:S01]  /*3090*/  FMUL.FTZ R29, R31, R31 ;  /* 0x0000001f1f1d7220 */ /* 0x000fe20000410000 */
[----:B------:R-:W-:Y:S01]  /*30a0*/  PRMT R30, R18, 0x7632, R30 ;  /* 0x00007632121e7816 */ /* 0x000fe2000000001e */
[C---:B------:R-:W-:Y:S02]  /*30b0*/  FADD.FTZ R58, R42.reuse, R31 ;  /* 0x0000001f2a3a7221 */ /* 0x040fe40000010000 */
[--C-:B------:R-:W-:Y:S01]  /*30c0*/  FFMA.FTZ R42, R42, R42, R29.reuse ;  /* 0x0000002a2a2a7223 */ /* 0x100fe2000001001d */
[----:B------:R-:W-:Y:S01]  /*30d0*/  SHF.L.U32 R32, R30, 0x10, RZ ;  /* 0x000000101e207819 */ /* 0x000fe200000006ff */
[----:B------:R-:W-:Y:S01]  /*30e0*/  FMUL.FTZ R30, R28, R28 ;  /* 0x0000001c1c1e7220 */ /* 0x000fe20000410000 */
[----:B------:R-:W-:-:S02]  /*30f0*/  PRMT R29, R19, 0x7632, R29 ;  /* 0x00007632131d7816 */ /* 0x000fc4000000001d */
[----:B------:R-:W-:Y:S01]  /*3100*/  SHF.L.U32 R33, R18, 0x10, RZ ;  /* 0x0000001012217819 */ /* 0x000fe200000006ff */
[----:B------:R-:W-:Y:S01]  /*3110*/  FFMA.FTZ R43, R43, R43, R30 ;  /* 0x0000002b2b2b7223 */ /* 0x000fe2000001001e */
[----:B------:R-:W-:Y:S01]  /*3120*/  PRMT R31, R20, 0x7632, R31 ;  /* 0x00007632141f7816 */ /* 0x000fe2000000001f */
[----:B------:R-:W-:Y:S01]  /*3130*/  FMUL.FTZ R28, R32, R32 ;  /* 0x00000020201c7220 */ /* 0x000fe20000410000 */
[----:B------:R-:W-:Y:S02]  /*3140*/  SHF.L.U32 R30, R29, 0x10, RZ ;  /* 0x000000101d1e7819 */ /* 0x000fe400000006ff */
[----:B------:R-:W-:Y:S01]  /*3150*/  SHF.L.U32 R29, R19, 0x10, RZ ;  /* 0x00000010131d7819 */ /* 0x000fe200000006ff */
[----:B------:R-:W-:Y:S01]  /*3160*/  FADD.FTZ R32, R33, R32 ;  /* 0x0000002021207221 */ /* 0x000fe20000010000 */
[----:B------:R-:W-:Y:S02]  /*3170*/  IMAD.U32 R31, R31, 0x10000, RZ ;  /* 0x000100001f1f7824 */ /* 0x000fe400078e00ff */
[----:B------:R-:W-:Y:S01]  /*3180*/  FFMA.FTZ R33, R33, R33, R28 ;  /* 0x0000002121217223 */ /* 0x000fe2000001001c */
[----:B------:R-:W-:Y:S01]  /*3190*/  FMUL.FTZ R28, R30, R30 ;  /* 0x0000001e1e1c7220 */ /* 0x000fe20000410000 */
[--C-:B------:R-:W-:Y:S01]  /*31a0*/  FADD.FTZ R35, R29, R30.reuse ;  /* 0x0000001e1d237221 */ /* 0x100fe20000010000 */
[----:B------:R-:W-:Y:S01]  /*31b0*/  FMUL.FTZ R37, R31, R31 ;  /* 0x0000001f1f257220 */ /* 0x000fe20000410000 */
[----:B------:R-:W-:Y:S01]  /*31c0*/  PRMT R30, R22, 0x7632, R30 ;  /* 0x00007632161e7816 */ /* 0x000fe2000000001e */
[----:B------:R-:W-:Y:S01]  /*31d0*/  FFMA.FTZ R29, R29, R29, R28 ;  /* 0x0000001d1d1d7223 */ /* 0x000fe2000001001c */
[C---:B------:R-:W-:Y:S01]  /*31e0*/  FADD.FTZ R28, R34.reuse, R31 ;  /* 0x0000001f221c7221 */ /* 0x040fe20000010000 */
[----:B------:R-:W-:Y:S01]  /*31f0*/  PRMT R71, R21, 0x7632, R71 ;  /* 0x0000763215477816 */ /* 0x000fe20000000047 */
[----:B------:R-:W-:Y:S01]  /*3200*/  FFMA.FTZ R34, R34, R34, R37 ;  /* 0x0000002222227223 */ /* 0x000fe20000010025 */
[----:B------:R-:W-:Y:S01]  /*3210*/  SHF.L.U32 R72, R30, 0x10, RZ ;  /* 0x000000101e487819 */ /* 0x000fe200000006ff */
[----:B------:R-:W-:Y:S01]  /*3220*/  IMAD.U32 R37, R22, 0x10000, RZ ;  /* 0x0001000016257824 */ /* 0x000fe200078e00ff */
        /* <DEDUP_REMOVED lines=28> */
[----:B------:R-:W-:Y:S01]  /*33f0*/  PRMT R70, R44, 0x7632, R70 ;  /* 0x000076322c467816 */ /* 0x000fe20000000046 */
[----:B------:R-:W-:-:S02]  /*3400*/  IMAD.U32 R64, R27, 0x10000, RZ ;  /* 0x000100001b407824 */ /* 0x000fc400078e00ff */
[----:B------:R-:W-:Y:S01]  /*3410*/  FMUL.FTZ R57, R65, R65 ;  /* 0x0000004141397220 */ /* 0x000fe20000410000 */
[----:B------:R-:W-:Y:S01]  /*3420*/  FADD.FTZ R59, R59, R58 ;  /* 0x0000003a3b3b7221 */ /* 0x000fe20000010000 */
[----:B------:R-:W-:Y:S01]  /*3430*/  SHF.L.U32 R71, R70, 0x10, RZ ;  /* 0x0000001046477819 */ /* 0x000fe200000006ff */
[----:B------:R-:W-:Y:S01]  /*3440*/  FADD.FTZ R42, R63, R42 ;  /* 0x0000002a3f2a7221 */ /* 0x000fe20000010000 */
        /* <DEDUP_REMOVED lines=19> */
[----:B------:R-:W-:Y:S01]  /*3580*/  FMUL.FTZ R60, R64, R64 ;  /* 0x00000040403c7220 */ /* 0x000fe20000410000 */
[----:B------:R-:W-:Y:S01]  /*3590*/  PRMT R38, R24, 0x7632, R38 ;  /* 0x0000763218267816 */ /* 0x000fe20000000026 */
[----:B------:R-:W-:Y:S02]  /*35a0*/  IMAD.U32 R63, R63, 0x10000, RZ ;  /* 0x000100003f3f7824 */ /* 0x000fe400078e00ff */
[----:B------:R-:W-:Y:S01]  /*35b0*/  FMUL.FTZ R76, R74, R74 ;  /* 0x0000004a4a4c7220 */ /* 0x000fe20000410000 */
[----:B------:R-:W-:Y:S01]  /*35c0*/  SHF.L.U32 R37, R23, 0x10, RZ ;  /* 0x0000001017257819 */ /* 0x000fe200000006ff */
[----:B------:R-:W-:Y:S01]  /*35d0*/  FADD.FTZ R30, R31, R74 ;  /* 0x0000004a1f1e7221 */ /* 0x000fe20000010000 */
[----:B------:R-:W-:Y:S01]  /*35e0*/  FADD.FTZ R35, R35, R28 ;  /* 0x0000001c23237221 */ /* 0x000fe20000010000 */
[----:B------:R-:W-:Y:S01]  /*35f0*/  PRMT R40, R25, 0x7632, R40 ;  /* 0x0000763219287816 */ /* 0x000fe20000000028 */
[----:B------:R-:W-:Y:S01]  /*3600*/  FADD.FTZ R34, R33, R34 ;  /* 0x0000002221227221 */ /* 0x000fe20000010000 */
[----:B------:R-:W-:Y:S01]  /*3610*/  SHF.L.U32 R56, R46, 0x10, RZ ;  /* 0x000000102e387819 */ /* 0x000fe200000006ff */
[----:B------:R-:W-:Y:S01]  /*3620*/  FMUL.FTZ R74, R36, R36 ;  /* 0x00000024244a7220 */ /* 0x000fe20000410000 */
[----:B------:R-:W-:Y:S01]  /*3630*/  SHF.L.U32 R38, R38, 0x10, RZ ;  /* 0x0000001026267819 */ /* 0x000fe200000006ff */
[C---:B------:R-:W-:Y:S01]  /*3640*/  FADD.FTZ R32, R59.reuse, R64 ;  /* 0x000000403b207221 */ /* 0x040fe20000010000 */
[----:B------:R-:W-:Y:S01]  /*3650*/  FFMA.FTZ R29, R59, R59, R60 ;  /* 0x0000003b3b1d7223 */ /* 0x000fe2000001003c */
[----:B------:R-:W-:Y:S01]  /*3660*/  FMUL.FTZ R33, R63, R63 ;  /* 0x0000003f3f217220 */ /* 0x000fe20000410000 */
[----:B------:R-:W-:Y:S01]  /*3670*/  FFMA.FTZ R31, R31, R31, R76 ;  /* 0x0000001f1f1f7223 */ /* 0x000fe2000001004c */
[----:B------:R-:W-:Y:S01]  /*3680*/  SHF.L.U32 R39, R24, 0x10, RZ ;  /* 0x0000001018277819 */ /* 0x000fe200000006ff */
[----:B------:R-:W-:Y:S01]  /*3690*/  FADD.FTZ R36, R37, R36 ;  /* 0x0000002425247221 */ /* 0x000fe20000010000 */
[----:B------:R-:W-:Y:S01]  /*36a0*/  PRMT R59, R47, 0x7632, R59 ;  /* 0x000076322f3b7816 */ /* 0x000fe2000000003b */
[----:B------:R-:W-:Y:S01]  /*36b0*/  FADD.FTZ R35, R35, R30 ;  /* 0x0000001e23237221 */ /* 0x000fe20000010000 */
[----:B------:R-:W-:Y:S01]  /*36c0*/  FFMA.FTZ R37, R37, R37, R74 ;  /* 0x0000002525257223 */ /* 0x000fe2000001004a */
[----:B------:R-:W-:-:S02]  /*36d0*/  IMAD.U32 R41, R40, 0x10000, RZ ;  /* 0x0001000028297824 */ /* 0x000fc400078e00ff */
[C---:B------:R-:W-:Y:S01]  /*36e0*/  FADD.FTZ R28, R56.reuse, R63 ;  /* 0x0000003f381c7221 */ /* 0x040fe20000010000 */
[----:B------:R-:W-:Y:S01]  /*36f0*/  FFMA.FTZ R30, R56, R56, R33 ;  /* 0x00000038381e7223 */ /* 0x000fe20000010021 */
[----:B------:R-:W-:Y:S01]  /*3700*/  FMUL.FTZ R74, R38, R38 ;  /* 0x00000026264a7220 */ /* 0x000fe20000410000 */
[----:B------:R-:W-:Y:S01]  /*3710*/  SHF.L.U32 R40, R25, 0x10, RZ ;  /* 0x0000001019287819 */ /* 0x000fe200000006ff */
[--C-:B------:R-:W-:Y:S01]  /*3720*/  FADD.FTZ R34, R34, R31.reuse ;  /* 0x0000001f22227221 */ /* 0x100fe20000010000 */
[----:B------:R-:W-:Y:S01]  /*3730*/  SHF.L.U32 R56, R59, 0x10, RZ ;  /* 0x000000103b387819 */ /* 0x000fe200000006ff */
[----:B------:R-:W-:Y:S01]  /*3740*/  FADD.FTZ R38, R39, R38 ;  /* 0x0000002627267221 */ /* 0x000fe20000010000 */
[----:B------:R-:W-:Y:S01]  /*3750*/  FADD.FTZ R35, R35, R36 ;  /* 0x0000002423237221 */ /* 0x000fe20000010000 */
[----:B------:R-:W-:Y:S01]  /*3760*/  PRMT R31, R48, 0x7632, R31 ;  /* 0x00007632301f7816 */ /* 0x000fe2000000001f */
[----:B------:R-:W-:Y:S01]  /*3770*/  FMUL.FTZ R75, R41, R41 ;  /* 0x00000029294b7220 */ /* 0x000fe20000410000 */
[----:B------:R-:W-:Y:S01]  /*3780*/  SHF.L.U32 R33, R47, 0x10, RZ ;  /* 0x000000102f217819 */ /* 0x000fe200000006ff */
[----:B------:R-:W-:Y:S01]  /*3790*/  FFMA.FTZ R39, R39, R39, R74 ;  /* 0x0000002727277223 */ /* 0x000fe2000001004a */
[----:B------:R-:W-:Y:S01]  /*37a0*/  FADD.FTZ R41, R40, R41 ;  /* 0x0000002928297221 */ /* 0x000fe20000010000 */
[----:B------:R-:W-:Y:S01]  /*37b0*/  FADD.FTZ R34, R34, R37 ;  /* 0x0000002522227221 */ /* 0x000fe20000010000 */
[----:B------:R-:W-:Y:S01]  /*37c0*/  FMUL.FTZ R36, R56, R56 ;  /* 0x0000003838247220 */ /* 0x000fe20000410000 */
[----:B------:R-:W-:Y:S01]  /*37d0*/  FADD.FTZ R38, R35, R38 ;  /* 0x0000002623267221 */ /* 0x000fe20000010000 */
[----:B------:R-:W-:Y:S01]  /*37e0*/  SHF.L.U32 R60, R31, 0x10, RZ ;  /* 0x000000101f3c7819 */ /* 0x000fe200000006ff */
[C---:B------:R-:W-:Y:S01]  /*37f0*/  FADD.FTZ R31, R33.reuse, R56 ;  /* 0x00000038211f7221 */ /* 0x040fe20000010000 */
[----:B------:R-:W-:Y:S01]  /*3800*/  FFMA.FTZ R40, R40, R40, R75 ;  /* 0x0000002828287223 */ /* 0x000fe2000001004b */
[----:B------:R-:W-:Y:S01]  /*3810*/  FFMA.FTZ R33, R33, R33, R36 ;  /* 0x0000002121217223 */ /* 0x000fe20000010024 */
[----:B------:R-:W-:Y:S01]  /*3820*/  FADD.FTZ R39, R34, R39 ;  /* 0x0000002722277221 */ /* 0x000fe20000010000 */
[----:B------:R-:W-:-:S02]  /*3830*/  IMAD.U32 R35, R48, 0x10000, RZ ;  /* 0x0001000030237824 */ /* 0x000fc400078e00ff */
[----:B------:R-:W-:Y:S01]  /*3840*/  FADD.FTZ R38, R38, R41 ;  /* 0x0000002926267221 */ /* 0x000fe20000010000 */
[----:B------:R-:W-:Y:S01]  /*3850*/  FMUL.FTZ R36, R60, R60 ;  /* 0x0000003c3c247220 */ /* 0x000fe20000410000 */
[----:B------:R-:W-:Y:S01]  /*3860*/  PRMT R37, R49, 0x7632, R37 ;  /* 0x0000763231257816 */ /* 0x000fe20000000025 */
[----:B------:R-:W-:Y:S01]  /*3870*/  FADD.FTZ R39, R39, R40 ;  /* 0x0000002827277221 */ /* 0x000fe20000010000 */
[C---:B------:R-:W-:Y:S01]  /*3880*/  FADD.FTZ R34, R35.reuse, R60 ;  /* 0x0000003c23227221 */ /* 0x040fe20000010000 */
[----:B------:R-:W-:Y:S01]  /*3890*/  FADD.FTZ R61, R38, R61 ;  /* 0x0000003d263d7221 */ /* 0x000fe20000010000 */
[----:B------:R-:W-:Y:S01]  /*38a0*/  FFMA.FTZ R35, R35, R35, R36 ;  /* 0x0000002323237223 */ /* 0x000fe20000010024 */
[----:B------:R-:W-:Y:S01]  /*38b0*/  SHF.L.U32 R36, R37, 0x10, RZ ;  /* 0x0000001025247819 */ /* 0x000fe200000006ff */
[----:B------:R-:W-:Y:S01]  /*38c0*/  FADD.FTZ R62, R39, R62 ;  /* 0x0000003e273e7221 */ /* 0x000fe20000010000 */
[----:B------:R-:W-:Y:S01]  /*38d0*/  FADD.FTZ R61, R61, R58 ;  /* 0x0000003a3d3d7221 */ /* 0x000fe20000010000 */
[----:B------:R-:W-:-:S02]  /*38e0*/  SHF.L.U32 R37, R49, 0x10, RZ ;  /* 0x0000001031257819 */ /* 0x000fc400000006ff */
        /* <DEDUP_REMOVED lines=13> */
[C---:B------:R-:W-:Y:S01]  /*39c0*/  FADD.FTZ R32, R38.reuse, R39 ;  /* 0x0000002726207221 */ /* 0x040fe20000010000 */
[--C-:B------:R-:W-:Y:S01]  /*39d0*/  FFMA.FTZ R38, R38, R38, R41.reuse ;  /* 0x0000002626267223 */ /* 0x100fe20000010029 */
[----:B------:R-:W-:Y:S01]  /*39e0*/  PRMT R41, R52, 0x7632, R41 ;  /* 0x0000763234297816 */ /* 0x000fe20000000029 */
[----:B------:R-:W-:Y:S01]  /*39f0*/  FADD.FTZ R30, R29, R30 ;  /* 0x0000001e1d1e7221 */ /* 0x000fe20000010000 */
[----:B------:R-:W-:Y:S02]  /*3a00*/  FADD.FTZ R31, R28, R31 ;  /* 0x0000001f1c1f7221 */ /* 0x000fe40000010000 */
[----:B------:R-:W-:Y:S01]  /*3a10*/  SHF.L.U32 R41, R41, 0x10, RZ ;  /* 0x0000001029297819 */ /* 0x000fe200000006ff */
[----:B------:R-:W-:Y:S01]  /*3a20*/  FADD.FTZ R30, R30, R33 ;  /* 0x000000211e1e7221 */ /* 0x000fe20000010000 */
[----:B------:R-:W-:Y:S01]  /*3a30*/  FADD.FTZ R31, R31, R34 ;  /* 0x000000221f1f7221 */ /* 0x000fe20000010000 */
[----:B------:R-:W-:-:S02]  /*3a40*/  PRMT R40, R51, 0x7632, R40 ;  /* 0x0000763233287816 */ /* 0x000fc40000000028 */
[----:B------:R-:W-:Y:S02]  /*3a50*/  PRMT R33, R53, 0x7632, R33 ;  /* 0x0000763235217816 */ /* 0x000fe40000000021 */
[----:B------:R-:W-:Y:S01]  /*3a60*/  SHF.L.U32 R28, R52, 0x10, RZ ;  /* 0x00000010341c7819 */ /* 0x000fe200000006ff */
[----:B------:R-:W-:Y:S01]  /*3a70*/  FMUL.FTZ R29, R41, R41 ;  /* 0x00000029291d7220 */ /* 0x000fe20000410000 */
[----:B------:R-:W-:Y:S01]  /*3a80*/  FADD.FTZ R31, R31, R36 ;  /* 0x000000241f1f7221 */ /* 0x000fe20000010000 */
[----:B------:R-:W-:Y:S01]  /*3a90*/  FADD.FTZ R30, R30, R35 ;  /* 0x000000231e1e7221 */ /* 0x000fe20000010000 */
[----:B------:R-:W-:Y:S01]  /*3aa0*/  SHF.L.U32 R36, R33, 0x10, RZ ;  /* 0x0000001021247819 */ /* 0x000fe200000006ff */
[----:B------:R-:W-:Y:S01]  /*3ab0*/  IMAD.U32 R40, R40, 0x10000, RZ ;  /* 0x0001000028287824 */ /* 0x000fe200078e00ff */
[----:B------:R-:W-:Y:S01]  /*3ac0*/  SHF.L.U32 R39, R51, 0x10, RZ ;  /* 0x0000001033277819 */ /* 0x000fe200000006ff */
[C---:B------:R-:W-:Y:S01]  /*3ad0*/  FADD.FTZ R34, R28.reuse, R41 ;  /* 0x000000291c227221 */ /* 0x040fe20000010000 */
[----:B------:R-:W-:Y:S01]  /*3ae0*/  FFMA.FTZ R28, R28, R28, R29 ;  /* 0x0000001c1c1c7223 */ /* 0x000fe2000001001d */
[----:B------:R-:W-:Y:S01]  /*3af0*/  FADD.FTZ R37, R30, R37 ;  /* 0x000000251e257221 */ /* 0x000fe20000010000 */
[----:B------:R-:W-:-:S02]  /*3b00*/  IMAD.U32 R29, R53, 0x10000, RZ ;  /* 0x00010000351d7824 */ /* 0x000fc400078e00ff */
[----:B------:R-:W-:Y:S01]  /*3b10*/  FMUL.FTZ R42, R40, R40 ;  /* 0x00000028282a7220 */ /* 0x000fe20000410000 */
[----:B------:R-:W-:Y:S01]  /*3b20*/  FMUL.FTZ R30, R36, R36 ;  /* 0x00000024241e7220 */ /* 0x000fe20000410000 */
[----:B------:R-:W-:Y:S01]  /*3b30*/  FADD.FTZ R40, R39, R40 ;  /* 0x0000002827287221 */ /* 0x000fe20000010000 */
[C---:B------:R-:W-:Y:S01]  /*3b40*/  PRMT R33, R54.reuse, 0x7632, R33 ;  /* 0x0000763236217816 */ /* 0x040fe20000000021 */
[----:B------:R-:W-:Y:S01]  /*3b50*/  FADD.FTZ R31, R31, R32 ;  /* 0x000000201f1f7221 */ /* 0x000fe20000010000 */
[C---:B------:R-:W-:Y:S01]  /*3b60*/  FADD.FTZ R36, R29.reuse, R36 ;  /* 0x000000241d247221 */ /* 0x040fe20000010000 */
[----:B------:R-:W-:Y:S01]  /*3b70*/  FFMA.FTZ R29, R29, R29, R30 ;  /* 0x0000001d1d1d7223 */ /* 0x000fe2000001001e */
[----:B------:R-:W-:Y:S01]  /*3b80*/  FADD.FTZ R37, R37, R38 ;  /* 0x0000002625257221 */ /* 0x000fe20000010000 */
[----:B------:R-:W-:Y:S01]  /*3b90*/  SHF.L.U32 R33, R33, 0x10, RZ ;  /* 0x0000001021217819 */ /* 0x000fe200000006ff */
[----:B------:R-:W-:Y:S01]  /*3ba0*/  FADD.FTZ R31, R31, R40 ;  /* 0x000000281f1f7221 */ /* 0x000fe20000010000 */
[----:B------:R-:W-:Y:S01]  /*3bb0*/  SHF.L.U32 R30, R54, 0x10, RZ ;  /* 0x00000010361e7819 */ /* 0x000fe200000006ff */
[----:B------:R-:W-:Y:S01]  /*3bc0*/  FFMA.FTZ R42, R39, R39, R42 ;  /* 0x00000027272a7223 */ /* 0x000fe2000001002a */
[----:B------:R-:W-:Y:S01]  /*3bd0*/  PRMT R38, R55, 0x7632, R38 ;  /* 0x0000763237267816 */ /* 0x000fe20000000026 */
[----:B------:R-:W-:Y:S01]  /*3be0*/  FADD.FTZ R31, R31, R34 ;  /* 0x000000221f1f7221 */ /* 0x000fe20000010000 */
[----:B------:R-:W-:Y:S01]  /*3bf0*/  FMUL.FTZ R35, R33, R33 ;  /* 0x0000002121237220 */ /* 0x000fe20000410000 */
[----:B------:R-:W-:Y:S01]  /*3c00*/  FADD.FTZ R37, R37, R42 ;  /* 0x0000002a25257221 */ /* 0x000fe20000010000 */
[----:B------:R-:W-:Y:S01]  /*3c10*/  FADD.FTZ R32, R30, R33 ;  /* 0x000000211e207221 */ /* 0x000fe20000010000 */
[----:B------:R-:W-:Y:S01]  /*3c20*/  SHF.L.U32 R33, R38, 0x10, RZ ;  /* 0x0000001026217819 */ /* 0x000fe200000006ff */
[----:B------:R-:W-:Y:S01]  /*3c30*/  FADD.FTZ R31, R31, R36 ;  /* 0x000000241f1f7221 */ /* 0x000fe20000010000 */
[----:B------:R-:W0:Y:S01]  /*3c40*/  S2R R38, SR_LANEID ;  /* 0x0000000000267919 */ /* 0x000e220000000000 */
[----:B------:R-:W-:Y:S01]  /*3c50*/  FFMA.FTZ R35, R30, R30, R35 ;  /* 0x0000001e1e237223 */ /* 0x000fe20000010023 */
[----:B------:R-:W-:Y:S01]  /*3c60*/  FADD.FTZ R28, R37, R28 ;  /* 0x0000001c251c7221 */ /* 0x000fe20000010000 */
[----:B------:R-:W-:-:S02]  /*3c70*/  PRMT R36, R8, 0x7632, R36 ;  /* 0x0000763208247816 */ /* 0x000fc40000000024 */
[----:B------:R-:W-:Y:S01]  /*3c80*/  SHF.L.U32 R30, R55, 0x10, RZ ;  /* 0x00000010371e7819 */ /* 0x000fe200000006ff */
[----:B------:R-:W-:Y:S01]  /*3c90*/  FMUL.FTZ R37, R33, R33 ;  /* 0x0000002121257220 */ /* 0x000fe20000410000 */
[----:B------:R-:W-:Y:S01]  /*3ca0*/  FADD.FTZ R28, R28, R29 ;  /* 0x0000001d1c1c7221 */ /* 0x000fe20000010000 */
[----:B------:R-:W-:Y:S01]  /*3cb0*/  IMAD.U32 R36, R36, 0x10000, RZ ;  /* 0x0001000024247824 */ /* 0x000fe200078e00ff */
[----:B------:R-:W-:Y:S01]  /*3cc0*/  SHF.L.U32 R29, R8, 0x10, RZ ;  /* 0x00000010081d7819 */ /* 0x000fe200000006ff */
[C---:B------:R-:W-:Y:S01]  /*3cd0*/  FADD.FTZ R34, R30.reuse, R33 ;  /* 0x000000211e227221 */ /* 0x040fe20000010000 */
[----:B------:R-:W-:Y:S01]  /*3ce0*/  FADD.FTZ R31, R31, R32 ;  /* 0x000000201f1f7221 */ /* 0x000fe20000010000 */
[----:B------:R-:W-:Y:S01]  /*3cf0*/  FFMA.FTZ R37, R30, R30, R37 ;  /* 0x0000001e1e257223 */ /* 0x000fe20000010025 */
[----:B------:R-:W-:Y:S01]  /*3d00*/  FADD.FTZ R28, R28, R35 ;  /* 0x000000231c1c7221 */ /* 0x000fe20000010000 */
[----:B------:R-:W-:Y:S01]  /*3d10*/  FMUL.FTZ R30, R36, R36 ;  /* 0x00000024241e7220 */ /* 0x000fe20000410000 */
[----:B------:R-:W-:Y:S01]  /*3d20*/  FADD.FTZ R31, R31, R34 ;  /* 0x000000221f1f7221 */ /* 0x000fe20000010000 */
[C---:B------:R-:W-:Y:S01]  /*3d30*/  FADD.FTZ R36, R29.reuse, R36 ;  /* 0x000000241d247221 */ /* 0x040fe20000010000 */
[----:B------:R-:W-:Y:S01]  /*3d40*/  FADD.FTZ R28, R28, R37 ;  /* 0x000000251c1c7221 */ /* 0x000fe20000010000 */
[----:B------:R-:W-:-:S02]  /*3d50*/  FFMA.FTZ R29, R29, R29, R30 ;  /* 0x0000001d1d1d7223 */ /* 0x000fc4000001001e */
[----:B------:R-:W-:Y:S02]  /*3d60*/  FADD.FTZ R31, R31, R36 ;  /* 0x000000241f1f7221 */ /* 0x000fe40000010000 */
        /* <DEDUP_REMOVED lines=24> */
[----:B------:R-:W-:Y:S01]  /*3ef0*/  ISETP.GT.AND P5, PT, R38, 0xf, PT ;  /* 0x0000000f2600780c */ /* 0x000fe20003fa4270 */
[----:B------:R-:W-:Y:S02]  /*3f00*/  UMOV UR5, 0x400 ;  /* 0x0000040000057882 */ /* 0x000fe40000000000 */
[----:B--2---:R-:W-:Y:S01]  /*3f10*/  ULEA UR5, UR6, UR5, 0x18 ;  /* 0x0000000506057291 */ /* 0x004fe2000f8ec03f */
[----:B------:R-:W2:Y:S09]  /*3f20*/  LDC R56, c[0x0][0xc] ;  /* 0x00000300ff387b82 */ /* 0x000eb20000000800 */
[----:B0-----:R-:W-:Y:S01]  /*3f30*/  @!P5 FADD.FTZ R31, R31, R28 ;  /* 0x0000001c1f1fd221 */ /* 0x001fe20000010000 */
[----:B------:R-:W-:Y:S01]  /*3f40*/  SHF.R.S32.HI R28, RZ, 0x1f, R103 ;  /* 0x0000001fff1c7819 */ /* 0x000fe20000011467 */
[----:B-1----:R-:W-:-:S03]  /*3f50*/  @!P5 FADD.FTZ R29, R29, R30 ;  /* 0x0000001e1d1dd221 */ /* 0x002fc60000010000 */
[----:B------:R-:W-:Y:S02]  /*3f60*/  LEA.HI R28, R28, R103, RZ, 0x5 ;  /* 0x000000671c1c7211 */ /* 0x000fe400078f28ff */
[----:B------:R-:W-:Y:S02]  /*3f70*/  ISETP.NE.AND P5, PT, R38, RZ, PT ;  /* 0x000000ff2600720c */ /* 0x000fe40003fa5270 */
[----:B------:R-:W-:-:S04]  /*3f80*/  SHF.R.S32.HI R28, RZ, 0x5, R28 ;  /* 0x00000005ff1c7819 */ /* 0x000fc8000001141c */
[----:B------:R-:W-:Y:S02]  /*3f90*/  LEA R30, R28, UR5, 0x3 ;  /* 0x000000051c1e7c11 */ /* 0x000fe4000f8e18ff */
[----:B------:R-:W-:-:S05]  /*3fa0*/  MOV R28, R31 ;  /* 0x0000001f001c7202 */ /* 0x000fca0000000f00 */
        /* <DEDUP_REMOVED lines=18> */
[----:B0-2---:R-:W-:Y:S05]  /*40d0*/  @P5 BRA `(.L_x_3894) ;  /* 0x00000000009c5947 */ /* 0x005fea0003800000 */
[----:B------:R-:W0:Y:S01]  /*40e0*/  S2UR UR6, SR_CgaCtaId ;  /* 0x00000000000679c3 */ /* 0x000e220000008800 */
[----:B------:R-:W-:Y:S02]  /*40f0*/  UMOV UR5, 0x400 ;  /* 0x0000040000057882 */ /* 0x000fe40000000000 */
[----:B0-----:R-:W-:-:S09]  /*4100*/  ULEA UR5, UR6, UR5, 0x18 ;  /* 0x0000000506057291 */ /* 0x001fd2000f8ec03f */
[----:B------:R-:W0:Y:S04]  /*4110*/  LDS.64 R30, [UR5+0x18] ;  /* 0x00001805ff1e7984 */ /* 0x000e280008000a00 */
[----:B------:R-:W1:Y:S04]  /*4120*/  LDS.128 R32, [UR5+0x20] ;  /* 0x00002005ff207984 */ /* 0x000e680008000c00 */
[----:B------:R-:W2:Y:S04]  /*4130*/  LDS.128 R40, [UR5+0x30] ;  /* 0x00003005ff287984 */ /* 0x000ea80008000c00 */
[----:B------:R-:W-:Y:S01]  /*4140*/  LDS.64 R72, [UR5+0x80] ;  /* 0x00008005ff487984 */ /* 0x000fe20008000a00 */
[----:B0-----:R-:W-:Y:S01]  /*4150*/  FADD.FTZ R37, R28, R30 ;  /* 0x0000001e1c257221 */ /* 0x001fe20000010000 */
[----:B------:R-:W-:-:S02]  /*4160*/  FADD.FTZ R36, R29, R31 ;  /* 0x0000001f1d247221 */ /* 0x000fc40000010000 */
[----:B------:R-:W0:Y:S01]  /*4170*/  LDS.128 R28, [UR5+0x40] ;  /* 0x00004005ff1c7984 */ /* 0x000e220008000c00 */
[----:B-1----:R-:W-:Y:S01]  /*4180*/  FADD.FTZ R37, R37, R32 ;  /* 0x0000002025257221 */ /* 0x002fe20000010000 */
[----:B------:R-:W-:-:S03]  /*4190*/  FADD.FTZ R36, R36, R33 ;  /* 0x0000002124247221 */ /* 0x000fc60000010000 */
        /* <DEDUP_REMOVED lines=27> */
.L_x_3894:
[----:B------:R-:W-:Y:S05]  /*4350*/  BSYNC B0 ;  /* 0x0000000000007941 */ /* 0x000fea0003800000 */
.L_x_3893:
[----:B------:R-:W-:Y:S02]  /*4360*/  ISETP.GE.U32.AND P6, PT, R56, 0x2, PT ;  /* 0x000000023800780c */ /* 0x000fe40003fc6070 */
        /* <DEDUP_REMOVED lines=22> */
[--C-:B-1----:R-:W-:Y:S01]  /*44d0*/  IMAD R73, R73, UR7, R97.reuse ;  /* 0x0000000749497c24 */ /* 0x102fe2000f8e0261 */
[----:B------:R-:W-:Y:S01]  /*44e0*/  ISETP.NE.AND P6, PT, R43, -0x1, PT ;  /* 0xffffffff2b00780c */ /* 0x000fe20003fc5270 */
[----:B------:R-:W-:Y:S02]  /*44f0*/  IMAD.IADD R97, R92, 0x1, R97 ;  /* 0x000000015c617824 */ /* 0x000fe400078e0261 */
        /* <DEDUP_REMOVED lines=10> */
.L_x_3897:
[----:B-1----:R-:W2:Y:S04]  /*45a0*/  LDG.E.STRONG.GPU R40, desc[UR8][R38.64] ;  /* 0x0000000826287981 */ /* 0x002ea8000c1ef900 */
[----:B--2---:R-:W-:Y:S01]  /*45b0*/  CCTL.IVALL ;  /* 0x00000000ff00798f */ /* 0x004fe20002000000 */
[----:B------:R-:W-:Y:S05]  /*45c0*/  YIELD ;  /* 0x0000000000007946 */ /* 0x000fea0003800000 */
[----:B------:R-:W-:-:S13]  /*45d0*/  ISETP.NE.AND P6, PT, R40, R43, PT ;  /* 0x0000002b2800720c */ /* 0x000fda0003fc5270 */
[----:B------:R-:W-:Y:S05]  /*45e0*/  @P6 BRA `(.L_x_3897) ;  /* 0xfffffffc00ec6947 */ /* 0x000fea000383ffff */
.L_x_3896:
        /* <DEDUP_REMOVED lines=10> */
[----:B------:R-:W-:-:S07]  /*4690*/  IADD3 R41, -R41, R56, RZ ;  /* 0x0000003829297210 */ /* 0x000fce0007ffe1ff */
.L_x_3899:
        /* <DEDUP_REMOVED lines=63> */
.L_x_3898:
        /* <DEDUP_REMOVED lines=18> */
.L_x_3901:
[----:B------:R-:W-:Y:S05]  /*4bb0*/  BSYNC B0 ;  /* 0x0000000000007941 */ /* 0x000fea0003800000 */
.L_x_3900:
[----:B------:R-:W-:-:S13]  /*4bc0*/  ISETP.NE.AND P6, PT, R41, 0x1, PT ;  /* 0x000000012900780c */ /* 0x000fda0003fc5270 */
[----:B------:R-:W-:Y:S05]  /*4bd0*/  @!P6 BRA `(.L_x_3895) ;  /* 0x00000000007ce947 */ /* 0x000fea0003800000 */
[----:B------:R-:W-:-:S05]  /*4be0*/  VIADD R72, R40, 0x1 ;  /* 0x0000000128487836 */ /* 0x000fca0000000000 */
        /* <DEDUP_REMOVED lines=30> */
.L_x_3895:
        /* <DEDUP_REMOVED lines=27> */
[----:B------:R-:W-:Y:S01]  /*4f80*/  IMAD.IADD R41, R4, 0x1, R6 ;  /* 0x0000000104297824 */ /* 0x000fe200078e0206 */
[----:B------:R-:W-:Y:S02]  /*4f90*/  SHF.L.U32 R14, R14, 0x10, RZ ;  /* 0x000000100e0e7819 */ /* 0x000fe400000006ff */
[----:B------:R-:W-:Y:S01]  /*4fa0*/  SHF.L.U32 R20, R20, 0x10, RZ ;  /* 0x0000001014147819 */ /* 0x000fe200000006ff */
[C---:B-1----:R-:W-:Y:S01]  /*4fb0*/  IMAD.WIDE R28, R41.reuse, 0x2, R28 ;  /* 0x00000002291c7825 */ /* 0x042fe200078e021c */
[----:B------:R-:W-:Y:S01]  /*4fc0*/  SHF.L.U32 R97, R22, 0x10, RZ ;  /* 0x0000001016617819 */ /* 0x000fe200000006ff */
[----:B------:R-:W1:Y:S02]  /*4fd0*/  @P5 MUFU.RSQ R98, R40 ;  /* 0x0000002800625308 */ /* 0x000e640000001400 */
[----:B0-----:R-:W-:Y:S01]  /*4fe0*/  IMAD.WIDE R38, R41, 0x2, R38 ;  /* 0x0000000229267825 */ /* 0x001fe200078e0226 */
[----:B------:R-:W2:Y:S04]  /*4ff0*/  LDG.E.U16 R6, desc[UR8][R28.64] ;  /* 0x000000081c067981 */ /* 0x000ea8000c1e1500 */
[----:B------:R-:W3:Y:S04]  /*5000*/  LDG.E.U16 R41, desc[UR8][R38.64] ;  /* 0x0000000826297981 */ /* 0x000ee8000c1e1500 */
[----:B------:R-:W4:Y:S04]  /*5010*/  LDG.E.U16 R99, desc[UR8][R28.64+0x2] ;  /* 0x000002081c637981 */ /* 0x000f28000c1e1500 */
[----:B------:R0:W5:Y:S01]  /*5020*/  LDG.E.U16 R105, desc[UR8][R38.64+0x2] ;  /* 0x0000020826697981 */ /* 0x000162000c1e1500 */
[----:B------:R-:W-:Y:S01]  /*5030*/  SHF.L.U32 R27, R27, 0x10, RZ ;  /* 0x000000101b1b7819 */ /* 0x000fe200000006ff */
[----:B------:R-:W-:Y:S01]  /*5040*/  IMAD.U32 R12, R12, 0x10000, RZ ;  /* 0x000100000c0c7824 */ /* 0x000fe200078e00ff */
        /* <DEDUP_REMOVED lines=9> */
[-C--:B-1----:R-:W-:Y:S01]  /*50e0*/  FMUL.FTZ R97, R97, R98.reuse ;  /* 0x0000006261617220 */ /* 0x082fe20000410000 */
[----:B0-----:R-:W-:Y:S01]  /*50f0*/  SHF.L.U32 R39, R51, 0x10, RZ ;  /* 0x0000001033277819 */ /* 0x001fe200000006ff */
        /* <DEDUP_REMOVED lines=68> */
[----:B------:R-:W-:Y:S01]  /*5540*/  PRMT R118, R54, 0x7632, R118 ;  /* 0x0000763236767816 */ /* 0x000fe20000000076 */
[----:B------:R-:W-:Y:S01]  /*5550*/  IMAD.U32 R42, R62, 0x10000, RZ ;  /* 0x000100003e2a7824 */ /* 0x000fe200078e00ff */
[----:B------:R-:W-:Y:S01]  /*5560*/  PRMT R55, R55, 0x7632, R55 ;  /* 0x0000763237377816 */ /* 0x000fe20000000037 */
[----:B------:R-:W-:Y:S01]  /*5570*/  IMAD.U32 R57, R57, 0x10000, RZ ;  /* 0x0001000039397824 */ /* 0x000fe200078e00ff */
[----:B------:R-:W-:Y:S01]  /*5580*/  PRMT R54, R8, 0x7632, R54 ;  /* 0x0000763208367816 */ /* 0x000fe20000000036 */
[----:B------:R-:W-:Y:S01]  /*5590*/  IMAD.U32 R107, R30, 0x10000, RZ ;  /* 0x000100001e6b7824 */ /* 0x000fe200078e00ff */
[----:B------:R-:W-:Y:S01]  /*55a0*/  ISETP.NE.AND P6, PT, RZ, UR10, PT ;  /* 0x0000000aff007c0c */ /* 0x000fe2000bfc5270 */
[----:B------:R-:W-:Y:S01]  /*55b0*/  IMAD.U32 R112, R35, 0x10000, RZ ;  /* 0x0001000023707824 */ /* 0x000fe200078e00ff */
[----:B------:R-:W-:Y:S01]  /*55c0*/  SHF.L.U32 R58, R58, 0x10, RZ ;  /* 0x000000103a3a7819 */ /* 0x000fe200000006ff */
[----:B------:R-:W-:Y:S01]  /*55d0*/  IMAD.U32 R55, R55, 0x10000, RZ ;  /* 0x0001000037377824 */ /* 0x000fe200078e00ff */
[----:B------:R-:W-:Y:S01]  /*55e0*/  SHF.L.U32 R59, R59, 0x10, RZ ;  /* 0x000000103b3b7819 */ /* 0x000fe200000006ff */
[----:B------:R-:W-:Y:S01]  /*55f0*/  FADD.FTZ R30, -R56, R42 ;  /* 0x0000002a381e7221 */ /* 0x000fe20000010100 */
[----:B------:R-:W-:Y:S01]  /*5600*/  SHF.L.U32 R60, R60, 0x10, RZ ;  /* 0x000000103c3c7819 */ /* 0x000fe200000006ff */
[----:B------:R-:W-:Y:S01]  /*5610*/  FADD.FTZ R35, -R56, R107 ;  /* 0x0000006b38237221 */ /* 0x000fe20000010100 */
[----:B------:R-:W-:Y:S01]  /*5620*/  SHF.L.U32 R61, R61, 0x10, RZ ;  /* 0x000000103d3d7819 */ /* 0x000fe200000006ff */
[-C--:B------:R-:W-:Y:S01]  /*5630*/  FMUL.FTZ R30, R30, R98.reuse ;  /* 0x000000621e1e7220 */ /* 0x080fe20000410000 */
        /* <DEDUP_REMOVED lines=25> */
[-C--:B------:R-:W-:Y:S01]  /*57d0*/  FMUL.FTZ R76, R76, R98.reuse ;  /* 0x000000624c4c7220 */ /* 0x080fe20000410000 */
[-C--:B------:R-:W-:Y:S01]  /*57e0*/  FMUL.FTZ R75, R75, R98.reuse ;  /* 0x000000624b4b7220 */ /* 0x080fe20000410000 */
[-C--:B------:R-:W-:Y:S01]  /*57f0*/  FMUL.FTZ R74, R74, R98.reuse ;  /* 0x000000624a4a7220 */ /* 0x080fe20000410000 */
[-C--:B------:R-:W-:Y:S01]  /*5800*/  FMUL.FTZ R71, R71, R98.reuse ;  /* 0x0000006247477220 */ /* 0x080fe20000410000 */
        /* <DEDUP_REMOVED lines=11> */
[----:B--2---:R-:W-:Y:S01]  /*58c0*/  SHF.L.U32 R45, R6, 0x10, RZ ;  /* 0x00000010062d7819 */ /* 0x004fe200000006ff */
[--C-:B------:R-:W-:Y:S01]  /*58d0*/  FADD.FTZ R6, R14, -R56.reuse ;  /* 0x800000380e067221 */ /* 0x100fe20000010000 */
[--C-:B------:R-:W-:Y:S01]  /*58e0*/  FADD.FTZ R14, R20, -R56.reuse ;  /* 0x80000038140e7221 */ /* 0x100fe20000010000 */
[--C-:B------:R-:W-:Y:S01]  /*58f0*/  FADD.FTZ R20, R27, -R56.reuse ;  /* 0x800000381b147221 */ /* 0x100fe20000010000 */
[----:B------:R-:W-:Y:S01]  /*5900*/  SHF.L.U32 R27, R49, 0x10, RZ ;  /* 0x00000010311b7819 */ /* 0x000fe200000006ff */
[----:B---3--:R-:W-:Y:S01]  /*5910*/  IMAD.U32 R41, R41, 0x10000, RZ ;  /* 0x0001000029297824 */ /* 0x008fe200078e00ff */
[----:B------:R-:W-:Y:S01]  /*5920*/  PRMT R49, R48, 0x7632, R49 ;  /* 0x0000763230317816 */ /* 0x000fe20000000031 */
[-C--:B------:R-:W-:Y:S01]  /*5930*/  FMUL.FTZ R6, R6, R98.reuse ;  /* 0x0000006206067220 */ /* 0x080fe20000410000 */
[-C--:B------:R-:W-:Y:S01]  /*5940*/  FMUL.FTZ R14, R14, R98.reuse ;  /* 0x000000620e0e7220 */ /* 0x080fe20000410000 */
[----:B------:R-:W-:Y:S01]  /*5950*/  FADD.FTZ R26, R27, -R56 ;  /* 0x800000381b1a7221 */ /* 0x000fe20000010000 */
[----:B------:R-:W-:Y:S01]  /*5960*/  PRMT R50, R49, 0x7632, R50 ;  /* 0x0000763231327816 */ /* 0x000fe20000000032 */
[--C-:B------:R-:W-:Y:S01]  /*5970*/  FADD.FTZ R27, R29, -R56.reuse ;  /* 0x800000381d1b7221 */ /* 0x100fe20000010000 */
[----:B------:R-:W-:Y:S01]  /*5980*/  FADD.FTZ R29, R47, -R56 ;  /* 0x800000382f1d7221 */ /* 0x000fe20000010000 */
[-C--:B------:R-:W-:Y:S01]  /*5990*/  FMUL.FTZ R20, R20, R98.reuse ;  /* 0x0000006214147220 */ /* 0x080fe20000410000 */
[----:B------:R-:W-:Y:S01]  /*59a0*/  PRMT R51, R50, 0x7632, R51 ;  /* 0x0000763232337816 */ /* 0x000fe20000000033 */
[-C--:B------:R-:W-:Y:S01]  /*59b0*/  FMUL.FTZ R26, R26, R98.reuse ;  /* 0x000000621a1a7220 */ /* 0x080fe20000410000 */
[-C--:B------:R-:W-:Y:S01]  /*59c0*/  FMUL.FTZ R27, R27, R98.reuse ;  /* 0x000000621b1b7220 */ /* 0x080fe20000410000 */
[----:B------:R-:W-:Y:S01]  /*59d0*/  FMUL.FTZ R29, R29, R98 ;  /* 0x000000621d1d7220 */ /* 0x000fe20000410000 */
[----:B------:R-:W-:Y:S01]  /*59e0*/  PRMT R52, R51, 0x7632, R52 ;  /* 0x0000763233347816 */ /* 0x000fe20000000034 */
[C-C-:B------:R-:W-:Y:S01]  /*59f0*/  FFMA.FTZ R97, R45.reuse, R97, R41.reuse ;  /* 0x000000612d617223 */ /* 0x140fe20000010029 */
[C-C-:B------:R-:W-:Y:S01]  /*5a00*/  FFMA.FTZ R92, R45.reuse, R92, R41.reuse ;  /* 0x0000005c2d5c7223 */ /* 0x140fe20000010029 */
[C---:B------:R-:W-:Y:S01]  /*5a10*/  FFMA.FTZ R73, R45.reuse, R73, R41 ;  /* 0x000000492d497223 */ /* 0x040fe20000010029 */
[----:B------:R-:W-:Y:S01]  /*5a20*/  PRMT R53, R52, 0x7632, R53 ;  /* 0x0000763234357816 */ /* 0x000fe20000000035 */
[C-C-:B------:R-:W-:Y:S01]  /*5a30*/  FFMA.FTZ R72, R45.reuse, R72, R41.reuse ;  /* 0x000000482d487223 */ /* 0x140fe20000010029 */
[C-C-:B------:R-:W-:Y:S01]  /*5a40*/  FFMA.FTZ R44, R45.reuse, R44, R41.reuse ;  /* 0x0000002c2d2c7223 */ /* 0x140fe20000010029 */
[----:B------:R-:W-:Y:S01]  /*5a50*/  FFMA.FTZ R43, R45, R43, R41 ;  /* 0x0000002b2d2b7223 */ /* 0x000fe20000010029 */
[----:B------:R-:W-:Y:S01]  /*5a60*/  PRMT R119, R53, 0x7632, R119 ;  /* 0x0000763235777816 */ /* 0x000fe20000000077 */
        /* <DEDUP_REMOVED lines=26> */
[----:B------:R-:W-:Y:S01]  /*5c10*/  SHF.L.U32 R45, R63, 0x10, RZ ;  /* 0x000000103f2d7819 */ /* 0x000fe200000006ff */
[----:B------:R-:W-:Y:S01]  /*5c20*/  IMAD.U32 R51, R51, 0x10000, RZ ;  /* 0x0001000033337824 */ /* 0x000fe200078e00ff */
[----:B------:R-:W-:Y:S01]  /*5c30*/  SHF.L.U32 R46, R64, 0x10, RZ ;  /* 0x00000010402e7819 */ /* 0x000fe200000006ff */
[C---:B------:R-:W-:Y:S01]  /*5c40*/  FADD.FTZ R64, -R56.reuse, R59 ;  /* 0x0000003b38407221 */ /* 0x040fe20000010100 */
        /* <DEDUP_REMOVED lines=22> */
[----:B----4-:R-:W-:Y:S01]  /*5db0*/  SHF.L.U32 R99, R99, 0x10, RZ ;  /* 0x0000001063637819 */ /* 0x010fe200000006ff */
[-C--:B------:R-:W-:Y:S01]  /*5dc0*/  FMUL.FTZ R63, R63, R98.reuse ;  /* 0x000000623f3f7220 */ /* 0x080fe20000410000 */
[----:B-----5:R-:W-:Y:S01]  /*5dd0*/  SHF.L.U32 R105, R105, 0x10, RZ ;  /* 0x0000001069697819 */ /* 0x020fe200000006ff */
        /* <DEDUP_REMOVED lines=59> */
.L_x_3902:
[----:B------:R-:W-:Y:S01]  /*6190*/  LOP3.LUT P5, RZ, R5, 0x4000000, RZ, 0xc0, !PT ;  /* 0x0400000005ff7812 */ /* 0x000fe200078ac0ff */
[----:B------:R-:W-:-:S12]  /*61a0*/  BSSY B0, `(.L_x_3903) ;  /* 0x000000f000007945 */ /* 0x000fd80003800000 */
[----:B------:R-:W-:Y:S05]  /*61b0*/  @!P5 BRA `(.L_x_3904) ;  /* 0x000000000034d947 */ /* 0x000fea0003800000 */
[----:B------:R-:W-:Y:S01]  /*61c0*/  SHF.R.S32.HI R54, RZ, 0x1f, R0 ;  /* 0x0000001fff367819 */ /* 0x000fe20000011400 */
[----:B------:R-:W-:Y:S01]  /*61d0*/  ULDC.64 UR12, c[0x0][0x270] ;  /* 0x00009c00000c7ab9 */ /* 0x000fe20000000a00 */
[----:B------:R-:W-:Y:S01]  /*61e0*/  IMAD.MOV.U32 R55, RZ, RZ, R67 ;  /* 0x000000ffff377224 */ /* 0x000fe200078e0043 */
[----:B------:R-:W-:Y:S02]  /*61f0*/  F2FP.BF16.F32.PACK_AB R97, R76, R97 ;  /* 0x000000614c61723e */ /* 0x000fe400000010ff */
[----:B------:R-:W-:Y:S01]  /*6200*/  IMAD R57, R54, UR12, RZ ;  /* 0x0000000c36397c24 */ /* 0x000fe2000f8e02ff */
        /* <DEDUP_REMOVED lines=8> */
.L_x_3904:
[----:B------:R-:W-:Y:S05]  /*6290*/  BSYNC B0 ;  /* 0x0000000000007941 */ /* 0x000fea0003800000 */
.L_x_3903:
        /* <DEDUP_REMOVED lines=11> */
.L_x_3905:
[----:B------:R-:W-:Y:S01]  /*6350*/  LOP3.LUT P5, RZ, R5, 0x2000000, RZ, 0xc0, !PT ;  /* 0x0200000005ff7812 */ /* 0x000fe200078ac0ff */
[----:B------:R-:W-:-:S12]  /*6360*/  BSSY B0, `(.L_x_3906) ;  /* 0x000000f000007945 */ /* 0x000fd80003800000 */
[----:B------:R-:W-:Y:S05]  /*6370*/  @!P5 BRA `(.L_x_3907) ;  /* 0x000000000034d947 */ /* 0x000fea0003800000 */
[----:B------:R-:W-:Y:S01]  /*6380*/  SHF.R.S32.HI R54, RZ, 0x1f, R102 ;  /* 0x0000001fff367819 */ /* 0x000fe20000011466 */
[----:B------:R-:W-:Y:S01]  /*6390*/  ULDC.64 UR12, c[0x0][0x270] ;  /* 0x00009c00000c7ab9 */ /* 0x000fe20000000a00 */
[----:B------:R-:W-:Y:S02]  /*63a0*/  MOV R55, R67 ;  /* 0x0000004300377202 */ /* 0x000fe40000000f00 */
[----:B------:R-:W-:Y:S01]  /*63b0*/  F2FP.BF16.F32.PACK_AB R75, R75, R92 ;  /* 0x0000005c4b4b723e */ /* 0x000fe200000010ff */
[----:B0-----:R-:W-:Y:S01]  /*63c0*/  IMAD R57, R54, UR12, RZ ;  /* 0x0000000c36397c24 */ /* 0x001fe2000f8e02ff */
        /* <DEDUP_REMOVED lines=8> */
.L_x_3907:
[----:B------:R-:W-:Y:S05]  /*6450*/  BSYNC B0 ;  /* 0x0000000000007941 */ /* 0x000fea0003800000 */
.L_x_3906:
        /* <DEDUP_REMOVED lines=11> */
.L_x_3908:
[----:B------:R-:W-:Y:S01]  /*6510*/  LOP3.LUT P5, RZ, R5, 0x1000000, RZ, 0xc0, !PT ;  /* 0x0100000005ff7812 */ /* 0x000fe200078ac0ff */
[----:B------:R-:W-:-:S12]  /*6520*/  BSSY B0, `(.L_x_3909) ;  /* 0x000000f000007945 */ /* 0x000fd80003800000 */
[----:B------:R-:W-:Y:S05]  /*6530*/  @!P5 BRA `(.L_x_3910) ;  /* 0x000000000034d947 */ /* 0x000fea0003800000 */
[----:B------:R-:W-:Y:S01]  /*6540*/  SHF.R.S32.HI R54, RZ, 0x1f, R101 ;  /* 0x0000001fff367819 */ /* 0x000fe20000011465 */
[----:B------:R-:W-:Y:S01]  /*6550*/  ULDC.64 UR12, c[0x0][0x270] ;  /* 0x00009c00000c7ab9 */ /* 0x000fe20000000a00 */
[----:B------:R-:W-:Y:S02]  /*6560*/  MOV R55, R67 ;  /* 0x0000004300377202 */ /* 0x000fe40000000f00 */
[----:B------:R-:W-:Y:S01]  /*6570*/  F2FP.BF16.F32.PACK_AB R63, R63, R73 ;  /* 0x000000493f3f723e */ /* 0x000fe200000010ff */
[----:B01----:R-:W-:Y:S02]  /*6580*/  IMAD R56, R54, UR12, RZ ;  /* 0x0000000c36387c24 */ /* 0x003fe4000f8e02ff */
        /* <DEDUP_REMOVED lines=8> */
.L_x_3910:
[----:B------:R-:W-:Y:S05]  /*6610*/  BSYNC B0 ;  /* 0x0000000000007941 */ /* 0x000fea0003800000 */
.L_x_3909:
[----:B--2---:R-:W-:Y:S01]  /*6620*/  IADD3 R63, R0, 0xf8, RZ ;  /* 0x000000f8003f7810 */ /* 0x004fe20007ffe0ff */
[----:B------:R-:W-:Y:S06]  /*6630*/  @!P6 BRA `(.L_x_3911) ;  /* 0x000000000028e947 */ /* 0x000fec0003800000 */
        /* <DEDUP_REMOVED lines=10> */
.L_x_3911:
[----:B------:R-:W-:Y:S01]  /*66e0*/  LOP3.LUT P5, RZ, R5, 0x800000, RZ, 0xc0, !PT ;  /* 0x0080000005ff7812 */ /* 0x000fe200078ac0ff */
[----:B------:R-:W-:-:S12]  /*66f0*/  BSSY B0, `(.L_x_3912) ;  /* 0x000000f000007945 */ /* 0x000fd80003800000 */
[----:B------:R-:W-:Y:S05]  /*6700*/  @!P5 BRA `(.L_x_3913) ;  /* 0x000000000034d947 */ /* 0x000fea0003800000 */
[----:B------:R-:W-:Y:S01]  /*6710*/  SHF.R.S32.HI R54, RZ, 0x1f, R100 ;  /* 0x0000001fff367819 */ /* 0x000fe20000011464 */
[----:B------:R-:W-:Y:S01]  /*6720*/  ULDC.64 UR12, c[0x0][0x270] ;  /* 0x00009c00000c7ab9 */ /* 0x000fe20000000a00 */
[----:B------:R-:W-:-:S03]  /*6730*/  IMAD.MOV.U32 R55, RZ, RZ, R67 ;  /* 0x000000ffff377224 */ /* 0x000fc600078e0043 */
[----:B01----:R-:W-:Y:S01]  /*6740*/  IMAD R57, R54, UR12, RZ ;  /* 0x0000000c36397c24 */ /* 0x003fe2000f8e02ff */
[----:B------:R-:W-:-:S03]  /*6750*/  MOV R54, R68 ;  /* 0x0000004400367202 */ /* 0x000fc60000000f00 */
        /* <DEDUP_REMOVED lines=8> */
.L_x_3913:
[----:B------:R-:W-:Y:S05]  /*67e0*/  BSYNC B0 ;  /* 0x0000000000007941 */ /* 0x000fea0003800000 */
.L_x_3912:
        /* <DEDUP_REMOVED lines=11> */
.L_x_3914:
[----:B------:R-:W-:Y:S01]  /*68a0*/  LOP3.LUT P5, RZ, R5, 0x400000, RZ, 0xc0, !PT ;  /* 0x0040000005ff7812 */ /* 0x000fe200078ac0ff */
[----:B------:R-:W-:-:S12]  /*68b0*/  BSSY B0, `(.L_x_3915) ;  /* 0x000000f000007945 */ /* 0x000fd80003800000 */
[----:B------:R-:W-:Y:S05]  /*68c0*/  @!P5 BRA `(.L_x_3916) ;  /* 0x000000000034d947 */ /* 0x000fea0003800000 */
[----:B------:R-:W-:Y:S01]  /*68d0*/  SHF.R.S32.HI R54, RZ, 0x1f, R96 ;  /* 0x0000001fff367819 */ /* 0x000fe20000011460 */
[----:B------:R-:W-:Y:S01]  /*68e0*/  ULDC.64 UR12, c[0x0][0x270] ;  /* 0x00009c00000c7ab9 */ /* 0x000fe20000000a00 */
[----:B--2---:R-:W-:Y:S02]  /*68f0*/  MOV R55, R67 ;  /* 0x0000004300377202 */ /* 0x004fe40000000f00 */
        /* <DEDUP_REMOVED lines=10> */
.L_x_3916:
[----:B------:R-:W-:Y:S05]  /*69a0*/  BSYNC B0 ;  /* 0x0000000000007941 */ /* 0x000fea0003800000 */
.L_x_3915:
[----:B------:R-:W-:Y:S05]  /*69b0*/  @!P6 BRA `(.L_x_3917) ;  /* 0x000000000028e947 */ /* 0x000fea0003800000 */
[----:B------:R-:W-:Y:S01]  /*69c0*/  FMUL.FTZ R44, R43, -1.4426950216293334961 ;  /* 0xbfb8aa3b2b2c7820 */ /* 0x000fe20000410000 */
[----:B--2---:R-:W-:-:S05]  /*69d0*/  FMUL.FTZ R55, R70, -1.4426950216293334961 ;  /* 0xbfb8aa3b46377820 */ /* 0x004fca0000410000 */
[----:B------:R-:W2:Y:S08]  /*69e0*/  MUFU.EX2 R44, R44 ;  /* 0x0000002c002c7308 */ /* 0x000eb00000000800 */
[----:B------:R-:W0:Y:S01]  /*69f0*/  MUFU.EX2 R55, R55 ;  /* 0x0000003700377308 */ /* 0x000e220000000800 */
[----:B--2---:R-:W-:-:S07]  /*6a00*/  FADD.FTZ R54, R44, 1 ;  /* 0x3f8000002c367421 */ /* 0x004fce0000010000 */
[----:B------:R-:W2:Y:S01]  /*6a10*/  MUFU.RCP R54, R54 ;  /* 0x0000003600367308 */ /* 0x000ea20000001000 */
[----:B01-3--:R-:W-:-:S07]  /*6a20*/  FADD.FTZ R56, R55, 1 ;  /* 0x3f80000037387421 */ /* 0x00bfce0000010000 */
[----:B------:R-:W0:Y:S01]  /*6a30*/  MUFU.RCP R57, R56 ;  /* 0x0000003800397308 */ /* 0x000e220000001000 */
[----:B--2---:R-:W-:Y:S01]  /*6a40*/  FMUL.FTZ R43, R43, R54 ;  /* 0x000000362b2b7220 */ /* 0x004fe20000410000 */
[----:B0-----:R-:W-:-:S07]  /*6a50*/  FMUL.FTZ R70, R70, R57 ;  /* 0x0000003946467220 */ /* 0x001fce0000410000 */
.L_x_3917:
[----:B------:R-:W-:Y:S01]  /*6a60*/  LOP3.LUT P5, RZ, R5, 0x200000, RZ, 0xc0, !PT ;  /* 0x0020000005ff7812 */ /* 0x000fe200078ac0ff */
[----:B------:R-:W-:-:S12]  /*6a70*/  BSSY B0, `(.L_x_3918) ;  /* 0x000000f000007945 */ /* 0x000fd80003800000 */
[----:B------:R-:W-:Y:S05]  /*6a80*/  @!P5 BRA `(.L_x_3919) ;  /* 0x000000000034d947 */ /* 0x000fea0003800000 */
[----:B------:R-:W-:Y:S01]  /*6a90*/  SHF.R.S32.HI R44, RZ, 0x1f, R95 ;  /* 0x0000001fff2c7819 */ /* 0x000fe2000001145f */
[----:B------:R-:W-:Y:S01]  /*6aa0*/  ULDC.64 UR12, c[0x0][0x270] ;  /* 0x00009c00000c7ab9 */ /* 0x000fe20000000a00 */
[----:B--2---:R-:W-:Y:S01]  /*6ab0*/  MOV R55, R67 ;  /* 0x0000004300377202 */ /* 0x004fe20000000f00 */
[----:B------:R-:W-:Y:S01]  /*6ac0*/  IMAD.MOV.U32 R54, RZ, RZ, R68 ;  /* 0x000000ffff367224 */ /* 0x000fe200078e0044 */
[----:B------:R-:W-:Y:S01]  /*6ad0*/  F2FP.BF16.F32.PACK_AB R43, R70, R43 ;  /* 0x0000002b462b723e */ /* 0x000fe200000010ff */
[----:B------:R-:W-:Y:S02]  /*6ae0*/  IMAD R44, R44, UR12, RZ ;  /* 0x0000000c2c2c7c24 */ /* 0x000fe4000f8e02ff */
[----:B------:R-:W-:-:S04]  /*6af0*/  IMAD.WIDE.U32 R54, R95, UR12, R54 ;  /* 0x0000000c5f367c25 */ /* 0x000fc8000f8e0036 */
[----:B01-3--:R-:W-:Y:S01]  /*6b00*/  IMAD R57, R95, UR13, R44 ;  /* 0x0000000d5f397c24 */ /* 0x00bfe2000f8e022c */
[----:B------:R-:W-:Y:S02]  /*6b10*/  ULDC.64 UR12, c[0x0][0x210] ;  /* 0x00008400000c7ab9 */ /* 0x000fe40000000a00 */
[----:B------:R-:W-:Y:S02]  /*6b20*/  LEA R56, P5, R54, UR12, 0x1 ;  /* 0x0000000c36387c11 */ /* 0x000fe4000f8a08ff */
[----:B------:R-:W-:-:S04]  /*6b30*/  IADD3 R57, R55, R57, RZ ;  /* 0x0000003937397210 */ /* 0x000fc80007ffe0ff */
[----:B------:R-:W-:-:S05]  /*6b40*/  LEA.HI.X R57, R54, UR13, R57, 0x1, P5 ;  /* 0x0000000d36397c11 */ /* 0x000fca000a8f0c39 */
[----:B------:R4:W-:Y:S02]  /*6b50*/  STG.E desc[UR8][R56.64], R43 ;  /* 0x0000002b38007986 */ /* 0x0009e4000c101908 */
.L_x_3919:
[----:B------:R-:W-:Y:S05]  /*6b60*/  BSYNC B0 ;  /* 0x0000000000007941 */ /* 0x000fea0003800000 */
.L_x_3918:
[----:B------:R-:W-:Y:S05]  /*6b70*/  @!P6 BRA `(.L_x_3920) ;  /* 0x000000000028e947 */ /* 0x000fea0003800000 */
[----:B------:R-:W-:Y:S01]  /*6b80*/  FMUL.FTZ R54, R65, -1.4426950216293334961 ;  /* 0xbfb8aa3b41367820 */ /* 0x000fe20000410000 */
[----:B----4-:R-:W-:-:S05]  /*6b90*/  FMUL.FTZ R43, R6, -1.4426950216293334961 ;  /* 0xbfb8aa3b062b7820 */ /* 0x010fca0000410000 */
        /* <DEDUP_REMOVED lines=8> */
.L_x_3920:
[----:B------:R-:W-:Y:S01]  /*6c20*/  LOP3.LUT P5, RZ, R5, 0x100000, RZ, 0xc0, !PT ;  /* 0x0010000005ff7812 */ /* 0x000fe200078ac0ff */
[----:B------:R-:W-:-:S12]  /*6c30*/  BSSY B0, `(.L_x_3921) ;  /* 0x000000f000007945 */ /* 0x000fd80003800000 */
[----:B------:R-:W-:Y:S05]  /*6c40*/  @!P5 BRA `(.L_x_3922) ;  /* 0x000000000034d947 */ /* 0x000fea0003800000 */
[----:B----4-:R-:W-:Y:S01]  /*6c50*/  SHF.R.S32.HI R43, RZ, 0x1f, R94 ;  /* 0x0000001fff2b7819 */ /* 0x010fe2000001145e */
[----:B------:R-:W-:Y:S01]  /*6c60*/  ULDC.64 UR12, c[0x0][0x270] ;  /* 0x00009c00000c7ab9 */ /* 0x000fe20000000a00 */
[----:B------:R-:W-:Y:S02]  /*6c70*/  MOV R54, R68 ;  /* 0x0000004400367202 */ /* 0x000fe40000000f00 */
[----:B--2---:R-:W-:Y:S01]  /*6c80*/  MOV R55, R67 ;  /* 0x0000004300377202 */ /* 0x004fe20000000f00 */
[----:B------:R-:W-:Y:S01]  /*6c90*/  IMAD R43, R43, UR12, RZ ;  /* 0x0000000c2b2b7c24 */ /* 0x000fe2000f8e02ff */
        /* <DEDUP_REMOVED lines=8> */
.L_x_3922:
[----:B------:R-:W-:Y:S05]  /*6d20*/  BSYNC B0 ;  /* 0x0000000000007941 */ /* 0x000fea0003800000 */
.L_x_3921:
        /* <DEDUP_REMOVED lines=8> */
[----:B------:R-:W4:Y:S01]  /*6db0*/  MUFU.RCP R44, R43 ;  /* 0x0000002b002c7308 */ /* 0x000f220000001000 */
[----:B--2---:R-:W-:Y:S01]  /*6dc0*/  FMUL.FTZ R64, R64, R55 ;  /* 0x0000003740407220 */ /* 0x004fe20000410000 */
[----:B----4-:R-:W-:-:S07]  /*6dd0*/  FMUL.FTZ R9, R9, R44 ;  /* 0x0000002c09097220 */ /* 0x010fce0000410000 */
.L_x_3923:
[----:B------:R-:W-:Y:S01]  /*6de0*/  LOP3.LUT P5, RZ, R5, 0x80000, RZ, 0xc0, !PT ;  /* 0x0008000005ff7812 */ /* 0x000fe200078ac0ff */
[----:B------:R-:W-:-:S12]  /*6df0*/  BSSY B0, `(.L_x_3924) ;  /* 0x000000f000007945 */ /* 0x000fd80003800000 */
[----:B------:R-:W-:Y:S05]  /*6e00*/  @!P5 BRA `(.L_x_3925) ;  /* 0x000000000034d947 */ /* 0x000fea0003800000 */
[----:B------:R-:W-:Y:S01]  /*6e10*/  SHF.R.S32.HI R6, RZ, 0x1f, R93 ;  /* 0x0000001fff067819 */ /* 0x000fe2000001145d */
[----:B------:R-:W-:Y:S01]  /*6e20*/  ULDC.64 UR12, c[0x0][0x270] ;  /* 0x00009c00000c7ab9 */ /* 0x000fe20000000a00 */
[----:B------:R-:W-:Y:S02]  /*6e30*/  MOV R54, R68 ;  /* 0x0000004400367202 */ /* 0x000fe40000000f00 */
[----:B--2---:R-:W-:Y:S01]  /*6e40*/  MOV R55, R67 ;  /* 0x0000004300377202 */ /* 0x004fe20000000f00 */
[----:B------:R-:W-:Y:S01]  /*6e50*/  IMAD R6, R6, UR12, RZ ;  /* 0x0000000c06067c24 */ /* 0x000fe2000f8e02ff */
[----:B------:R-:W-:Y:S01]  /*6e60*/  F2FP.BF16.F32.PACK_AB R9, R64, R9 ;  /* 0x000000094009723e */ /* 0x000fe200000010ff */
[----:B------:R-:W-:-:S04]  /*6e70*/  IMAD.WIDE.U32 R54, R93, UR12, R54 ;  /* 0x0000000c5d367c25 */ /* 0x000fc8000f8e0036 */
[----:B----4-:R-:W-:Y:S01]  /*6e80*/  IMAD R43, R93, UR13, R6 ;  /* 0x0000000d5d2b7c24 */ /* 0x010fe2000f8e0206 */
[----:B------:R-:W-:Y:S02]  /*6e90*/  ULDC.64 UR12, c[0x0][0x210] ;  /* 0x00008400000c7ab9 */ /* 0x000fe40000000a00 */
[----:B01-3--:R-:W-:Y:S02]  /*6ea0*/  LEA R56, P5, R54, UR12, 0x1 ;  /* 0x0000000c36387c11 */ /* 0x00bfe4000f8a08ff */
[----:B------:R-:W-:-:S04]  /*6eb0*/  IADD3 R43, R55, R43, RZ ;  /* 0x0000002b372b7210 */ /* 0x000fc80007ffe0ff */
[----:B------:R-:W-:-:S05]  /*6ec0*/  LEA.HI.X R57, R54, UR13, R43, 0x1, P5 ;  /* 0x0000000d36397c11 */ /* 0x000fca000a8f0c2b */
[----:B------:R0:W-:Y:S02]  /*6ed0*/  STG.E desc[UR8][R56.64], R9 ;  /* 0x0000000938007986 */ /* 0x0001e4000c101908 */
.L_x_3925:
[----:B------:R-:W-:Y:S05]  /*6ee0*/  BSYNC B0 ;  /* 0x0000000000007941 */ /* 0x000fea0003800000 */
.L_x_3924:
[----:B------:R-:W-:Y:S05]  /*6ef0*/  @!P6 BRA `(.L_x_3926) ;  /* 0x000000000028e947 */ /* 0x000fea0003800000 */
[----:B------:R-:W-:Y:S01]  /*6f00*/  FMUL.FTZ R6, R10, -1.4426950216293334961 ;  /* 0xbfb8aa3b0a067820 */ /* 0x000fe20000410000 */
[----:B----4-:R-:W-:-:S05]  /*6f10*/  FMUL.FTZ R43, R62, -1.4426950216293334961 ;  /* 0xbfb8aa3b3e2b7820 */ /* 0x010fca0000410000 */
[----:B------:R-:W0:Y:S08]  /*6f20*/  MUFU.EX2 R6, R6 ;  /* 0x0000000600067308 */ /* 0x000e300000000800 */
[----:B------:R-:W4:Y:S01]  /*6f30*/  MUFU.EX2 R43, R43 ;  /* 0x0000002b002b7308 */ /* 0x000f220000000800 */
[----:B0-----:R-:W-:-:S07]  /*6f40*/  FADD.FTZ R9, R6, 1 ;  /* 0x3f80000006097421 */ /* 0x001fce0000010000 */
[----:B------:R-:W0:Y:S01]  /*6f50*/  MUFU.RCP R9, R9 ;  /* 0x0000000900097308 */ /* 0x000e220000001000 */
[----:B----4-:R-:W-:-:S07]  /*6f60*/  FADD.FTZ R44, R43, 1 ;  /* 0x3f8000002b2c7421 */ /* 0x010fce0000010000 */
[----:B--2---:R-:W2:Y:S01]  /*6f70*/  MUFU.RCP R55, R44 ;  /* 0x0000002c00377308 */ /* 0x004ea20000001000 */
[----:B0-----:R-:W-:Y:S01]  /*6f80*/  FMUL.FTZ R10, R10, R9 ;  /* 0x000000090a0a7220 */ /* 0x001fe20000410000 */
[----:B--2---:R-:W-:-:S07]  /*6f90*/  FMUL.FTZ R62, R62, R55 ;  /* 0x000000373e3e7220 */ /* 0x004fce0000410000 */
.L_x_3926:
[----:B------:R-:W-:Y:S01]  /*6fa0*/  LOP3.LUT P5, RZ, R5, 0x40000, RZ, 0xc0, !PT ;  /* 0x0004000005ff7812 */ /* 0x000fe200078ac0ff */
[----:B------:R-:W-:-:S12]  /*6fb0*/  BSSY B0, `(.L_x_3927) ;  /* 0x000000f000007945 */ /* 0x000fd80003800000 */
[----:B------:R-:W-:Y:S05]  /*6fc0*/  @!P5 BRA `(.L_x_3928) ;  /* 0x000000000034d947 */ /* 0x000fea0003800000 */
[----:B------:R-:W-:Y:S01]  /*6fd0*/  SHF.R.S32.HI R6, RZ, 0x1f, R91 ;  /* 0x0000001fff067819 */ /* 0x000fe2000001145b */
[----:B------:R-:W-:Y:S01]  /*6fe0*/  ULDC.64 UR12, c[0x0][0x270] ;  /* 0x00009c00000c7ab9 */ /* 0x000fe20000000a00 */
[----:B------:R-:W-:Y:S01]  /*6ff0*/  MOV R54, R68 ;  /* 0x0000004400367202 */ /* 0x000fe20000000f00 */
[----:B--2---:R-:W-:Y:S02]  /*7000*/  IMAD.MOV.U32 R55, RZ, RZ, R67 ;  /* 0x000000ffff377224 */ /* 0x004fe400078e0043 */
[----:B------:R-:W-:Y:S02]  /*7010*/  IMAD R6, R6, UR12, RZ ;  /* 0x0000000c06067c24 */ /* 0x000fe4000f8e02ff */
[----:B------:R-:W-:-:S04]  /*7020*/  IMAD.WIDE.U32 R54, R91, UR12, R54 ;  /* 0x0000000c5b367c25 */ /* 0x000fc8000f8e0036 */
[----:B0-----:R-:W-:Y:S01]  /*7030*/  IMAD R9, R91, UR13, R6 ;  /* 0x0000000d5b097c24 */ /* 0x001fe2000f8e0206 */
[----:B------:R-:W-:Y:S02]  /*7040*/  ULDC.64 UR12, c[0x0][0x210] ;  /* 0x00008400000c7ab9 */ /* 0x000fe40000000a00 */
[----:B-1-34-:R-:W-:Y:S02]  /*7050*/  LEA R56, P5, R54, UR12, 0x1 ;  /* 0x0000000c36387c11 */ /* 0x01afe4000f8a08ff */
[----:B------:R-:W-:-:S04]  /*7060*/  IADD3 R9, R55, R9, RZ ;  /* 0x0000000937097210 */ /* 0x000fc80007ffe0ff */
[----:B------:R-:W-:Y:S02]  /*7070*/  LEA.HI.X R57, R54, UR13, R9, 0x1, P5 ;  /* 0x0000000d36397c11 */ /* 0x000fe4000a8f0c09 */
[----:B------:R-:W-:-:S05]  /*7080*/  F2FP.BF16.F32.PACK_AB R9, R62, R10 ;  /* 0x0000000a3e09723e */ /* 0x000fca00000010ff */
[----:B------:R0:W-:Y:S02]  /*7090*/  STG.E desc[UR8][R56.64], R9 ;  /* 0x0000000938007986 */ /* 0x0001e4000c101908 */
.L_x_3928:
[----:B------:R-:W-:Y:S05]  /*70a0*/  BSYNC B0 ;  /* 0x0000000000007941 */ /* 0x000fea0003800000 */
.L_x_3927:
        /* <DEDUP_REMOVED lines=11> */
.L_x_3929:
[----:B------:R-:W-:Y:S01]  /*7160*/  LOP3.LUT P5, RZ, R5, 0x20000, RZ, 0xc0, !PT ;  /* 0x0002000005ff7812 */ /* 0x000fe200078ac0ff */
[----:B------:R-:W-:-:S12]  /*7170*/  BSSY B0, `(.L_x_3930) ;  /* 0x000000f000007945 */ /* 0x000fd80003800000 */
[----:B------:R-:W-:Y:S05]  /*7180*/  @!P5 BRA `(.L_x_3931) ;  /* 0x000000000034d947 */ /* 0x000fea0003800000 */
[----:B------:R-:W-:Y:S01]  /*7190*/  SHF.R.S32.HI R6, RZ, 0x1f, R90 ;  /* 0x0000001fff067819 */ /* 0x000fe2000001145a */
[----:B------:R-:W-:Y:S01]  /*71a0*/  ULDC.64 UR12, c[0x0][0x270] ;  /* 0x00009c00000c7ab9 */ /* 0x000fe20000000a00 */
[----:B------:R-:W-:Y:S02]  /*71b0*/  MOV R54, R68 ;  /* 0x0000004400367202 */ /* 0x000fe40000000f00 */
[----:B--2---:R-:W-:Y:S01]  /*71c0*/  MOV R55, R67 ;  /* 0x0000004300377202 */ /* 0x004fe20000000f00 */
[----:B0-----:R-:W-:Y:S01]  /*71d0*/  IMAD R9, R6, UR12, RZ ;  /* 0x0000000c06097c24 */ /* 0x001fe2000f8e02ff */
[----:B------:R-:W-:Y:S01]  /*71e0*/  F2FP.BF16.F32.PACK_AB R11, R8, R11 ;  /* 0x0000000b080b723e */ /* 0x000fe200000010ff */
[----:B------:R-:W-:-:S04]  /*71f0*/  IMAD.WIDE.U32 R54, R90, UR12, R54 ;  /* 0x0000000c5a367c25 */ /* 0x000fc8000f8e0036 */
[----:B------:R-:W-:Y:S01]  /*7200*/  IMAD R9, R90, UR13, R9 ;  /* 0x0000000d5a097c24 */ /* 0x000fe2000f8e0209 */
[----:B------:R-:W-:Y:S02]  /*7210*/  ULDC.64 UR12, c[0x0][0x210] ;  /* 0x00008400000c7ab9 */ /* 0x000fe40000000a00 */
[----:B-1-34-:R-:W-:Y:S02]  /*7220*/  LEA R56, P5, R54, UR12, 0x1 ;  /* 0x0000000c36387c11 */ /* 0x01afe4000f8a08ff */
[----:B------:R-:W-:-:S04]  /*7230*/  IADD3 R9, R55, R9, RZ ;  /* 0x0000000937097210 */ /* 0x000fc80007ffe0ff */
[----:B------:R-:W-:-:S05]  /*7240*/  LEA.HI.X R57, R54, UR13, R9, 0x1, P5 ;  /* 0x0000000d36397c11 */ /* 0x000fca000a8f0c09 */
[----:B------:R0:W-:Y:S02]  /*7250*/  STG.E desc[UR8][R56.64], R11 ;  /* 0x0000000b38007986 */ /* 0x0001e4000c101908 */
.L_x_3931:
[----:B------:R-:W-:Y:S05]  /*7260*/  BSYNC B0 ;  /* 0x0000000000007941 */ /* 0x000fea0003800000 */
.L_x_3930:
        /* <DEDUP_REMOVED lines=8> */
[----:B------:R-:W5:Y:S01]  /*72f0*/  MUFU.RCP R9, R8 ;  /* 0x0000000800097308 */ /* 0x000f620000001000 */
[----:B0-----:R-:W-:Y:S01]  /*7300*/  FMUL.FTZ R30, R30, R11 ;  /* 0x0000000b1e1e7220 */ /* 0x001fe20000410000 */
[----:B-----5:R-:W-:-:S07]  /*7310*/  FMUL.FTZ R12, R12, R9 ;  /* 0x000000090c0c7220 */ /* 0x020fce0000410000 */
.L_x_3932:
[----:B------:R-:W-:Y:S01]  /*7320*/  LOP3.LUT P5, RZ, R5, 0x10000, RZ, 0xc0, !PT ;  /* 0x0001000005ff7812 */ /* 0x000fe200078ac0ff */
[----:B------:R-:W-:-:S12]  /*7330*/  BSSY B0, `(.L_x_3933) ;  /* 0x000000f000007945 */ /* 0x000fd80003800000 */
[----:B------:R-:W-:Y:S05]  /*7340*/  @!P5 BRA `(.L_x_3934) ;  /* 0x000000000034d947 */ /* 0x000fea0003800000 */
[----:B------:R-:W-:Y:S01]  /*7350*/  SHF.R.S32.HI R6, RZ, 0x1f, R89 ;  /* 0x0000001fff067819 */ /* 0x000fe20000011459 */
[----:B------:R-:W-:Y:S01]  /*7360*/  ULDC.64 UR12, c[0x0][0x270] ;  /* 0x00009c00000c7ab9 */ /* 0x000fe20000000a00 */
[----:B0-----:R-:W-:Y:S01]  /*7370*/  MOV R9, R67 ;  /* 0x0000004300097202 */ /* 0x001fe20000000f00 */
[----:B------:R-:W-:Y:S02]  /*7380*/  IMAD.MOV.U32 R8, RZ, RZ, R68 ;  /* 0x000000ffff087224 */ /* 0x000fe400078e0044 */
        /* <DEDUP_REMOVED lines=9> */
.L_x_3934:
[----:B------:R-:W-:Y:S05]  /*7420*/  BSYNC B0 ;  /* 0x0000000000007941 */ /* 0x000fea0003800000 */
.L_x_3933:
[----:B------:R-:W-:Y:S05]  /*7430*/  @!P6 BRA `(.L_x_3935) ;  /* 0x000000000028e947 */ /* 0x000fea0003800000 */
[----:B------:R-:W-:Y:S01]  /*7440*/  FMUL.FTZ R6, R13, -1.4426950216293334961 ;  /* 0xbfb8aa3b0d067820 */ /* 0x000fe20000410000 */
[----:B0-----:R-:W-:-:S05]  /*7450*/  FMUL.FTZ R9, R31, -1.4426950216293334961 ;  /* 0xbfb8aa3b1f097820 */ /* 0x001fca0000410000 */
        /* <DEDUP_REMOVED lines=8> */
.L_x_3935:
[----:B------:R-:W-:Y:S01]  /*74e0*/  LOP3.LUT P5, RZ, R5, 0x8000, RZ, 0xc0, !PT ;  /* 0x0000800005ff7812 */ /* 0x000fe200078ac0ff */
[----:B------:R-:W-:-:S12]  /*74f0*/  BSSY B0, `(.L_x_3936) ;  /* 0x000000f000007945 */ /* 0x000fd80003800000 */
[----:B------:R-:W-:Y:S05]  /*7500*/  @!P5 BRA `(.L_x_3937) ;  /* 0x000000000034d947 */ /* 0x000fea0003800000 */
[----:B------:R-:W-:Y:S01]  /*7510*/  SHF.R.S32.HI R6, RZ, 0x1f, R88 ;  /* 0x0000001fff067819 */ /* 0x000fe20000011458 */
[----:B------:R-:W-:Y:S01]  /*7520*/  ULDC.64 UR12, c[0x0][0x270] ;  /* 0x00009c00000c7ab9 */ /* 0x000fe20000000a00 */
[----:B------:R-:W-:Y:S02]  /*7530*/  MOV R8, R68 ;  /* 0x0000004400087202 */ /* 0x000fe40000000f00 */
[----:B0-----:R-:W-:Y:S01]  /*7540*/  MOV R9, R67 ;  /* 0x0000004300097202 */ /* 0x001fe20000000f00 */
[----:B------:R-:W-:Y:S01]  /*7550*/  IMAD R11, R6, UR12, RZ ;  /* 0x0000000c060b7c24 */ /* 0x000fe2000f8e02ff */
[----:B------:R-:W-:Y:S01]  /*7560*/  F2FP.BF16.F32.PACK_AB R13, R31, R13 ;  /* 0x0000000d1f0d723e */ /* 0x000fe200000010ff */
[----:B------:R-:W-:-:S04]  /*7570*/  IMAD.WIDE.U32 R8, R88, UR12, R8 ;  /* 0x0000000c58087c25 */ /* 0x000fc8000f8e0008 */
[----:B------:R-:W-:Y:S01]  /*7580*/  IMAD R11, R88, UR13, R11 ;  /* 0x0000000d580b7c24 */ /* 0x000fe2000f8e020b */
[----:B------:R-:W-:Y:S02]  /*7590*/  ULDC.64 UR12, c[0x0][0x210] ;  /* 0x00008400000c7ab9 */ /* 0x000fe40000000a00 */
[----:B------:R-:W-:Y:S01]  /*75a0*/  LEA R10, P5, R8, UR12, 0x1 ;  /* 0x0000000c080a7c11 */ /* 0x000fe2000f8a08ff */
[----:B------:R-:W-:-:S05]  /*75b0*/  IMAD.IADD R11, R9, 0x1, R11 ;  /* 0x00000001090b7824 */ /* 0x000fca00078e020b */
[----:B------:R-:W-:-:S05]  /*75c0*/  LEA.HI.X R11, R8, UR13, R11, 0x1, P5 ;  /* 0x0000000d080b7c11 */ /* 0x000fca000a8f0c0b */
[----:B------:R0:W-:Y:S02]  /*75d0*/  STG.E desc[UR8][R10.64], R13 ;  /* 0x0000000d0a007986 */ /* 0x0001e4000c101908 */
.L_x_3937:
[----:B------:R-:W-:Y:S05]  /*75e0*/  BSYNC B0 ;  /* 0x0000000000007941 */ /* 0x000fea0003800000 */
.L_x_3936:
        /* <DEDUP_REMOVED lines=11> */
.L_x_3938:
[----:B------:R-:W-:Y:S01]  /*76a0*/  LOP3.LUT P5, RZ, R5, 0x4000, RZ, 0xc0, !PT ;  /* 0x0000400005ff7812 */ /* 0x000fe200078ac0ff */
[----:B------:R-:W-:-:S12]  /*76b0*/  BSSY B0, `(.L_x_3939) ;  /* 0x000000f000007945 */ /* 0x000fd80003800000 */
[----:B------:R-:W-:Y:S05]  /*76c0*/  @!P5 BRA `(.L_x_3940) ;  /* 0x000000000034d947 */ /* 0x000fea0003800000 */
[----:B------:R-:W-:Y:S01]  /*76d0*/  SHF.R.S32.HI R6, RZ, 0x1f, R87 ;  /* 0x0000001fff067819 */ /* 0x000fe20000011457 */
[----:B------:R-:W-:Y:S01]  /*76e0*/  ULDC.64 UR12, c[0x0][0x270] ;  /* 0x00009c00000c7ab9 */ /* 0x000fe20000000a00 */
[----:B------:R-:W-:Y:S02]  /*76f0*/  MOV R8, R68 ;  /* 0x0000004400087202 */ /* 0x000fe40000000f00 */
[----:B0-----:R-:W-:Y:S01]  /*7700*/  MOV R9, R67 ;  /* 0x0000004300097202 */ /* 0x001fe20000000f00 */
        /* <DEDUP_REMOVED lines=9> */
.L_x_3940:
[----:B------:R-:W-:Y:S05]  /*77a0*/  BSYNC B0 ;  /* 0x0000000000007941 */ /* 0x000fea0003800000 */
.L_x_3939:
        /* <DEDUP_REMOVED lines=11> */
.L_x_3941:
[----:B------:R-:W-:Y:S01]  /*7860*/  LOP3.LUT P5, RZ, R5, 0x2000, RZ, 0xc0, !PT ;  /* 0x0000200005ff7812 */ /* 0x000fe200078ac0ff */
[----:B------:R-:W-:-:S12]  /*7870*/  BSSY B0, `(.L_x_3942) ;  /* 0x000000f000007945 */ /* 0x000fd80003800000 */
[----:B------:R-:W-:Y:S05]  /*7880*/  @!P5 BRA `(.L_x_3943) ;  /* 0x000000000034d947 */ /* 0x000fea0003800000 */
[----:B------:R-:W-:Y:S01]  /*7890*/  SHF.R.S32.HI R6, RZ, 0x1f, R86 ;  /* 0x0000001fff067819 */ /* 0x000fe20000011456 */
[----:B------:R-:W-:Y:S01]  /*78a0*/  ULDC.64 UR12, c[0x0][0x270] ;  /* 0x00009c00000c7ab9 */ /* 0x000fe20000000a00 */
[----:B------:R-:W-:Y:S01]  /*78b0*/  MOV R8, R68 ;  /* 0x0000004400087202 */ /* 0x000fe20000000f00 */
[----:B0-----:R-:W-:Y:S01]  /*78c0*/  IMAD.MOV.U32 R9, RZ, RZ, R67 ;  /* 0x000000ffff097224 */ /* 0x001fe200078e0043 */
        /* <DEDUP_REMOVED lines=9> */
.L_x_3943:
[----:B------:R-:W-:Y:S05]  /*7960*/  BSYNC B0 ;  /* 0x0000000000007941 */ /* 0x000fea0003800000 */
.L_x_3942:
        /* <DEDUP_REMOVED lines=11> */
.L_x_3944:
        /* <DEDUP_REMOVED lines=16> */
.L_x_3946:
[----:B------:R-:W-:Y:S05]  /*7b20*/  BSYNC B0 ;  /* 0x0000000000007941 */ /* 0x000fea0003800000 */
.L_x_3945:
        /* <DEDUP_REMOVED lines=11> */
.L_x_3947:
        /* <DEDUP_REMOVED lines=16> */
.L_x_3949:
[----:B------:R-:W-:Y:S05]  /*7ce0*/  BSYNC B0 ;  /* 0x0000000000007941 */ /* 0x000fea0003800000 */
.L_x_3948:
        /* <DEDUP_REMOVED lines=11> */
.L_x_3950:
[----:B------:R-:W-:Y:S01]  /*7da0*/  LOP3.LUT P5, RZ, R5, 0x400, RZ, 0xc0, !PT ;  /* 0x0000040005ff7812 */ /* 0x000fe200078ac0ff */
[----:B------:R-:W-:-:S12]  /*7db0*/  BSSY B0, `(.L_x_3951) ;  /* 0x000000e000007945 */ /* 0x000fd80003800000 */
[----:B------:R-:W-:Y:S05]  /*7dc0*/  @!P5 BRA `(.L_x_3952) ;  /* 0x000000000030d947 */ /* 0x000fea0003800000 */
[----:B------:R-:W-:Y:S01]  /*7dd0*/  ULDC.64 UR12, c[0x0][0x270] ;  /* 0x00009c00000c7ab9 */ /* 0x000fe20000000a00 */
[----:B------:R-:W-:Y:S01]  /*7de0*/  MOV R8, R68 ;  /* 0x0000004400087202 */ /* 0x000fe20000000f00 */
[----:B------:R-:W-:Y:S01]  /*7df0*/  IMAD R6, R125, UR12, RZ ;  /* 0x0000000c7d067c24 */ /* 0x000fe2000f8e02ff */
[----:B0-----:R-:W-:-:S03]  /*7e00*/  MOV R9, R67 ;  /* 0x0000004300097202 */ /* 0x001fc60000000f00 */
        /* <DEDUP_REMOVED lines=8> */
.L_x_3952:
[----:B------:R-:W-:Y:S05]  /*7e90*/  BSYNC B0 ;  /* 0x0000000000007941 */ /* 0x000fea0003800000 */
.L_x_3951:
        /* <DEDUP_REMOVED lines=11> */
.L_x_3953:
[----:B------:R-:W-:Y:S01]  /*7f50*/  LOP3.LUT P5, RZ, R5, 0x200, RZ, 0xc0, !PT ;  /* 0x0000020005ff7812 */ /* 0x000fe200078ac0ff */
[----:B------:R-:W-:-:S12]  /*7f60*/  BSSY B0, `(.L_x_3954) ;  /* 0x000000e000007945 */ /* 0x000fd80003800000 */
        /* <DEDUP_REMOVED lines=13> */
.L_x_3955:
[----:B------:R-:W-:Y:S05]  /*8040*/  BSYNC B0 ;  /* 0x0000000000007941 */ /* 0x000fea0003800000 */
.L_x_3954:
        /* <DEDUP_REMOVED lines=11> */
.L_x_3956:
[----:B------:R-:W-:Y:S01]  /*8100*/  LOP3.LUT P5, RZ, R5, 0x100, RZ, 0xc0, !PT ;  /* 0x0000010005ff7812 */ /* 0x000fe200078ac0ff */
[----:B------:R-:W-:-:S12]  /*8110*/  BSSY B0, `(.L_x_3957) ;  /* 0x000000e000007945 */ /* 0x000fd80003800000 */
[----:B------:R-:W-:Y:S05]  /*8120*/  @!P5 BRA `(.L_x_3958) ;  /* 0x000000000030d947 */ /* 0x000fea0003800000 */
[----:B------:R-:W-:Y:S01]  /*8130*/  ULDC.64 UR12, c[0x0][0x270] ;  /* 0x00009c00000c7ab9 */ /* 0x000fe20000000a00 */
[----:B------:R-:W-:Y:S01]  /*8140*/  MOV R8, R68 ;  /* 0x0000004400087202 */ /* 0x000fe20000000f00 */
[----:B------:R-:W-:Y:S02]  /*8150*/  IMAD R6, R123, UR12, RZ ;  /* 0x0000000c7b067c24 */ /* 0x000fe4000f8e02ff */
[----:B0-----:R-:W-:Y:S02]  /*8160*/  IMAD.MOV.U32 R9, RZ, RZ, R67 ;  /* 0x000000ffff097224 */ /* 0x001fe400078e0043 */
        /* <DEDUP_REMOVED lines=8> */
.L_x_3958:
[----:B------:R-:W-:Y:S05]  /*81f0*/  BSYNC B0 ;  /* 0x0000000000007941 */ /* 0x000fea0003800000 */
.L_x_3957:
        /* <DEDUP_REMOVED lines=11> */
.L_x_3959:
        /* <DEDUP_REMOVED lines=15> */
.L_x_3961:
[----:B------:R-:W-:Y:S05]  /*83a0*/  BSYNC B0 ;  /* 0x0000000000007941 */ /* 0x000fea0003800000 */
.L_x_3960:
        /* <DEDUP_REMOVED lines=11> */
.L_x_3962:
[----:B------:R-:W-:Y:S01]  /*8460*/  LOP3.LUT P5, RZ, R5, 0x40, RZ, 0xc0, !PT ;  /* 0x0000004005ff7812 */ /* 0x000fe200078ac0ff */
[----:B------:R-:W-:-:S12]  /*8470*/  BSSY B0, `(.L_x_3963) ;  /* 0x000000e000007945 */ /* 0x000fd80003800000 */
[----:B------:R-:W-:Y:S05]  /*8480*/  @!P5 BRA `(.L_x_3964) ;  /* 0x000000000030d947 */ /* 0x000fea0003800000 */
[----:B------:R-:W-:Y:S01]  /*8490*/  ULDC.64 UR12, c[0x0][0x270] ;  /* 0x00009c00000c7ab9 */ /* 0x000fe20000000a00 */
[----:B0-----:R-:W-:Y:S01]  /*84a0*/  MOV R9, R67 ;  /* 0x0000004300097202 */ /* 0x001fe20000000f00 */
        /* <DEDUP_REMOVED lines=10> */
.L_x_3964:
[----:B------:R-:W-:Y:S05]  /*8550*/  BSYNC B0 ;  /* 0x0000000000007941 */ /* 0x000fea0003800000 */
.L_x_3963:
        /* <DEDUP_REMOVED lines=11> */
.L_x_3965:
        /* <DEDUP_REMOVED lines=15> */
.L_x_3967:
[----:B------:R-:W-:Y:S05]  /*8700*/  BSYNC B0 ;  /* 0x0000000000007941 */ /* 0x000fea0003800000 */
.L_x_3966:
        /* <DEDUP_REMOVED lines=11> */
.L_x_3968:
        /* <DEDUP_REMOVED lines=15> */
.L_x_3970:
[----:B------:R-:W-:Y:S05]  /*88b0*/  BSYNC B0 ;  /* 0x0000000000007941 */ /* 0x000fea0003800000 */
.L_x_3969:
        /* <DEDUP_REMOVED lines=11> */
.L_x_3971:
[----:B------:R-:W-:Y:S01]  /*8970*/  LOP3.LUT P5, RZ, R5, 0x8, RZ, 0xc0, !PT ;  /* 0x0000000805ff7812 */ /* 0x000fe200078ac0ff */
[----:B------:R-:W-:-:S12]  /*8980*/  BSSY B0, `(.L_x_3972) ;  /* 0x0000010000007945 */ /* 0x000fd80003800000 */
[----:B------:R-:W-:Y:S05]  /*8990*/  @!P5 BRA `(.L_x_3973) ;  /* 0x000000000038d947 */ /* 0x000fea0003800000 */
[----:B0-----:R-:W-:Y:S01]  /*89a0*/  IADD3 R11, R0, 0xb8, RZ ;  /* 0x000000b8000b7810 */ /* 0x001fe20007ffe0ff */
[----:B------:R-:W-:Y:S01]  /*89b0*/  ULDC.64 UR12, c[0x0][0x270] ;  /* 0x00009c00000c7ab9 */ /* 0x000fe20000000a00 */
[----:B------:R-:W-:Y:S01]  /*89c0*/  MOV R9, R67 ;  /* 0x0000004300097202 */ /* 0x000fe20000000f00 */
[----:B------:R-:W-:Y:S01]  /*89d0*/  IMAD.MOV.U32 R8, RZ, RZ, R68 ;  /* 0x000000ffff087224 */ /* 0x000fe200078e0044 */
        /* <DEDUP_REMOVED lines=10> */
.L_x_3973:
[----:B------:R-:W-:Y:S05]  /*8a80*/  BSYNC B0 ;  /* 0x0000000000007941 */ /* 0x000fea0003800000 */
.L_x_3972:
        /* <DEDUP_REMOVED lines=11> */
.L_x_3974:
[----:B------:R-:W-:Y:S01]  /*8b40*/  LOP3.LUT P5, RZ, R5, 0x4, RZ, 0xc0, !PT ;  /* 0x0000000405ff7812 */ /* 0x000fe200078ac0ff */
[----:B------:R-:W-:-:S12]  /*8b50*/  BSSY B0, `(.L_x_3975) ;  /* 0x0000010000007945 */ /* 0x000fd80003800000 */
[----:B------:R-:W-:Y:S05]  /*8b60*/  @!P5 BRA `(.L_x_3976) ;  /* 0x000000000038d947 */ /* 0x000fea0003800000 */
[----:B0-----:R-:W-:Y:S01]  /*8b70*/  IADD3 R11, R0, 0xc0, RZ ;  /* 0x000000c0000b7810 */ /* 0x001fe20007ffe0ff */
[----:B------:R-:W-:Y:S01]  /*8b80*/  ULDC.64 UR12, c[0x0][0x270] ;  /* 0x00009c00000c7ab9 */ /* 0x000fe20000000a00 */
[----:B------:R-:W-:Y:S01]  /*8b90*/  MOV R8, R68 ;  /* 0x0000004400087202 */ /* 0x000fe20000000f00 */
        /* <DEDUP_REMOVED lines=11> */
.L_x_3976:
[----:B------:R-:W-:Y:S05]  /*8c50*/  BSYNC B0 ;  /* 0x0000000000007941 */ /* 0x000fea0003800000 */
.L_x_3975:
        /* <DEDUP_REMOVED lines=11> */
.L_x_3977:
[----:B------:R-:W-:Y:S01]  /*8d10*/  LOP3.LUT P5, RZ, R5, 0x1, RZ, 0xc0, !PT ;  /* 0x0000000105ff7812 */ /* 0x000fe200078ac0ff */
[----:B------:R-:W-:-:S12]  /*8d20*/  BSSY B0, `(.L_x_3978) ;  /* 0x0000010000007945 */ /* 0x000fd80003800000 */
[----:B------:R-:W-:Y:S05]  /*8d30*/  @!P5 BRA `(.L_x_3979) ;  /* 0x000000000038d947 */ /* 0x000fea0003800000 */
[----:B0-----:R-:W-:Y:S01]  /*8d40*/  IADD3 R11, R0, 0xc8, RZ ;  /* 0x000000c8000b7810 */ /* 0x001fe20007ffe0ff */
[----:B------:R-:W-:Y:S01]  /*8d50*/  ULDC.64 UR12, c[0x0][0x270] ;  /* 0x00009c00000c7ab9 */ /* 0x000fe20000000a00 */
[----:B------:R-:W-:Y:S02]  /*8d60*/  MOV R8, R68 ;  /* 0x0000004400087202 */ /* 0x000fe40000000f00 */
[----:B------:R-:W-:Y:S02]  /*8d70*/  SHF.R.S32.HI R6, RZ, 0x1f, R11 ;  /* 0x0000001fff067819 */ /* 0x000fe4000001140b */
[----:B------:R-:W-:Y:S02]  /*8d80*/  MOV R9, R67 ;  /* 0x0000004300097202 */ /* 0x000fe40000000f00 */
[----:B------:R-:W-:Y:S01]  /*8d90*/  F2FP.BF16.F32.PACK_AB R27, R51, R27 ;  /* 0x0000001b331b723e */ /* 0x000fe200000010ff */
[----:B------:R-:W-:Y:S02]  /*8da0*/  IMAD R6, R6, UR12, RZ ;  /* 0x0000000c06067c24 */ /* 0x000fe4000f8e02ff */
[----:B------:R-:W-:-:S04]  /*8db0*/  IMAD.WIDE.U32 R8, R11, UR12, R8 ;  /* 0x0000000c0b087c25 */ /* 0x000fc8000f8e0008 */
[----:B------:R-:W-:Y:S01]  /*8dc0*/  IMAD R11, R11, UR13, R6 ;  /* 0x0000000d0b0b7c24 */ /* 0x000fe2000f8e0206 */
[----:B------:R-:W-:Y:S02]  /*8dd0*/  ULDC.64 UR12, c[0x0][0x210] ;  /* 0x00008400000c7ab9 */ /* 0x000fe40000000a00 */
[----:B------:R-:W-:Y:S01]  /*8de0*/  LEA R10, P5, R8, UR12, 0x1 ;  /* 0x0000000c080a7c11 */ /* 0x000fe2000f8a08ff */
[----:B------:R-:W-:-:S05]  /*8df0*/  IMAD.IADD R11, R9, 0x1, R11 ;  /* 0x00000001090b7824 */ /* 0x000fca00078e020b */
[----:B------:R-:W-:-:S05]  /*8e00*/  LEA.HI.X R11, R8, UR13, R11, 0x1, P5 ;  /* 0x0000000d080b7c11 */ /* 0x000fca000a8f0c0b */
[----:B------:R0:W-:Y:S02]  /*8e10*/  STG.E desc[UR8][R10.64], R27 ;  /* 0x0000001b0a007986 */ /* 0x0001e4000c101908 */
.L_x_3979:
[----:B------:R-:W-:Y:S05]  /*8e20*/  BSYNC B0 ;  /* 0x0000000000007941 */ /* 0x000fea0003800000 */
.L_x_3978:
        /* <DEDUP_REMOVED lines=11> */
.L_x_3980:
        /* <DEDUP_REMOVED lines=16> */
.L_x_3982:
[----:B------:R-:W-:Y:S05]  /*8fe0*/  BSYNC B0 ;  /* 0x0000000000007941 */ /* 0x000fea0003800000 */
.L_x_3981:
        /* <DEDUP_REMOVED lines=11> */
.L_x_3983:
[----:B------:R-:W-:Y:S04]  /*90a0*/  BSSY B0, `(.L_x_3984) ;  /* 0x0000010000007945 */ /* 0x000fe80003800000 */
[----:B------:R-:W-:Y:S05]  /*90b0*/  @!P1 BRA `(.L_x_3985) ;  /* 0x0000000000389947 */ /* 0x000fea0003800000 */
[----:B0-----:R-:W-:Y:S01]  /*90c0*/  VIADD R11, R0, 0xd8 ;  /* 0x000000d8000b7836 */ /* 0x001fe20000000000 */
[----:B------:R-:W-:Y:S01]  /*90d0*/  ULDC.64 UR12, c[0x0][0x270] ;  /* 0x00009c00000c7ab9 */ /* 0x000fe20000000a00 */
[----:B------:R-:W-:Y:S02]  /*90e0*/  MOV R8, R68 ;  /* 0x0000004400087202 */ /* 0x000fe40000000f00 */
[----:B------:R-:W-:Y:S02]  /*90f0*/  MOV R9, R67 ;  /* 0x0000004300097202 */ /* 0x000fe40000000f00 */
        /* <DEDUP_REMOVED lines=10> */
.L_x_3985:
[----:B------:R-:W-:Y:S05]  /*91a0*/  BSYNC B0 ;  /* 0x0000000000007941 */ /* 0x000fea0003800000 */
.L_x_3984:
        /* <DEDUP_REMOVED lines=11> */
.L_x_3986:
[----:B------:R-:W-:Y:S04]  /*9260*/  BSSY B0, `(.L_x_3987) ;  /* 0x0000010000007945 */ /* 0x000fe80003800000 */
        /* <DEDUP_REMOVED lines=15> */
.L_x_3988:
[----:B------:R-:W-:Y:S05]  /*9360*/  BSYNC B0 ;  /* 0x0000000000007941 */ /* 0x000fea0003800000 */
.L_x_3987:
        /* <DEDUP_REMOVED lines=11> */
.L_x_3989:
[----:B------:R-:W-:Y:S04]  /*9420*/  BSSY B0, `(.L_x_3990) ;  /* 0x0000010000007945 */ /* 0x000fe80003800000 */
        /* <DEDUP_REMOVED lines=15> */
.L_x_3991:
[----:B------:R-:W-:Y:S05]  /*9520*/  BSYNC B0 ;  /* 0x0000000000007941 */ /* 0x000fea0003800000 */
.L_x_3990:
        /* <DEDUP_REMOVED lines=11> */
.L_x_3992:
        /* <DEDUP_REMOVED lines=16> */
.L_x_3994:
[----:B------:R-:W-:Y:S05]  /*96e0*/  BSYNC B0 ;  /* 0x0000000000007941 */ /* 0x000fea0003800000 */
.L_x_3993:
        /* <DEDUP_REMOVED lines=11> */
.L_x_3995:
        /* <DEDUP_REMOVED lines=17> */
.L_x_3997:
[----:B------:R-:W-:Y:S05]  /*98b0*/  BSYNC B0 ;  /* 0x0000000000007941 */ /* 0x000fea0003800000 */
.L_x_3996:
[----:B0-----:R-:W0:Y:S01]  /*98c0*/  LDC R7, c[0x0][0x10] ;  /* 0x00000400ff077b82 */ /* 0x001e220000000800 */
[----:B------:R-:W-:Y:S02]  /*98d0*/  IADD3 R3, R3, 0x1, RZ ;  /* 0x0000000103037810 */ /* 0x000fe40007ffe0ff */
[----:B0-----:R-:W-:-:S04]  /*98e0*/  IADD3 R2, R7, R2, RZ ;  /* 0x0000000207027210 */ /* 0x001fc80007ffe0ff */
[----:B------:R-:W-:-:S13]  /*98f0*/  ISETP.GE.AND P5, PT, R2, UR4, PT ;  /* 0x0000000402007c0c */ /* 0x000fda000bfa6270 */
[----:B------:R-:W-:Y:S05]  /*9900*/  @!P5 BRA `(.L_x_3998) ;  /* 0xffffff7000ccd947 */ /* 0x000fea000383ffff */
[----:B------:R-:W-:Y:S05]  /*9910*/  EXIT ;  /* 0x000000000000794d */ /* 0x000fea0003800000 */
.L_x_3999:
        /* <DEDUP_REMOVED lines=14> */
.L_x_5636:


//--------------------- .text._Z35group_norm_nhwc_fwd_one_pass_kernelI11Bf16IOBf16WLi512ELi120ELi480EEv26Group_norm_nhwc_fwd_params --------------------------
	.section	.text._Z35group_norm_nhwc_fwd_one_pass_kernelI11Bf16IOBf16WLi512ELi120ELi480EEv26Group_norm_nhwc_fwd_params,"ax",@progbits
	.align	128
        .global         _Z35group_norm_nhwc_fwd_one_pass_kernelI11Bf16IOBf16WLi512ELi120ELi480EEv26Group_norm_nhwc_fwd_params
        .type           _Z35group_norm_nhwc_fwd_one_pass_kernelI11Bf16IOBf16WLi512ELi120ELi480EEv26Group_norm_nhwc_fwd_params,@function
        .size           _Z35group_norm_nhwc_fwd_one_pass_kernelI11Bf16IOBf16WLi512ELi120ELi480EEv26Group_norm_nhwc_fwd_params,(.L_x_5637 - _Z35group_norm_nhwc_fwd_one_pass_kernelI11Bf16IOBf16WLi512ELi120ELi480EEv26Group_norm_nhwc_fwd_params)
        .other          _Z35group_norm_nhwc_fwd_one_pass_kernelI11Bf16IOBf16WLi512ELi120ELi480EEv26Group_norm_nhwc_fwd_params,@"STO_CUDA_ENTRY STV_DEFAULT"
_Z35group_norm_nhwc_fwd_one_pass_kernelI11Bf16IOBf16WLi512ELi120ELi480EEv26Group_norm_nhwc_fwd_params:
.text._Z35group_norm_nhwc_fwd_one_pass_kernelI11Bf16IOBf16WLi512ELi120ELi480EEv26Group_norm_nhwc_fwd_params:
        /* <DEDUP_REMOVED lines=19> */
.L_x_4016:
[----:B------:R-:W-:Y:S01]  /*0130*/  ULDC UR11, c[0x0][0x288] ;  /* 0x0000a200000b7ab9 */ /* 0x000fe20000000800 */
[----:B------:R-:W-:Y:S01]  /*0140*/  IABS R7, UR8 ;  /* 0x0000000800077c13 */ /* 0x000fe20008000000 */
[----:B-1----:R-:W-:Y:S01]  /*0150*/  IMAD.U32 R5, RZ, RZ, UR11 ;  /* 0x0000000bff057e24 */ /* 0x002fe2000f8e00ff */
[----:B------:R-:W-:Y:S01]  /*0160*/  UMOV UR6, URZ ;  /* 0x0000003f00067c82 */ /* 0x000fe20008000000 */
[----:B------:R-:W-:Y:S01]  /*0170*/  ULDC.64 UR16, c[0x0][0x278] ;  /* 0x00009e0000107ab9 */ /* 0x000fe20000000a00 */
[----:B------:R-:W-:Y:S01]  /*0180*/  R2UR UR10, R7 ;  /* 0x00000000070a72ca */ /* 0x000fe200000e0000 */
[C---:B0-----:R-:W-:Y:S01]  /*0190*/  VIADD R27, R0.reuse, 0x8 ;  /* 0x00000008001b7836 */ /* 0x041fe20000000000 */
        /* <DEDUP_REMOVED lines=8> */
[----:B------:R-:W-:-:S02]  /*0220*/  SHF.R.S32.HI R25, RZ, 0x1f, R27 ;  /* 0x0000001fff197819 */ /* 0x000fc4000001141b */
[----:B------:R-:W-:Y:S02]  /*0230*/  LOP3.LUT R2, R2, 0xfdffffff, RZ, 0xc0, !PT ;  /* 0xfdffffff02027812 */ /* 0x000fe400078ec0ff */
[----:B------:R-:W-:Y:S02]  /*0240*/  ISETP.GE.U32.AND P2, PT, R29, UR16, PT ;  /* 0x000000101d007c0c */ /* 0x000fe4000bf46070 */
[----:B------:R-:W-:Y:S02]  /*0250*/  SHF.R.S32.HI R31, RZ, 0x1f, R29 ;  /* 0x0000001fff1f7819 */ /* 0x000fe4000001141d */
[----:B------:R-:W-:Y:S01]  /*0260*/  SHF.R.S32.HI R23, RZ, 0x1f, R20 ;  /* 0x0000001fff177819 */ /* 0x000fe20000011414 */
[----:B------:R-:W0:Y:S01]  /*0270*/  I2F.RP R5, UR15 ;  /* 0x0000000f00057d06 */ /* 0x000e220008209400 */
        /* <DEDUP_REMOVED lines=2407> */
.L_x_4001:
[----:B------:R-:W-:Y:S05]  /*98f0*/  BSYNC B0 ;  /* 0x0000000000007941 */ /* 0x000fea0003800000 */
.L_x_4000:
        /* <DEDUP_REMOVED lines=34> */
.L_x_4005:
[----:B------:R-:W2:Y:S04]  /*9b20*/  LDG.E.STRONG.GPU R4, desc[UR12][R16.64] ;  /* 0x0000000c10047981 */ /* 0x000ea8000c1ef900 */
[----:B--2---:R-:W-:Y:S04]  /*9b30*/  CCTL.IVALL ;  /* 0x00000000ff00798f */ /* 0x004fe80002000000 */
[----:B------:R0:W-:Y:S01]  /*9b40*/  STL [R1], R4 ;  /* 0x0000000401007387 */ /* 0x0001e20000100800 */
[----:B------:R-:W-:-:S13]  /*9b50*/  ISETP.NE.AND P1, PT, R4, UR6, PT ;  /* 0x0000000604007c0c */ /* 0x000fda000bf25270 */
[----:B0-----:R-:W-:Y:S05]  /*9b60*/  @P1 BRA `(.L_x_4005) ;  /* 0xfffffffc00ec1947 */ /* 0x001fea000383ffff */
.L_x_4004:
[----:B------:R-:W-:Y:S05]  /*9b70*/  BSYNC B0 ;  /* 0x0000000000007941 */ /* 0x000fea0003800000 */
.L_x_4003:
        /* <DEDUP_REMOVED lines=18> */
.L_x_4009:
        /* <DEDUP_REMOVED lines=115> */
.L_x_4008:
        /* <DEDUP_REMOVED lines=61> */
.L_x_4010:
[----:B------:R-:W-:-:S13]  /*a7a0*/  ISETP.NE.OR P1, PT, R14, RZ, P1 ;  /* 0x000000ff0e00720c */ /* 0x000fda0000f25670 */
[----:B------:R-:W-:Y:S05]  /*a7b0*/  @!P1 BRA `(.L_x_4006) ;  /* 0x00000000007c9947 */ /* 0x000fea0003800000 */
.L_x_4007:
        /* <DEDUP_REMOVED lines=31> */
.L_x_4006:
        /* <DEDUP_REMOVED lines=11> */
.L_x_4012:
[----:B------:R-:W-:Y:S05]  /*aa60*/  BSYNC B0 ;  /* 0x0000000000007941 */ /* 0x000fea0003800000 */
.L_x_4011:
        /* <DEDUP_REMOVED lines=19> */
.L_x_4002:
[----:B------:R-:W-:Y:S01]  /*aba0*/  ULDC.64 UR6, c[0x0][0x218] ;  /* 0x0000860000067ab9 */ /* 0x000fe20000000a00 */
[C---:B------:R-:W-:Y:S01]  /*abb0*/  LOP3.LUT P1, RZ, R13.reuse, UR14, RZ, 0xfc, !PT ;  /* 0x0000000e0dff7c12 */ /* 0x040fe2000f82fcff */
[----:B------:R-:W-:Y:S01]  /*abc0*/  UIADD3 UR9, -UR9, URZ, URZ ;  /* 0x0000003f09097290 */ /* 0x000fe2000fffe13f */
[----:B------:R-:W-:Y:S01]  /*abd0*/  ISETP.EQ.U32.AND P3, PT, RZ, UR6, PT ;  /* 0x00000006ff007c0c */ /* 0x000fe2000bf62070 */
[----:B------:R-:W-:Y:S01]  /*abe0*/  IMAD.WIDE.U32 R16, R13, -0x77777777, RZ ;  /* 0x888888890d107825 */ /* 0x000fe200078e00ff */
[----:B------:R-:W-:Y:S01]  /*abf0*/  ULDC UR6, c[0x0][0x288] ;  /* 0x0000a20000067ab9 */ /* 0x000fe20000000800 */
[----:B------:R-:W0:Y:S01]  /*ac00*/  LDC.64 R10, c[0x0][0x228] ;  /* 0x00008a00ff0a7b82 */ /* 0x000e220000000a00 */
[----:B------:R-:W-:Y:S01]  /*ac10*/  ISETP.EQ.OR.EX P1, PT, RZ, UR7, P1, P3 ;  /* 0x00000007ff007c0c */ /* 0x000fe20008f22730 */
[----:B------:R-:W-:Y:S01]  /*ac20*/  UIMAD UR6, UR6, UR9, UR8 ;  /* 0x00000009060672a4 */ /* 0x000fe2000f8e0208 */
[----:B------:R-:W-:Y:S01]  /*ac30*/  SHF.R.U32.HI R16, RZ, 0x5, R17 ;  /* 0x00000005ff107819 */ /* 0x000fe20000011611 */
[----:B------:R-:W-:Y:S01]  /*ac40*/  IMAD.U32 R17, RZ, RZ, UR8 ;  /* 0x00000008ff117e24 */ /* 0x000fe2000f8e00ff */
[----:B------:R-:W-:-:S03]  /*ac50*/  ULDC.64 UR10, c[0x0][0x278] ;  /* 0x00009e00000a7ab9 */ /* 0x000fc60000000a00 */
[----:B------:R-:W2:Y:S01]  /*ac60*/  LDC.64 R14, c[0x0][0x230] ;  /* 0x00008c00ff0e7b82 */ /* 0x000ea20000000a00 */
[----:B-1----:R-:W-:Y:S01]  /*ac70*/  IMAD.U32 R12, RZ, RZ, UR6 ;  /* 0x00000006ff0c7e24 */ /* 0x002fe2000f8e00ff */
[----:B------:R-:W-:Y:S01]  /*ac80*/  UMOV UR6, 0x400 ;  /* 0x0000040000067882 */ /* 0x000fe20000000000 */
[----:B------:R-:W-:Y:S01]  /*ac90*/  IMAD R16, R16, -0x3c, R13 ;  /* 0xffffffc410107824 */ /* 0x000fe200078e020d */
[----:B------:R-:W-:Y:S01]  /*aca0*/  ULDC.64 UR16, c[0x0][0x270] ;  /* 0x00009c0000107ab9 */ /* 0x000fe20000000a00 */
[----:B------:R-:W-:Y:S01]  /*acb0*/  IMAD.MOV.U32 R21, RZ, RZ, RZ ;  /* 0x000000ffff157224 */ /* 0x000fe200078e00ff */
[----:B------:R-:W-:Y:S02]  /*acc0*/  ULDC.64 UR18, c[0x0][0x210] ;  /* 0x0000840000127ab9 */ /* 0x000fe40000000a00 */
[----:B------:R-:W1:Y:S01]  /*acd0*/  S2UR UR7, SR_CgaCtaId ;  /* 0x00000000000779c3 */ /* 0x000e620000008800 */
[----:B------:R-:W-:-:S05]  /*ace0*/  SHF.L.U32 R13, R16, 0x1, RZ ;  /* 0x00000001100d7819 */ /* 0x000fca00000006ff */
[----:B------:R-:W-:Y:S02]  /*acf0*/  IMAD R13, R12, 0x78, R13 ;  /* 0x000000780c0d7824 */ /* 0x000fe400078e020d */
[----:B------:R-:W3:Y:S02]  /*ad00*/  @!P1 LDC.64 R4, c[0x0][0x218] ;  /* 0x00008600ff049b82 */ /* 0x000ee40000000a00 */
[----:B0-----:R-:W-:-:S04]  /*ad10*/  IMAD.WIDE R10, R13, 0x2, R10 ;  /* 0x000000020d0a7825 */ /* 0x001fc800078e020a */
[----:B--2---:R-:W-:Y:S01]  /*ad20*/  IMAD.WIDE R12, R13, 0x2, R14 ;  /* 0x000000020d0c7825 */ /* 0x004fe200078e020e */
[----:B-1----:R-:W-:-:S03]  /*ad30*/  ULEA UR6, UR7, UR6, 0x18 ;  /* 0x0000000607067291 */ /* 0x002fc6000f8ec03f */
[----:B------:R-:W-:Y:S02]  /*ad40*/  ULDC UR7, c[0x0][0x2a4] ;  /* 0x0000a90000077ab9 */ /* 0x000fe40000000800 */
[----:B------:R-:W-:Y:S01]  /*ad50*/  @!P1 FMUL.FTZ R16, R2, UR7 ;  /* 0x0000000702109c20 */ /* 0x000fe20008410000 */
[----:B---3--:R-:W-:-:S04]  /*ad60*/  @!P1 IMAD.WIDE R4, R17, 0x8, R4 ;  /* 0x0000000811049825 */ /* 0x008fc800078e0204 */
[----:B------:R-:W-:Y:S01]  /*ad70*/  @!P1 FMUL.FTZ R17, R3, UR7 ;  /* 0x0000000703119c20 */ /* 0x000fe20008410000 */
[----:B------:R-:W-:Y:S04]  /*ad80*/  @!P2 STS.64 [UR6+0x90], R2 ;  /* 0x00009002ff00a988 */ /* 0x000fe80008000a06 */
[----:B------:R-:W-:Y:S01]  /*ad90*/  @!P1 STG.E.64 desc[UR12][R4.64], R16 ;  /* 0x0000001004009986 */ /* 0x000fe2000c101b0c */
[----:B------:R-:W-:Y:S06]  /*ada0*/  BAR.SYNC.DEFER_BLOCKING 0x0 ;  /* 0x0000000000007b1d */ /* 0x000fec0000010000 */
[----:B------:R-:W2:Y:S04]  /*adb0*/  LDG.E.U16 R20, desc[UR12][R10.64] ;  /* 0x0000000c0a147981 */ /* 0x000ea8000c1e1500 */
[----:B------:R-:W3:Y:S04]  /*adc0*/  LDG.E.U16 R22, desc[UR12][R10.64+0x2] ;  /* 0x0000020c0a167981 */ /* 0x000ee8000c1e1500 */
[----:B------:R-:W4:Y:S04]  /*add0*/  LDG.E.U16 R23, desc[UR12][R12.64] ;  /* 0x0000000c0c177981 */ /* 0x000f28000c1e1500 */
[----:B------:R-:W4:Y:S04]  /*ade0*/  LDG.E.U16 R25, desc[UR12][R12.64+0x2] ;  /* 0x0000020c0c197981 */ /* 0x000f28000c1e1500 */
[----:B------:R-:W0:Y:S01]  /*adf0*/  LDS.64 R18, [UR6+0x90] ;  /* 0x00009006ff127984 */ /* 0x000e220008000a00 */
[----:B------:R-:W-:Y:S01]  /*ae00*/  UMOV UR6, UR5 ;  /* 0x0000000500067c82 */ /* 0x000fe20008000000 */
[----:B0-----:R-:W-:-:S04]  /*ae10*/  FMUL.FTZ R18, R18, UR7 ;  /* 0x0000000712127c20 */ /* 0x001fc80008410000 */
[----:B------:R-:W-:-:S04]  /*ae20*/  FMUL.FTZ R14, R18, R18 ;  /* 0x00000012120e7220 */ /* 0x000fc80000410000 */
[----:B------:R-:W-:Y:S01]  /*ae30*/  FFMA.FTZ R14, R19, UR7, -R14 ;  /* 0x00000007130e7c23 */ /* 0x000fe2000801080e */
[----:B------:R-:W-:Y:S01]  /*ae40*/  HFMA2.MMA R19, -RZ, RZ, 1.875, 0 ;  /* 0x3f800000ff137435 */ /* 0x000fe200000001ff */
[----:B------:R-:W-:Y:S02]  /*ae50*/  ULDC.U8 UR7, c[0x0][0x28c] ;  /* 0x0000a30000077ab9 */ /* 0x000fe40000000000 */
[----:B------:R-:W-:Y:S02]  /*ae60*/  ISETP.NE.AND P4, PT, RZ, UR7, PT ;  /* 0x00000007ff007c0c */ /* 0x000fe4000bf85270 */
[----:B------:R-:W-:-:S13]  /*ae70*/  FSETP.GTU.FTZ.AND P1, PT, R14, RZ, PT ;  /* 0x000000ff0e00720b */ /* 0x000fda0003f3c000 */
[----:B------:R-:W0:Y:S02]  /*ae80*/  @P1 LDC R3, c[0x0][0x238] ;  /* 0x00008e00ff031b82 */ /* 0x000e240000000800 */
[----:B0-----:R-:W-:-:S04]  /*ae90*/  @P1 FADD.FTZ R14, R14, R3 ;  /* 0x000000030e0e1221 */ /* 0x001fc80000010000 */
[----:B------:R0:W1:Y:S01]  /*aea0*/  @P1 MUFU.RSQ R19, R14 ;  /* 0x0000000e00131308 */ /* 0x0000620000001400 */
[----:B--2---:R-:W-:Y:S01]  /*aeb0*/  SHF.L.U32 R20, R20, 0x10, RZ ;  /* 0x0000001014147819 */ /* 0x004fe200000006ff */
[----:B---3--:R-:W-:Y:S01]  /*aec0*/  IMAD.U32 R22, R22, 0x10000, RZ ;  /* 0x0001000016167824 */ /* 0x008fe200078e00ff */
[----:B----4-:R-:W-:Y:S01]  /*aed0*/  SHF.L.U32 R23, R23, 0x10, RZ ;  /* 0x0000001017177819 */ /* 0x010fe200000006ff */
[----:B01----:R-:W-:-:S07]  /*aee0*/  IMAD.U32 R25, R25, 0x10000, RZ ;  /* 0x0001000019197824 */ /* 0x003fce00078e00ff */
.L_x_4015:
[----:B------:R-:W2:Y:S04]  /*aef0*/  LDL.U16 R2, [UR6] ;  /* 0x00000006ff027983 */ /* 0x000ea80008100400 */
[----:B-1----:R-:W3:Y:S04]  /*af00*/  LDL.U16 R4, [UR6+0x2] ;  /* 0x00000206ff047983 */ /* 0x002ee80008100400 */
[----:B------:R-:W4:Y:S04]  /*af10*/  LDL.U16 R5, [UR6+0x4] ;  /* 0x00000406ff057983 */ /* 0x000f280008100400 */
[----:B------:R-:W4:Y:S04]  /*af20*/  LDL.U16 R11, [UR6+0x8] ;  /* 0x00000806ff0b7983 */ /* 0x000f280008100400 */
[----:B------:R-:W4:Y:S04]  /*af30*/  LDL.U16 R10, [UR6+0x6] ;  /* 0x00000606ff0a7983 */ /* 0x000f280008100400 */
[----:B------:R-:W4:Y:S04]  /*af40*/  LDL.U16 R24, [UR6+0xc] ;  /* 0x00000c06ff187983 */ /* 0x000f280008100400 */
[----:B0-----:R-:W4:Y:S04]  /*af50*/  LDL.U16 R13, [UR6+0xa] ;  /* 0x00000a06ff0d7983 */ /* 0x001f280008100400 */
        /* <DEDUP_REMOVED lines=16> */
[----:B--2---:R-:W-:-:S05]  /*b060*/  SHF.L.U32 R3, R2, 0x10, RZ ;  /* 0x0000001002037819 */ /* 0x004fca00000006ff */
[----:B------:R-:W-:Y:S01]  /*b070*/  FADD.FTZ R2, -R18, R3 ;  /* 0x0000000312027221 */ /* 0x000fe20000010100 */
[----:B---3--:R-:W-:Y:S01]  /*b080*/  IMAD.U32 R3, R4, 0x10000, RZ ;  /* 0x0001000004037824 */ /* 0x008fe200078e00ff */
[----:B----4-:R-:W-:Y:S02]  /*b090*/  SHF.L.U32 R5, R5, 0x10, RZ ;  /* 0x0000001005057819 */ /* 0x010fe400000006ff */
[-C--:B------:R-:W-:Y:S01]  /*b0a0*/  FMUL.FTZ R2, R2, R19.reuse ;  /* 0x0000001302027220 */ /* 0x080fe20000410000 */
[C---:B------:R-:W-:Y:S01]  /*b0b0*/  FADD.FTZ R4, -R18.reuse, R3 ;  /* 0x0000000312047221 */ /* 0x040fe20000010100 */
[----:B------:R-:W-:Y:S01]  /*b0c0*/  SHF.L.U32 R11, R11, 0x10, RZ ;  /* 0x000000100b0b7819 */ /* 0x000fe200000006ff */
[----:B------:R-:W-:Y:S01]  /*b0d0*/  FADD.FTZ R14, -R18, R5 ;  /* 0x00000005120e7221 */ /* 0x000fe20000010100 */
[----:B------:R-:W-:Y:S01]  /*b0e0*/  FFMA.FTZ R16, R20, R2, R23 ;  /* 0x0000000214107223 */ /* 0x000fe20000010017 */
[----:B------:R-:W-:Y:S01]  /*b0f0*/  FMUL.FTZ R4, R4, R19 ;  /* 0x0000001304047220 */ /* 0x000fe20000410000 */
[----:B------:R-:W-:-:S02]  /*b100*/  IMAD.U32 R5, R10, 0x10000, RZ ;  /* 0x000100000a057824 */ /* 0x000fc400078e00ff */
[----:B------:R-:W-:Y:S01]  /*b110*/  FADD.FTZ R10, -R18, R11 ;  /* 0x0000000b120a7221 */ /* 0x000fe20000010100 */
[----:B------:R-:W-:Y:S01]  /*b120*/  @P4 FMUL.FTZ R2, R16, -1.4426950216293334961 ;  /* 0xbfb8aa3b10024820 */ /* 0x000fe20000410000 */
[----:B------:R-:W-:Y:S01]  /*b130*/  FFMA.FTZ R17, R22, R4, R25 ;  /* 0x0000000416117223 */ /* 0x000fe20000010019 */
[----:B------:R-:W-:Y:S02]  /*b140*/  IMAD.U32 R11, R24, 0x10000, RZ ;  /* 0x00010000180b7824 */ /* 0x000fe400078e00ff */
[----:B------:R-:W-:Y:S01]  /*b150*/  FMUL.FTZ R10, R10, R19 ;  /* 0x000000130a0a7220 */ /* 0x000fe20000410000 */
[----:B------:R-:W-:-:S03]  /*b160*/  @P4 FMUL.FTZ R3, R17, -1.4426950216293334961 ;  /* 0xbfb8aa3b11034820 */ /* 0x000fc60000410000 */
[----:B------:R-:W-:Y:S01]  /*b170*/  FFMA.FTZ R26, R20, R10, R23 ;  /* 0x0000000a141a7223 */ /* 0x000fe20000010017 */
[----:B------:R-:W-:Y:S01]  /*b180*/  FADD.FTZ R10, -R18, R11 ;  /* 0x0000000b120a7221 */ /* 0x000fe20000010100 */
[----:B------:R-:W0:Y:S01]  /*b190*/  @P4 MUFU.EX2 R2, R2 ;  /* 0x0000000200024308 */ /* 0x000e220000000800 */
[-C--:B------:R-:W-:Y:S02]  /*b1a0*/  FMUL.FTZ R14, R14, R19.reuse ;  /* 0x000000130e0e7220 */ /* 0x080fe40000410000 */
[----:B------:R-:W-:Y:S01]  /*b1b0*/  FMUL.FTZ R10, R10, R19 ;  /* 0x000000130a0a7220 */ /* 0x000fe20000410000 */
[----:B------:R-:W-:-:S04]  /*b1c0*/  FADD.FTZ R4, -R18, R5 ;  /* 0x0000000512047221 */ /* 0x000fc80000010100 */
[----:B------:R-:W1:Y:S01]  /*b1d0*/  @P4 MUFU.EX2 R3, R3 ;  /* 0x0000000300034308 */ /* 0x000e620000000800 */
[----:B------:R-:W-:Y:S02]  /*b1e0*/  IMAD.U32 R13, R13, 0x10000, RZ ;  /* 0x000100000d0d7824 */ /* 0x000fe400078e00ff */
[C-C-:B------:R-:W-:Y:S01]  /*b1f0*/  FFMA.FTZ R24, R20.reuse, R10, R23.reuse ;  /* 0x0000000a14187223 */ /* 0x140fe20000010017 */
[----:B------:R-:W-:Y:S01]  /*b200*/  FFMA.FTZ R30, R20, R14, R23 ;  /* 0x0000000e141e7223 */ /* 0x000fe20000010017 */
[----:B------:R-:W2:Y:S01]  /*b210*/  @!P1 LDC.64 R10, c[0x0][0x270] ;  /* 0x00009c00ff0a9b82 */ /* 0x000ea20000000a00 */
[-C--:B------:R-:W-:Y:S01]  /*b220*/  FMUL.FTZ R4, R4, R19.reuse ;  /* 0x0000001304047220 */ /* 0x080fe20000410000 */
[----:B------:R-:W-:Y:S01]  /*b230*/  FADD.FTZ R14, -R18, R13 ;  /* 0x0000000d120e7221 */ /* 0x000fe20000010100 */
[----:B------:R-:W-:Y:S02]  /*b240*/  @P4 FMUL.FTZ R5, R30, -1.4426950216293334961 ;  /* 0xbfb8aa3b1e054820 */ /* 0x000fe40000410000 */
[--C-:B------:R-:W-:Y:S01]  /*b250*/  FFMA.FTZ R31, R22, R4, R25.reuse ;  /* 0x00000004161f7223 */ /* 0x100fe20000010019 */
[----:B------:R-:W-:Y:S01]  /*b260*/  FMUL.FTZ R14, R14, R19 ;  /* 0x000000130e0e7220 */ /* 0x000fe20000410000 */
[----:B------:R3:W4:Y:S01]  /*b270*/  @P4 MUFU.EX2 R15, R5 ;  /* 0x00000005000f4308 */ /* 0x0007220000000800 */
[----:B0-----:R-:W-:Y:S01]  /*b280*/  @P4 FADD.FTZ R2, R2, 1 ;  /* 0x3f80000002024421 */ /* 0x001fe20000010000 */
[----:B------:R-:W-:Y:S01]  /*b290*/  @P4 FMUL.FTZ R4, R31, -1.4426950216293334961 ;  /* 0xbfb8aa3b1f044820 */ /* 0x000fe20000410000 */
[----:B------:R-:W-:Y:S01]  /*b2a0*/  FFMA.FTZ R27, R22, R14, R25 ;  /* 0x0000000e161b7223 */ /* 0x000fe20000010019 */
[----:B-1----:R-:W-:Y:S01]  /*b2b0*/  @P4 FADD.FTZ R14, R3, 1 ;  /* 0x3f800000030e4421 */ /* 0x002fe20000010000 */
[----:B---3--:R-:W-:-:S03]  /*b2c0*/  @P4 FMUL.FTZ R5, R26, -1.4426950216293334961 ;  /* 0xbfb8aa3b1a054820 */ /* 0x008fc60000410000 */
[----:B------:R0:W1:Y:S08]  /*b2d0*/  @P4 MUFU.RCP R13, R2 ;  /* 0x00000002000d4308 */ /* 0x0000700000001000 */
[----:B------:R-:W-:Y:S01]  /*b2e0*/  @P4 MUFU.EX2 R36, R4 ;  /* 0x0000000400244308 */ /* 0x000fe20000000800 */
[----:B0-----:R-:W0:Y:S07]  /*b2f0*/  @!P3 LDC.64 R2, c[0x0][0x270] ;  /* 0x00009c00ff02bb82 */ /* 0x001e2e0000000a00 */
[----:B------:R3:W-:Y:S08]  /*b300*/  @P4 MUFU.EX2 R40, R5 ;  /* 0x0000000500284308 */ /* 0x0007f00000000800 */
[----:B------:R1:W1:Y:S01]  /*b310*/  @P4 MUFU.RCP R38, R14 ;  /* 0x0000000e00264308 */ /* 0x0002620000001000 */
[----:B---3--:R-:W3:Y:S01]  /*b320*/  @!P1 LDC.64 R4, c[0x0][0x210] ;  /* 0x00008400ff049b82 */ /* 0x008ee20000000a00 */
[----:B--2---:R-:W-:-:S02]  /*b330*/  @!P1 IMAD R41, R41, R10, RZ ;  /* 0x0000000a29299224 */ /* 0x004fc400078e02ff */
[----:B----4-:R-:W-:Y:S01]  /*b340*/  @P4 FADD.FTZ R39, R15, 1 ;  /* 0x3f8000000f274421 */ /* 0x010fe20000010000 */
[----:B-1----:R-:W-:Y:S01]  /*b350*/  @P4 FMUL.FTZ R16, R16, R13 ;  /* 0x0000000d10104220 */ /* 0x002fe20000410000 */
[----:B------:R-:W-:Y:S01]  /*b360*/  @!P1 IMAD R41, R28, R11, R41 ;  /* 0x0000000b1c299224 */ /* 0x000fe200078e0229 */
[----:B------:R-:W-:Y:S01]  /*b370*/  SHF.L.U32 R11, R12, 0x10, RZ ;  /* 0x000000100c0b7819 */ /* 0x000fe200000006ff */
[----:B------:R-:W-:Y:S01]  /*b380*/  @!P1 IMAD.MOV.U32 R15, RZ, RZ, R9 ;  /* 0x000000ffff0f9224 */ /* 0x000fe200078e0009 */
[----:B------:R-:W-:Y:S01]  /*b390*/  @!P1 MOV R14, R6 ;  /* 0x00000006000e9202 */ /* 0x000fe20000000f00 */
[----:B------:R-:W1:Y:S01]  /*b3a0*/  @!P3 LDC.64 R12, c[0x0][0x210] ;  /* 0x00008400ff0cbb82 */ /* 0x000e620000000a00 */
[----:B------:R-:W-:-:S03]  /*b3b0*/  @P4 FMUL.FTZ R34, R27, -1.4426950216293334961 ;  /* 0xbfb8aa3b1b224820 */ /* 0x000fc60000410000 */
[----:B------:R-:W-:-:S04]  /*b3c0*/  @!P1 IMAD.WIDE.U32 R14, R28, R10, R14 ;  /* 0x0000000a1c0e9225 */ /* 0x000fc800078e000e */
[----:B------:R-:W-:Y:S01]  /*b3d0*/  @P4 FMUL.FTZ R17, R17, R38 ;  /* 0x0000002611114220 */ /* 0x000fe20000410000 */
[----:B------:R-:W-:Y:S02]  /*b3e0*/  FADD.FTZ R38, -R18, R11 ;  /* 0x0000000b12267221 */ /* 0x000fe40000010100 */
[----:B------:R-:W2:Y:S01]  /*b3f0*/  @!P2 LDC.64 R10, c[0x0][0x270] ;  /* 0x00009c00ff0aab82 */ /* 0x000ea20000000a00 */
[----:B------:R-:W-:Y:S02]  /*b400*/  @!P1 IMAD.IADD R15, R15, 0x1, R41 ;  /* 0x000000010f0f9824 */ /* 0x000fe400078e0229 */
[----:B------:R-:W-:Y:S01]  /*b410*/  FMUL.FTZ R38, R38, R19 ;  /* 0x0000001326267220 */ /* 0x000fe20000410000 */
[----:B------:R-:W4:Y:S01]  /*b420*/  @P4 MUFU.EX2 R34, R34 ;  /* 0x0000002200224308 */ /* 0x000f220000000800 */
[----:B---3--:R-:W-:Y:S02]  /*b430*/  @!P1 LEA R4, P5, R14, R4, 0x1 ;  /* 0x000000040e049211 */ /* 0x008fe400078a08ff */
[----:B------:R-:W-:Y:S01]  /*b440*/  FFMA.FTZ R41, R22, R38, R25 ;  /* 0x0000002616297223 */ /* 0x000fe20000010019 */
[----:B------:R-:W-:-:S02]  /*b450*/  @!P1 F2FP.BF16.F32.PACK_AB R45, R17, R16 ;  /* 0x00000010112d923e */ /* 0x000fc400000010ff */
[----:B------:R-:W-:Y:S01]  /*b460*/  @!P1 LEA.HI.X R5, R14, R5, R15, 0x1, P5 ;  /* 0x000000050e059211 */ /* 0x000fe200028f0c0f */
[----:B0-----:R-:W-:Y:S01]  /*b470*/  @!P3 IMAD R38, R37, R2, RZ ;  /* 0x000000022526b224 */ /* 0x001fe200078e02ff */
[----:B------:R-:W0:Y:S01]  /*b480*/  @!P2 LDC.64 R14, c[0x0][0x210] ;  /* 0x00008400ff0eab82 */ /* 0x000e220000000a00 */
[----:B------:R-:W-:Y:S01]  /*b490*/  @!P3 MOV R16, R6 ;  /* 0x000000060010b202 */ /* 0x000fe20000000f00 */
[----:B------:R-:W-:Y:S02]  /*b4a0*/  @!P3 IMAD.MOV.U32 R17, RZ, RZ, R9 ;  /* 0x000000ffff11b224 */ /* 0x000fe400078e0009 */
[----:B------:R-:W-:Y:S01]  /*b4b0*/  @P4 FMUL.FTZ R32, R24, -1.4426950216293334961 ;  /* 0xbfb8aa3b18204820 */ /* 0x000fe20000410000 */
[----:B------:R-:W-:Y:S01]  /*b4c0*/  @P4 FMUL.FTZ R37, R41, -1.4426950216293334961 ;  /* 0xbfb8aa3b29254820 */ /* 0x000fe20000410000 */
[C---:B------:R-:W-:Y:S02]  /*b4d0*/  @!P3 IMAD R3, R33.reuse, R3, R38 ;  /* 0x000000032103b224 */ /* 0x040fe400078e0226 */
[----:B------:R-:W-:-:S02]  /*b4e0*/  @!P3 IMAD.WIDE.U32 R16, R33, R2, R16 ;  /* 0x000000022110b225 */ /* 0x000fc400078e0010 */
[----:B------:R-:W3:Y:S01]  /*b4f0*/  @P4 MUFU.EX2 R32, R32 ;  /* 0x0000002000204308 */ /* 0x000ee20000000800 */
[----:B-1----:R-:W-:Y:S02]  /*b500*/  @!P3 LEA R12, P5, R16, R12, 0x1 ;  /* 0x0000000c100cb211 */ /* 0x002fe400078a08ff */
[----:B------:R-:W-:-:S05]  /*b510*/  @!P3 IADD3 R2, R17, R3, RZ ;  /* 0x000000031102b210 */ /* 0x000fca0007ffe0ff */
[----:B------:R-:W1:Y:S01]  /*b520*/  @P4 MUFU.EX2 R37, R37 ;  /* 0x0000002500254308 */ /* 0x000e620000000800 */
[----:B------:R-:W-:Y:S01]  /*b530*/  @P4 FADD.FTZ R36, R36, 1 ;  /* 0x3f80000024244421 */ /* 0x000fe20000010000 */
[----:B----4-:R-:W-:Y:S01]  /*b540*/  @P4 FADD.FTZ R34, R34, 1 ;  /* 0x3f80000022224421 */ /* 0x010fe20000010000 */
[----:B------:R-:W-:Y:S01]  /*b550*/  @!P3 LEA.HI.X R13, R16, R13, R2, 0x1, P5 ;  /* 0x0000000d100db211 */ /* 0x000fe200028f0c02 */
[----:B--2---:R-:W-:Y:S01]  /*b560*/  @!P2 IMAD R16, R35, R10, RZ ;  /* 0x0000000a2310a224 */ /* 0x004fe200078e02ff */
[----:B------:R-:W-:Y:S01]  /*b570*/  @!P2 MOV R3, R9 ;  /* 0x000000090003a202 */ /* 0x000fe20000000f00 */
[----:B------:R-:W-:Y:S02]  /*b580*/  @!P2 IMAD.MOV.U32 R2, RZ, RZ, R6 ;  /* 0x000000ffff02a224 */ /* 0x000fe400078e0006 */
[----:B------:R-:W-:Y:S01]  /*b590*/  @P4 FADD.FTZ R40, R40, 1 ;  /* 0x3f80000028284421 */ /* 0x000fe20000010000 */
[----:B------:R-:W2:Y:S01]  /*b5a0*/  @P4 MUFU.RCP R39, R39 ;  /* 0x0000002700274308 */ /* 0x000ea20000001000 */
[----:B------:R-:W-:-:S02]  /*b5b0*/  @!P2 IMAD R11, R29, R11, R16 ;  /* 0x0000000b1d0ba224 */ /* 0x000fc400078e0210 */
[----:B------:R-:W-:Y:S01]  /*b5c0*/  @!P2 IMAD.WIDE.U32 R2, R29, R10, R2 ;  /* 0x0000000a1d02a225 */ /* 0x000fe200078e0002 */
[----:B------:R4:W-:Y:S04]  /*b5d0*/  @!P1 STG.E desc[UR12][R4.64], R45 ;  /* 0x0000002d04009986 */ /* 0x0009e8000c10190c */
[----:B------:R-:W4:Y:S01]  /*b5e0*/  @P4 MUFU.RCP R36, R36 ;  /* 0x0000002400244308 */ /* 0x000f220000001000 */
[----:B------:R-:W-:Y:S01]  /*b5f0*/  VIADD R29, R28, 0x18 ;  /* 0x000000181c1d7836 */ /* 0x000fe20000000000 */
[----:B0-----:R-:W-:Y:S02]  /*b600*/  @!P2 LEA R14, P1, R2, R14, 0x1 ;  /* 0x0000000e020ea211 */ /* 0x001fe400078208ff */
[----:B------:R-:W-:-:S04]  /*b610*/  @!P2 IADD3 R3, R3, R11, RZ ;  /* 0x0000000b0303a210 */ /* 0x000fc80007ffe0ff */
[----:B------:R-:W0:Y:S01]  /*b620*/  @P4 MUFU.RCP R43, R40 ;  /* 0x00000028002b4308 */ /* 0x000e220000001000 */
[----:B---3--:R-:W-:-:S07]  /*b630*/  @P4 FADD.FTZ R32, R32, 1 ;  /* 0x3f80000020204421 */ /* 0x008fce0000010000 */
[----:B------:R-:W3:Y:S01]  /*b640*/  @P4 MUFU.RCP R34, R34 ;  /* 0x0000002200224308 */ /* 0x000ee20000001000 */
[----:B-1----:R-:W-:Y:S01]  /*b650*/  @P4 FADD.FTZ R37, R37, 1 ;  /* 0x3f80000025254421 */ /* 0x002fe20000010000 */
[----:B------:R-:W-:Y:S02]  /*b660*/  @!P2 LEA.HI.X R15, R2, R15, R3, 0x1, P1 ;  /* 0x0000000f020fa211 */ /* 0x000fe400008f0c03 */
[----:B------:R-:W-:Y:S02]  /*b670*/  ISETP.GE.U32.AND P1, PT, R29, UR10, PT ;  /* 0x0000000a1d007c0c */ /* 0x000fe4000bf26070 */
[----:B------:R-:W-:Y:S02]  /*b680*/  SHF.R.S32.HI R2, RZ, 0x1f, R29 ;  /* 0x0000001fff027819 */ /* 0x000fe4000001141d */
[----:B------:R-:W1:Y:S02]  /*b690*/  @P4 MUFU.RCP R17, R32 ;  /* 0x0000002000114308 */ /* 0x000e640000001000 */
[----:B------:R-:W-:Y:S01]  /*b6a0*/  ISETP.GE.OR.EX P1, PT, R2, UR11, P0, P1 ;  /* 0x0000000b02007c0c */ /* 0x000fe20008726710 */
[----:B--2---:R-:W-:-:S05]  /*b6b0*/  @P4 FMUL.FTZ R30, R30, R39 ;  /* 0x000000271e1e4220 */ /* 0x004fca0000410000 */
[----:B----4-:R-:W2:Y:S01]  /*b6c0*/  @P4 MUFU.RCP R4, R37 ;  /* 0x0000002500044308 */ /* 0x010ea20000001000 */
[----:B------:R-:W-:Y:S01]  /*b6d0*/  @P4 FMUL.FTZ R31, R31, R36 ;  /* 0x000000241f1f4220 */ /* 0x000fe20000410000 */
[----:B0-----:R-:W-:Y:S01]  /*b6e0*/  @P4 FMUL.FTZ R26, R26, R43 ;  /* 0x0000002b1a1a4220 */ /* 0x001fe20000410000 */
[----:B---3--:R-:W-:-:S03]  /*b6f0*/  @P4 FMUL.FTZ R27, R27, R34 ;  /* 0x000000221b1b4220 */ /* 0x008fc60000410000 */
[----:B------:R-:W-:Y:S02]  /*b700*/  @!P3 F2FP.BF16.F32.PACK_AB R31, R31, R30 ;  /* 0x0000001e1f1fb23e */ /* 0x000fe400000010ff */
[----:B------:R-:W-:Y:S01]  /*b710*/  @!P2 F2FP.BF16.F32.PACK_AB R27, R27, R26 ;  /* 0x0000001a1b1ba23e */ /* 0x000fe200000010ff */
[----:B-1----:R-:W-:Y:S02]  /*b720*/  @P4 FMUL.FTZ R24, R24, R17 ;  /* 0x0000001118184220 */ /* 0x002fe40000410000 */
[----:B------:R0:W-:Y:S04]  /*b730*/  @!P3 STG.E desc[UR12][R12.64], R31 ;  /* 0x0000001f0c00b986 */ /* 0x0001e8000c10190c */
[----:B------:R0:W-:Y:S01]  /*b740*/  @!P2 STG.E desc[UR12][R14.64], R27 ;  /* 0x0000001b0e00a986 */ /* 0x0001e2000c10190c */
[----:B------:R-:W-:Y:S01]  /*b750*/  ISETP.NE.AND P2, PT, R21, 0x40, PT ;  /* 0x000000401500780c */ /* 0x000fe20003f45270 */
[----:B--2---:R-:W-:Y:S01]  /*b760*/  @P4 FMUL.FTZ R41, R41, R4 ;  /* 0x0000000429294220 */ /* 0x004fe20000410000 */
[----:B------:R-:W-:Y:S11]  /*b770*/  @P1 BRA `(.L_x_4014) ;  /* 0x0000000000281947 */ /* 0x000ff60003800000 */
[----:B------:R-:W-:Y:S01]  /*b780*/  IMAD R4, R2, UR16, RZ ;  /* 0x0000001002047c24 */ /* 0x000fe2000f8e02ff */
[----:B------:R-:W-:Y:S01]  /*b790*/  MOV R2, R6 ;  /* 0x0000000600027202 */ /* 0x000fe20000000f00 */
[----:B------:R-:W-:Y:S01]  /*b7a0*/  IMAD.MOV.U32 R3, RZ, RZ, R9 ;  /* 0x000000ffff037224 */ /* 0x000fe200078e0009 */
[----:B------:R-:W-:Y:S01]  /*b7b0*/  F2FP.BF16.F32.PACK_AB R41, R41, R24 ;  /* 0x000000182929723e */ /* 0x000fe200000010ff */
[C---:B------:R-:W-:Y:S02]  /*b7c0*/  IMAD R5, R29.reuse, UR17, R4 ;  /* 0x000000111d057c24 */ /* 0x040fe4000f8e0204 */
[----:B------:R-:W-:-:S05]  /*b7d0*/  IMAD.WIDE.U32 R2, R29, UR16, R2 ;  /* 0x000000101d027c25 */ /* 0x000fca000f8e0002 */
[----:B------:R-:W-:Y:S02]  /*b7e0*/  IADD3 R3, R3, R5, RZ ;  /* 0x0000000503037210 */ /* 0x000fe40007ffe0ff */
[----:B------:R-:W-:-:S04]  /*b7f0*/  LEA R4, P1, R2, UR18, 0x1 ;  /* 0x0000001202047c11 */ /* 0x000fc8000f8208ff */
[----:B------:R-:W-:-:S05]  /*b800*/  LEA.HI.X R5, R2, UR19, R3, 0x1, P1 ;  /* 0x0000001302057c11 */ /* 0x000fca00088f0c03 */
[----:B------:R1:W-:Y:S04]  /*b810*/  STG.E desc[UR12][R4.64], R41 ;  /* 0x0000002904007986 */ /* 0x0003e8000c10190c */
.L_x_4014:
[----:B------:R-:W-:Y:S05]  /*b820*/  BSYNC B0 ;  /* 0x0000000000007941 */ /* 0x000fea0003800000 */
.L_x_4013:
        /* <DEDUP_REMOVED lines=11> */
.L_x_4017:
        /* <DEDUP_REMOVED lines=10> */
.L_x_5637:


//--------------------- .text._Z35group_norm_nhwc_fwd_one_pass_kernelI11Bf16IOFp16WLi64ELi120ELi480EEv26Group_norm_nhwc_fwd_params --------------------------
	.section	.text._Z35group_norm_nhwc_fwd_one_pass_kernelI11Bf16IOFp16WLi64ELi120ELi480EEv26Group_norm_nhwc_fwd_params,"ax",@progbits
	.align	128
        .global         _Z35group_norm_nhwc_fwd_one_pass_kernelI11Bf16IOFp16WLi64ELi120ELi480EEv26Group_norm_nhwc_fwd_params
        .type           _Z35group_norm_nhwc_fwd_one_pass_kernelI11Bf16IOFp16WLi64ELi120ELi480EEv26Group_norm_nhwc_fwd_params,@function
        .size           _Z35group_norm_nhwc_fwd_one_pass_kernelI11Bf16IOFp16WLi64ELi120ELi480EEv26Group_norm_nhwc_fwd_params,(.L_x_5638 - _Z35group_norm_nhwc_fwd_one_pass_kernelI11Bf16IOFp16WLi64ELi120ELi480EEv26Group_norm_nhwc_fwd_params)
        .other          _Z35group_norm_nhwc_fwd_one_pass_kernelI11Bf16IOFp16WLi64ELi120ELi480EEv26Group_norm_nhwc_fwd_params,@"STO_CUDA_ENTRY STV_DEFAULT"
_Z35group_norm_nhwc_fwd_one_pass_kernelI11Bf16IOFp16WLi64ELi120ELi480EEv26Group_norm_nhwc_fwd_params:
.text._Z35group_norm_nhwc_fwd_one_pass_kernelI11Bf16IOFp16WLi64ELi120ELi480EEv26Group_norm_nhwc_fwd_params:
        /* <DEDUP_REMOVED lines=45> */
.L_x_4054:
        /* <DEDUP_REMOVED lines=294> */
.L_x_4019:
[----:B------:R-:W-:Y:S05]  /*1530*/  BSYNC B0 ;  /* 0x0000000000007941 */ /* 0x000fea0003800000 */
.L_x_4018:
        /* <DEDUP_REMOVED lines=33> */
.L_x_4022:
[----:B-1----:R-:W2:Y:S04]  /*1750*/  LDG.E.STRONG.GPU R18, desc[UR8][R16.64] ;  /* 0x0000000810127981 */ /* 0x002ea8000c1ef900 */
[----:B--2---:R-:W-:Y:S01]  /*1760*/  CCTL.IVALL ;  /* 0x00000000ff00798f */ /* 0x004fe20002000000 */
[----:B------:R-:W-:Y:S05]  /*1770*/  YIELD ;  /* 0x0000000000007946 */ /* 0x000fea0003800000 */
[----:B------:R-:W-:-:S13]  /*1780*/  ISETP.NE.AND P0, PT, R18, R33, PT ;  /* 0x000000211200720c */ /* 0x000fda0003f05270 */
[----:B------:R-:W-:Y:S05]  /*1790*/  @P0 BRA `(.L_x_4022) ;  /* 0xfffffffc00ec0947 */ /* 0x000fea000383ffff */
.L_x_4021:
        /* <DEDUP_REMOVED lines=17> */
.L_x_4026:
        /* <DEDUP_REMOVED lines=115> */
.L_x_4025:
        /* <DEDUP_REMOVED lines=61> */
.L_x_4027:
[----:B------:R-:W-:-:S13]  /*23b0*/  ISETP.NE.OR P0, PT, R31, RZ, P0 ;  /* 0x000000ff1f00720c */ /* 0x000fda0000705670 */
[----:B------:R-:W-:Y:S05]  /*23c0*/  @!P0 BRA `(.L_x_4023) ;  /* 0x00000000007c8947 */ /* 0x000fea0003800000 */
.L_x_4024:
        /* <DEDUP_REMOVED lines=31> */
.L_x_4023:
        /* <DEDUP_REMOVED lines=11> */
.L_x_4029:
[----:B------:R-:W-:Y:S05]  /*2670*/  BSYNC B0 ;  /* 0x0000000000007941 */ /* 0x000fea0003800000 */
.L_x_4028:
        /* <DEDUP_REMOVED lines=16> */
.L_x_4020:
        /* <DEDUP_REMOVED lines=46> */
[----:B--2---:R-:W-:Y:S02]  /*2a60*/  HADD2.F32 R25, -RZ, R46.H0_H0 ;  /* 0x2000002eff197230 */ /* 0x004fe40000004100 */
[----:B---3--:R-:W-:Y:S02]  /*2a70*/  HADD2.F32 R28, -RZ, R52.H0_H0 ;  /* 0x20000034ff1c7230 */ /* 0x008fe40000004100 */
[----:B----4-:R-:W-:Y:S02]  /*2a80*/  HADD2.F32 R30, -RZ, R37.H0_H0 ;  /* 0x20000025ff1e7230 */ /* 0x010fe40000004100 */
[----:B------:R-:W-:Y:S01]  /*2a90*/  FADD.FTZ R37, -R29, R34 ;  /* 0x000000221d257221 */ /* 0x000fe20000010100 */
[----:B-----5:R-:W-:Y:S02]  /*2aa0*/  HADD2.F32 R31, -RZ, R53.H0_H0 ;  /* 0x20000035ff1f7230 */ /* 0x020fe40000004100 */
[----:B------:R-:W-:-:S03]  /*2ab0*/  FFMA.FTZ R47, R25, R17, R30 ;  /* 0x00000011192f7223 */ /* 0x000fc6000001001e */
        /* <DEDUP_REMOVED lines=12> */
.L_x_4030:
        /* <DEDUP_REMOVED lines=14> */
.L_x_4032:
[----:B------:R-:W-:Y:S05]  /*2c60*/  BSYNC B0 ;  /* 0x0000000000007941 */ /* 0x000fea0003800000 */
.L_x_4031:
        /* <DEDUP_REMOVED lines=17> */
.L_x_4033:
        /* <DEDUP_REMOVED lines=14> */
.L_x_4035:
[----:B------:R-:W-:Y:S05]  /*2e60*/  BSYNC B0 ;  /* 0x0000000000007941 */ /* 0x000fea0003800000 */
.L_x_4034:
        /* <DEDUP_REMOVED lines=22> */
.L_x_4036:
        /* <DEDUP_REMOVED lines=14> */
.L_x_4038:
[----:B------:R-:W-:Y:S05]  /*30b0*/  BSYNC B0 ;  /* 0x0000000000007941 */ /* 0x000fea0003800000 */
.L_x_4037:
        /* <DEDUP_REMOVED lines=17> */
.L_x_4039:
        /* <DEDUP_REMOVED lines=14> */
.L_x_4041:
[----:B------:R-:W-:Y:S05]  /*32b0*/  BSYNC B0 ;  /* 0x0000000000007941 */ /* 0x000fea0003800000 */
.L_x_4040:
        /* <DEDUP_REMOVED lines=32> */
.L_x_4042:
        /* <DEDUP_REMOVED lines=14> */
.L_x_4044:
[----:B------:R-:W-:Y:S05]  /*35a0*/  BSYNC B0 ;  /* 0x0000000000007941 */ /* 0x000fea0003800000 */
.L_x_4043:
        /* <DEDUP_REMOVED lines=17> */
.L_x_4045:
        /* <DEDUP_REMOVED lines=14> */
.L_x_4047:
[----:B------:R-:W-:Y:S05]  /*37a0*/  BSYNC B0 ;  /* 0x0000000000007941 */ /* 0x000fea0003800000 */
.L_x_4046:
        /* <DEDUP_REMOVED lines=33> */
.L_x_4048:
        /* <DEDUP_REMOVED lines=14> */
.L_x_4050:
[----:B------:R-:W-:Y:S05]  /*3aa0*/  BSYNC B0 ;  /* 0x0000000000007941 */ /* 0x000fea0003800000 */
.L_x_4049:
        /* <DEDUP_REMOVED lines=11> */
.L_x_4051:
        /* <DEDUP_REMOVED lines=13> */
.L_x_4053:
[----:B------:R-:W-:Y:S05]  /*3c30*/  BSYNC B0 ;  /* 0x0000000000007941 */ /* 0x000fea0003800000 */
.L_x_4052:
[----:B------:R-:W2:Y:S01]  /*3c40*/  LDC R15, c[0x0][0x10] ;  /* 0x00000400ff0f7b82 */ /* 0x000ea20000000800 */
[----:B------:R-:W-:Y:S02]  /*3c50*/  IADD3 R8, R8, 0x1, RZ ;  /* 0x0000000108087810 */ /* 0x000fe40007ffe0ff */
[----:B--2---:R-:W-:-:S04]  /*3c60*/  IADD3 R6, R15, R6, RZ ;  /* 0x000000060f067210 */ /* 0x004fc80007ffe0ff */
[----:B------:R-:W-:-:S13]  /*3c70*/  ISETP.GE.AND P0, PT, R6, UR4, PT ;  /* 0x0000000406007c0c */ /* 0x000fda000bf06270 */
[----:B------:R-:W-:Y:S05]  /*3c80*/  @!P0 BRA `(.L_x_4054) ;  /* 0xffffffc400908947 */ /* 0x000fea000383ffff */
[----:B------:R-:W-:Y:S05]  /*3c90*/  EXIT ;  /* 0x000000000000794d */ /* 0x000fea0003800000 */
.L_x_4055:
        /* <DEDUP_REMOVED lines=14> */
.L_x_5638:


//--------------------- .text._Z35group_norm_nhwc_fwd_one_pass_kernelI11Bf16IOFp16WLi128ELi120ELi480EEv26Group_norm_nhwc_fwd_params --------------------------
	.section	.text._Z35group_norm_nhwc_fwd_one_pass_kernelI11Bf16IOFp16WLi128ELi120ELi480EEv26Group_norm_nhwc_fwd_params,"ax",@progbits
	.align	128
        .global         _Z35group_norm_nhwc_fwd_one_pass_kernelI11Bf16IOFp16WLi128ELi120ELi480EEv26Group_norm_nhwc_fwd_params
        .type           _Z35group_norm_nhwc_fwd_one_pass_kernelI11Bf16IOFp16WLi128ELi120ELi480EEv26Group_norm_nhwc_fwd_params,@function
        .size           _Z35group_norm_nhwc_fwd_one_pass_kernelI11Bf16IOFp16WLi128ELi120ELi480EEv26Group_norm_nhwc_fwd_params,(.L_x_5639 - _Z35group_norm_nhwc_fwd_one_pass_kernelI11Bf16IOFp16WLi128ELi120ELi480EEv26Group_norm_nhwc_fwd_params)
        .other          _Z35group_norm_nhwc_fwd_one_pass_kernelI11Bf16IOFp16WLi128ELi120ELi480EEv26Group_norm_nhwc_fwd_params,@"STO_CUDA_ENTRY STV_DEFAULT"
_Z35group_norm_nhwc_fwd_one_pass_kernelI11Bf16IOFp16WLi128ELi120ELi480EEv26Group_norm_nhwc_fwd_params:
.text._Z35group_norm_nhwc_fwd_one_pass_kernelI11Bf16IOFp16WLi128ELi120ELi480EEv26Group_norm_nhwc_fwd_params:
        /* <DEDUP_REMOVED lines=21> */
[----:B------:R-:W-:-:S03]  /*0150*/  IMAD R7, R9, -0x3c, R0 ;  /* 0xffffffc409077824 */ /* 0x000fc600078e0200 */
[C---:B------:R-:W-:Y:S02]  /*0160*/  ISETP.GE.U32.AND P0, PT, R2.reuse, UR8, PT ;  /* 0x0000000802007c0c */ /* 0x040fe4000bf06070 */
        /* <DEDUP_REMOVED lines=22> */
[C---:B------:R-:W-:Y:S02]  /*02d0*/  IADD3 R22, R2.reuse, 0x70, RZ ;  /* 0x0000007002167810 */ /* 0x040fe40007ffe0ff */
[----:B------:R-:W-:Y:S02]  /*02e0*/  IADD3 R23, R2, 0x78, RZ ;  /* 0x0000007802177810 */ /* 0x000fe40007ffe0ff */
[----:B0-----:R-:W-:-:S07]  /*02f0*/  SHF.R.S32.HI R25, RZ, 0x1f, R9 ;  /* 0x0000001fff197819 */ /* 0x001fce0000011409 */
.L_x_4113:
        /* <DEDUP_REMOVED lines=16> */
[----:B--2---:R-:W-:Y:S01]  /*0400*/  MOV R26, RZ ;  /* 0x000000ff001a7202 */ /* 0x004fe20000000f00 */
[----:B----4-:R-:W-:-:S04]  /*0410*/  IMAD.MOV R28, RZ, RZ, -R27 ;  /* 0x000000ffff1c7224 */ /* 0x010fc800078e0a1b */
        /* <DEDUP_REMOVED lines=50> */
[----:B------:R-:W-:Y:S01]  /*0740*/  @P0 IADD3 R24, R35, R33, RZ ;  /* 0x0000002123180210 */ /* 0x000fe20007ffe0ff */
[----:B------:R-:W-:Y:S01]  /*0750*/  @P3 IMAD.WIDE.U32 R36, R9, R38, R36 ;  /* 0x0000002609243225 */ /* 0x000fe200078e0024 */
[C---:B-1----:R-:W-:Y:S01]  /*0760*/  @P0 LEA R32, P4, R34.reuse, R40, 0x1 ;  /* 0x0000002822200211 */ /* 0x042fe200078808ff */
[----:B------:R-:W0:Y:S02]  /*0770*/  @!P6 LDC.64 R52, c[0x0][0x270] ;  /* 0x00009c00ff34eb82 */ /* 0x000e240000000a00 */
[----:B----4-:R-:W-:Y:S01]  /*0780*/  @!P1 IMAD R26, R27, R44, RZ ;  /* 0x0000002c1b1a9224 */ /* 0x010fe200078e02ff */
        /* <DEDUP_REMOVED lines=22> */
[----:B----4-:R-:W-:Y:S01]  /*08f0*/  @!P6 MOV R35, R71 ;  /* 0x000000470023e202 */ /* 0x010fe20000000f00 */
[----:B------:R-:W-:Y:S01]  /*0900*/  @!P6 IMAD.MOV.U32 R34, RZ, RZ, R72 ;  /* 0x000000ffff22e224 */ /* 0x000fe200078e0048 */
[----:B------:R-:W0:Y:S01]  /*0910*/  @!P4 LDC.64 R46, c[0x0][0x270] ;  /* 0x00009c00ff2ecb82 */ /* 0x000e220000000a00 */
[----:B-1----:R-:W-:Y:S01]  /*0920*/  @!P2 IMAD R26, R31, R54, RZ ;  /* 0x000000361f1aa224 */ /* 0x002fe200078e02ff */
[----:B------:R-:W-:Y:S01]  /*0930*/  ISETP.GE.AND.EX P5, PT, R51, UR15, PT, P5 ;  /* 0x0000000f33007c0c */ /* 0x000fe2000bfa6350 */
[C---:B------:R-:W-:Y:S01]  /*0940*/  @!P6 IMAD R37, R11.reuse, R53, R28 ;  /* 0x000000350b25e224 */ /* 0x040fe200078e021c */
[----:B------:R-:W-:Y:S01]  /*0950*/  @!P2 MOV R40, R72 ;  /* 0x000000480028a202 */ /* 0x000fe20000000f00 */
[----:B------:R-:W-:Y:S01]  /*0960*/  @!P6 IMAD.WIDE.U32 R34, R11, R52, R34 ;  /* 0x000000340b22e225 */ /* 0x000fe200078e0022 */
[----:B------:R-:W-:-:S03]  /*0970*/  @!P2 MOV R41, R71 ;  /* 0x000000470029a202 */ /* 0x000fc60000000f00 */
[C---:B------:R-:W-:Y:S01]  /*0980*/  @!P2 IMAD R43, R12.reuse, R55, R26 ;  /* 0x000000370c2ba224 */ /* 0x040fe200078e021a */
[----:B------:R-:W-:Y:S01]  /*0990*/  MOV R26, RZ ;  /* 0x000000ff001a7202 */ /* 0x000fe20000000f00 */
[----:B------:R-:W-:Y:S01]  /*09a0*/  @!P2 IMAD.WIDE.U32 R40, R12, R54, R40 ;  /* 0x000000360c28a225 */ /* 0x000fe200078e0028 */
[----:B------:R-:W-:Y:S02]  /*09b0*/  ISETP.GT.U32.OR P5, PT, R0, 0x1df, P5 ;  /* 0x000001df0000780c */ /* 0x000fe40002fa4470 */
[----:B------:R-:W-:Y:S02]  /*09c0*/  @!P6 IADD3 R28, R35, R37, RZ ;  /* 0x00000025231ce210 */ /* 0x000fe40007ffe0ff */
[C---:B---3--:R-:W-:Y:S01]  /*09d0*/  @!P6 LEA R36, P3, R34.reuse, R44, 0x1 ;  /* 0x0000002c2224e211 */ /* 0x048fe200078608ff */
[----:B------:R-:W3:Y:S01]  /*09e0*/  @!P1 LDG.E R26, desc[UR8][R38.64] ;  /* 0x00000008261a9981 */ /* 0x000ee2000c1e1900 */
[----:B------:R-:W-:Y:S02]  /*09f0*/  @!P2 IADD3 R30, R41, R43, RZ ;  /* 0x0000002b291ea210 */ /* 0x000fe40007ffe0ff */
[----:B------:R-:W-:-:S02]  /*0a00*/  @!P6 LEA.HI.X R37, R34, R45, R28, 0x1, P3 ;  /* 0x0000002d2225e211 */ /* 0x000fc400018f0c1c */
        /* <DEDUP_REMOVED lines=131> */
[----:B------:R-:W-:Y:S01]  /*1240*/  @!P5 MOV R38, R72 ;  /* 0x000000480026d202 */ /* 0x000fe20000000f00 */
[----:B------:R-:W-:Y:S01]  /*1250*/  @!P5 IMAD.MOV.U32 R39, RZ, RZ, R71 ;  /* 0x000000ffff27d224 */ /* 0x000fe200078e0047 */
[----:B------:R-:W-:Y:S01]  /*1260*/  @!P3 LEA.HI.X R47, R36, R47, R37, 0x1, P4 ;  /* 0x0000002f242fb211 */ /* 0x000fe200020f0c25 */
[----:B-1----:R-:W-:Y:S01]  /*1270*/  @!P1 IMAD R62, R65, R44, RZ ;  /* 0x0000002c413e9224 */ /* 0x002fe200078e02ff */
        /* <DEDUP_REMOVED lines=21> */
[----:B--2---:R-:W-:-:S04]  /*13d0*/  @!P2 MOV R42, R72 ;  /* 0x00000048002aa202 */ /* 0x004fc80000000f00 */
[----:B------:R2:W5:Y:S01]  /*13e0*/  @!P1 LDG.E R66, desc[UR8][R40.64] ;  /* 0x0000000828429981 */ /* 0x000562000c1e1900 */
[-C--:B------:R-:W-:Y:S01]  /*13f0*/  @!P2 MOV R43, R71.reuse ;  /* 0x00000047002ba202 */ /* 0x080fe20000000f00 */
        /* <DEDUP_REMOVED lines=28> */
[----:B------:R-:W-:Y:S01]  /*15c0*/  SHF.L.U32 R35, R34, 0x10, RZ ;  /* 0x0000001022237819 */ /* 0x000fe200000006ff */
[----:B------:R-:W-:-:S04]  /*15d0*/  IMAD.U32 R34, R48, 0x10000, RZ ;  /* 0x0001000030227824 */ /* 0x000fc800078e00ff */
        /* <DEDUP_REMOVED lines=67> */
[----:B------:R-:W-:Y:S02]  /*1a10*/  SHF.L.U32 R33, R60, 0x10, RZ ;  /* 0x000000103c217819 */ /* 0x000fe400000006ff */
[----:B------:R-:W-:-:S05]  /*1a20*/  SHF.L.U32 R38, R37, 0x10, RZ ;  /* 0x0000001025267819 */ /* 0x000fca00000006ff */
[----:B------:R-:W-:Y:S01]  /*1a30*/  FMUL.FTZ R36, R38, R38 ;  /* 0x0000002626247220 */ /* 0x000fe20000410000 */
[----:B------:R-:W-:-:S03]  /*1a40*/  FADD.FTZ R35, R33, R38 ;  /* 0x0000002621237221 */ /* 0x000fc60000010000 */
[----:B------:R-:W-:Y:S01]  /*1a50*/  FFMA.FTZ R33, R33, R33, R36 ;  /* 0x0000002121217223 */ /* 0x000fe20000010024 */
[----:B------:R-:W-:Y:S01]  /*1a60*/  FADD.FTZ R34, R34, R35 ;  /* 0x0000002322227221 */ /* 0x000fe20000010000 */
[C---:B------:R-:W-:Y:S02]  /*1a70*/  PRMT R37, R62.reuse, 0x7632, R37 ;  /* 0x000076323e257816 */ /* 0x040fe40000000025 */
[----:B------:R-:W-:-:S03]  /*1a80*/  SHF.L.U32 R36, R62, 0x10, RZ ;  /* 0x000000103e247819 */ /* 0x000fc600000006ff */
[----:B------:R-:W-:Y:S01]  /*1a90*/  IMAD.U32 R37, R37, 0x10000, RZ ;  /* 0x0001000025257824 */ /* 0x000fe200078e00ff */
[----:B------:R-:W-:-:S03]  /*1aa0*/  PRMT R38, R64, 0x7632, R38 ;  /* 0x0000763240267816 */ /* 0x000fc60000000026 */
[----:B------:R-:W-:Y:S01]  /*1ab0*/  FMUL.FTZ R35, R37, R37 ;  /* 0x0000002525237220 */ /* 0x000fe20000410000 */
[----:B------:R-:W-:Y:S01]  /*1ac0*/  FADD.FTZ R32, R32, R33 ;  /* 0x0000002120207221 */ /* 0x000fe20000010000 */
[----:B------:R-:W-:Y:S02]  /*1ad0*/  SHF.L.U32 R33, R64, 0x10, RZ ;  /* 0x0000001040217819 */ /* 0x000fe400000006ff */
        /* <DEDUP_REMOVED lines=11> */
[----:B------:R-:W-:Y:S01]  /*1b90*/  FADD.FTZ R34, R34, R35 ;  /* 0x0000002322227221 */ /* 0x000fe20000010000 */
[----:B------:R-:W-:Y:S01]  /*1ba0*/  FMUL.FTZ R35, R39, R39 ;  /* 0x0000002727237220 */ /* 0x000fe20000410000 */
[----:B------:R-:W-:Y:S01]  /*1bb0*/  FADD.FTZ R32, R32, R33 ;  /* 0x0000002120207221 */ /* 0x000fe20000010000 */
[C---:B------:R-:W-:Y:S02]  /*1bc0*/  FADD.FTZ R39, R36.reuse, R39 ;  /* 0x0000002724277221 */ /* 0x040fe40000010000 */
        /* <DEDUP_REMOVED lines=101> */
.L_x_4057:
[----:B------:R-:W-:Y:S05]  /*2220*/  BSYNC B0 ;  /* 0x0000000000007941 */ /* 0x000fea0003800000 */
.L_x_4056:
        /* <DEDUP_REMOVED lines=32> */
.L_x_4060:
[----:B0-----:R-:W2:Y:S04]  /*2430*/  LDG.E.STRONG.GPU R34, desc[UR8][R32.64] ;  /* 0x0000000820227981 */ /* 0x001ea8000c1ef900 */
[----:B--2---:R-:W-:Y:S01]  /*2440*/  CCTL.IVALL ;  /* 0x00000000ff00798f */ /* 0x004fe20002000000 */
[----:B------:R-:W-:Y:S05]  /*2450*/  YIELD ;  /* 0x0000000000007946 */ /* 0x000fea0003800000 */
[----:B------:R-:W-:-:S13]  /*2460*/  ISETP.NE.AND P1, PT, R34, R37, PT ;  /* 0x000000252200720c */ /* 0x000fda0003f25270 */
[----:B------:R-:W-:Y:S05]  /*2470*/  @P1 BRA `(.L_x_4060) ;  /* 0xfffffffc00ec1947 */ /* 0x000fea000383ffff */
.L_x_4059:
[----:B------:R-:W-:Y:S01]  /*2480*/  ISETP.NE.AND P1, PT, R87, RZ, PT ;  /* 0x000000ff5700720c */ /* 0x000fe20003f25270 */
[----:B------:R-:W-:Y:S05]  /*2490*/  WARPSYNC.ALL ;  /* 0x0000000000007948 */ /* 0x000fea0003800000 */
[----:B------:R-:W-:Y:S07]  /*24a0*/  BAR.SYNC.DEFER_BLOCKING 0x0 ;  /* 0x0000000000007b1d */ /* 0x000fee0000010000 */
[----:B------:R-:W-:Y:S05]  /*24b0*/  @!P1 BRA `(.L_x_4058) ;  /* 0x0000000400e89947 */ /* 0x000fea0003800000 */
[----:B0-----:R-:W-:Y:S01]  /*24c0*/  IADD3 R32, R87, -0x1, RZ ;  /* 0xffffffff57207810 */ /* 0x001fe20007ffe0ff */
[----:B------:R-:W-:-:S03]  /*24d0*/  HFMA2.MMA R46, -RZ, RZ, 0, 0 ;  /* 0x00000000ff2e7435 */ /* 0x000fc600000001ff */
[----:B------:R-:W-:-:S13]  /*24e0*/  ISETP.GE.U32.AND P1, PT, R32, 0x3, PT ;  /* 0x000000032000780c */ /* 0x000fda0003f26070 */
[----:B------:R-:W-:Y:S05]  /*24f0*/  @!P1 BRA `(.L_x_4061) ;  /* 0x0000000400089947 */ /* 0x000fea0003800000 */
[----:B------:R-:W-:Y:S02]  /*2500*/  LOP3.LUT R32, R87, 0x3, RZ, 0xc0, !PT ;  /* 0x0000000357207812 */ /* 0x000fe400078ec0ff */
[----:B------:R-:W-:Y:S02]  /*2510*/  MOV R46, RZ ;  /* 0x000000ff002e7202 */ /* 0x000fe40000000f00 */
[----:B------:R-:W-:-:S07]  /*2520*/  IADD3 R47, -R32, R87, RZ ;  /* 0x00000057202f7210 */ /* 0x000fce0007ffe1ff */
.L_x_4062:
[C---:B------:R-:W-:Y:S02]  /*2530*/  IADD3 R89, R46.reuse, 0x1, RZ ;  /* 0x000000012e597810 */ /* 0x040fe40007ffe0ff */
[C---:B------:R-:W-:Y:S02]  /*2540*/  ISETP.EQ.OR P1, PT, R46.reuse, UR7, P3 ;  /* 0x000000072e007c0c */ /* 0x040fe40009f22670 */
[----:B------:R-:W-:Y:S02]  /*2550*/  ISETP.EQ.OR P2, PT, R89, UR7, P3 ;  /* 0x0000000759007c0c */ /* 0x000fe40009f42670 */
[C---:B------:R-:W-:Y:S02]  /*2560*/  IADD3 R91, R46.reuse, 0x2, RZ ;  /* 0x000000022e5b7810 */ /* 0x040fe40007ffe0ff */
[----:B------:R-:W-:Y:S02]  /*2570*/  IADD3 R93, R46, 0x3, RZ ;  /* 0x000000032e5d7810 */ /* 0x000fe40007ffe0ff */
[----:B------:R-:W-:-:S02]  /*2580*/  ISETP.EQ.OR P4, PT, R91, UR7, P3 ;  /* 0x000000075b007c0c */ /* 0x000fc40009f82670 */
[----:B------:R-:W-:-:S03]  /*2590*/  ISETP.EQ.OR P5, PT, R93, UR7, P3 ;  /* 0x000000075d007c0c */ /* 0x000fc60009fa2670 */
[----:B------:R-:W0:Y:S01]  /*25a0*/  @!P1 S2R R33, SR_CTAID.Y ;  /* 0x0000000000219919 */ /* 0x000e220000002600 */
[----:B------:R-:W1:Y:S01]  /*25b0*/  @!P1 LDC R39, c[0x0][0x10] ;  /* 0x00000400ff279b82 */ /* 0x000e620000000800 */
[C---:B------:R-:W-:Y:S01]  /*25c0*/  @!P1 LOP3.LUT R32, R6.reuse, 0x1, RZ, 0xc0, !PT ;  /* 0x0000000106209812 */ /* 0x040fe200078ec0ff */
[----:B------:R-:W2:Y:S01]  /*25d0*/  @!P2 S2R R38, SR_CTAID.Y ;  /* 0x000000000026a919 */ /* 0x000ea20000002600 */
[----:B------:R-:W-:-:S04]  /*25e0*/  @!P2 LOP3.LUT R37, R6, 0x1, RZ, 0xc0, !PT ;  /* 0x000000010625a812 */ /* 0x000fc800078ec0ff */
[----:B------:R-:W3:Y:S01]  /*25f0*/  @!P4 S2R R90, SR_CTAID.Y ;  /* 0x00000000005ac919 */ /* 0x000ee20000002600 */
[----:B------:R-:W2:Y:S08]  /*2600*/  @!P2 LDC R36, c[0x0][0x10] ;  /* 0x00000400ff24ab82 */ /* 0x000eb00000000800 */
[----:B------:R-:W4:Y:S01]  /*2610*/  @!P1 LDC.64 R34, c[0x0][0x248] ;  /* 0x00009200ff229b82 */ /* 0x000f220000000a00 */
[----:B-1----:R-:W-:-:S04]  /*2620*/  @!P1 IMAD R32, R32, R39, RZ ;  /* 0x0000002720209224 */ /* 0x002fc800078e02ff */
[----:B------:R-:W-:Y:S02]  /*2630*/  @!P1 IMAD R32, R32, R87, RZ ;  /* 0x0000005720209224 */ /* 0x000fe400078e02ff */
[----:B0-----:R-:W-:Y:S02]  /*2640*/  @!P1 IMAD R39, R39, R46, R33 ;  /* 0x0000002e27279224 */ /* 0x001fe400078e0221 */
[----:B------:R-:W-:Y:S02]  /*2650*/  @!P1 IMAD.SHL.U32 R33, R32, 0x2, RZ ;  /* 0x0000000220219824 */ /* 0x000fe400078e00ff */
[-C--:B--2---:R-:W-:Y:S02]  /*2660*/  @!P2 IMAD R89, R89, R36.reuse, R38 ;  /* 0x000000245959a224 */ /* 0x084fe400078e0226 */
[----:B------:R-:W-:Y:S01]  /*2670*/  @!P2 IMAD R32, R37, R36, RZ ;  /* 0x000000242520a224 */ /* 0x000fe200078e02ff */
[----:B------:R-:W3:Y:S01]  /*2680*/  @!P4 LDC R38, c[0x0][0x10] ;  /* 0x00000400ff26cb82 */ /* 0x000ee20000000800 */
[----:B----4-:R-:W-:-:S04]  /*2690*/  @!P1 IMAD.WIDE R34, R33, 0x4, R34 ;  /* 0x0000000421229825 */ /* 0x010fc800078e0222 */
[----:B------:R-:W-:-:S03]  /*26a0*/  @!P2 IMAD R32, R32, R87, RZ ;  /* 0x000000572020a224 */ /* 0x000fc600078e02ff */
[----:B------:R-:W0:Y:S01]  /*26b0*/  @!P2 LDC.64 R36, c[0x0][0x248] ;  /* 0x00009200ff24ab82 */ /* 0x000e220000000a00 */
[----:B------:R-:W-:Y:S01]  /*26c0*/  @!P1 IMAD.WIDE.U32 R34, R39, 0x8, R34 ;  /* 0x0000000827229825 */ /* 0x000fe200078e0022 */
[----:B------:R-:W-:Y:S02]  /*26d0*/  @!P4 LOP3.LUT R39, R6, 0x1, RZ, 0xc0, !PT ;  /* 0x000000010627c812 */ /* 0x000fe400078ec0ff */
[----:B------:R-:W-:-:S03]  /*26e0*/  @!P2 SHF.L.U32 R33, R32, 0x1, RZ ;  /* 0x000000012021a819 */ /* 0x000fc600000006ff */
[----:B------:R-:W2:Y:S01]  /*26f0*/  @!P1 LDG.E.64 R34, desc[UR8][R34.64] ;  /* 0x0000000822229981 */ /* 0x000ea2000c1e1b00 */
[-C--:B---3--:R-:W-:Y:S02]  /*2700*/  @!P4 IMAD R91, R91, R38.reuse, R90 ;  /* 0x000000265b5bc224 */ /* 0x088fe400078e025a */
[----:B------:R-:W1:Y:S01]  /*2710*/  @!P5 LDC R90, c[0x0][0x10] ;  /* 0x00000400ff5adb82 */ /* 0x000e620000000800 */
[----:B------:R-:W-:-:S04]  /*2720*/  @!P4 IMAD R38, R39, R38, RZ ;  /* 0x000000262726c224 */ /* 0x000fc800078e02ff */
[----:B------:R-:W-:Y:S02]  /*2730*/  @!P4 IMAD R38, R38, R87, RZ ;  /* 0x000000572626c224 */ /* 0x000fe400078e02ff */
[----:B0-----:R-:W-:Y:S02]  /*2740*/  @!P2 IMAD.WIDE R36, R33, 0x4, R36 ;  /* 0x000000042124a825 */ /* 0x001fe400078e0224 */
[----:B------:R-:W0:Y:S01]  /*2750*/  @!P4 LDC.64 R32, c[0x0][0x248] ;  /* 0x00009200ff20cb82 */ /* 0x000e220000000a00 */
[----:B------:R-:W-:Y:S01]  /*2760*/  @!P4 SHF.L.U32 R39, R38, 0x1, RZ ;  /* 0x000000012627c819 */ /* 0x000fe200000006ff */
[----:B------:R-:W-:Y:S02]  /*2770*/  @!P2 IMAD.WIDE.U32 R36, R89, 0x8, R36 ;  /* 0x000000085924a825 */ /* 0x000fe400078e0024 */
[----:B------:R-:W1:Y:S04]  /*2780*/  @!P5 S2R R89, SR_CTAID.Y ;  /* 0x000000000059d919 */ /* 0x000e680000002600 */
[----:B------:R-:W3:Y:S01]  /*2790*/  @!P2 LDG.E.64 R36, desc[UR8][R36.64] ;  /* 0x000000082424a981 */ /* 0x000ee2000c1e1b00 */
        /* <DEDUP_REMOVED lines=24> */
.L_x_4061:
        /* <DEDUP_REMOVED lines=19> */
.L_x_4064:
[----:B------:R-:W-:Y:S05]  /*2a50*/  BSYNC B0 ;  /* 0x0000000000007941 */ /* 0x000fea0003800000 */
.L_x_4063:
        /* <DEDUP_REMOVED lines=32> */
.L_x_4058:
        /* <DEDUP_REMOVED lines=42> */
[----:B--2---:R-:W-:-:S02]  /*2f00*/  HADD2.F32 R46, -RZ, R88.H0_H0 ;  /* 0x20000058ff2e7230 */ /* 0x004fc40000004100 */
[----:B---3--:R-:W-:Y:S02]  /*2f10*/  HADD2.F32 R39, -RZ, R89.H0_H0 ;  /* 0x20000059ff277230 */ /* 0x008fe40000004100 */
[----:B----4-:R-:W-:Y:S02]  /*2f20*/  HADD2.F32 R37, -RZ, R90.H0_H0 ;  /* 0x2000005aff257230 */ /* 0x010fe40000004100 */
[----:B-----5:R-:W-:-:S03]  /*2f30*/  HADD2.F32 R36, -RZ, R91.H0_H0 ;  /* 0x2000005bff247230 */ /* 0x020fc60000004100 */
        /* <DEDUP_REMOVED lines=13> */
.L_x_4065:
        /* <DEDUP_REMOVED lines=14> */
.L_x_4067:
[----:B------:R-:W-:Y:S05]  /*30f0*/  BSYNC B0 ;  /* 0x0000000000007941 */ /* 0x000fea0003800000 */
.L_x_4066:
[----:B------:R-:W-:Y:S01]  /*3100*/  ULDC.64 UR12, c[0x0][0x278] ;  /* 0x00009e00000c7ab9 */ /* 0x000fe20000000a00 */
[----:B------:R-:W-:Y:S01]  /*3110*/  FADD.FTZ R33, R48, -R87 ;  /* 0x8000005730217221 */ /* 0x000fe20000010000 */
        /* <DEDUP_REMOVED lines=9> */
[----:B------:R-:W-:Y:S01]  /*31b0*/  FFMA.FTZ R24, R46, R33, R37 ;  /* 0x000000212e187223 */ /* 0x000fe20000010025 */
[----:B------:R-:W-:Y:S01]  /*31c0*/  SHF.L.U32 R74, R26, 0x10, RZ ;  /* 0x000000101a4a7819 */ /* 0x000fe200000006ff */
[----:B------:R-:W-:Y:S01]  /*31d0*/  FFMA.FTZ R123, R39, R35, R36 ;  /* 0x00000023277b7223 */ /* 0x000fe20000010024 */
[----:B------:R-:W-:-:S02]  /*31e0*/  SHF.L.U32 R78, R28, 0x10, RZ ;  /* 0x000000101c4e7819 */ /* 0x000fc400000006ff */
        /* <DEDUP_REMOVED lines=50> */
[----:B------:R-:W-:Y:S01]  /*3510*/  ISETP.GE.AND.EX P6, PT, R25, UR13, PT, P6 ;  /* 0x0000000d19007c0c */ /* 0x000fe2000bfc6360 */
[----:B------:R-:W-:Y:S01]  /*3520*/  FADD.FTZ R41, -R87, R44 ;  /* 0x0000002c57297221 */ /* 0x000fe20000010100 */
[----:B------:R-:W-:Y:S01]  /*3530*/  ISETP.GE.AND.EX P1, PT, R27, UR13, PT, P1 ;  /* 0x0000000d1b007c0c */ /* 0x000fe2000bf26310 */
[----:B------:R-:W-:Y:S01]  /*3540*/  FADD.FTZ R45, R76, -R87 ;  /* 0x800000574c2d7221 */ /* 0x000fe20000010000 */
[----:B------:R-:W-:Y:S01]  /*3550*/  ISETP.GE.AND.EX P2, PT, R29, UR13, PT, P2 ;  /* 0x0000000d1d007c0c */ /* 0x000fe2000bf46320 */
[----:B------:R-:W-:Y:S01]  /*3560*/  FADD.FTZ R87, -R87, R52 ;  /* 0x0000003457577221 */ /* 0x000fe20000010100 */
[----:B------:R-:W-:-:S02]  /*3570*/  ISETP.GE.AND.EX P3, PT, R31, UR13, PT, P3 ;  /* 0x0000000d1f007c0c */ /* 0x000fc4000bf66330 */
[----:B------:R-:W-:Y:S02]  /*3580*/  ISETP.GE.AND.EX P4, PT, R49, UR13, PT, P4 ;  /* 0x0000000d31007c0c */ /* 0x000fe4000bf86340 */
        /* <DEDUP_REMOVED lines=16> */
.L_x_4068:
        /* <DEDUP_REMOVED lines=14> */
.L_x_4070:
[----:B------:R-:W-:Y:S05]  /*3770*/  BSYNC B0 ;  /* 0x0000000000007941 */ /* 0x000fea0003800000 */
.L_x_4069:
        /* <DEDUP_REMOVED lines=17> */
.L_x_4071:
        /* <DEDUP_REMOVED lines=14> */
.L_x_4073:
[----:B------:R-:W-:Y:S05]  /*3970*/  BSYNC B0 ;  /* 0x0000000000007941 */ /* 0x000fea0003800000 */
.L_x_4072:
        /* <DEDUP_REMOVED lines=13> */
.L_x_4074:
        /* <DEDUP_REMOVED lines=14> */
.L_x_4076:
[----:B------:R-:W-:Y:S05]  /*3b30*/  BSYNC B0 ;  /* 0x0000000000007941 */ /* 0x000fea0003800000 */
.L_x_4075:
        /* <DEDUP_REMOVED lines=17> */
.L_x_4077:
        /* <DEDUP_REMOVED lines=14> */
.L_x_4079:
[----:B------:R-:W-:Y:S05]  /*3d30*/  BSYNC B0 ;  /* 0x0000000000007941 */ /* 0x000fea0003800000 */
.L_x_4078:
        /* <DEDUP_REMOVED lines=13> */
.L_x_4080:
        /* <DEDUP_REMOVED lines=14> */
.L_x_4082:
[----:B------:R-:W-:Y:S05]  /*3ef0*/  BSYNC B0 ;  /* 0x0000000000007941 */ /* 0x000fea0003800000 */
.L_x_4081:
        /* <DEDUP_REMOVED lines=48> */
.L_x_4083:
        /* <DEDUP_REMOVED lines=14> */
.L_x_4085:
[----:B------:R-:W-:Y:S05]  /*42e0*/  BSYNC B0 ;  /* 0x0000000000007941 */ /* 0x000fea0003800000 */
.L_x_4084:
        /* <DEDUP_REMOVED lines=13> */
.L_x_4086:
        /* <DEDUP_REMOVED lines=14> */
.L_x_4088:
[----:B------:R-:W-:Y:S05]  /*44a0*/  BSYNC B0 ;  /* 0x0000000000007941 */ /* 0x000fea0003800000 */
.L_x_4087:
        /* <DEDUP_REMOVED lines=13> */
.L_x_4089:
        /* <DEDUP_REMOVED lines=14> */
.L_x_4091:
[----:B------:R-:W-:Y:S05]  /*4660*/  BSYNC B0 ;  /* 0x0000000000007941 */ /* 0x000fea0003800000 */
.L_x_4090:
        /* <DEDUP_REMOVED lines=13> */
.L_x_4092:
        /* <DEDUP_REMOVED lines=14> */
.L_x_4094:
[----:B------:R-:W-:Y:S05]  /*4820*/  BSYNC B0 ;  /* 0x0000000000007941 */ /* 0x000fea0003800000 */
.L_x_4093:
        /* <DEDUP_REMOVED lines=13> */
.L_x_4095:
[----:B------:R-:W-:Y:S04]  /*4900*/  BSSY B0, `(.L_x_4096) ;  /* 0x000000e000007945 */ /* 0x000fe80003800000 */
[----:B------:R-:W-:Y:S05]  /*4910*/  @P4 BRA `(.L_x_4097) ;  /* 0x0000000000304947 */ /* 0x000fea0003800000 */
[----:B------:R-:W-:Y:S01]  /*4920*/  ULDC.64 UR14, c[0x0][0x270] ;  /* 0x00009c00000e7ab9 */ /* 0x000fe20000000a00 */
[----:B01-34-:R-:W-:Y:S01]  /*4930*/  MOV R33, R71 ;  /* 0x0000004700217202 */ /* 0x01bfe20000000f00 */
[----:B------:R-:W-:Y:S01]  /*4940*/  IMAD R59, R59, UR14, RZ ;  /* 0x0000000e3b3b7c24 */ /* 0x000fe2000f8e02ff */
[----:B------:R-:W-:Y:S01]  /*4950*/  F2FP.BF16.F32.PACK_AB R89, R38, R89 ;  /* 0x000000592659723e */ /* 0x000fe200000010ff */
[----:B------:R-:W-:Y:S02]  /*4960*/  IMAD.MOV.U32 R32, RZ, RZ, R72 ;  /* 0x000000ffff207224 */ /* 0x000fe400078e0048 */
[C---:B------:R-:W-:Y:S02]  /*4970*/  IMAD R59, R18.reuse, UR15, R59 ;  /* 0x0000000f123b7c24 */ /* 0x040fe4000f8e023b */
[----:B--2---:R-:W-:Y:S01]  /*4980*/  IMAD.WIDE.U32 R34, R18, UR14, R32 ;  /* 0x0000000e12227c25 */ /* 0x004fe2000f8e0020 */
[----:B------:R-:W-:Y:S02]  /*4990*/  ULDC.64 UR14, c[0x0][0x210] ;  /* 0x00008400000e7ab9 */ /* 0x000fe40000000a00 */
[----:B------:R-:W-:-:S02]  /*49a0*/  LEA R32, P1, R34, UR14, 0x1 ;  /* 0x0000000e22207c11 */ /* 0x000fc4000f8208ff */
[----:B------:R-:W-:-:S04]  /*49b0*/  IADD3 R59, R35, R59, RZ ;  /* 0x0000003b233b7210 */ /* 0x000fc80007ffe0ff */
[----:B------:R-:W-:-:S05]  /*49c0*/  LEA.HI.X R33, R34, UR15, R59, 0x1, P1 ;  /* 0x0000000f22217c11 */ /* 0x000fca00088f0c3b */
[----:B------:R0:W-:Y:S02]  /*49d0*/  STG.E desc[UR8][R32.64], R89 ;  /* 0x0000005920007986 */ /* 0x0001e4000c101908 */
.L_x_4097:
[----:B------:R-:W-:Y:S05]  /*49e0*/  BSYNC B0 ;  /* 0x0000000000007941 */ /* 0x000fea0003800000 */
.L_x_4096:
        /* <DEDUP_REMOVED lines=36> */
.L_x_4098:
[----:B------:R-:W-:Y:S04]  /*4c30*/  BSSY B0, `(.L_x_4099) ;  /* 0x000000e000007945 */ /* 0x000fe80003800000 */
[----:B------:R-:W-:Y:S05]  /*4c40*/  @P6 BRA `(.L_x_4100) ;  /* 0x0000000000306947 */ /* 0x000fea0003800000 */
        /* <DEDUP_REMOVED lines=12> */
.L_x_4100:
[----:B------:R-:W-:Y:S05]  /*4d10*/  BSYNC B0 ;  /* 0x0000000000007941 */ /* 0x000fea0003800000 */
.L_x_4099:
        /* <DEDUP_REMOVED lines=11> */
.L_x_4101:
        /* <DEDUP_REMOVED lines=14> */
.L_x_4103:
[----:B------:R-:W-:Y:S05]  /*4eb0*/  BSYNC B0 ;  /* 0x0000000000007941 */ /* 0x000fea0003800000 */
.L_x_4102:
        /* <DEDUP_REMOVED lines=11> */
.L_x_4104:
        /* <DEDUP_REMOVED lines=14> */
.L_x_4106:
[----:B------:R-:W-:Y:S05]  /*5050*/  BSYNC B0 ;  /* 0x0000000000007941 */ /* 0x000fea0003800000 */
.L_x_4105:
        /* <DEDUP_REMOVED lines=11> */
.L_x_4107:
        /* <DEDUP_REMOVED lines=14> */
.L_x_4109:
[----:B------:R-:W-:Y:S05]  /*51f0*/  BSYNC B0 ;  /* 0x0000000000007941 */ /* 0x000fea0003800000 */
.L_x_4108:
        /* <DEDUP_REMOVED lines=11> */
.L_x_4110:
        /* <DEDUP_REMOVED lines=13> */
.L_x_4112:
[----:B------:R-:W-:Y:S05]  /*5380*/  BSYNC B0 ;  /* 0x0000000000007941 */ /* 0x000fea0003800000 */
.L_x_4111:
[----:B01234-:R-:W0:Y:S01]  /*5390*/  LDC R27, c[0x0][0x10] ;  /* 0x00000400ff1b7b82 */ /* 0x01fe220000000800 */
[----:B------:R-:W-:Y:S02]  /*53a0*/  IADD3 R6, R6, 0x1, RZ ;  /* 0x0000000106067810 */ /* 0x000fe40007ffe0ff */
[----:B0-----:R-:W-:-:S04]  /*53b0*/  IADD3 R4, R27, R4, RZ ;  /* 0x000000041b047210 */ /* 0x001fc80007ffe0ff */
[----:B------:R-:W-:-:S13]  /*53c0*/  ISETP.GE.AND P1, PT, R4, UR4, PT ;  /* 0x0000000404007c0c */ /* 0x000fda000bf26270 */
[----:B------:R-:W-:Y:S05]  /*53d0*/  @!P1 BRA `(.L_x_4113) ;  /* 0xffffffac00c89947 */ /* 0x000fea000383ffff */
[----:B------:R-:W-:Y:S05]  /*53e0*/  EXIT ;  /* 0x000000000000794d */ /* 0x000fea0003800000 */
.L_x_4114:
        /* <DEDUP_REMOVED lines=9> */
.L_x_5639:


//--------------------- .text._Z35group_norm_nhwc_fwd_one_pass_kernelI11Bf16IOFp16WLi256ELi120ELi480EEv26Group_norm_nhwc_fwd_params --------------------------
	.section	.text._Z35group_norm_nhwc_fwd_one_pass_kernelI11Bf16IOFp16WLi256ELi120ELi480EEv26Group_norm_nhwc_fwd_params,"ax",@progbits
	.align	128
        .global         _Z35group_norm_nhwc_fwd_one_pass_kernelI11Bf16IOFp16WLi256ELi120ELi480EEv26Group_norm_nhwc_fwd_params
        .type           _Z35group_norm_nhwc_fwd_one_pass_kernelI11Bf16IOFp16WLi256ELi120ELi480EEv26Group_norm_nhwc_fwd_params,@function
        .size           _Z35group_norm_nhwc_fwd_one_pass_kernelI11Bf16IOFp16WLi256ELi120ELi480EEv26Group_norm_nhwc_fwd_params,(.L_x_5640 - _Z35group_norm_nhwc_fwd_one_pass_kernelI11Bf16IOFp16WLi256ELi120ELi480EEv26Group_norm_nhwc_fwd_params)
        .other          _Z35group_norm_nhwc_fwd_one_pass_kernelI11Bf16IOFp16WLi256ELi120ELi480EEv26Group_norm_nhwc_fwd_params,@"STO_CUDA_ENTRY STV_DEFAULT"
_Z35group_norm_nhwc_fwd_one_pass_kernelI11Bf16IOFp16WLi256ELi120ELi480EEv26Group_norm_nhwc_fwd_params:
.text._Z35group_norm_nhwc_fwd_one_pass_kernelI11Bf16IOFp16WLi256ELi120ELi480EEv26Group_norm_nhwc_fwd_params:
        /* <DEDUP_REMOVED lines=196> */
.L_x_4220:
        /* <DEDUP_REMOVED lines=23> */
[----:B------:R-:W-:-:S07]  /*0db0*/  IADD3 R31, R0, 0xb8, RZ ;  /* 0x000000b8001f7810 */ /* 0x000fce0007ffe0ff */
        /* <DEDUP_REMOVED lines=173> */
[----:B------:R-:W-:Y:S02]  /*1890*/  @P3 IMAD.MOV.U32 R27, RZ, RZ, R67 ;  /* 0x000000ffff1b3224 */ /* 0x000fe400078e0043 */
[----:B0-----:R-:W-:Y:S01]  /*18a0*/  @P4 IMAD R24, R26, R8, RZ ;  /* 0x000000081a184224 */ /* 0x001fe200078e02ff */
[----:B------:R-:W-:-:S03]  /*18b0*/  SHF.R.S32.HI R26, RZ, 0x1f, R86 ;  /* 0x0000001fff1a7819 */ /* 0x000fc60000011456 */
        /* <DEDUP_REMOVED lines=324> */
[----:B------:R0:W2:Y:S01]  /*2d00*/  @P1 LDG.E R52, desc[UR8][R34.64] ;  /* 0x0000000822341981 */ /* 0x0000a2000c1e1900 */
        /* <DEDUP_REMOVED lines=212> */
[----:B------:R-:W-:Y:S02]  /*3a50*/  SHF.L.U32 R28, R52, 0x10, RZ ;  /* 0x00000010341c7819 */ /* 0x000fe400000006ff */
[----:B------:R-:W-:Y:S01]  /*3a60*/  PRMT R33, R53, 0x7632, R33 ;  /* 0x0000763235217816 */ /* 0x000fe20000000021 */
[----:B------:R-:W-:Y:S01]  /*3a70*/  FMUL.FTZ R29, R41, R41 ;  /* 0x00000029291d7220 */ /* 0x000fe20000410000 */
[----:B------:R-:W-:Y:S01]  /*3a80*/  FADD.FTZ R31, R31, R36 ;  /* 0x000000241f1f7221 */ /* 0x000fe20000010000 */
[----:B------:R-:W-:Y:S01]  /*3a90*/  SHF.L.U32 R40, R40, 0x10, RZ ;  /* 0x0000001028287819 */ /* 0x000fe200000006ff */
[----:B------:R-:W-:Y:S01]  /*3aa0*/  FADD.FTZ R30, R30, R35 ;  /* 0x000000231e1e7221 */ /* 0x000fe20000010000 */
[----:B------:R-:W-:Y:S01]  /*3ab0*/  SHF.L.U32 R36, R33, 0x10, RZ ;  /* 0x0000001021247819 */ /* 0x000fe200000006ff */
[C---:B------:R-:W-:Y:S01]  /*3ac0*/  FADD.FTZ R34, R28.reuse, R41 ;  /* 0x000000291c227221 */ /* 0x040fe20000010000 */
[----:B------:R-:W-:Y:S02]  /*3ad0*/  IMAD.U32 R39, R51, 0x10000, RZ ;  /* 0x0001000033277824 */ /* 0x000fe400078e00ff */
[----:B------:R-:W-:Y:S01]  /*3ae0*/  FFMA.FTZ R28, R28, R28, R29 ;  /* 0x0000001c1c1c7223 */ /* 0x000fe2000001001d */
[----:B------:R-:W-:Y:S01]  /*3af0*/  SHF.L.U32 R29, R53, 0x10, RZ ;  /* 0x00000010351d7819 */ /* 0x000fe200000006ff */
[----:B------:R-:W-:Y:S01]  /*3b00*/  FADD.FTZ R37, R30, R37 ;  /* 0x000000251e257221 */ /* 0x000fe20000010000 */
        /* <DEDUP_REMOVED lines=8> */
[----:B------:R-:W-:Y:S01]  /*3b90*/  FADD.FTZ R31, R31, R40 ;  /* 0x000000281f1f7221 */ /* 0x000fe20000010000 */
[----:B------:R-:W-:Y:S01]  /*3ba0*/  SHF.L.U32 R30, R54, 0x10, RZ ;  /* 0x00000010361e7819 */ /* 0x000fe200000006ff */
[----:B------:R-:W-:Y:S01]  /*3bb0*/  IMAD.U32 R33, R33, 0x10000, RZ ;  /* 0x0001000021217824 */ /* 0x000fe200078e00ff */
[----:B------:R-:W-:Y:S01]  /*3bc0*/  PRMT R38, R55, 0x7632, R38 ;  /* 0x0000763237267816 */ /* 0x000fe20000000026 */
[----:B------:R-:W-:Y:S01]  /*3bd0*/  FFMA.FTZ R42, R39, R39, R42 ;  /* 0x00000027272a7223 */ /* 0x000fe2000001002a */
[----:B------:R-:W-:Y:S01]  /*3be0*/  FADD.FTZ R31, R31, R34 ;  /* 0x000000221f1f7221 */ /* 0x000fe20000010000 */
[----:B------:R-:W-:Y:S01]  /*3bf0*/  FMUL.FTZ R35, R33, R33 ;  /* 0x0000002121237220 */ /* 0x000fe20000410000 */
[----:B------:R-:W-:Y:S01]  /*3c00*/  FADD.FTZ R32, R30, R33 ;  /* 0x000000211e207221 */ /* 0x000fe20000010000 */
[----:B------:R-:W-:Y:S01]  /*3c10*/  FADD.FTZ R37, R37, R42 ;  /* 0x0000002a25257221 */ /* 0x000fe20000010000 */
[----:B------:R-:W-:Y:S01]  /*3c20*/  SHF.L.U32 R33, R38, 0x10, RZ ;  /* 0x0000001026217819 */ /* 0x000fe200000006ff */
[--C-:B------:R-:W-:Y:S01]  /*3c30*/  FADD.FTZ R31, R31, R36.reuse ;  /* 0x000000241f1f7221 */ /* 0x100fe20000010000 */
[----:B------:R-:W0:Y:S01]  /*3c40*/  S2R R38, SR_LANEID ;  /* 0x0000000000267919 */ /* 0x000e220000000000 */
[----:B------:R-:W-:Y:S01]  /*3c50*/  FFMA.FTZ R35, R30, R30, R35 ;  /* 0x0000001e1e237223 */ /* 0x000fe20000010023 */
[----:B------:R-:W-:Y:S01]  /*3c60*/  PRMT R36, R8, 0x7632, R36 ;  /* 0x0000763208247816 */ /* 0x000fe20000000024 */
[----:B------:R-:W-:Y:S01]  /*3c70*/  FADD.FTZ R28, R37, R28 ;  /* 0x0000001c251c7221 */ /* 0x000fe20000010000 */
[----:B------:R-:W-:Y:S01]  /*3c80*/  SHF.L.U32 R30, R55, 0x10, RZ ;  /* 0x00000010371e7819 */ /* 0x000fe200000006ff */
[----:B------:R-:W-:Y:S01]  /*3c90*/  FMUL.FTZ R37, R33, R33 ;  /* 0x0000002121257220 */ /* 0x000fe20000410000 */
[----:B------:R-:W-:Y:S01]  /*3ca0*/  SHF.L.U32 R36, R36, 0x10, RZ ;  /* 0x0000001024247819 */ /* 0x000fe200000006ff */
[----:B------:R-:W-:Y:S01]  /*3cb0*/  FADD.FTZ R28, R28, R29 ;  /* 0x0000001d1c1c7221 */ /* 0x000fe20000010000 */
[----:B------:R-:W-:Y:S01]  /*3cc0*/  FADD.FTZ R31, R31, R32 ;  /* 0x000000201f1f7221 */ /* 0x000fe20000010000 */
[----:B------:R-:W-:Y:S01]  /*3cd0*/  FADD.FTZ R34, R30, R33 ;  /* 0x000000211e227221 */ /* 0x000fe20000010000 */
[----:B------:R-:W-:-:S02]  /*3ce0*/  IMAD.U32 R29, R8, 0x10000, RZ ;  /* 0x00010000081d7824 */ /* 0x000fc400078e00ff */
[----:B------:R-:W-:Y:S01]  /*3cf0*/  FFMA.FTZ R37, R30, R30, R37 ;  /* 0x0000001e1e257223 */ /* 0x000fe20000010025 */
[----:B------:R-:W-:Y:S01]  /*3d00*/  FADD.FTZ R28, R28, R35 ;  /* 0x000000231c1c7221 */ /* 0x000fe20000010000 */
[----:B------:R-:W-:Y:S01]  /*3d10*/  FMUL.FTZ R30, R36, R36 ;  /* 0x00000024241e7220 */ /* 0x000fe20000410000 */
[----:B------:R-:W-:Y:S01]  /*3d20*/  FADD.FTZ R31, R31, R34 ;  /* 0x000000221f1f7221 */ /* 0x000fe20000010000 */
[C---:B------:R-:W-:Y:S01]  /*3d30*/  FADD.FTZ R36, R29.reuse, R36 ;  /* 0x000000241d247221 */ /* 0x040fe20000010000 */
[----:B------:R-:W-:Y:S01]  /*3d40*/  FADD.FTZ R28, R28, R37 ;  /* 0x000000251c1c7221 */ /* 0x000fe20000010000 */
[----:B------:R-:W-:Y:S02]  /*3d50*/  FFMA.FTZ R29, R29, R29, R30 ;  /* 0x0000001d1d1d7223 */ /* 0x000fe4000001001e */
        /* <DEDUP_REMOVED lines=95> */
.L_x_4116:
[----:B------:R-:W-:Y:S05]  /*4350*/  BSYNC B0 ;  /* 0x0000000000007941 */ /* 0x000fea0003800000 */
.L_x_4115:
        /* <DEDUP_REMOVED lines=36> */
.L_x_4119:
[----:B-1----:R-:W2:Y:S04]  /*45a0*/  LDG.E.STRONG.GPU R40, desc[UR8][R38.64] ;  /* 0x0000000826287981 */ /* 0x002ea8000c1ef900 */
[----:B--2---:R-:W-:Y:S01]  /*45b0*/  CCTL.IVALL ;  /* 0x00000000ff00798f */ /* 0x004fe20002000000 */
[----:B------:R-:W-:Y:S05]  /*45c0*/  YIELD ;  /* 0x0000000000007946 */ /* 0x000fea0003800000 */
[----:B------:R-:W-:-:S13]  /*45d0*/  ISETP.NE.AND P6, PT, R40, R43, PT ;  /* 0x0000002b2800720c */ /* 0x000fda0003fc5270 */
[----:B------:R-:W-:Y:S05]  /*45e0*/  @P6 BRA `(.L_x_4119) ;  /* 0xfffffffc00ec6947 */ /* 0x000fea000383ffff */
.L_x_4118:
        /* <DEDUP_REMOVED lines=11> */
.L_x_4121:
        /* <DEDUP_REMOVED lines=63> */
.L_x_4120:
        /* <DEDUP_REMOVED lines=18> */
.L_x_4123:
[----:B------:R-:W-:Y:S05]  /*4bb0*/  BSYNC B0 ;  /* 0x0000000000007941 */ /* 0x000fea0003800000 */
.L_x_4122:
        /* <DEDUP_REMOVED lines=33> */
.L_x_4117:
        /* <DEDUP_REMOVED lines=29> */
[----:B------:R-:W-:Y:S01]  /*4fa0*/  IMAD.U32 R97, R22, 0x10000, RZ ;  /* 0x0001000016617824 */ /* 0x000fe200078e00ff */
[----:B------:R-:W-:Y:S01]  /*4fb0*/  SHF.L.U32 R20, R20, 0x10, RZ ;  /* 0x0000001014147819 */ /* 0x000fe200000006ff */
[----:B-1----:R-:W-:Y:S01]  /*4fc0*/  IMAD.WIDE R28, R41, 0x2, R28 ;  /* 0x00000002291c7825 */ /* 0x002fe200078e021c */
[----:B------:R-:W-:Y:S01]  /*4fd0*/  SHF.L.U32 R27, R27, 0x10, RZ ;  /* 0x000000101b1b7819 */ /* 0x000fe200000006ff */
[----:B------:R1:W2:Y:S02]  /*4fe0*/  @P5 MUFU.RSQ R98, R40 ;  /* 0x0000002800625308 */ /* 0x0002a40000001400 */
[----:B0-----:R-:W-:Y:S01]  /*4ff0*/  IMAD.WIDE R38, R41, 0x2, R38 ;  /* 0x0000000229267825 */ /* 0x001fe200078e0226 */
[----:B------:R-:W3:Y:S04]  /*5000*/  LDG.E.U16 R6, desc[UR8][R28.64] ;  /* 0x000000081c067981 */ /* 0x000ee8000c1e1500 */
[----:B------:R-:W4:Y:S04]  /*5010*/  LDG.E.U16 R41, desc[UR8][R38.64] ;  /* 0x0000000826297981 */ /* 0x000f28000c1e1500 */
[----:B------:R0:W5:Y:S04]  /*5020*/  LDG.E.U16 R99, desc[UR8][R28.64+0x2] ;  /* 0x000002081c637981 */ /* 0x000168000c1e1500 */
[----:B------:R2:W5:Y:S01]  /*5030*/  LDG.E.U16 R105, desc[UR8][R38.64+0x2] ;  /* 0x0000020826697981 */ /* 0x000562000c1e1500 */
[----:B------:R-:W-:Y:S01]  /*5040*/  IMAD.U32 R22, R45, 0x10000, RZ ;  /* 0x000100002d167824 */ /* 0x000fe200078e00ff */
[----:B------:R-:W-:Y:S01]  /*5050*/  SHF.L.U32 R12, R12, 0x10, RZ ;  /* 0x000000100c0c7819 */ /* 0x000fe200000006ff */
[----:B------:R-:W-:Y:S01]  /*5060*/  IMAD.U32 R18, R18, 0x10000, RZ ;  /* 0x0001000012127824 */ /* 0x000fe200078e00ff */
[----:B------:R-:W-:Y:S01]  /*5070*/  SHF.L.U32 R92, R9, 0x10, RZ ;  /* 0x00000010095c7819 */ /* 0x000fe200000006ff */
[----:B------:R-:W-:Y:S01]  /*5080*/  IMAD.U32 R43, R13, 0x10000, RZ ;  /* 0x000100000d2b7824 */ /* 0x000fe200078e00ff */
[----:B------:R-:W-:Y:S01]  /*5090*/  SHF.L.U32 R9, R15, 0x10, RZ ;  /* 0x000000100f097819 */ /* 0x000fe200000006ff */
[----:B0-----:R-:W-:Y:S01]  /*50a0*/  IMAD.U32 R29, R50, 0x10000, RZ ;  /* 0x00010000321d7824 */ /* 0x001fe200078e00ff */
[----:B------:R-:W-:Y:S01]  /*50b0*/  SHF.L.U32 R25, R25, 0x10, RZ ;  /* 0x0000001019197819 */ /* 0x000fe200000006ff */
[----:B-1----:R-:W-:Y:S01]  /*50c0*/  IMAD.U32 R40, R55, 0x10000, RZ ;  /* 0x0001000037287824 */ /* 0x002fe200078e00ff */
[----:B--2---:R-:W-:Y:S01]  /*50d0*/  SHF.L.U32 R39, R51, 0x10, RZ ;  /* 0x0000001033277819 */ /* 0x004fe200000006ff */
        /* <DEDUP_REMOVED lines=69> */
[----:B------:R-:W-:Y:S01]  /*5530*/  PRMT R118, R54, 0x7632, R118 ;  /* 0x0000763236767816 */ /* 0x000fe20000000076 */
[----:B------:R-:W-:Y:S01]  /*5540*/  IMAD.U32 R60, R60, 0x10000, RZ ;  /* 0x000100003c3c7824 */ /* 0x000fe200078e00ff */
[----:B------:R-:W-:Y:S01]  /*5550*/  PRMT R55, R55, 0x7632, R55 ;  /* 0x0000763237377816 */ /* 0x000fe20000000037 */
[----:B------:R-:W-:Y:S01]  /*5560*/  IMAD.U32 R74, R74, 0x10000, RZ ;  /* 0x000100004a4a7824 */ /* 0x000fe200078e00ff */
[----:B------:R-:W-:Y:S01]  /*5570*/  PRMT R54, R8, 0x7632, R54 ;  /* 0x0000763208367816 */ /* 0x000fe20000000036 */
[----:B------:R-:W-:Y:S01]  /*5580*/  IMAD.U32 R110, R33, 0x10000, RZ ;  /* 0x00010000216e7824 */ /* 0x000fe200078e00ff */
[----:B------:R-:W-:Y:S01]  /*5590*/  SHF.L.U32 R115, R42, 0x10, RZ ;  /* 0x000000102a737819 */ /* 0x000fe200000006ff */
[----:B------:R-:W-:Y:S01]  /*55a0*/  FADD.FTZ R74, -R56, R74 ;  /* 0x0000004a384a7221 */ /* 0x000fe20000010100 */
[----:B------:R-:W-:-:S02]  /*55b0*/  ISETP.NE.AND P6, PT, RZ, UR10, PT ;  /* 0x0000000aff007c0c */ /* 0x000fc4000bfc5270 */
[----:B------:R-:W-:Y:S01]  /*55c0*/  SHF.L.U32 R58, R58, 0x10, RZ ;  /* 0x000000103a3a7819 */ /* 0x000fe200000006ff */
[-C--:B------:R-:W-:Y:S01]  /*55d0*/  FMUL.FTZ R74, R74, R98.reuse ;  /* 0x000000624a4a7220 */ /* 0x080fe20000410000 */
[----:B------:R-:W-:Y:S02]  /*55e0*/  SHF.L.U32 R59, R59, 0x10, RZ ;  /* 0x000000103b3b7819 */ /* 0x000fe400000006ff */
[----:B------:R-:W-:Y:S02]  /*55f0*/  SHF.L.U32 R61, R61, 0x10, RZ ;  /* 0x000000103d3d7819 */ /* 0x000fe400000006ff */
        /* <DEDUP_REMOVED lines=9> */
[-C--:B------:R-:W-:Y:S01]  /*5690*/  FMUL.FTZ R76, R76, R98.reuse ;  /* 0x000000624c4c7220 */ /* 0x080fe20000410000 */
        /* <DEDUP_REMOVED lines=17> */
[-C--:B------:R-:W-:Y:S01]  /*57b0*/  FMUL.FTZ R75, R75, R98.reuse ;  /* 0x000000624b4b7220 */ /* 0x080fe20000410000 */
[----:B------:R-:W-:Y:S01]  /*57c0*/  SHF.L.U32 R55, R55, 0x10, RZ ;  /* 0x0000001037377819 */ /* 0x000fe200000006ff */
[-C--:B------:R-:W-:Y:S01]  /*57d0*/  FMUL.FTZ R71, R71, R98.reuse ;  /* 0x0000006247477220 */ /* 0x080fe20000410000 */
[----:B------:R-:W-:Y:S01]  /*57e0*/  SHF.L.U32 R54, R54, 0x10, RZ ;  /* 0x0000001036367819 */ /* 0x000fe200000006ff */
[-C--:B------:R-:W-:Y:S01]  /*57f0*/  FMUL.FTZ R70, R70, R98.reuse ;  /* 0x0000006246467220 */ /* 0x080fe20000410000 */
[-C--:B------:R-:W-:Y:S01]  /*5800*/  FMUL.FTZ R62, R62, R98.reuse ;  /* 0x000000623e3e7220 */ /* 0x080fe20000410000 */
[----:B------:R-:W-:Y:S01]  /*5810*/  FADD.FTZ R60, -R56, R55 ;  /* 0x00000037383c7221 */ /* 0x000fe20000010100 */
        /* <DEDUP_REMOVED lines=10> */
[----:B---3--:R-:W-:-:S02]  /*58c0*/  HADD2.F32 R45, -RZ, R6.H0_H0 ;  /* 0x20000006ff2d7230 */ /* 0x008fc40000004100 */
[--C-:B------:R-:W-:Y:S01]  /*58d0*/  FADD.FTZ R6, R14, -R56.reuse ;  /* 0x800000380e067221 */ /* 0x100fe20000010000 */
[--C-:B------:R-:W-:Y:S01]  /*58e0*/  FADD.FTZ R14, R20, -R56.reuse ;  /* 0x80000038140e7221 */ /* 0x100fe20000010000 */
[--C-:B------:R-:W-:Y:S01]  /*58f0*/  FADD.FTZ R20, R27, -R56.reuse ;  /* 0x800000381b147221 */ /* 0x100fe20000010000 */
[----:B------:R-:W-:Y:S01]  /*5900*/  SHF.L.U32 R27, R49, 0x10, RZ ;  /* 0x00000010311b7819 */ /* 0x000fe200000006ff */
[----:B----4-:R-:W-:Y:S01]  /*5910*/  HADD2.F32 R41, -RZ, R41.H0_H0 ;  /* 0x20000029ff297230 */ /* 0x010fe20000004100 */
        /* <DEDUP_REMOVED lines=73> */
[----:B-----5:R-:W-:-:S02]  /*5db0*/  HADD2.F32 R99, -RZ, R99.H0_H0 ;  /* 0x20000063ff637230 */ /* 0x020fc40000004100 */
[-C--:B------:R-:W-:Y:S01]  /*5dc0*/  FMUL.FTZ R63, R63, R98.reuse ;  /* 0x000000623f3f7220 */ /* 0x080fe20000410000 */
[----:B------:R-:W-:Y:S02]  /*5dd0*/  HADD2.F32 R105, -RZ, R105.H0_H0 ;  /* 0x20000069ff697230 */ /* 0x000fe40000004100 */
        /* <DEDUP_REMOVED lines=59> */
.L_x_4124:
        /* <DEDUP_REMOVED lines=16> */
.L_x_4126:
[----:B------:R-:W-:Y:S05]  /*6290*/  BSYNC B0 ;  /* 0x0000000000007941 */ /* 0x000fea0003800000 */
.L_x_4125:
        /* <DEDUP_REMOVED lines=11> */
.L_x_4127:
        /* <DEDUP_REMOVED lines=16> */
.L_x_4129:
[----:B------:R-:W-:Y:S05]  /*6450*/  BSYNC B0 ;  /* 0x0000000000007941 */ /* 0x000fea0003800000 */
.L_x_4128:
        /* <DEDUP_REMOVED lines=11> */
.L_x_4130:
        /* <DEDUP_REMOVED lines=16> */
.L_x_4132:
[----:B------:R-:W-:Y:S05]  /*6610*/  BSYNC B0 ;  /* 0x0000000000007941 */ /* 0x000fea0003800000 */
.L_x_4131:
        /* <DEDUP_REMOVED lines=12> */
.L_x_4133:
        /* <DEDUP_REMOVED lines=16> */
.L_x_4135:
[----:B------:R-:W-:Y:S05]  /*67e0*/  BSYNC B0 ;  /* 0x0000000000007941 */ /* 0x000fea0003800000 */
.L_x_4134:
        /* <DEDUP_REMOVED lines=11> */
.L_x_4136:
        /* <DEDUP_REMOVED lines=16> */
.L_x_4138:
[----:B------:R-:W-:Y:S05]  /*69a0*/  BSYNC B0 ;  /* 0x0000000000007941 */ /* 0x000fea0003800000 */
.L_x_4137:
        /* <DEDUP_REMOVED lines=11> */
.L_x_4139:
        /* <DEDUP_REMOVED lines=16> */
.L_x_4141:
[----:B------:R-:W-:Y:S05]  /*6b60*/  BSYNC B0 ;  /* 0x0000000000007941 */ /* 0x000fea0003800000 */
.L_x_4140:
        /* <DEDUP_REMOVED lines=11> */
.L_x_4142:
        /* <DEDUP_REMOVED lines=16> */
.L_x_4144:
[----:B------:R-:W-:Y:S05]  /*6d20*/  BSYNC B0 ;  /* 0x0000000000007941 */ /* 0x000fea0003800000 */
.L_x_4143:
        /* <DEDUP_REMOVED lines=11> */
.L_x_4145:
        /* <DEDUP_REMOVED lines=16> */
.L_x_4147:
[----:B------:R-:W-:Y:S05]  /*6ee0*/  BSYNC B0 ;  /* 0x0000000000007941 */ /* 0x000fea0003800000 */
.L_x_4146:
        /* <DEDUP_REMOVED lines=11> */
.L_x_4148:
        /* <DEDUP_REMOVED lines=16> */
.L_x_4150:
[----:B------:R-:W-:Y:S05]  /*70a0*/  BSYNC B0 ;  /* 0x0000000000007941 */ /* 0x000fea0003800000 */
.L_x_4149:
        /* <DEDUP_REMOVED lines=11> */
.L_x_4151:
        /* <DEDUP_REMOVED lines=16> */
.L_x_4153:
[----:B------:R-:W-:Y:S05]  /*7260*/  BSYNC B0 ;  /* 0x0000000000007941 */ /* 0x000fea0003800000 */
.L_x_4152:
        /* <DEDUP_REMOVED lines=11> */
.L_x_4154:
        /* <DEDUP_REMOVED lines=16> */
.L_x_4156:
[----:B------:R-:W-:Y:S05]  /*7420*/  BSYNC B0 ;  /* 0x0000000000007941 */ /* 0x000fea0003800000 */
.L_x_4155:
        /* <DEDUP_REMOVED lines=11> */
.L_x_4157:
        /* <DEDUP_REMOVED lines=16> */
.L_x_4159:
[----:B------:R-:W-:Y:S05]  /*75e0*/  BSYNC B0 ;  /* 0x0000000000007941 */ /* 0x000fea0003800000 */
.L_x_4158:
        /* <DEDUP_REMOVED lines=11> */
.L_x_4160:
        /* <DEDUP_REMOVED lines=16> */
.L_x_4162:
[----:B------:R-:W-:Y:S05]  /*77a0*/  BSYNC B0 ;  /* 0x0000000000007941 */ /* 0x000fea0003800000 */
.L_x_4161:
        /* <DEDUP_REMOVED lines=11> */
.L_x_4163:
        /* <DEDUP_REMOVED lines=16> */
.L_x_4165:
[----:B------:R-:W-:Y:S05]  /*7960*/  BSYNC B0 ;  /* 0x0000000000007941 */ /* 0x000fea0003800000 */
.L_x_4164:
        /* <DEDUP_REMOVED lines=11> */
.L_x_4166:
        /* <DEDUP_REMOVED lines=16> */
.L_x_4168:
[----:B------:R-:W-:Y:S05]  /*7b20*/  BSYNC B0 ;  /* 0x0000000000007941 */ /* 0x000fea0003800000 */
.L_x_4167:
        /* <DEDUP_REMOVED lines=11> */
.L_x_4169:
        /* <DEDUP_REMOVED lines=16> */
.L_x_4171:
[----:B------:R-:W-:Y:S05]  /*7ce0*/  BSYNC B0 ;  /* 0x0000000000007941 */ /* 0x000fea0003800000 */
.L_x_4170:
        /* <DEDUP_REMOVED lines=11> */
.L_x_4172:
        /* <DEDUP_REMOVED lines=15> */
.L_x_4174:
[----:B------:R-:W-:Y:S05]  /*7e90*/  BSYNC B0 ;  /* 0x0000000000007941 */ /* 0x000fea0003800000 */
.L_x_4173:
        /* <DEDUP_REMOVED lines=11> */
.L_x_4175:
        /* <DEDUP_REMOVED lines=15> */
.L_x_4177:
[----:B------:R-:W-:Y:S05]  /*8040*/  BSYNC B0 ;  /* 0x0000000000007941 */ /* 0x000fea0003800000 */
.L_x_4176:
        /* <DEDUP_REMOVED lines=11> */
.L_x_4178:
        /* <DEDUP_REMOVED lines=15> */
.L_x_4180:
[----:B------:R-:W-:Y:S05]  /*81f0*/  BSYNC B0 ;  /* 0x0000000000007941 */ /* 0x000fea0003800000 */
.L_x_4179:
        /* <DEDUP_REMOVED lines=11> */
.L_x_4181:
        /* <DEDUP_REMOVED lines=15> */
.L_x_4183:
[----:B------:R-:W-:Y:S05]  /*83a0*/  BSYNC B0 ;  /* 0x0000000000007941 */ /* 0x000fea0003800000 */
.L_x_4182:
        /* <DEDUP_REMOVED lines=11> */
.L_x_4184:
        /* <DEDUP_REMOVED lines=15> */
.L_x_4186:
[----:B------:R-:W-:Y:S05]  /*8550*/  BSYNC B0 ;  /* 0x0000000000007941 */ /* 0x000fea0003800000 */
.L_x_4185:
        /* <DEDUP_REMOVED lines=11> */
.L_x_4187:
        /* <DEDUP_REMOVED lines=15> */
.L_x_4189:
[----:B------:R-:W-:Y:S05]  /*8700*/  BSYNC B0 ;  /* 0x0000000000007941 */ /* 0x000fea0003800000 */
.L_x_4188:
        /* <DEDUP_REMOVED lines=11> */
.L_x_4190:
        /* <DEDUP_REMOVED lines=15> */
.L_x_4192:
[----:B------:R-:W-:Y:S05]  /*88b0*/  BSYNC B0 ;  /* 0x0000000000007941 */ /* 0x000fea0003800000 */
.L_x_4191:
        /* <DEDUP_REMOVED lines=11> */
.L_x_4193:
        /* <DEDUP_REMOVED lines=17> */
.L_x_4195:
[----:B------:R-:W-:Y:S05]  /*8a80*/  BSYNC B0 ;  /* 0x0000000000007941 */ /* 0x000fea0003800000 */
.L_x_4194:
        /* <DEDUP_REMOVED lines=11> */
.L_x_4196:
        /* <DEDUP_REMOVED lines=17> */
.L_x_4198:
[----:B------:R-:W-:Y:S05]  /*8c50*/  BSYNC B0 ;  /* 0x0000000000007941 */ /* 0x000fea0003800000 */
.L_x_4197:
        /* <DEDUP_REMOVED lines=11> */
.L_x_4199:
        /* <DEDUP_REMOVED lines=17> */
.L_x_4201:
[----:B------:R-:W-:Y:S05]  /*8e20*/  BSYNC B0 ;  /* 0x0000000000007941 */ /* 0x000fea0003800000 */
.L_x_4200:
        /* <DEDUP_REMOVED lines=11> */
.L_x_4202:
        /* <DEDUP_REMOVED lines=16> */
.L_x_4204:
[----:B------:R-:W-:Y:S05]  /*8fe0*/  BSYNC B0 ;  /* 0x0000000000007941 */ /* 0x000fea0003800000 */
.L_x_4203:
        /* <DEDUP_REMOVED lines=11> */
.L_x_4205:
        /* <DEDUP_REMOVED lines=16> */
.L_x_4207:
[----:B------:R-:W-:Y:S05]  /*91a0*/  BSYNC B0 ;  /* 0x0000000000007941 */ /* 0x000fea0003800000 */
.L_x_4206:
        /* <DEDUP_REMOVED lines=11> */
.L_x_4208:
        /* <DEDUP_REMOVED lines=16> */
.L_x_4210:
[----:B------:R-:W-:Y:S05]  /*9360*/  BSYNC B0 ;  /* 0x0000000000007941 */ /* 0x000fea0003800000 */
.L_x_4209:
        /* <DEDUP_REMOVED lines=11> */
.L_x_4211:
        /* <DEDUP_REMOVED lines=16> */
.L_x_4213:
[----:B------:R-:W-:Y:S05]  /*9520*/  BSYNC B0 ;  /* 0x0000000000007941 */ /* 0x000fea0003800000 */
.L_x_4212:
        /* <DEDUP_REMOVED lines=11> */
.L_x_4214:
        /* <DEDUP_REMOVED lines=16> */
.L_x_4216:
[----:B------:R-:W-:Y:S05]  /*96e0*/  BSYNC B0 ;  /* 0x0000000000007941 */ /* 0x000fea0003800000 */
.L_x_4215:
        /* <DEDUP_REMOVED lines=11> */
.L_x_4217:
        /* <DEDUP_REMOVED lines=17> */
.L_x_4219:
[----:B------:R-:W-:Y:S05]  /*98b0*/  BSYNC B0 ;  /* 0x0000000000007941 */ /* 0x000fea0003800000 */
.L_x_4218:
[----:B0-----:R-:W0:Y:S01]  /*98c0*/  LDC R7, c[0x0][0x10] ;  /* 0x00000400ff077b82 */ /* 0x001e220000000800 */
[----:B------:R-:W-:Y:S02]  /*98d0*/  IADD3 R3, R3, 0x1, RZ ;  /* 0x0000000103037810 */ /* 0x000fe40007ffe0ff */
[----:B0-----:R-:W-:-:S04]  /*98e0*/  IADD3 R2, R7, R2, RZ ;  /* 0x0000000207027210 */ /* 0x001fc80007ffe0ff */
[----:B------:R-:W-:-:S13]  /*98f0*/  ISETP.GE.AND P5, PT, R2, UR4, PT ;  /* 0x0000000402007c0c */ /* 0x000fda000bfa6270 */
[----:B------:R-:W-:Y:S05]  /*9900*/  @!P5 BRA `(.L_x_4220) ;  /* 0xffffff7000ccd947 */ /* 0x000fea000383ffff */
[----:B------:R-:W-:Y:S05]  /*9910*/  EXIT ;  /* 0x000000000000794d */ /* 0x000fea0003800000 */
.L_x_4221:
        /* <DEDUP_REMOVED lines=14> */
.L_x_5640:


//--------------------- .text._Z35group_norm_nhwc_fwd_one_pass_kernelI11Bf16IOFp16WLi512ELi120ELi480EEv26Group_norm_nhwc_fwd_params --------------------------
	.section	.text._Z35group_norm_nhwc_fwd_one_pass_kernelI11Bf16IOFp16WLi512ELi120ELi480EEv26Group_norm_nhwc_fwd_params,"ax",@progbits
	.align	128
        .global         _Z35group_norm_nhwc_fwd_one_pass_kernelI11Bf16IOFp16WLi512ELi120ELi480EEv26Group_norm_nhwc_fwd_params
        .type           _Z35group_norm_nhwc_fwd_one_pass_kernelI11Bf16IOFp16WLi512ELi120ELi480EEv26Group_norm_nhwc_fwd_params,@function
        .size           _Z35group_norm_nhwc_fwd_one_pass_kernelI11Bf16IOFp16WLi512ELi120ELi480EEv26Group_norm_nhwc_fwd_params,(.L_x_5641 - _Z35group_norm_nhwc_fwd_one_pass_kernelI11Bf16IOFp16WLi512ELi120ELi480EEv26Group_norm_nhwc_fwd_params)
        .other          _Z35group_norm_nhwc_fwd_one_pass_kernelI11Bf16IOFp16WLi512ELi120ELi480EEv26Group_norm_nhwc_fwd_params,@"STO_CUDA_ENTRY STV_DEFAULT"
_Z35group_norm_nhwc_fwd_one_pass_kernelI11Bf16IOFp16WLi512ELi120ELi480EEv26Group_norm_nhwc_fwd_params:
.text._Z35group_norm_nhwc_fwd_one_pass_kernelI11Bf16IOFp16WLi512ELi120ELi480EEv26Group_norm_nhwc_fwd_params:
        /* <DEDUP_REMOVED lines=19> */
.L_x_4238:
        /* <DEDUP_REMOVED lines=1869> */
[----:B------:R-:W-:Y:S01]  /*7600*/  FADD.FTZ R11, R11, R41 ;  /* 0x000000290b0b7221 */ /* 0x000fe20000010000 */
[----:B------:R-:W-:-:S02]  /*7610*/  FADD.FTZ R10, R10, R17 ;  /* 0x000000110a0a7221 */ /* 0x000fc40000010000 */
[----:B------:R-:W4:Y:S04]  /*7620*/  LDL.LU R40, [R1+0x1b4] ;  /* 0x0001b40001287983 */ /* 0x000f280000300800 */
        /* <DEDUP_REMOVED lines=10> */
[----:B------:R-:W-:Y:S01]  /*76d0*/  SHF.L.U32 R41, R41, 0x10, RZ ;  /* 0x0000001029297819 */ /* 0x000fe200000006ff */
[----:B------:R-:W-:Y:S02]  /*76e0*/  FMUL.FTZ R16, R40, R40 ;  /* 0x0000002828107220 */ /* 0x000fe40000410000 */
[----:B------:R-:W-:Y:S02]  /*76f0*/  FADD.FTZ R10, R10, R15 ;  /* 0x0000000f0a0a7221 */ /* 0x000fe40000010000 */
[C---:B------:R-:W-:Y:S01]  /*7700*/  FADD.FTZ R40, R41.reuse, R40 ;  /* 0x0000002829287221 */ /* 0x040fe20000010000 */
[----:B------:R-:W-:Y:S01]  /*7710*/  FFMA.FTZ R16, R41, R41, R16 ;  /* 0x0000002929107223 */ /* 0x000fe20000010010 */
[----:B------:R-:W-:-:S02]  /*7720*/  IMAD.U32 R15, R7, 0x10000, RZ ;  /* 0x00010000070f7824 */ /* 0x000fc400078e00ff */
[----:B------:R-:W-:Y:S01]  /*7730*/  FADD.FTZ R41, R10, R40 ;  /* 0x000000280a297221 */ /* 0x000fe20000010000 */
[----:B------:R-:W-:Y:S01]  /*7740*/  FADD.FTZ R11, R11, R16 ;  /* 0x000000100b0b7221 */ /* 0x000fe20000010000 */
[----:B------:R-:W3:Y:S01]  /*7750*/  LDL.LU R10, [R1+0x1cc] ;  /* 0x0001cc00010a7983 */ /* 0x000ee20000300800 */
[----:B------:R-:W-:-:S03]  /*7760*/  FMUL.FTZ R40, R15, R15 ;  /* 0x0000000f0f287220 */ /* 0x000fc60000410000 */
[----:B------:R-:W4:Y:S04]  /*7770*/  LDL.LU R16, [R1+0x1d8] ;  /* 0x0001d80001107983 */ /* 0x000f280000300800 */
[----:B------:R-:W4:Y:S01]  /*7780*/  LDL.LU R7, [R1+0x1f4] ;  /* 0x0001f40001077983 */ /* 0x000f220000300800 */
[----:B--2---:R-:W-:-:S05]  /*7790*/  SHF.L.U32 R17, R17, 0x10, RZ ;  /* 0x0000001011117819 */ /* 0x004fca00000006ff */
[C---:B------:R-:W-:Y:S01]  /*77a0*/  FADD.FTZ R15, R17.reuse, R15 ;  /* 0x0000000f110f7221 */ /* 0x040fe20000010000 */
[----:B------:R-:W-:Y:S02]  /*77b0*/  FFMA.FTZ R40, R17, R17, R40 ;  /* 0x0000001111287223 */ /* 0x000fe40000010028 */
[----:B------:R-:W2:Y:S01]  /*77c0*/  LDL.LU R17, [R1+0x1c4] ;  /* 0x0001c40001117983 */ /* 0x000ea20000300800 */
[----:B------:R-:W-:Y:S01]  /*77d0*/  FADD.FTZ R41, R41, R15 ;  /* 0x0000000f29297221 */ /* 0x000fe20000010000 */
[----:B---3--:R-:W-:Y:S01]  /*77e0*/  IMAD.U32 R10, R10, 0x10000, RZ ;  /* 0x000100000a0a7824 */ /* 0x008fe200078e00ff */
[----:B----4-:R-:W-:-:S03]  /*77f0*/  SHF.L.U32 R16, R16, 0x10, RZ ;  /* 0x0000001010107819 */ /* 0x010fc600000006ff */
[----:B------:R-:W-:Y:S01]  /*7800*/  FMUL.FTZ R15, R10, R10 ;  /* 0x0000000a0a0f7220 */ /* 0x000fe20000410000 */
[----:B------:R-:W-:-:S03]  /*7810*/  FADD.FTZ R11, R11, R40 ;  /* 0x000000280b0b7221 */ /* 0x000fc60000010000 */
[C---:B------:R-:W-:Y:S01]  /*7820*/  FFMA.FTZ R15, R16.reuse, R16, R15 ;  /* 0x00000010100f7223 */ /* 0x040fe2000001000f */
[----:B------:R-:W-:Y:S01]  /*7830*/  FADD.FTZ R10, R16, R10 ;  /* 0x0000000a100a7221 */ /* 0x000fe20000010000 */
[----:B------:R-:W-:Y:S02]  /*7840*/  SHF.L.U32 R16, R6, 0x10, RZ ;  /* 0x0000001006107819 */ /* 0x000fe400000006ff */
        /* <DEDUP_REMOVED lines=12> */
[----:B--2---:R-:W-:-:S04]  /*7910*/  IMAD.U32 R15, R15, 0x10000, RZ ;  /* 0x000100000f0f7824 */ /* 0x004fc800078e00ff */
[----:B------:R-:W-:Y:S01]  /*7920*/  FMUL.FTZ R17, R15, R15 ;  /* 0x0000000f0f117220 */ /* 0x000fe20000410000 */
[----:B----4-:R-:W-:-:S05]  /*7930*/  SHF.L.U32 R16, R16, 0x10, RZ ;  /* 0x0000001010107819 */ /* 0x010fca00000006ff */
        /* <DEDUP_REMOVED lines=507> */
.L_x_4223:
[----:B------:R-:W-:Y:S05]  /*98f0*/  BSYNC B0 ;  /* 0x0000000000007941 */ /* 0x000fea0003800000 */
.L_x_4222:
        /* <DEDUP_REMOVED lines=34> */
.L_x_4227:
[----:B------:R-:W2:Y:S04]  /*9b20*/  LDG.E.STRONG.GPU R4, desc[UR12][R16.64] ;  /* 0x0000000c10047981 */ /* 0x000ea8000c1ef900 */
[----:B--2---:R-:W-:Y:S04]  /*9b30*/  CCTL.IVALL ;  /* 0x00000000ff00798f */ /* 0x004fe80002000000 */
[----:B------:R0:W-:Y:S01]  /*9b40*/  STL [R1], R4 ;  /* 0x0000000401007387 */ /* 0x0001e20000100800 */
[----:B------:R-:W-:-:S13]  /*9b50*/  ISETP.NE.AND P1, PT, R4, UR6, PT ;  /* 0x0000000604007c0c */ /* 0x000fda000bf25270 */
[----:B0-----:R-:W-:Y:S05]  /*9b60*/  @P1 BRA `(.L_x_4227) ;  /* 0xfffffffc00ec1947 */ /* 0x001fea000383ffff */
.L_x_4226:
[----:B------:R-:W-:Y:S05]  /*9b70*/  BSYNC B0 ;  /* 0x0000000000007941 */ /* 0x000fea0003800000 */
.L_x_4225:
        /* <DEDUP_REMOVED lines=18> */
.L_x_4231:
        /* <DEDUP_REMOVED lines=115> */
.L_x_4230:
        /* <DEDUP_REMOVED lines=61> */
.L_x_4232:
[----:B------:R-:W-:-:S13]  /*a7a0*/  ISETP.NE.OR P1, PT, R14, RZ, P1 ;  /* 0x000000ff0e00720c */ /* 0x000fda0000f25670 */
[----:B------:R-:W-:Y:S05]  /*a7b0*/  @!P1 BRA `(.L_x_4228) ;  /* 0x00000000007c9947 */ /* 0x000fea0003800000 */
.L_x_4229:
        /* <DEDUP_REMOVED lines=31> */
.L_x_4228:
        /* <DEDUP_REMOVED lines=11> */
.L_x_4234:
[----:B------:R-:W-:Y:S05]  /*aa60*/  BSYNC B0 ;  /* 0x0000000000007941 */ /* 0x000fea0003800000 */
.L_x_4233:
        /* <DEDUP_REMOVED lines=19> */
.L_x_4224:
        /* <DEDUP_REMOVED lines=49> */
[----:B--2---:R-:W-:Y:S02]  /*aeb0*/  HADD2.F32 R20, -RZ, R20.H0_H0 ;  /* 0x20000014ff147230 */ /* 0x004fe40000004100 */
[----:B---3--:R-:W-:Y:S02]  /*aec0*/  HADD2.F32 R22, -RZ, R22.H0_H0 ;  /* 0x20000016ff167230 */ /* 0x008fe40000004100 */
[----:B----4-:R-:W-:Y:S02]  /*aed0*/  HADD2.F32 R23, -RZ, R23.H0_H0 ;  /* 0x20000017ff177230 */ /* 0x010fe40000004100 */
[----:B01----:R-:W-:-:S07]  /*aee0*/  HADD2.F32 R25, -RZ, R25.H0_H0 ;  /* 0x20000019ff197230 */ /* 0x003fce0000004100 */
.L_x_4237:
        /* <DEDUP_REMOVED lines=147> */
.L_x_4236:
[----:B------:R-:W-:Y:S05]  /*b820*/  BSYNC B0 ;  /* 0x0000000000007941 */ /* 0x000fea0003800000 */
.L_x_4235:
        /* <DEDUP_REMOVED lines=11> */
.L_x_4239:
        /* <DEDUP_REMOVED lines=10> */
.L_x_5641:


//--------------------- .text._Z35group_norm_nhwc_fwd_one_pass_kernelI11Fp16IOFp32WLi64ELi120ELi480EEv26Group_norm_nhwc_fwd_params --------------------------
	.section	.text._Z35group_norm_nhwc_fwd_one_pass_kernelI11Fp16IOFp32WLi64ELi120ELi480EEv26Group_norm_nhwc_fwd_params,"ax",@progbits
	.align	128
        .global         _Z35group_norm_nhwc_fwd_one_pass_kernelI11Fp16IOFp32WLi64ELi120ELi480EEv26Group_norm_nhwc_fwd_params
        .type           _Z35group_norm_nhwc_fwd_one_pass_kernelI11Fp16IOFp32WLi64ELi120ELi480EEv26Group_norm_nhwc_fwd_params,@function
        .size           _Z35group_norm_nhwc_fwd_one_pass_kernelI11Fp16IOFp32WLi64ELi120ELi480EEv26Group_norm_nhwc_fwd_params,(.L_x_5642 - _Z35group_norm_nhwc_fwd_one_pass_kernelI11Fp16IOFp32WLi64ELi120ELi480EEv26Group_norm_nhwc_fwd_params)
        .other          _Z35group_norm_nhwc_fwd_one_pass_kernelI11Fp16IOFp32WLi64ELi120ELi480EEv26Group_norm_nhwc_fwd_params,@"STO_CUDA_ENTRY STV_DEFAULT"
_Z35group_norm_nhwc_fwd_one_pass_kernelI11Fp16IOFp32WLi64ELi120ELi480EEv26Group_norm_nhwc_fwd_params:
.text._Z35group_norm_nhwc_fwd_one_pass_kernelI11Fp16IOFp32WLi64ELi120ELi480EEv26Group_norm_nhwc_fwd_params:
[----:B------:R-:W-:Y:S08]  /*0000*/  LDC R1, c[0x0][0x28] ;  /* 0x00000a00ff017b82 */ /* 0x000ff00000000800 */
[----:B------:R-:W0:Y:S01]  /*0010*/  S2UR UR7, SR_CTAID.Y ;  /* 0x00000000000779c3 */ /* 0x000e220000002600 */
[----:B------:R-:W-:Y:S01]  /*0020*/  ULDC UR5, c[0x0][0x288] ;  /* 0x0000a20000057ab9 */ /* 0x000fe20000000800 */
[----:B------:R-:W-:-:S02]  /*0030*/  ULDC UR4, c[0x0][0x258] ;  /* 0x0000960000047ab9 */ /* 0x000fc40000000800 */
[----:B------:R-:W-:-:S04]  /*0040*/  UIMAD UR5, UR5, UR4, URZ ;  /* 0x00000004050572a4 */ /* 0x000fc8000f8e023f */
[----:B0-----:R-:W-:-:S06]  /*0050*/  UISETP.GE.AND UP0, UPT, UR7, UR5, UPT ;  /* 0x000000050700728c */ /* 0x001fcc000bf06270 */
[----:B------:R-:W-:-:S13]  /*0060*/  PLOP3.LUT P0, PT, PT, PT, UP0, 0x80, 0x0 ;  /* 0x000000000000781c */ /* 0x000fda0003f0f008 */
        /* <DEDUP_REMOVED lines=16> */
[----:B------:R-:W-:Y:S01]  /*0170*/  IMAD R6, R5, -0x3c, R0 ;  /* 0xffffffc405067824 */ /* 0x000fe200078e0200 */
[----:B------:R-:W-:Y:S02]  /*0180*/  UMOV UR6, UR7 ;  /* 0x0000000700067c82 */ /* 0x000fe40008000000 */
[----:B------:R-:W-:-:S02]  /*0190*/  IADD3 R3, R21, 0x8, RZ ;  /* 0x0000000815037810 */ /* 0x000fc40007ffe0ff */
[C---:B------:R-:W-:Y:S02]  /*01a0*/  IADD3 R4, R21.reuse, 0x10, RZ ;  /* 0x0000001015047810 */ /* 0x040fe40007ffe0ff */
[C---:B------:R-:W-:Y:S02]  /*01b0*/  IADD3 R5, R21.reuse, 0x18, RZ ;  /* 0x0000001815057810 */ /* 0x040fe40007ffe0ff */
[----:B------:R-:W-:Y:S02]  /*01c0*/  ISETP.LT.U32.AND P1, PT, R21, UR10, PT ;  /* 0x0000000a15007c0c */ /* 0x000fe4000bf21070 */
[----:B------:R-:W-:Y:S02]  /*01d0*/  SHF.R.S32.HI R7, RZ, 0x1f, R21 ;  /* 0x0000001fff077819 */ /* 0x000fe40000011415 */
[----:B------:R-:W-:Y:S02]  /*01e0*/  ISETP.LT.U32.AND P2, PT, R3, UR10, PT ;  /* 0x0000000a03007c0c */ /* 0x000fe4000bf41070 */
[----:B------:R-:W-:-:S02]  /*01f0*/  ISETP.LT.U32.AND P3, PT, R4, UR10, PT ;  /* 0x0000000a04007c0c */ /* 0x000fc4000bf61070 */
[----:B------:R-:W-:Y:S02]  /*0200*/  SHF.R.S32.HI R9, RZ, 0x1f, R3 ;  /* 0x0000001fff097819 */ /* 0x000fe40000011403 */
[----:B------:R-:W-:Y:S02]  /*0210*/  SHF.R.S32.HI R11, RZ, 0x1f, R4 ;  /* 0x0000001fff0b7819 */ /* 0x000fe40000011404 */
[----:B------:R-:W-:Y:S02]  /*0220*/  ISETP.LT.U32.AND P0, PT, R5, UR10, PT ;  /* 0x0000000a05007c0c */ /* 0x000fe4000bf01070 */
[----:B------:R-:W-:Y:S02]  /*0230*/  SHF.R.S32.HI R37, RZ, 0x1f, R5 ;  /* 0x0000001fff257819 */ /* 0x000fe40000011405 */
[----:B------:R-:W-:Y:S02]  /*0240*/  SHF.R.S32.HI R8, RZ, 0x5, R8 ;  /* 0x00000005ff087819 */ /* 0x000fe40000011408 */
[----:B------:R-:W-:-:S02]  /*0250*/  SHF.L.U32 R6, R6, 0x1, RZ ;  /* 0x0000000106067819 */ /* 0x000fc400000006ff */
[----:B------:R-:W-:Y:S02]  /*0260*/  IADD3 R10, R21, 0x38, RZ ;  /* 0x00000038150a7810 */ /* 0x000fe40007ffe0ff */
[----:B------:R-:W-:Y:S02]  /*0270*/  ISETP.LT.AND.EX P1, PT, R7, UR11, !P4, P1 ;  /* 0x0000000b07007c0c */ /* 0x000fe4000e721310 */
[----:B------:R-:W-:Y:S02]  /*0280*/  ISETP.LT.AND.EX P2, PT, R9, UR11, !P4, P2 ;  /* 0x0000000b09007c0c */ /* 0x000fe4000e741320 */
[----:B------:R-:W-:Y:S02]  /*0290*/  ISETP.LT.AND.EX P3, PT, R11, UR11, !P4, P3 ;  /* 0x0000000b0b007c0c */ /* 0x000fe4000e761330 */
[----:B------:R-:W-:Y:S01]  /*02a0*/  ISETP.LT.AND.EX P4, PT, R37, UR11, !P4, P0 ;  /* 0x0000000b25007c0c */ /* 0x000fe2000e781300 */
[----:B------:R-:W-:Y:S01]  /*02b0*/  ULDC.64 UR10, c[0x0][0x208] ;  /* 0x00008200000a7ab9 */ /* 0x000fe20000000a00 */
[----:B------:R-:W-:Y:S01]  /*02c0*/  LEA R8, R8, UR4, 0x3 ;  /* 0x0000000408087c11 */ /* 0x000fe2000f8e18ff */
[----:B0-----:R-:W-:-:S10]  /*02d0*/  UMOV UR4, URZ ;  /* 0x0000003f00047c82 */ /* 0x001fd40008000000 */
.L_x_4276:
[----:B0-----:R-:W0:Y:S01]  /*02e0*/  LDC R18, c[0x0][0x288] ;  /* 0x0000a200ff127b82 */ /* 0x001e220000000800 */
[----:B------:R-:W-:Y:S01]  /*02f0*/  ULDC.64 UR16, c[0x0][0x278] ;  /* 0x00009e0000107ab9 */ /* 0x000fe20000000a00 */
[----:B------:R-:W-:-:S06]  /*0300*/  ULDC.64 UR14, c[0x0][0x280] ;  /* 0x0000a000000e7ab9 */ /* 0x000fcc0000000a00 */
[----:B-1----:R-:W1:Y:S08]  /*0310*/  @P2 LDC.64 R28, c[0x0][0x270] ;  /* 0x00009c00ff1c2b82 */ /* 0x002e700000000a00 */
[----:B------:R-:W2:Y:S01]  /*0320*/  @P3 LDC.64 R30, c[0x0][0x270] ;  /* 0x00009c00ff1e3b82 */ /* 0x000ea20000000a00 */
[----:B0-----:R-:W-:-:S07]  /*0330*/  IABS R15, R18 ;  /* 0x00000012000f7213 */ /* 0x001fce0000000000 */
[----:B------:R-:W0:Y:S01]  /*0340*/  @P4 LDC.64 R26, c[0x0][0x270] ;  /* 0x00009c00ff1a4b82 */ /* 0x000e220000000a00 */
[----:B------:R-:W3:Y:S01]  /*0350*/  I2F.RP R14, R15 ;  /* 0x0000000f000e7306 */ /* 0x000ee20000209400 */
[----:B-1----:R-:W-:-:S04]  /*0360*/  @P2 IMAD R20, R9, R28, RZ ;  /* 0x0000001c09142224 */ /* 0x002fc800078e02ff */
[----:B------:R-:W-:-:S03]  /*0370*/  @P2 IMAD R25, R3, R29, R20 ;  /* 0x0000001d03192224 */ /* 0x000fc600078e0214 */
[----:B---3--:R-:W1:Y:S01]  /*0380*/  MUFU.RCP R14, R14 ;  /* 0x0000000e000e7308 */ /* 0x008e620000001000 */
[----:B0-----:R-:W-:Y:S01]  /*0390*/  @P4 IMAD R38, R37, R26, RZ ;  /* 0x0000001a25264224 */ /* 0x001fe200078e02ff */
[----:B-1----:R-:W-:-:S06]  /*03a0*/  IADD3 R12, R14, 0xffffffe, RZ ;  /* 0x0ffffffe0e0c7810 */ /* 0x002fcc0007ffe0ff */
[----:B------:R0:W1:Y:S02]  /*03b0*/  F2I.FTZ.U32.TRUNC.NTZ R13, R12 ;  /* 0x0000000c000d7305 */ /* 0x000064000021f000 */
[----:B0-----:R-:W-:Y:S01]  /*03c0*/  HFMA2.MMA R12, -RZ, RZ, 0, 0 ;  /* 0x00000000ff0c7435 */ /* 0x001fe200000001ff */
[----:B-1----:R-:W-:-:S05]  /*03d0*/  IADD3 R16, RZ, -R13, RZ ;  /* 0x8000000dff107210 */ /* 0x002fca0007ffe0ff */
[----:B------:R-:W-:Y:S01]  /*03e0*/  IMAD R17, R16, R15, RZ ;  /* 0x0000000f10117224 */ /* 0x000fe200078e02ff */
[----:B------:R-:W-:-:S03]  /*03f0*/  IABS R16, UR6 ;  /* 0x0000000600107c13 */ /* 0x000fc60008000000 */
[----:B------:R-:W-:Y:S01]  /*0400*/  IMAD.HI.U32 R13, R13, R17, R12 ;  /* 0x000000110d0d7227 */ /* 0x000fe200078e000c */
[----:B------:R-:W-:Y:S01]  /*0410*/  LOP3.LUT R12, R18, UR6, RZ, 0x3c, !PT ;  /* 0x00000006120c7c12 */ /* 0x000fe2000f8e3cff */
[----:B------:R-:W0:Y:S03]  /*0420*/  LDC R17, c[0x0][0x294] ;  /* 0x0000a500ff117b82 */ /* 0x000e260000000800 */
[----:B------:R-:W-:Y:S01]  /*0430*/  ISETP.GE.AND P5, PT, R12, RZ, PT ;  /* 0x000000ff0c00720c */ /* 0x000fe20003fa6270 */
[----:B------:R-:W-:-:S05]  /*0440*/  IMAD.HI.U32 R13, R13, R16, RZ ;  /* 0x000000100d0d7227 */ /* 0x000fca00078e00ff */
[----:B------:R-:W-:-:S05]  /*0450*/  IADD3 R14, -R13, RZ, RZ ;  /* 0x000000ff0d0e7210 */ /* 0x000fca0007ffe1ff */
[----:B------:R-:W-:-:S05]  /*0460*/  IMAD R14, R15, R14, R16 ;  /* 0x0000000e0f0e7224 */ /* 0x000fca00078e0210 */
[----:B------:R-:W-:-:S13]  /*0470*/  ISETP.GT.U32.AND P6, PT, R15, R14, PT ;  /* 0x0000000e0f00720c */ /* 0x000fda0003fc4070 */
[-C--:B------:R-:W-:Y:S02]  /*0480*/  @!P6 IADD3 R14, R14, -R15.reuse, RZ ;  /* 0x8000000f0e0ee210 */ /* 0x080fe40007ffe0ff */
[----:B------:R-:W-:Y:S02]  /*0490*/  @!P6 IADD3 R13, R13, 0x1, RZ ;  /* 0x000000010d0de810 */ /* 0x000fe40007ffe0ff */
[----:B------:R-:W-:Y:S02]  /*04a0*/  ISETP.GE.U32.AND P0, PT, R14, R15, PT ;  /* 0x0000000f0e00720c */ /* 0x000fe40003f06070 */
[----:B------:R-:W-:-:S11]  /*04b0*/  ISETP.NE.AND P6, PT, R18, RZ, PT ;  /* 0x000000ff1200720c */ /* 0x000fd60003fc5270 */
[----:B------:R-:W-:-:S04]  /*04c0*/  @P0 IADD3 R13, R13, 0x1, RZ ;  /* 0x000000010d0d0810 */ /* 0x000fc80007ffe0ff */
[----:B------:R-:W-:Y:S01]  /*04d0*/  MOV R15, R13 ;  /* 0x0000000d000f7202 */ /* 0x000fe20000000f00 */
[----:B------:R-:W-:-:S03]  /*04e0*/  IMAD.WIDE.U32 R12, R0, -0x77777777, RZ ;  /* 0x88888889000c7825 */ /* 0x000fc600078e00ff */
[----:B------:R-:W-:Y:S02]  /*04f0*/  @!P5 IADD3 R15, -R15, RZ, RZ ;  /* 0x000000ff0f0fd210 */ /* 0x000fe40007ffe1ff */
[----:B------:R-:W-:Y:S02]  /*0500*/  @!P6 LOP3.LUT R15, RZ, R18, RZ, 0x33, !PT ;  /* 0x00000012ff0fe212 */ /* 0x000fe400078e33ff */
[----:B------:R-:W-:Y:S02]  /*0510*/  SHF.R.U32.HI R36, RZ, 0x5, R13 ;  /* 0x00000005ff247819 */ /* 0x000fe4000001160d */
[----:B------:R-:W-:Y:S01]  /*0520*/  IADD3 R39, -R15, RZ, RZ ;  /* 0x000000ff0f277210 */ /* 0x000fe20007ffe1ff */
[----:B------:R-:W1:Y:S01]  /*0530*/  @P1 LDC.64 R12, c[0x0][0x270] ;  /* 0x00009c00ff0c1b82 */ /* 0x000e620000000a00 */
[----:B------:R-:W-:Y:S01]  /*0540*/  SHF.R.S32.HI R14, RZ, 0x1f, R15 ;  /* 0x0000001fff0e7819 */ /* 0x000fe2000001140f */
[----:B0-----:R-:W-:Y:S02]  /*0550*/  IMAD R36, R17, UR9, R36 ;  /* 0x0000000911247c24 */ /* 0x001fe4000f8e0224 */
[----:B------:R-:W-:Y:S01]  /*0560*/  IMAD R39, R18, R39, UR6 ;  /* 0x0000000612277e24 */ /* 0x000fe2000f8e0227 */
[----:B------:R-:W-:Y:S01]  /*0570*/  SHF.R.S32.HI R18, RZ, 0x1f, R6 ;  /* 0x0000001fff127819 */ /* 0x000fe20000011406 */
[----:B------:R-:W-:Y:S01]  /*0580*/  IMAD R14, R14, UR14, RZ ;  /* 0x0000000e0e0e7c24 */ /* 0x000fe2000f8e02ff */
[----:B------:R-:W-:Y:S01]  /*0590*/  IADD3 R34, R36, 0x20, RZ ;  /* 0x0000002024227810 */ /* 0x000fe20007ffe0ff */
[----:B------:R-:W-:Y:S01]  /*05a0*/  IMAD R39, R39, 0x78, RZ ;  /* 0x0000007827277824 */ /* 0x000fe200078e02ff */
[----:B------:R-:W0:Y:S01]  /*05b0*/  @P1 LDC.64 R16, c[0x0][0x220] ;  /* 0x00008800ff101b82 */ /* 0x000e220000000a00 */
[----:B------:R-:W-:Y:S01]  /*05c0*/  IMAD R53, R15, UR15, R14 ;  /* 0x0000000f0f357c24 */ /* 0x000fe2000f8e020e */
[----:B------:R-:W-:-:S02]  /*05d0*/  ISETP.GE.U32.AND P5, PT, R34, UR16, PT ;  /* 0x0000001022007c0c */ /* 0x000fc4000bfa6070 */
[----:B------:R-:W-:Y:S02]  /*05e0*/  IADD3 R50, P0, R6, R39, RZ ;  /* 0x0000002706327210 */ /* 0x000fe40007f1e0ff */
[----:B------:R-:W-:Y:S02]  /*05f0*/  SHF.R.S32.HI R35, RZ, 0x1f, R34 ;  /* 0x0000001fff237819 */ /* 0x000fe40000011422 */
[----:B------:R-:W-:Y:S02]  /*0600*/  LEA.HI.X.SX32 R51, R39, R18, 0x1, P0 ;  /* 0x0000001227337211 */ /* 0x000fe400000f0eff */
[----:B------:R-:W-:Y:S01]  /*0610*/  ISETP.GE.AND.EX P5, PT, R35, UR17, PT, P5 ;  /* 0x0000001123007c0c */ /* 0x000fe2000bfa6350 */
[----:B------:R-:W3:Y:S01]  /*0620*/  @P2 LDC.64 R18, c[0x0][0x220] ;  /* 0x00008800ff122b82 */ /* 0x000ee20000000a00 */
[----:B------:R-:W-:Y:S01]  /*0630*/  IADD3 R32, R36, 0x28, RZ ;  /* 0x0000002824207810 */ /* 0x000fe20007ffe0ff */
[----:B------:R-:W-:Y:S01]  /*0640*/  IMAD.WIDE.U32 R50, R15, UR14, R50 ;  /* 0x0000000e0f327c25 */ /* 0x000fe2000f8e0032 */
[----:B------:R-:W-:-:S02]  /*0650*/  ISETP.LT.U32.AND P5, PT, R0, 0x1e0, !P5 ;  /* 0x000001e00000780c */ /* 0x000fc40006fa1070 */
[----:B------:R-:W-:Y:S01]  /*0660*/  ISETP.GE.U32.AND P0, PT, R32, UR16, PT ;  /* 0x0000001020007c0c */ /* 0x000fe2000bf06070 */
[----:B-1----:R-:W-:Y:S01]  /*0670*/  @P1 IMAD R14, R7, R12, RZ ;  /* 0x0000000c070e1224 */ /* 0x002fe200078e02ff */
[----:B------:R-:W-:Y:S02]  /*0680*/  IADD3 R53, R51, R53, RZ ;  /* 0x0000003533357210 */ /* 0x000fe40007ffe0ff */
[-C--:B------:R-:W-:Y:S01]  /*0690*/  @P1 MOV R52, R50.reuse ;  /* 0x0000003200341202 */ /* 0x080fe20000000f00 */
[C---:B------:R-:W-:Y:S01]  /*06a0*/  @P1 IMAD R23, R21.reuse, R13, R14 ;  /* 0x0000000d15171224 */ /* 0x040fe200078e020e */
[----:B------:R-:W-:Y:S01]  /*06b0*/  SHF.R.S32.HI R33, RZ, 0x1f, R32 ;  /* 0x0000001fff217819 */ /* 0x000fe20000011420 */
[----:B------:R-:W1:Y:S01]  /*06c0*/  @P3 LDC.64 R14, c[0x0][0x220] ;  /* 0x00008800ff0e3b82 */ /* 0x000e620000000a00 */
[----:B------:R-:W-:Y:S01]  /*06d0*/  @P3 MOV R20, R50 ;  /* 0x0000003200143202 */ /* 0x000fe20000000f00 */
[----:B------:R-:W-:Y:S01]  /*06e0*/  @P1 IMAD.WIDE.U32 R12, R21, R12, R52 ;  /* 0x0000000c150c1225 */ /* 0x000fe200078e0034 */
[----:B------:R-:W-:-:S03]  /*06f0*/  ISETP.GE.AND.EX P0, PT, R33, UR17, PT, P0 ;  /* 0x0000001121007c0c */ /* 0x000fc6000bf06300 */
[----:B--2---:R-:W-:Y:S01]  /*0700*/  @P3 IMAD R21, R11, R30, RZ ;  /* 0x0000001e0b153224 */ /* 0x004fe200078e02ff */
[----:B------:R-:W-:Y:S02]  /*0710*/  @P1 IADD3 R13, R13, R23, RZ ;  /* 0x000000170d0d1210 */ /* 0x000fe40007ffe0ff */
[----:B0-----:R-:W-:Y:S01]  /*0720*/  @P1 LEA R16, P6, R12, R16, 0x1 ;  /* 0x000000100c101211 */ /* 0x001fe200078c08ff */
[----:B------:R-:W0:Y:S01]  /*0730*/  @P5 LDC.64 R22, c[0x0][0x270] ;  /* 0x00009c00ff165b82 */ /* 0x000e220000000a00 */
[----:B------:R-:W-:Y:S01]  /*0740*/  ISETP.LT.U32.AND P0, PT, R0, 0x1e0, !P0 ;  /* 0x000001e00000780c */ /* 0x000fe20004701070 */
[----:B------:R-:W-:Y:S01]  /*0750*/  @P3 IMAD R41, R4, R31, R21 ;  /* 0x0000001f04293224 */ /* 0x000fe200078e0215 */
[----:B------:R-:W-:Y:S02]  /*0760*/  @P1 LEA.HI.X R17, R12, R17, R13, 0x1, P6 ;  /* 0x000000110c111211 */ /* 0x000fe400030f0c0d */
[----:B------:R-:W-:Y:S02]  /*0770*/  @P2 MOV R12, R50 ;  /* 0x00000032000c2202 */ /* 0x000fe40000000f00 */
[----:B------:R-:W-:-:S02]  /*0780*/  @P2 MOV R13, R53 ;  /* 0x00000035000d2202 */ /* 0x000fc40000000f00 */
[----:B------:R-:W-:Y:S01]  /*0790*/  @P3 MOV R21, R53 ;  /* 0x0000003500153202 */ /* 0x000fe20000000f00 */
[----:B------:R-:W-:-:S03]  /*07a0*/  @P2 IMAD.WIDE.U32 R28, R3, R28, R12 ;  /* 0x0000001c031c2225 */ /* 0x000fc600078e000c */
[----:B------:R-:W2:Y:S01]  /*07b0*/  @P4 LDC.64 R12, c[0x0][0x220] ;  /* 0x00008800ff0c4b82 */ /* 0x000ea20000000a00 */
[----:B------:R-:W-:Y:S01]  /*07c0*/  @P3 IMAD.WIDE.U32 R30, R4, R30, R20 ;  /* 0x0000001e041e3225 */ /* 0x000fe200078e0014 */
[----:B------:R-:W-:Y:S02]  /*07d0*/  @P2 IADD3 R29, R29, R25, RZ ;  /* 0x000000191d1d2210 */ /* 0x000fe40007ffe0ff */
[----:B---3--:R-:W-:-:S04]  /*07e0*/  @P2 LEA R18, P6, R28, R18, 0x1 ;  /* 0x000000121c122211 */ /* 0x008fc800078c08ff */
[----:B------:R-:W3:Y:S01]  /*07f0*/  @P5 LDC.64 R24, c[0x0][0x220] ;  /* 0x00008800ff185b82 */ /* 0x000ee20000000a00 */
[----:B------:R-:W-:Y:S02]  /*0800*/  @P2 LEA.HI.X R19, R28, R19, R29, 0x1, P6 ;  /* 0x000000131c132211 */ /* 0x000fe400030f0c1d */
[----:B------:R-:W-:Y:S02]  /*0810*/  @P3 IADD3 R28, R31, R41, RZ ;  /* 0x000000291f1c3210 */ /* 0x000fe40007ffe0ff */
[C---:B-1----:R-:W-:Y:S02]  /*0820*/  @P3 LEA R14, P6, R30.reuse, R14, 0x1 ;  /* 0x0000000e1e0e3211 */ /* 0x042fe400078c08ff */
[----:B------:R-:W-:Y:S01]  /*0830*/  @P4 MOV R29, R53 ;  /* 0x00000035001d4202 */ /* 0x000fe20000000f00 */
[----:B------:R-:W1:Y:S01]  /*0840*/  @P0 LDC.64 R20, c[0x0][0x270] ;  /* 0x00009c00ff140b82 */ /* 0x000e620000000a00 */
[----:B------:R-:W-:Y:S01]  /*0850*/  @P3 LEA.HI.X R15, R30, R15, R28, 0x1, P6 ;  /* 0x0000000f1e0f3211 */ /* 0x000fe200030f0c1c */
[----:B0-----:R-:W-:Y:S01]  /*0860*/  @P5 IMAD R30, R35, R22, RZ ;  /* 0x00000016231e5224 */ /* 0x001fe200078e02ff */
[-C--:B------:R-:W-:Y:S01]  /*0870*/  @P4 MOV R28, R50.reuse ;  /* 0x00000032001c4202 */ /* 0x080fe20000000f00 */
[C---:B------:R-:W-:Y:S01]  /*0880*/  @P4 IMAD R35, R5.reuse, R27, R38 ;  /* 0x0000001b05234224 */ /* 0x040fe200078e0226 */
[----:B------:R-:W-:Y:S01]  /*0890*/  @P5 MOV R31, R53 ;  /* 0x00000035001f5202 */ /* 0x000fe20000000f00 */
[C---:B------:R-:W-:Y:S01]  /*08a0*/  @P5 IMAD R41, R34.reuse, R23, R30 ;  /* 0x0000001722295224 */ /* 0x040fe200078e021e */
[----:B------:R-:W-:Y:S01]  /*08b0*/  @P5 MOV R30, R50 ;  /* 0x00000032001e5202 */ /* 0x000fe20000000f00 */
[----:B------:R-:W-:Y:S01]  /*08c0*/  @P4 IMAD.WIDE.U32 R28, R5, R26, R28 ;  /* 0x0000001a051c4225 */ /* 0x000fe200078e001c */
[----:B------:R-:W-:Y:S01]  /*08d0*/  HFMA2.MMA R38, -RZ, RZ, 0, 0 ;  /* 0x00000000ff267435 */ /* 0x000fe200000001ff */
[----:B------:R-:W0:Y:S02]  /*08e0*/  @P0 LDC.64 R26, c[0x0][0x220] ;  /* 0x00008800ff1a0b82 */ /* 0x000e240000000a00 */
[----:B------:R-:W-:Y:S01]  /*08f0*/  @P5 IMAD.WIDE.U32 R22, R34, R22, R30 ;  /* 0x0000001622165225 */ /* 0x000fe200078e001e */
[----:B------:R-:W-:-:S02]  /*0900*/  @P4 IADD3 R29, R29, R35, RZ ;  /* 0x000000231d1d4210 */ /* 0x000fc40007ffe0ff */
[C---:B--2---:R-:W-:Y:S02]  /*0910*/  @P4 LEA R12, P6, R28.reuse, R12, 0x1 ;  /* 0x0000000c1c0c4211 */ /* 0x044fe400078c08ff */
[----:B------:R-:W-:Y:S02]  /*0920*/  @P5 IADD3 R23, R23, R41, RZ ;  /* 0x0000002917175210 */ /* 0x000fe40007ffe0ff */
[----:B------:R-:W-:Y:S02]  /*0930*/  @P4 LEA.HI.X R13, R28, R13, R29, 0x1, P6 ;  /* 0x0000000d1c0d4211 */ /* 0x000fe400030f0c1d */
[----:B---3--:R-:W-:Y:S02]  /*0940*/  @P5 LEA R24, P6, R22, R24, 0x1 ;  /* 0x0000001816185211 */ /* 0x008fe400078c08ff */
[----:B------:R-:W-:Y:S01]  /*0950*/  IADD3 R35, R36, 0x30, RZ ;  /* 0x0000003024237810 */ /* 0x000fe20007ffe0ff */
[----:B-1----:R-:W-:Y:S01]  /*0960*/  @P0 IMAD R33, R33, R20, RZ ;  /* 0x0000001421210224 */ /* 0x002fe200078e02ff */
[----:B------:R-:W-:-:S02]  /*0970*/  @P5 LEA.HI.X R25, R22, R25, R23, 0x1, P6 ;  /* 0x0000001916195211 */ /* 0x000fc400030f0c17 */
[----:B------:R-:W-:Y:S01]  /*0980*/  @P0 MOV R22, R50 ;  /* 0x0000003200160202 */ /* 0x000fe20000000f00 */
[C---:B------:R-:W-:Y:S01]  /*0990*/  @P0 IMAD R21, R32.reuse, R21, R33 ;  /* 0x0000001520150224 */ /* 0x040fe200078e0221 */
[----:B------:R-:W-:Y:S01]  /*09a0*/  @P0 MOV R23, R53 ;  /* 0x0000003500170202 */ /* 0x000fe20000000f00 */
[----:B------:R1:W2:Y:S02]  /*09b0*/  @P5 LDG.E R38, desc[UR10][R24.64] ;  /* 0x0000000a18265981 */ /* 0x0002a4000c1e1900 */
[----:B------:R-:W-:Y:S01]  /*09c0*/  @P0 IMAD.WIDE.U32 R32, R32, R20, R22 ;  /* 0x0000001420200225 */ /* 0x000fe200078e0016 */
[----:B------:R-:W-:Y:S02]  /*09d0*/  ISETP.GE.U32.AND P6, PT, R35, UR16, PT ;  /* 0x0000001023007c0c */ /* 0x000fe4000bfc6070 */
[----:B------:R-:W-:Y:S02]  /*09e0*/  SHF.R.S32.HI R31, RZ, 0x1f, R35 ;  /* 0x0000001fff1f7819 */ /* 0x000fe40000011423 */
[----:B------:R-:W-:-:S02]  /*09f0*/  @P0 IADD3 R21, R33, R21, RZ ;  /* 0x0000001521150210 */ /* 0x000fc40007ffe0ff */
[C---:B0-----:R-:W-:Y:S02]  /*0a00*/  @P0 LEA R20, P5, R32.reuse, R26, 0x1 ;  /* 0x0000001a20140211 */ /* 0x041fe400078a08ff */
[----:B------:R-:W-:Y:S02]  /*0a10*/  ISETP.GE.AND.EX P6, PT, R31, UR17, PT, P6 ;  /* 0x000000111f007c0c */ /* 0x000fe4000bfc6360 */
[----:B------:R-:W-:Y:S02]  /*0a20*/  @P0 LEA.HI.X R21, R32, R27, R21, 0x1, P5 ;  /* 0x0000001b20150211 */ /* 0x000fe400028f0c15 */
[----:B------:R-:W-:Y:S02]  /*0a30*/  SHF.R.S32.HI R41, RZ, 0x1f, R10 ;  /* 0x0000001fff297819 */ /* 0x000fe4000001140a */
[----:B------:R-:W-:Y:S02]  /*0a40*/  ISETP.GE.U32.AND P5, PT, R10, UR16, PT ;  /* 0x000000100a007c0c */ /* 0x000fe4000bfa6070 */
[----:B------:R-:W-:-:S02]  /*0a50*/  ISETP.LT.U32.AND P6, PT, R0, 0x1e0, !P6 ;  /* 0x000001e00000780c */ /* 0x000fc400077c1070 */
[----:B------:R-:W-:-:S04]  /*0a60*/  ISETP.GE.AND.EX P5, PT, R41, UR17, PT, P5 ;  /* 0x0000001129007c0c */ /* 0x000fc8000bfa6350 */
[----:B------:R-:W-:Y:S01]  /*0a70*/  ISETP.GT.U32.OR P5, PT, R0, 0x1df, P5 ;  /* 0x000001df0000780c */ /* 0x000fe20002fa4470 */
[----:B------:R-:W-:-:S06]  /*0a80*/  HFMA2.MMA R40, -RZ, RZ, 0, 0 ;  /* 0x00000000ff287435 */ /* 0x000fcc00000001ff */
[----:B------:R-:W0:Y:S01]  /*0a90*/  @P6 LDC.64 R22, c[0x0][0x270] ;  /* 0x00009c00ff166b82 */ /* 0x000e220000000a00 */
[----:B------:R-:W-:-:S03]  /*0aa0*/  CS2R R42, SRZ ;  /* 0x00000000002a7805 */ /* 0x000fc6000001ff00 */
[----:B------:R-:W3:Y:S04]  /*0ab0*/  @P2 LDG.E R40, desc[UR10][R18.64] ;  /* 0x0000000a12282981 */ /* 0x000ee8000c1e1900 */
[----:B-1----:R-:W1:Y:S01]  /*0ac0*/  @!P5 LDC.64 R24, c[0x0][0x270] ;  /* 0x00009c00ff18db82 */ /* 0x002e620000000a00 */
[----:B------:R-:W4:Y:S01]  /*0ad0*/  @P1 LDG.E R42, desc[UR10][R16.64] ;  /* 0x0000000a102a1981 */ /* 0x000f22000c1e1900 */
[----:B------:R-:W-:-:S03]  /*0ae0*/  CS2R R44, SRZ ;  /* 0x00000000002c7805 */ /* 0x000fc6000001ff00 */
[----:B------:R-:W5:Y:S03]  /*0af0*/  @P3 LDG.E R43, desc[UR10][R14.64] ;  /* 0x0000000a0e2b3981 */ /* 0x000f66000c1e1900 */
[----:B------:R-:W1:Y:S01]  /*0b00*/  @P6 LDC.64 R28, c[0x0][0x220] ;  /* 0x00008800ff1c6b82 */ /* 0x000e620000000a00 */
[----:B------:R0:W2:Y:S04]  /*0b10*/  @P4 LDG.E R44, desc[UR10][R12.64] ;  /* 0x0000000a0c2c4981 */ /* 0x0000a8000c1e1900 */
[----:B------:R2:W2:Y:S03]  /*0b20*/  @P0 LDG.E R45, desc[UR10][R20.64] ;  /* 0x0000000a142d0981 */ /* 0x0004a6000c1e1900 */
[----:B------:R-:W1:Y:S01]  /*0b30*/  @!P5 LDC.64 R26, c[0x0][0x220] ;  /* 0x00008800ff1adb82 */ /* 0x000e620000000a00 */
[----:B0-----:R-:W-:Y:S01]  /*0b40*/  @P6 IMAD R30, R31, R22, RZ ;  /* 0x000000161f1e6224 */ /* 0x001fe200078e02ff */
[----:B------:R-:W-:-:S02]  /*0b50*/  @P6 MOV R12, R50 ;  /* 0x00000032000c6202 */ /* 0x000fc40000000f00 */
[----:B------:R-:W-:Y:S01]  /*0b60*/  @P6 MOV R13, R53 ;  /* 0x00000035000d6202 */ /* 0x000fe20000000f00 */
[----:B------:R-:W-:Y:S02]  /*0b70*/  @P6 IMAD R19, R35, R23, R30 ;  /* 0x0000001723136224 */ /* 0x000fe400078e021e */
[----:B-1----:R-:W-:Y:S02]  /*0b80*/  @!P5 IMAD R16, R41, R24, RZ ;  /* 0x000000182910d224 */ /* 0x002fe400078e02ff */
[----:B------:R-:W-:Y:S01]  /*0b90*/  @P6 IMAD.WIDE.U32 R22, R35, R22, R12 ;  /* 0x0000001623166225 */ /* 0x000fe200078e000c */
[----:B------:R-:W-:Y:S02]  /*0ba0*/  @!P5 MOV R12, R50 ;  /* 0x00000032000cd202 */ /* 0x000fe40000000f00 */
        /* <DEDUP_REMOVED lines=8> */
[C---:B------:R-:W-:Y:S01]  /*0c30*/  @!P5 LEA R26, P0, R24.reuse, R26, 0x1 ;  /* 0x0000001a181ad211 */ /* 0x040fe200078008ff */
[----:B------:R-:W2:Y:S03]  /*0c40*/  @P6 LDG.E R46, desc[UR10][R28.64] ;  /* 0x0000000a1c2e6981 */ /* 0x000ea6000c1e1900 */
[----:B------:R-:W-:-:S05]  /*0c50*/  @!P5 LEA.HI.X R27, R24, R27, R12, 0x1, P0 ;  /* 0x0000001b181bd211 */ /* 0x000fca00000f0c0c */
[----:B------:R-:W2:Y:S01]  /*0c60*/  @!P5 LDG.E R47, desc[UR10][R26.64] ;  /* 0x0000000a1a2fd981 */ /* 0x000ea2000c1e1900 */
[C---:B------:R-:W-:Y:S02]  /*0c70*/  ISETP.GT.AND P0, PT, R2.reuse, 0x1e, PT ;  /* 0x0000001e0200780c */ /* 0x040fe40003f04270 */
[----:B------:R-:W-:Y:S01]  /*0c80*/  ISETP.NE.AND P5, PT, R2, RZ, PT ;  /* 0x000000ff0200720c */ /* 0x000fe20003fa5270 */
[----:B------:R-:W0:Y:S01]  /*0c90*/  LDC R48, c[0x0][0xc] ;  /* 0x00000300ff307b82 */ /* 0x000e220000000800 */
[----:B------:R-:W-:Y:S01]  /*0ca0*/  BSSY B0, `(.L_x_4240) ;  /* 0x000007f000007945 */ /* 0x000fe20003800000 */
[--C-:B---3--:R-:W-:Y:S02]  /*0cb0*/  HADD2.F32 R15, -RZ, R40.reuse.H1_H1 ;  /* 0x30000028ff0f7230 */ /* 0x108fe40000004100 */
[----:B------:R-:W-:Y:S02]  /*0cc0*/  HADD2.F32 R14, -RZ, R40.H0_H0 ;  /* 0x20000028ff0e7230 */ /* 0x000fe40000004100 */
[----:B----4-:R-:W-:-:S02]  /*0cd0*/  HADD2.F32 R13, -RZ, R42.H1_H1 ;  /* 0x3000002aff0d7230 */ /* 0x010fc40000004100 */
[----:B------:R-:W-:Y:S01]  /*0ce0*/  FMUL.FTZ R17, R15, R15 ;  /* 0x0000000f0f117220 */ /* 0x000fe20000410000 */
[----:B------:R-:W-:Y:S02]  /*0cf0*/  HADD2.F32 R12, -RZ, R42.H0_H0 ;  /* 0x2000002aff0c7230 */ /* 0x000fe40000004100 */
[C---:B------:R-:W-:Y:S01]  /*0d00*/  FADD.FTZ R16, R14.reuse, R15 ;  /* 0x0000000f0e107221 */ /* 0x040fe20000010000 */
[--C-:B-----5:R-:W-:Y:S02]  /*0d10*/  HADD2.F32 R18, -RZ, R43.reuse.H1_H1 ;  /* 0x3000002bff127230 */ /* 0x120fe40000004100 */
[----:B------:R-:W-:Y:S01]  /*0d20*/  FMUL.FTZ R15, R13, R13 ;  /* 0x0000000d0d0f7220 */ /* 0x000fe20000410000 */
[----:B------:R-:W-:Y:S01]  /*0d30*/  FFMA.FTZ R14, R14, R14, R17 ;  /* 0x0000000e0e0e7223 */ /* 0x000fe20000010011 */
[----:B------:R-:W-:Y:S02]  /*0d40*/  HADD2.F32 R17, -RZ, R43.H0_H0 ;  /* 0x2000002bff117230 */ /* 0x000fe40000004100 */
[C---:B------:R-:W-:Y:S01]  /*0d50*/  FADD.FTZ R13, R12.reuse, R13 ;  /* 0x0000000d0c0d7221 */ /* 0x040fe20000010000 */
[----:B------:R-:W-:Y:S01]  /*0d60*/  FFMA.FTZ R15, R12, R12, R15 ;  /* 0x0000000c0c0f7223 */ /* 0x000fe2000001000f */
[----:B--2---:R-:W-:-:S02]  /*0d70*/  HADD2.F32 R20, -RZ, R44.H1_H1 ;  /* 0x3000002cff147230 */ /* 0x004fc40000004100 */
[----:B------:R-:W-:Y:S01]  /*0d80*/  FMUL.FTZ R12, R18, R18 ;  /* 0x00000012120c7220 */ /* 0x000fe20000410000 */
[----:B------:R-:W-:Y:S02]  /*0d90*/  HADD2.F32 R19, -RZ, R44.H0_H0 ;  /* 0x2000002cff137230 */ /* 0x000fe40000004100 */
[C---:B------:R-:W-:Y:S01]  /*0da0*/  FADD.FTZ R18, R17.reuse, R18 ;  /* 0x0000001211127221 */ /* 0x040fe20000010000 */
[----:B------:R-:W-:Y:S01]  /*0db0*/  FADD.FTZ R15, RZ, R15 ;  /* 0x0000000fff0f7221 */ /* 0x000fe20000010000 */
[----:B------:R-:W-:Y:S01]  /*0dc0*/  FADD.FTZ R13, RZ, R13 ;  /* 0x0000000dff0d7221 */ /* 0x000fe20000010000 */
[----:B------:R-:W-:Y:S01]  /*0dd0*/  FFMA.FTZ R17, R17, R17, R12 ;  /* 0x0000001111117223 */ /* 0x000fe2000001000c */
[----:B------:R-:W-:Y:S01]  /*0de0*/  FMUL.FTZ R12, R20, R20 ;  /* 0x00000014140c7220 */ /* 0x000fe20000410000 */
[----:B------:R-:W-:Y:S01]  /*0df0*/  FADD.FTZ R14, R15, R14 ;  /* 0x0000000e0f0e7221 */ /* 0x000fe20000010000 */
[----:B------:R-:W-:Y:S01]  /*0e00*/  FADD.FTZ R13, R13, R16 ;  /* 0x000000100d0d7221 */ /* 0x000fe20000010000 */
[----:B------:R-:W-:Y:S01]  /*0e10*/  FADD.FTZ R20, R19, R20 ;  /* 0x0000001413147221 */ /* 0x000fe20000010000 */
[----:B------:R-:W-:-:S02]  /*0e20*/  HADD2.F32 R15, -RZ, R38.H1_H1 ;  /* 0x30000026ff0f7230 */ /* 0x000fc40000004100 */
[----:B------:R-:W-:Y:S01]  /*0e30*/  FFMA.FTZ R19, R19, R19, R12 ;  /* 0x0000001313137223 */ /* 0x000fe2000001000c */
[----:B------:R-:W-:Y:S02]  /*0e40*/  HADD2.F32 R12, -RZ, R38.H0_H0 ;  /* 0x20000026ff0c7230 */ /* 0x000fe40000004100 */
[----:B------:R-:W-:Y:S01]  /*0e50*/  FADD.FTZ R13, R13, R18 ;  /* 0x000000120d0d7221 */ /* 0x000fe20000010000 */
[----:B------:R-:W-:Y:S01]  /*0e60*/  FADD.FTZ R14, R14, R17 ;  /* 0x000000110e0e7221 */ /* 0x000fe20000010000 */
[--C-:B------:R-:W-:Y:S02]  /*0e70*/  HADD2.F32 R18, -RZ, R45.reuse.H1_H1 ;  /* 0x3000002dff127230 */ /* 0x100fe40000004100 */
[----:B------:R-:W-:Y:S01]  /*0e80*/  FMUL.FTZ R17, R15, R15 ;  /* 0x0000000f0f117220 */ /* 0x000fe20000410000 */
[----:B------:R-:W-:Y:S01]  /*0e90*/  FADD.FTZ R16, R12, R15 ;  /* 0x0000000f0c107221 */ /* 0x000fe20000010000 */
[----:B------:R-:W-:Y:S02]  /*0ea0*/  HADD2.F32 R15, -RZ, R45.H0_H0 ;  /* 0x2000002dff0f7230 */ /* 0x000fe40000004100 */
[----:B------:R-:W-:Y:S01]  /*0eb0*/  FADD.FTZ R14, R14, R19 ;  /* 0x000000130e0e7221 */ /* 0x000fe20000010000 */
[----:B------:R-:W-:Y:S01]  /*0ec0*/  FFMA.FTZ R17, R12, R12, R17 ;  /* 0x0000000c0c117223 */ /* 0x000fe20000010011 */
[----:B------:R-:W-:Y:S01]  /*0ed0*/  FMUL.FTZ R12, R18, R18 ;  /* 0x00000012120c7220 */ /* 0x000fe20000410000 */
[----:B------:R-:W-:-:S02]  /*0ee0*/  FADD.FTZ R18, R15, R18 ;  /* 0x000000120f127221 */ /* 0x000fc40000010000 */
[----:B------:R-:W-:Y:S01]  /*0ef0*/  FADD.FTZ R14, R14, R17 ;  /* 0x000000110e0e7221 */ /* 0x000fe20000010000 */
[----:B------:R-:W-:Y:S01]  /*0f00*/  FFMA.FTZ R15, R15, R15, R12 ;  /* 0x0000000f0f0f7223 */ /* 0x000fe2000001000c */
[----:B------:R-:W-:Y:S01]  /*0f10*/  FADD.FTZ R13, R13, R20 ;  /* 0x000000140d0d7221 */ /* 0x000fe20000010000 */
[--C-:B------:R-:W-:Y:S02]  /*0f20*/  HADD2.F32 R19, -RZ, R46.reuse.H1_H1 ;  /* 0x3000002eff137230 */ /* 0x100fe40000004100 */
[----:B------:R-:W-:Y:S01]  /*0f30*/  FADD.FTZ R14, R14, R15 ;  /* 0x0000000f0e0e7221 */ /* 0x000fe20000010000 */
[----:B------:R-:W-:Y:S02]  /*0f40*/  HADD2.F32 R12, -RZ, R46.H0_H0 ;  /* 0x2000002eff0c7230 */ /* 0x000fe40000004100 */
[----:B------:R-:W-:Y:S01]  /*0f50*/  FADD.FTZ R13, R13, R16 ;  /* 0x000000100d0d7221 */ /* 0x000fe20000010000 */
[----:B------:R-:W-:Y:S01]  /*0f60*/  FMUL.FTZ R17, R19, R19 ;  /* 0x0000001313117220 */ /* 0x000fe20000410000 */
[----:B------:R-:W-:-:S02]  /*0f70*/  HADD2.F32 R15, -RZ, R47.H1_H1 ;  /* 0x3000002fff0f7230 */ /* 0x000fc40000004100 */
[C---:B------:R-:W-:Y:S01]  /*0f80*/  FADD.FTZ R16, R12.reuse, R19 ;  /* 0x000000130c107221 */ /* 0x040fe20000010000 */
[----:B------:R-:W-:Y:S01]  /*0f90*/  FFMA.FTZ R17, R12, R12, R17 ;  /* 0x0000000c0c117223 */ /* 0x000fe20000010011 */
[----:B------:R-:W-:Y:S01]  /*0fa0*/  FADD.FTZ R13, R13, R18 ;  /* 0x000000120d0d7221 */ /* 0x000fe20000010000 */
[----:B------:R-:W-:Y:S02]  /*0fb0*/  HADD2.F32 R12, -RZ, R47.H0_H0 ;  /* 0x2000002fff0c7230 */ /* 0x000fe40000004100 */
[----:B------:R-:W-:Y:S01]  /*0fc0*/  FMUL.FTZ R19, R15, R15 ;  /* 0x0000000f0f137220 */ /* 0x000fe20000410000 */
[----:B------:R-:W-:Y:S01]  /*0fd0*/  FADD.FTZ R14, R14, R17 ;  /* 0x000000110e0e7221 */ /* 0x000fe20000010000 */
[----:B------:R-:W-:Y:S01]  /*0fe0*/  FADD.FTZ R13, R13, R16 ;  /* 0x000000100d0d7221 */ /* 0x000fe20000010000 */
[C---:B------:R-:W-:Y:S01]  /*0ff0*/  FADD.FTZ R16, R12.reuse, R15 ;  /* 0x0000000f0c107221 */ /* 0x040fe20000010000 */
[----:B------:R-:W-:-:S03]  /*1000*/  FFMA.FTZ R19, R12, R12, R19 ;  /* 0x0000000c0c137223 */ /* 0x000fc60000010013 */
[----:B------:R-:W-:Y:S01]  /*1010*/  FADD.FTZ R13, R13, R16 ;  /* 0x000000100d0d7221 */ /* 0x000fe20000010000 */
[----:B------:R-:W-:-:S04]  /*1020*/  FADD.FTZ R14, R14, R19 ;  /* 0x000000130e0e7221 */ /* 0x000fc80000010000 */
[----:B------:R-:W1:Y:S04]  /*1030*/  SHFL.DOWN PT, R12, R13, 0x1, 0x1f ;  /* 0x08201f000d0c7f89 */ /* 0x000e6800000e0000 */
[----:B------:R-:W2:Y:S01]  /*1040*/  SHFL.DOWN PT, R15, R14, 0x1, 0x1f ;  /* 0x08201f000e0f7f89 */ /* 0x000ea200000e0000 */
        /* <DEDUP_REMOVED lines=22> */
[----:B------:R-:W-:Y:S02]  /*11b0*/  MOV R32, R13 ;  /* 0x0000000d00207202 */ /* 0x000fe40000000f00 */
[----:B------:R-:W-:-:S05]  /*11c0*/  MOV R33, R14 ;  /* 0x0000000e00217202 */ /* 0x000fca0000000f00 */
[----:B------:R1:W-:Y:S01]  /*11d0*/  @!P5 STS.64 [R8+0x10], R32 ;  /* 0x000010200800d388 */ /* 0x0003e20000000a00 */
[----:B------:R-:W-:Y:S01]  /*11e0*/  BAR.SYNC.DEFER_BLOCKING 0x0 ;  /* 0x0000000000007b1d */ /* 0x000fe20000010000 */
[----:B------:R-:W-:Y:S02]  /*11f0*/  ISETP.NE.AND P5, PT, R0, RZ, PT ;  /* 0x000000ff0000720c */ /* 0x000fe40003fa5270 */
[----:B0-----:R-:W-:-:S11]  /*1200*/  ISETP.GE.U32.AND P0, PT, R48, 0x2, PT ;  /* 0x000000023000780c */ /* 0x001fd60003f06070 */
[----:B-1----:R-:W-:Y:S05]  /*1210*/  @P5 BRA `(.L_x_4241) ;  /* 0x00000000009c5947 */ /* 0x002fea0003800000 */
[----:B------:R-:W0:Y:S01]  /*1220*/  S2UR UR8, SR_CgaCtaId ;  /* 0x00000000000879c3 */ /* 0x000e220000008800 */
[----:B------:R-:W-:Y:S02]  /*1230*/  UMOV UR7, 0x400 ;  /* 0x0000040000077882 */ /* 0x000fe40000000000 */
[----:B0-----:R-:W-:-:S09]  /*1240*/  ULEA UR7, UR8, UR7, 0x18 ;  /* 0x0000000708077291 */ /* 0x001fd2000f8ec03f */
        /* <DEDUP_REMOVED lines=36> */
.L_x_4241:
[----:B------:R-:W-:Y:S05]  /*1490*/  BSYNC B0 ;  /* 0x0000000000007941 */ /* 0x000fea0003800000 */
.L_x_4240:
[----:B------:R-:W-:Y:S05]  /*14a0*/  @!P0 BRA `(.L_x_4242) ;  /* 0x0000001000788947 */ /* 0x000fea0003800000 */
[----:B------:R-:W0:Y:S01]  /*14b0*/  LDC R12, c[0x0][0x10] ;  /* 0x00000400ff0c7b82 */ /* 0x000e220000000800 */
[----:B------:R-:W1:Y:S01]  /*14c0*/  S2R R13, SR_CTAID.Y ;  /* 0x00000000000d7919 */ /* 0x000e620000002600 */
[----:B------:R-:W-:-:S06]  /*14d0*/  ULOP3.LUT UR7, UR4, 0x1, URZ, 0xc0, !UPT ;  /* 0x0000000104077892 */ /* 0x000fcc000f8ec03f */
[----:B------:R-:W2:Y:S08]  /*14e0*/  LDC.64 R14, c[0x0][0x240] ;  /* 0x00009000ff0e7b82 */ /* 0x000eb00000000a00 */
[----:B------:R-:W3:Y:S01]  /*14f0*/  LDC.64 R20, c[0x0][0x248] ;  /* 0x00009200ff147b82 */ /* 0x000ee20000000a00 */
[----:B0-----:R-:W-:-:S04]  /*1500*/  IMAD R16, R12, UR7, RZ ;  /* 0x000000070c107c24 */ /* 0x001fc8000f8e02ff */
[C---:B------:R-:W-:Y:S01]  /*1510*/  IMAD R18, R16.reuse, R48, RZ ;  /* 0x0000003010127224 */ /* 0x040fe200078e02ff */
[----:B-1----:R-:W-:-:S04]  /*1520*/  IADD3 R17, R16, R13, RZ ;  /* 0x0000000d10117210 */ /* 0x002fc80007ffe0ff */
        /* <DEDUP_REMOVED lines=9> */
[----:B------:R-:W-:-:S04]  /*15c0*/  PLOP3.LUT P0, PT, PT, PT, UP0, 0x80, 0x0 ;  /* 0x000000000000781c */ /* 0x000fc80003f0f008 */
[----:B------:R-:W-:Y:S01]  /*15d0*/  SEL R19, R48, RZ, !P0 ;  /* 0x000000ff30137207 */ /* 0x000fe20004000000 */
[----:B------:R0:W-:Y:S01]  /*15e0*/  STG.E.64 desc[UR10][R16.64], R32 ;  /* 0x0000002010007986 */ /* 0x0001e2000c101b0a */
[----:B------:R-:W-:Y:S02]  /*15f0*/  MOV R23, UR7 ;  /* 0x0000000700177c02 */ /* 0x000fe40008000f00 */
[----:B------:R-:W-:Y:S01]  /*1600*/  ISETP.NE.AND P0, PT, R19, -0x1, PT ;  /* 0xffffffff1300780c */ /* 0x000fe20003f05270 */
[----:B------:R-:W-:Y:S06]  /*1610*/  MEMBAR.ALL.GPU ;  /* 0x0000000000007992 */ /* 0x000fec000000a000 */
[----:B------:R-:W-:-:S00]  /*1620*/  ERRBAR ;  /* 0x00000000000079ab */ /* 0x000fc00000000000 */
[----:B------:R-:W-:Y:S06]  /*1630*/  CGAERRBAR ;  /* 0x00000000000075ab */ /* 0x000fec0000000000 */
[----:B------:R0:W-:Y:S01]  /*1640*/  REDG.E.ADD.S32.STRONG.GPU desc[UR10][R14.64], R23 ;  /* 0x000000170e00798e */ /* 0x0001e2000c10e38a */
[----:B------:R-:W-:Y:S05]  /*1650*/  @!P0 BRA `(.L_x_4243) ;  /* 0x0000000000148947 */ /* 0x000fea0003800000 */
.L_x_4244:
[----:B0-----:R-:W2:Y:S04]  /*1660*/  LDG.E.STRONG.GPU R16, desc[UR10][R14.64] ;  /* 0x0000000a0e107981 */ /* 0x001ea8000c1ef900 */
[----:B--2---:R-:W-:Y:S01]  /*1670*/  CCTL.IVALL ;  /* 0x00000000ff00798f */ /* 0x004fe20002000000 */
[----:B------:R-:W-:Y:S05]  /*1680*/  YIELD ;  /* 0x0000000000007946 */ /* 0x000fea0003800000 */
[----:B------:R-:W-:-:S13]  /*1690*/  ISETP.NE.AND P0, PT, R16, R19, PT ;  /* 0x000000131000720c */ /* 0x000fda0003f05270 */
[----:B------:R-:W-:Y:S05]  /*16a0*/  @P0 BRA `(.L_x_4244) ;  /* 0xfffffffc00ec0947 */ /* 0x000fea000383ffff */
.L_x_4243:
        /* <DEDUP_REMOVED lines=8> */
[----:B------:R-:W-:-:S04]  /*1730*/  LOP3.LUT R15, R48, 0x3, RZ, 0xc0, !PT ;  /* 0x00000003300f7812 */ /* 0x000fc800078ec0ff */
[----:B------:R-:W-:Y:S02]  /*1740*/  IADD3 R14, -R15, R48, RZ ;  /* 0x000000300f0e7210 */ /* 0x000fe40007ffe1ff */
[----:B------:R-:W-:Y:S02]  /*1750*/  MOV R15, RZ ;  /* 0x000000ff000f7202 */ /* 0x000fe40000000f00 */
[----:B------:R-:W-:-:S13]  /*1760*/  ISETP.GT.AND P0, PT, R14, RZ, PT ;  /* 0x000000ff0e00720c */ /* 0x000fda0003f04270 */
[----:B------:R-:W-:Y:S05]  /*1770*/  @!P0 BRA `(.L_x_4246) ;  /* 0x0000000800d88947 */ /* 0x000fea0003800000 */
[----:B------:R-:W-:Y:S02]  /*1780*/  ISETP.GT.AND P6, PT, R14, 0xc, PT ;  /* 0x0000000c0e00780c */ /* 0x000fe40003fc4270 */
[----:B------:R-:W-:-:S11]  /*1790*/  PLOP3.LUT P0, PT, PT, PT, PT, 0x80, 0x0 ;  /* 0x000000000000781c */ /* 0x000fd60003f0f070 */
[----:B------:R-:W-:Y:S05]  /*17a0*/  @!P6 BRA `(.L_x_4247) ;  /* 0x0000000400d0e947 */ /* 0x000fea0003800000 */
[----:B------:R-:W-:-:S13]  /*17b0*/  PLOP3.LUT P0, PT, PT, PT, PT, 0x8, 0x0 ;  /* 0x000000000000781c */ /* 0x000fda0003f0e170 */
.L_x_4248:
        /* <DEDUP_REMOVED lines=115> */
.L_x_4247:
[----:B------:R-:W-:-:S13]  /*1ef0*/  ISETP.GT.AND P6, PT, R14, 0x4, PT ;  /* 0x000000040e00780c */ /* 0x000fda0003fc4270 */
[----:B------:R-:W-:Y:S05]  /*1f00*/  @!P6 BRA `(.L_x_4249) ;  /* 0x0000000000ece947 */ /* 0x000fea0003800000 */
[C---:B------:R-:W-:Y:S02]  /*1f10*/  IADD3 R19, R15.reuse, 0x1, RZ ;  /* 0x000000010f137810 */ /* 0x040fe40007ffe0ff */
[----:B------:R-:W-:Y:S02]  /*1f20*/  ISETP.EQ.OR P0, PT, R15, UR9, P5 ;  /* 0x000000090f007c0c */ /* 0x000fe4000af02670 */
[----:B------:R-:W-:-:S11]  /*1f30*/  ISETP.EQ.OR P6, PT, R19, UR9, P5 ;  /* 0x0000000913007c0c */ /* 0x000fd6000afc2670 */
[--C-:B------:R-:W-:Y:S02]  /*1f40*/  @!P0 IMAD R17, R15, R12, R13.reuse ;  /* 0x0000000c0f118224 */ /* 0x100fe400078e020d */
[----:B------:R-:W-:Y:S02]  /*1f50*/  @!P6 IMAD R19, R12, R19, R13 ;  /* 0x000000130c13e224 */ /* 0x000fe400078e020d */
[----:B------:R-:W-:-:S04]  /*1f60*/  @!P0 IMAD.WIDE.U32 R16, R17, 0x8, R20 ;  /* 0x0000000811108825 */ /* 0x000fc800078e0014 */
[----:B------:R-:W-:Y:S02]  /*1f70*/  @!P6 IMAD.WIDE.U32 R18, R19, 0x8, R20 ;  /* 0x000000081312e825 */ /* 0x000fe400078e0014 */
[----:B------:R-:W2:Y:S04]  /*1f80*/  @!P0 LDG.E.64 R16, desc[UR10][R16.64] ;  /* 0x0000000a10108981 */ /* 0x000ea8000c1e1b00 */
[----:B------:R-:W3:Y:S01]  /*1f90*/  @!P6 LDG.E.64 R18, desc[UR10][R18.64] ;  /* 0x0000000a1212e981 */ /* 0x000ee2000c1e1b00 */
[C---:B------:R-:W-:Y:S02]  /*1fa0*/  IADD3 R23, R15.reuse, 0x2, RZ ;  /* 0x000000020f177810 */ /* 0x040fe40007ffe0ff */
[----:B------:R-:W-:Y:S01]  /*1fb0*/  IADD3 R25, R15, 0x3, RZ ;  /* 0x000000030f197810 */ /* 0x000fe20007ffe0ff */
[----:B--2---:R-:W-:Y:S01]  /*1fc0*/  @!P0 FADD.FTZ R32, R32, R16 ;  /* 0x0000001020208221 */ /* 0x004fe20000010000 */
[----:B------:R-:W-:Y:S01]  /*1fd0*/  @!P0 FADD.FTZ R33, R33, R17 ;  /* 0x0000001121218221 */ /* 0x000fe20000010000 */
[----:B------:R-:W-:-:S02]  /*1fe0*/  ISETP.EQ.OR P0, PT, R23, UR9, P5 ;  /* 0x0000000917007c0c */ /* 0x000fc4000af02670 */
[----:B---3--:R-:W-:Y:S01]  /*1ff0*/  @!P6 FADD.FTZ R32, R32, R18 ;  /* 0x000000122020e221 */ /* 0x008fe20000010000 */
[----:B------:R-:W-:Y:S01]  /*2000*/  @!P6 FADD.FTZ R33, R33, R19 ;  /* 0x000000132121e221 */ /* 0x000fe20000010000 */
[----:B------:R-:W-:-:S09]  /*2010*/  ISETP.EQ.OR P6, PT, R25, UR9, P5 ;  /* 0x0000000919007c0c */ /* 0x000fd2000afc2670 */
[----:B------:R-:W-:-:S04]  /*2020*/  @!P0 IMAD R23, R12, R23, R13 ;  /* 0x000000170c178224 */ /* 0x000fc800078e020d */
[----:B------:R-:W-:Y:S02]  /*2030*/  @!P6 IMAD R25, R12, R25, R13 ;  /* 0x000000190c19e224 */ /* 0x000fe400078e020d */
        /* <DEDUP_REMOVED lines=40> */
.L_x_4249:
[----:B------:R-:W-:-:S13]  /*22c0*/  ISETP.NE.OR P0, PT, R14, RZ, P0 ;  /* 0x000000ff0e00720c */ /* 0x000fda0000705670 */
[----:B------:R-:W-:Y:S05]  /*22d0*/  @!P0 BRA `(.L_x_4245) ;  /* 0x00000000007c8947 */ /* 0x000fea0003800000 */
.L_x_4246:
[C---:B------:R-:W-:Y:S02]  /*22e0*/  ISETP.EQ.OR P0, PT, R15.reuse, UR9, P5 ;  /* 0x000000090f007c0c */ /* 0x040fe4000af02670 */
[----:B------:R-:W-:-:S04]  /*22f0*/  IADD3 R19, R15, 0x1, RZ ;  /* 0x000000010f137810 */ /* 0x000fc80007ffe0ff */
[----:B------:R-:W-:-:S07]  /*2300*/  ISETP.EQ.OR P6, PT, R19, UR9, P5 ;  /* 0x0000000913007c0c */ /* 0x000fce000afc2670 */
        /* <DEDUP_REMOVED lines=28> */
.L_x_4245:
        /* <DEDUP_REMOVED lines=11> */
.L_x_4251:
[----:B------:R-:W-:Y:S05]  /*2580*/  BSYNC B0 ;  /* 0x0000000000007941 */ /* 0x000fea0003800000 */
.L_x_4250:
        /* <DEDUP_REMOVED lines=16> */
.L_x_4242:
[----:B------:R-:W-:Y:S01]  /*2690*/  ULDC.64 UR14, c[0x0][0x218] ;  /* 0x00008600000e7ab9 */ /* 0x000fe20000000a00 */
[----:B------:R-:W-:Y:S01]  /*26a0*/  LOP3.LUT P0, RZ, R0, UR9, RZ, 0xfc, !PT ;  /* 0x0000000900ff7c12 */ /* 0x000fe2000f80fcff */
[----:B------:R-:W1:Y:S01]  /*26b0*/  S2UR UR8, SR_CgaCtaId ;  /* 0x00000000000879c3 */ /* 0x000e620000008800 */
[----:B------:R-:W-:Y:S01]  /*26c0*/  ISETP.EQ.U32.AND P6, PT, RZ, UR14, PT ;  /* 0x0000000eff007c0c */ /* 0x000fe2000bfc2070 */
[----:B------:R-:W-:Y:S01]  /*26d0*/  UMOV UR7, 0x400 ;  /* 0x0000040000077882 */ /* 0x000fe20000000000 */
[----:B0-----:R-:W-:Y:S02]  /*26e0*/  MOV R17, UR6 ;  /* 0x0000000600117c02 */ /* 0x001fe40008000f00 */
[----:B------:R-:W-:Y:S02]  /*26f0*/  ISETP.EQ.OR.EX P0, PT, RZ, UR15, P0, P6 ;  /* 0x0000000fff007c0c */ /* 0x000fe40008702760 */
[----:B------:R-:W-:Y:S01]  /*2700*/  IADD3 R39, R6, R39, RZ ;  /* 0x0000002706277210 */ /* 0x000fe20007ffe0ff */
[----:B------:R-:W0:Y:S08]  /*2710*/  LDC.64 R14, c[0x0][0x228] ;  /* 0x00008a00ff0e7b82 */ /* 0x000e300000000a00 */
        /* <DEDUP_REMOVED lines=11> */
[----:B------:R-:W-:Y:S01]  /*27d0*/  BAR.SYNC.DEFER_BLOCKING 0x0 ;  /* 0x0000000000007b1d */ /* 0x000fe20000010000 */
[----:B------:R-:W-:Y:S01]  /*27e0*/  ISETP.NE.AND P6, PT, RZ, UR12, PT ;  /* 0x0000000cff007c0c */ /* 0x000fe2000bfc5270 */
[----:B------:R-:W-:-:S06]  /*27f0*/  HADD2.F32 R25, -RZ, R42.H1_H1 ;  /* 0x3000002aff197230 */ /* 0x000fcc0000004100 */
[----:B0-----:R-:W0:Y:S01]  /*2800*/  LDC R21, c[0x0][0x294] ;  /* 0x0000a500ff157b82 */ /* 0x001e220000000800 */
[----:B------:R1:W2:Y:S04]  /*2810*/  LDG.E.64 R12, desc[UR10][R22.64] ;  /* 0x0000000a160c7981 */ /* 0x0002a8000c1e1b00 */
[----:B------:R-:W2:Y:S01]  /*2820*/  LDG.E.64 R14, desc[UR10][R14.64] ;  /* 0x0000000a0e0e7981 */ /* 0x000ea2000c1e1b00 */
[----:B------:R-:W-:-:S03]  /*2830*/  IMAD.WIDE.U32 R18, R0, -0x77777777, RZ ;  /* 0x8888888900127825 */ /* 0x000fc600078e00ff */
[----:B------:R-:W3:Y:S01]  /*2840*/  LDS.64 R16, [UR7+0x90] ;  /* 0x00009007ff107984 */ /* 0x000ee20008000a00 */
[----:B------:R-:W-:Y:S01]  /*2850*/  HADD2.F32 R27, -RZ, R40.H0_H0 ;  /* 0x20000028ff1b7230 */ /* 0x000fe20000004100 */
[----:B------:R-:W-:Y:S01]  /*2860*/  SHF.R.U32.HI R20, RZ, 0x5, R19 ;  /* 0x00000005ff147819 */ /* 0x000fe20000011613 */
[----:B-1----:R-:W-:Y:S02]  /*2870*/  HADD2.F32 R23, -RZ, R42.H0_H0 ;  /* 0x2000002aff177230 */ /* 0x002fe40000004100 */
[----:B------:R-:W-:Y:S02]  /*2880*/  HADD2.F32 R29, -RZ, R40.H1_H1 ;  /* 0x30000028ff1d7230 */ /* 0x000fe40000004100 */
[----:B---3--:R-:W-:-:S04]  /*2890*/  FMUL.FTZ R16, R16, UR8 ;  /* 0x0000000810107c20 */ /* 0x008fc80008410000 */
[----:B------:R-:W-:Y:S01]  /*28a0*/  FMUL.FTZ R24, R16, R16 ;  /* 0x0000001010187220 */ /* 0x000fe20000410000 */
[--C-:B------:R-:W-:Y:S01]  /*28b0*/  FADD.FTZ R18, R23, -R16.reuse ;  /* 0x8000001017127221 */ /* 0x100fe20000010000 */
[--C-:B------:R-:W-:Y:S01]  /*28c0*/  FADD.FTZ R22, R25, -R16.reuse ;  /* 0x8000001019167221 */ /* 0x100fe20000010000 */
[----:B------:R-:W-:Y:S01]  /*28d0*/  FADD.FTZ R26, R27, -R16 ;  /* 0x800000101b1a7221 */ /* 0x000fe20000010000 */
[----:B------:R-:W-:Y:S01]  /*28e0*/  FFMA.FTZ R17, R17, UR8, -R24 ;  /* 0x0000000811117c23 */ /* 0x000fe20008010818 */
[----:B------:R-:W-:-:S04]  /*28f0*/  FADD.FTZ R27, R29, -R16 ;  /* 0x800000101d1b7221 */ /* 0x000fc80000010000 */
[----:B------:R-:W-:-:S13]  /*2900*/  FSETP.GTU.FTZ.AND P0, PT, R17, RZ, PT ;  /* 0x000000ff1100720b */ /* 0x000fda0003f1c000 */
[----:B------:R-:W-:Y:S01]  /*2910*/  VOTEU.ANY UP0, P0 ;  /* 0x00000000003f7886 */ /* 0x000fe20000000100 */
[----:B------:R-:W-:-:S04]  /*2920*/  PLOP3.LUT P0, PT, PT, PT, UP0, 0x80, 0x0 ;  /* 0x000000000000781c */ /* 0x000fc80003f0f008 */
[----:B------:R-:W-:-:S09]  /*2930*/  @UP0 ULDC UR7, c[0x0][0x238] ;  /* 0x00008e0000070ab9 */ /* 0x000fd20000000800 */
[----:B------:R-:W-:Y:S01]  /*2940*/  @P0 FADD.FTZ R17, R17, UR7 ;  /* 0x0000000711110e21 */ /* 0x000fe20008010000 */
[----:B------:R-:W-:-:S05]  /*2950*/  UMOV UR7, 0x3f800000 ;  /* 0x3f80000000077882 */ /* 0x000fca0000000000 */
[----:B------:R-:W1:Y:S02]  /*2960*/  @P0 MUFU.RSQ R17, R17 ;  /* 0x0000001100110308 */ /* 0x000e640000001400 */
[----:B-1----:R-:W-:-:S13]  /*2970*/  @P0 R2UR UR8, R17 ;  /* 0x00000000110802ca */ /* 0x002fda00000e0000 */
[----:B------:R-:W-:Y:S02]  /*2980*/  @UP0 UMOV UR7, UR8 ;  /* 0x0000000800070c82 */ /* 0x000fe40008000000 */
[----:B------:R-:W-:Y:S01]  /*2990*/  FMUL.FTZ R17, R18, UR7 ;  /* 0x0000000712117c20 */ /* 0x000fe20008410000 */
[----:B------:R-:W-:-:S03]  /*29a0*/  FMUL.FTZ R22, R22, UR7 ;  /* 0x0000000716167c20 */ /* 0x000fc60008410000 */
[----:B--2---:R-:W-:Y:S01]  /*29b0*/  FFMA.FTZ R17, R12, R17, R14 ;  /* 0x000000110c117223 */ /* 0x004fe2000001000e */
[----:B------:R-:W-:Y:S01]  /*29c0*/  FFMA.FTZ R24, R13, R22, R15 ;  /* 0x000000160d187223 */ /* 0x000fe2000001000f */
[----:B0-----:R-:W-:Y:S06]  /*29d0*/  @!P6 BRA `(.L_x_4252) ;  /* 0x000000000028e947 */ /* 0x001fec0003800000 */
        /* <DEDUP_REMOVED lines=10> */
.L_x_4252:
[----:B------:R-:W-:Y:S04]  /*2a80*/  BSSY B0, `(.L_x_4253) ;  /* 0x000000e000007945 */ /* 0x000fe80003800000 */
[----:B------:R-:W-:Y:S05]  /*2a90*/  @!P1 BRA `(.L_x_4254) ;  /* 0x0000000000309947 */ /* 0x000fea0003800000 */
[----:B------:R-:W-:Y:S01]  /*2aa0*/  ULDC.64 UR14, c[0x0][0x270] ;  /* 0x00009c00000e7ab9 */ /* 0x000fe20000000a00 */
[----:B------:R-:W-:Y:S01]  /*2ab0*/  MOV R18, R50 ;  /* 0x0000003200127202 */ /* 0x000fe20000000f00 */
[----:B------:R-:W-:Y:S01]  /*2ac0*/  IMAD R23, R7, UR14, RZ ;  /* 0x0000000e07177c24 */ /* 0x000fe2000f8e02ff */
[----:B------:R-:W-:Y:S02]  /*2ad0*/  MOV R19, R53 ;  /* 0x0000003500137202 */ /* 0x000fe40000000f00 */
[----:B------:R-:W-:Y:S01]  /*2ae0*/  F2FP.F16.F32.PACK_AB R17, R24, R17 ;  /* 0x000000111811723e */ /* 0x000fe200000000ff */
[C---:B------:R-:W-:Y:S02]  /*2af0*/  IMAD R23, R36.reuse, UR15, R23 ;  /* 0x0000000f24177c24 */ /* 0x040fe4000f8e0217 */
[----:B------:R-:W-:Y:S01]  /*2b00*/  IMAD.WIDE.U32 R18, R36, UR14, R18 ;  /* 0x0000000e24127c25 */ /* 0x000fe2000f8e0012 */
[----:B------:R-:W-:Y:S02]  /*2b10*/  ULDC.64 UR14, c[0x0][0x210] ;  /* 0x00008400000e7ab9 */ /* 0x000fe40000000a00 */
[----:B------:R-:W-:-:S02]  /*2b20*/  LEA R22, P0, R18, UR14, 0x1 ;  /* 0x0000000e12167c11 */ /* 0x000fc4000f8008ff */
[----:B------:R-:W-:-:S04]  /*2b30*/  IADD3 R23, R19, R23, RZ ;  /* 0x0000001713177210 */ /* 0x000fc80007ffe0ff */
[----:B------:R-:W-:-:S05]  /*2b40*/  LEA.HI.X R23, R18, UR15, R23, 0x1, P0 ;  /* 0x0000000f12177c11 */ /* 0x000fca00080f0c17 */
[----:B------:R0:W-:Y:S02]  /*2b50*/  STG.E desc[UR10][R22.64], R17 ;  /* 0x0000001116007986 */ /* 0x0001e4000c10190a */
.L_x_4254:
[----:B------:R-:W-:Y:S05]  /*2b60*/  BSYNC B0 ;  /* 0x0000000000007941 */ /* 0x000fea0003800000 */
.L_x_4253:
[----:B0-----:R-:W-:Y:S01]  /*2b70*/  FMUL.FTZ R17, R26, UR7 ;  /* 0x000000071a117c20 */ /* 0x001fe20008410000 */
[----:B------:R-:W-:Y:S01]  /*2b80*/  FMUL.FTZ R18, R27, UR7 ;  /* 0x000000071b127c20 */ /* 0x000fe20008410000 */
[--C-:B------:R-:W-:Y:S02]  /*2b90*/  HADD2.F32 R27, -RZ, R43.reuse.H0_H0 ;  /* 0x2000002bff1b7230 */ /* 0x100fe40000004100 */
[----:B------:R-:W-:Y:S02]  /*2ba0*/  HADD2.F32 R43, -RZ, R43.H1_H1 ;  /* 0x3000002bff2b7230 */ /* 0x000fe40000004100 */
        /* <DEDUP_REMOVED lines=13> */
.L_x_4255:
        /* <DEDUP_REMOVED lines=14> */
.L_x_4257:
[----:B------:R-:W-:Y:S05]  /*2d60*/  BSYNC B0 ;  /* 0x0000000000007941 */ /* 0x000fea0003800000 */
.L_x_4256:
[--C-:B0-----:R-:W-:Y:S01]  /*2d70*/  FADD.FTZ R17, R27, -R16.reuse ;  /* 0x800000101b117221 */ /* 0x101fe20000010000 */
[----:B------:R-:W-:Y:S01]  /*2d80*/  FADD.FTZ R18, R43, -R16 ;  /* 0x800000102b127221 */ /* 0x000fe20000010000 */
[--C-:B------:R-:W-:Y:S02]  /*2d90*/  HADD2.F32 R19, -RZ, R44.reuse.H0_H0 ;  /* 0x2000002cff137230 */ /* 0x100fe40000004100 */
[----:B------:R-:W-:Y:S02]  /*2da0*/  HADD2.F32 R27, -RZ, R44.H1_H1 ;  /* 0x3000002cff1b7230 */ /* 0x000fe40000004100 */
[----:B------:R-:W-:Y:S01]  /*2db0*/  FMUL.FTZ R17, R17, UR7 ;  /* 0x0000000711117c20 */ /* 0x000fe20008410000 */
[----:B------:R-:W-:Y:S01]  /*2dc0*/  FMUL.FTZ R18, R18, UR7 ;  /* 0x0000000712127c20 */ /* 0x000fe20008410000 */
[----:B------:R-:W-:Y:S02]  /*2dd0*/  IMAD R21, R21, UR9, R20 ;  /* 0x0000000915157c24 */ /* 0x000fe4000f8e0214 */
[--C-:B------:R-:W-:Y:S01]  /*2de0*/  FADD.FTZ R26, R19, -R16.reuse ;  /* 0x80000010131a7221 */ /* 0x100fe20000010000 */
[----:B------:R-:W-:Y:S01]  /*2df0*/  FADD.FTZ R27, R27, -R16 ;  /* 0x800000101b1b7221 */ /* 0x000fe20000010000 */
        /* <DEDUP_REMOVED lines=13> */
.L_x_4258:
        /* <DEDUP_REMOVED lines=14> */
.L_x_4260:
[----:B------:R-:W-:Y:S05]  /*2fb0*/  BSYNC B0 ;  /* 0x0000000000007941 */ /* 0x000fea0003800000 */
.L_x_4259:
[----:B------:R-:W-:Y:S01]  /*2fc0*/  FMUL.FTZ R19, R26, UR7 ;  /* 0x000000071a137c20 */ /* 0x000fe20008410000 */
[----:B------:R-:W-:Y:S01]  /*2fd0*/  FMUL.FTZ R18, R27, UR7 ;  /* 0x000000071b127c20 */ /* 0x000fe20008410000 */
[----:B------:R-:W-:Y:S01]  /*2fe0*/  HADD2.F32 R27, -RZ, R38.H0_H0 ;  /* 0x20000026ff1b7230 */ /* 0x000fe20000004100 */
[----:B0-----:R-:W-:Y:S01]  /*2ff0*/  IADD3 R17, R21, 0x20, RZ ;  /* 0x0000002015117810 */ /* 0x001fe20007ffe0ff */
        /* <DEDUP_REMOVED lines=13> */
.L_x_4261:
        /* <DEDUP_REMOVED lines=14> */
.L_x_4263:
[----:B------:R-:W-:Y:S05]  /*31b0*/  BSYNC B0 ;  /* 0x0000000000007941 */ /* 0x000fea0003800000 */
.L_x_4262:
[----:B------:R-:W-:Y:S01]  /*31c0*/  HADD2.F32 R23, -RZ, R38.H1_H1 ;  /* 0x30000026ff177230 */ /* 0x000fe20000004100 */
[----:B0-----:R-:W-:Y:S01]  /*31d0*/  IADD3 R18, R21, 0x28, RZ ;  /* 0x0000002815127810 */ /* 0x001fe20007ffe0ff */
[----:B------:R-:W-:Y:S01]  /*31e0*/  ULDC.64 UR14, c[0x0][0x278] ;  /* 0x00009e00000e7ab9 */ /* 0x000fe20000000a00 */
[----:B------:R-:W-:Y:S01]  /*31f0*/  SHF.R.S32.HI R30, RZ, 0x1f, R17 ;  /* 0x0000001fff1e7819 */ /* 0x000fe20000011411 */
[--C-:B------:R-:W-:Y:S01]  /*3200*/  FADD.FTZ R20, R27, -R16.reuse ;  /* 0x800000101b147221 */ /* 0x100fe20000010000 */
[----:B------:R-:W-:Y:S01]  /*3210*/  ISETP.GE.U32.AND P5, PT, R17, UR14, PT ;  /* 0x0000000e11007c0c */ /* 0x000fe2000bfa6070 */
[----:B------:R-:W-:Y:S01]  /*3220*/  FADD.FTZ R22, R23, -R16 ;  /* 0x8000001017167221 */ /* 0x000fe20000010000 */
[----:B------:R-:W-:Y:S01]  /*3230*/  ISETP.GE.U32.AND P0, PT, R18, UR14, PT ;  /* 0x0000000e12007c0c */ /* 0x000fe2000bf06070 */
[--C-:B------:R-:W-:Y:S01]  /*3240*/  HADD2.F32 R25, -RZ, R45.reuse.H0_H0 ;  /* 0x2000002dff197230 */ /* 0x100fe20000004100 */
[----:B------:R-:W-:Y:S01]  /*3250*/  SHF.R.S32.HI R19, RZ, 0x1f, R18 ;  /* 0x0000001fff137819 */ /* 0x000fe20000011412 */
[----:B------:R-:W-:Y:S01]  /*3260*/  HADD2.F32 R29, -RZ, R45.H1_H1 ;  /* 0x3000002dff1d7230 */ /* 0x000fe20000004100 */
[----:B------:R-:W-:Y:S01]  /*3270*/  ISETP.GE.AND.EX P5, PT, R30, UR15, PT, P5 ;  /* 0x0000000f1e007c0c */ /* 0x000fe2000bfa6350 */
[----:B------:R-:W-:Y:S01]  /*3280*/  FMUL.FTZ R23, R20, UR7 ;  /* 0x0000000714177c20 */ /* 0x000fe20008410000 */
[----:B------:R-:W-:Y:S01]  /*3290*/  ISETP.GE.AND.EX P0, PT, R19, UR15, PT, P0 ;  /* 0x0000000f13007c0c */ /* 0x000fe2000bf06300 */
[----:B------:R-:W-:Y:S01]  /*32a0*/  FMUL.FTZ R22, R22, UR7 ;  /* 0x0000000716167c20 */ /* 0x000fe20008410000 */
[C---:B------:R-:W-:Y:S01]  /*32b0*/  ISETP.LT.U32.AND P5, PT, R0.reuse, 0x1e0, !P5 ;  /* 0x000001e00000780c */ /* 0x040fe20006fa1070 */
[--C-:B------:R-:W-:Y:S01]  /*32c0*/  FADD.FTZ R28, R25, -R16.reuse ;  /* 0x80000010191c7221 */ /* 0x100fe20000010000 */
[----:B------:R-:W-:Y:S01]  /*32d0*/  ISETP.LT.U32.AND P0, PT, R0, 0x1e0, !P0 ;  /* 0x000001e00000780c */ /* 0x000fe20004701070 */
[----:B------:R-:W-:Y:S01]  /*32e0*/  FADD.FTZ R29, R29, -R16 ;  /* 0x800000101d1d7221 */ /* 0x000fe20000010000 */
[----:B------:R-:W-:Y:S01]  /*32f0*/  FFMA.FTZ R20, R12, R23, R14 ;  /* 0x000000170c147223 */ /* 0x000fe2000001000e */
[----:B------:R-:W-:Y:S01]  /*3300*/  FFMA.FTZ R27, R13, R22, R15 ;  /* 0x000000160d1b7223 */ /* 0x000fe2000001000f */
[----:B------:R-:W-:Y:S09]  /*3310*/  @!P6 BRA `(.L_x_4264) ;  /* 0x000000000028e947 */ /* 0x000ff20003800000 */
        /* <DEDUP_REMOVED lines=10> */
.L_x_4264:
[----:B------:R-:W-:Y:S04]  /*33c0*/  BSSY B0, `(.L_x_4265) ;  /* 0x000000e000007945 */ /* 0x000fe80003800000 */
[----:B------:R-:W-:Y:S05]  /*33d0*/  @!P5 BRA `(.L_x_4266) ;  /* 0x000000000030d947 */ /* 0x000fea0003800000 */
[----:B------:R-:W-:Y:S01]  /*33e0*/  ULDC.64 UR16, c[0x0][0x270] ;  /* 0x00009c0000107ab9 */ /* 0x000fe20000000a00 */
[----:B------:R-:W-:Y:S01]  /*33f0*/  MOV R22, R50 ;  /* 0x0000003200167202 */ /* 0x000fe20000000f00 */
[----:B------:R-:W-:Y:S01]  /*3400*/  IMAD R30, R30, UR16, RZ ;  /* 0x000000101e1e7c24 */ /* 0x000fe2000f8e02ff */
[----:B------:R-:W-:Y:S02]  /*3410*/  MOV R23, R53 ;  /* 0x0000003500177202 */ /* 0x000fe40000000f00 */
[----:B------:R-:W-:Y:S01]  /*3420*/  F2FP.F16.F32.PACK_AB R27, R27, R20 ;  /* 0x000000141b1b723e */ /* 0x000fe200000000ff */
[----:B------:R-:W-:-:S04]  /*3430*/  IMAD.WIDE.U32 R22, R17, UR16, R22 ;  /* 0x0000001011167c25 */ /* 0x000fc8000f8e0016 */
[----:B------:R-:W-:Y:S01]  /*3440*/  IMAD R17, R17, UR17, R30 ;  /* 0x0000001111117c24 */ /* 0x000fe2000f8e021e */
[----:B------:R-:W-:Y:S02]  /*3450*/  ULDC.64 UR16, c[0x0][0x210] ;  /* 0x0000840000107ab9 */ /* 0x000fe40000000a00 */
[----:B------:R-:W-:Y:S02]  /*3460*/  LEA R24, P5, R22, UR16, 0x1 ;  /* 0x0000001016187c11 */ /* 0x000fe4000f8a08ff */
[----:B------:R-:W-:-:S04]  /*3470*/  IADD3 R17, R23, R17, RZ ;  /* 0x0000001117117210 */ /* 0x000fc80007ffe0ff */
[----:B------:R-:W-:-:S05]  /*3480*/  LEA.HI.X R25, R22, UR17, R17, 0x1, P5 ;  /* 0x0000001116197c11 */ /* 0x000fca000a8f0c11 */
[----:B------:R0:W-:Y:S02]  /*3490*/  STG.E desc[UR10][R24.64], R27 ;  /* 0x0000001b18007986 */ /* 0x0001e4000c10190a */
.L_x_4266:
[----:B------:R-:W-:Y:S05]  /*34a0*/  BSYNC B0 ;  /* 0x0000000000007941 */ /* 0x000fea0003800000 */
.L_x_4265:
[----:B------:R-:W-:Y:S01]  /*34b0*/  FMUL.FTZ R23, R28, UR7 ;  /* 0x000000071c177c20 */ /* 0x000fe20008410000 */
[----:B------:R-:W-:Y:S01]  /*34c0*/  FMUL.FTZ R20, R29, UR7 ;  /* 0x000000071d147c20 */ /* 0x000fe20008410000 */
[----:B------:R-:W-:Y:S01]  /*34d0*/  HADD2.F32 R29, -RZ, R46.H0_H0 ;  /* 0x2000002eff1d7230 */ /* 0x000fe20000004100 */
[----:B------:R-:W-:Y:S01]  /*34e0*/  IADD3 R17, R21, 0x30, RZ ;  /* 0x0000003015117810 */ /* 0x000fe20007ffe0ff */
[----:B0-----:R-:W-:Y:S01]  /*34f0*/  FFMA.FTZ R24, R12, R23, R14 ;  /* 0x000000170c187223 */ /* 0x001fe2000001000e */
        /* <DEDUP_REMOVED lines=12> */
.L_x_4267:
        /* <DEDUP_REMOVED lines=14> */
.L_x_4269:
[----:B------:R-:W-:Y:S05]  /*36a0*/  BSYNC B0 ;  /* 0x0000000000007941 */ /* 0x000fea0003800000 */
.L_x_4268:
[----:B0-----:R-:W-:Y:S02]  /*36b0*/  HADD2.F32 R19, -RZ, R46.H1_H1 ;  /* 0x3000002eff137230 */ /* 0x001fe40000004100 */
[--C-:B------:R-:W-:Y:S01]  /*36c0*/  FADD.FTZ R18, R29, -R16.reuse ;  /* 0x800000101d127221 */ /* 0x100fe20000010000 */
[--C-:B------:R-:W-:Y:S01]  /*36d0*/  HADD2.F32 R23, -RZ, R47.reuse.H0_H0 ;  /* 0x2000002fff177230 */ /* 0x100fe20000004100 */
[----:B------:R-:W-:Y:S01]  /*36e0*/  ISETP.GE.U32.AND P5, PT, R10, UR14, PT ;  /* 0x0000000e0a007c0c */ /* 0x000fe2000bfa6070 */
[----:B------:R-:W-:Y:S02]  /*36f0*/  HADD2.F32 R47, -RZ, R47.H1_H1 ;  /* 0x3000002fff2f7230 */ /* 0x000fe40000004100 */
[--C-:B------:R-:W-:Y:S01]  /*3700*/  FADD.FTZ R20, R19, -R16.reuse ;  /* 0x8000001013147221 */ /* 0x100fe20000010000 */
[----:B------:R-:W-:Y:S01]  /*3710*/  ISETP.GE.U32.AND P0, PT, R17, UR14, PT ;  /* 0x0000000e11007c0c */ /* 0x000fe2000bf06070 */
[--C-:B------:R-:W-:Y:S01]  /*3720*/  FADD.FTZ R22, R23, -R16.reuse ;  /* 0x8000001017167221 */ /* 0x100fe20000010000 */
[----:B------:R-:W-:Y:S01]  /*3730*/  SHF.R.S32.HI R24, RZ, 0x1f, R17 ;  /* 0x0000001fff187819 */ /* 0x000fe20000011411 */
[----:B------:R-:W-:Y:S01]  /*3740*/  FADD.FTZ R16, R47, -R16 ;  /* 0x800000102f107221 */ /* 0x000fe20000010000 */
[----:B------:R-:W-:Y:S01]  /*3750*/  FMUL.FTZ R19, R18, UR7 ;  /* 0x0000000712137c20 */ /* 0x000fe20008410000 */
[----:B------:R-:W-:Y:S01]  /*3760*/  ISETP.GE.AND.EX P5, PT, R41, UR15, PT, P5 ;  /* 0x0000000f29007c0c */ /* 0x000fe2000bfa6350 */
[----:B------:R-:W-:Y:S01]  /*3770*/  FMUL.FTZ R23, R22, UR7 ;  /* 0x0000000716177c20 */ /* 0x000fe20008410000 */
[----:B------:R-:W-:Y:S01]  /*3780*/  FMUL.FTZ R18, R16, UR7 ;  /* 0x0000000710127c20 */ /* 0x000fe20008410000 */
[----:B------:R-:W-:Y:S01]  /*3790*/  ISETP.GE.AND.EX P0, PT, R24, UR15, PT, P0 ;  /* 0x0000000f18007c0c */ /* 0x000fe2000bf06300 */
[----:B------:R-:W-:Y:S01]  /*37a0*/  FMUL.FTZ R20, R20, UR7 ;  /* 0x0000000714147c20 */ /* 0x000fe20008410000 */
        /* <DEDUP_REMOVED lines=17> */
.L_x_4270:
        /* <DEDUP_REMOVED lines=14> */
.L_x_4272:
[----:B------:R-:W-:Y:S05]  /*39a0*/  BSYNC B0 ;  /* 0x0000000000007941 */ /* 0x000fea0003800000 */
.L_x_4271:
        /* <DEDUP_REMOVED lines=11> */
.L_x_4273:
[----:B------:R-:W-:Y:S04]  /*3a60*/  BSSY B0, `(.L_x_4274) ;  /* 0x000000d000007945 */ /* 0x000fe80003800000 */
[----:B------:R-:W-:Y:S05]  /*3a70*/  @P5 BRA `(.L_x_4275) ;  /* 0x00000000002c5947 */ /* 0x000fea0003800000 */
[----:B------:R-:W-:Y:S01]  /*3a80*/  ULDC.64 UR14, c[0x0][0x270] ;  /* 0x00009c00000e7ab9 */ /* 0x000fe20000000a00 */
[----:B------:R-:W-:Y:S01]  /*3a90*/  MOV R51, R53 ;  /* 0x0000003500337202 */ /* 0x000fe20000000f00 */
[----:B------:R-:W-:Y:S01]  /*3aa0*/  IMAD R41, R41, UR14, RZ ;  /* 0x0000000e29297c24 */ /* 0x000fe2000f8e02ff */
[----:B------:R-:W-:Y:S01]  /*3ab0*/  F2FP.F16.F32.PACK_AB R19, R19, R12 ;  /* 0x0000000c1313723e */ /* 0x000fe200000000ff */
[----:B------:R-:W-:-:S04]  /*3ac0*/  IMAD.WIDE.U32 R50, R10, UR14, R50 ;  /* 0x0000000e0a327c25 */ /* 0x000fc8000f8e0032 */
[----:B------:R-:W-:Y:S01]  /*3ad0*/  IMAD R41, R10, UR15, R41 ;  /* 0x0000000f0a297c24 */ /* 0x000fe2000f8e0229 */
[----:B------:R-:W-:Y:S02]  /*3ae0*/  ULDC.64 UR14, c[0x0][0x210] ;  /* 0x00008400000e7ab9 */ /* 0x000fe40000000a00 */
[----:B0-----:R-:W-:Y:S02]  /*3af0*/  LEA R14, P0, R50, UR14, 0x1 ;  /* 0x0000000e320e7c11 */ /* 0x001fe4000f8008ff */
[----:B------:R-:W-:-:S04]  /*3b00*/  IADD3 R41, R51, R41, RZ ;  /* 0x0000002933297210 */ /* 0x000fc80007ffe0ff */
[----:B------:R-:W-:-:S05]  /*3b10*/  LEA.HI.X R15, R50, UR15, R41, 0x1, P0 ;  /* 0x0000000f320f7c11 */ /* 0x000fca00080f0c29 */
[----:B------:R1:W-:Y:S02]  /*3b20*/  STG.E desc[UR10][R14.64], R19 ;  /* 0x000000130e007986 */ /* 0x0003e4000c10190a */
.L_x_4275:
[----:B------:R-:W-:Y:S05]  /*3b30*/  BSYNC B0 ;  /* 0x0000000000007941 */ /* 0x000fea0003800000 */
.L_x_4274:
[----:B------:R-:W-:Y:S01]  /*3b40*/  ULDC UR7, c[0x0][0x10] ;  /* 0x0000040000077ab9 */ /* 0x000fe20000000800 */
[----:B------:R-:W-:Y:S02]  /*3b50*/  UIADD3 UR4, UR4, 0x1, URZ ;  /* 0x0000000104047890 */ /* 0x000fe4000fffe03f */
[----:B------:R-:W-:-:S04]  /*3b60*/  UIADD3 UR6, UR7, UR6, URZ ;  /* 0x0000000607067290 */ /* 0x000fc8000fffe03f */
[----:B------:R-:W-:-:S06]  /*3b70*/  UISETP.GE.AND UP0, UPT, UR6, UR5, UPT ;  /* 0x000000050600728c */ /* 0x000fcc000bf06270 */
[----:B------:R-:W-:-:S13]  /*3b80*/  PLOP3.LUT P0, PT, PT, PT, UP0, 0x80, 0x0 ;  /* 0x000000000000781c */ /* 0x000fda0003f0f008 */
[----:B------:R-:W-:Y:S05]  /*3b90*/  @!P0 BRA `(.L_x_4276) ;  /* 0xffffffc400d08947 */ /* 0x000fea000383ffff */
[----:B------:R-:W-:Y:S05]  /*3ba0*/  EXIT ;  /* 0x000000000000794d */ /* 0x000fea0003800000 */
.L_x_4277:
        /* <DEDUP_REMOVED lines=13> */
.L_x_5642:


//--------------------- .text._Z35group_norm_nhwc_fwd_one_pass_kernelI11Fp16IOFp32WLi128ELi120ELi480EEv26Group_norm_nhwc_fwd_params --------------------------
	.section	.text._Z35group_norm_nhwc_fwd_one_pass_kernelI11Fp16IOFp32WLi128ELi120ELi480EEv26Group_norm_nhwc_fwd_params,"ax",@progbits
	.align	128
        .global         _Z35group_norm_nhwc_fwd_one_pass_kernelI11Fp16IOFp32WLi128ELi120ELi480EEv26Group_norm_nhwc_fwd_params
        .type           _Z35group_norm_nhwc_fwd_one_pass_kernelI11Fp16IOFp32WLi128ELi120ELi480EEv26Group_norm_nhwc_fwd_params,@function
        .size           _Z35group_norm_nhwc_fwd_one_pass_kernelI11Fp16IOFp32WLi128ELi120ELi480EEv26Group_norm_nhwc_fwd_params,(.L_x_5643 - _Z35group_norm_nhwc_fwd_one_pass_kernelI11Fp16IOFp32WLi128ELi120ELi480EEv26Group_norm_nhwc_fwd_params)
        .other          _Z35group_norm_nhwc_fwd_one_pass_kernelI11Fp16IOFp32WLi128ELi120ELi480EEv26Group_norm_nhwc_fwd_params,@"STO_CUDA_ENTRY STV_DEFAULT"
_Z35group_norm_nhwc_fwd_one_pass_kernelI11Fp16IOFp32WLi128ELi120ELi480EEv26Group_norm_nhwc_fwd_params:
.text._Z35group_norm_nhwc_fwd_one_pass_kernelI11Fp16IOFp32WLi128ELi120ELi480EEv26Group_norm_nhwc_fwd_params:
        /* <DEDUP_REMOVED lines=11> */
[----:B------:R-:W-:Y:S01]  /*00b0*/  HFMA2.MMA R6, -RZ, RZ, 0, 0 ;  /* 0x00000000ff067435 */ /* 0x000fe200000001ff */
[----:B------:R-:W-:-:S04]  /*00c0*/  ULDC.U8 UR10, c[0x0][0x28c] ;  /* 0x0000a300000a7ab9 */ /* 0x000fc80000000000 */
[----:B------:R-:W1:Y:S08]  /*00d0*/  LDC R7, c[0x0][0x294] ;  /* 0x0000a500ff077b82 */ /* 0x000e700000000800 */
[----:B------:R-:W2:Y:S01]  /*00e0*/  S2UR UR6, SR_CgaCtaId ;  /* 0x00000000000679c3 */ /* 0x000ea20000008800 */
[----:B0-----:R-:W-:Y:S01]  /*00f0*/  IMAD.WIDE.U32 R4, R3, -0x77777777, RZ ;  /* 0x8888888903047825 */ /* 0x001fe200078e00ff */
[----:B------:R-:W-:-:S04]  /*0100*/  SHF.R.S32.HI R0, RZ, 0x1f, R3 ;  /* 0x0000001fff007819 */ /* 0x000fc80000011403 */
[----:B------:R-:W-:Y:S01]  /*0110*/  SHF.R.U32.HI R2, RZ, 0x5, R5 ;  /* 0x00000005ff027819 */ /* 0x000fe20000011605 */
[----:B------:R-:W0:Y:S01]  /*0120*/  S2R R4, SR_LANEID ;  /* 0x0000000000047919 */ /* 0x000e220000000000 */
[----:B------:R-:W-:Y:S01]  /*0130*/  LEA.HI R0, R0, R3, RZ, 0x5 ;  /* 0x0000000300007211 */ /* 0x000fe200078f28ff */
[----:B--2---:R-:W-:Y:S02]  /*0140*/  ULEA UR5, UR6, UR5, 0x18 ;  /* 0x0000000506057291 */ /* 0x004fe4000f8ec03f */
[----:B-1----:R-:W-:Y:S01]  /*0150*/  IMAD R5, R7, UR7, R2 ;  /* 0x0000000707057c24 */ /* 0x002fe2000f8e0202 */
[----:B------:R-:W-:Y:S01]  /*0160*/  SHF.R.S32.HI R0, RZ, 0x5, R0 ;  /* 0x00000005ff007819 */ /* 0x000fe20000011400 */
[----:B------:R-:W-:-:S03]  /*0170*/  IMAD R39, R2, -0x3c, R3 ;  /* 0xffffffc402277824 */ /* 0x000fc600078e0203 */
[C---:B------:R-:W-:Y:S02]  /*0180*/  ISETP.GE.U32.AND P0, PT, R5.reuse, UR8, PT ;  /* 0x0000000805007c0c */ /* 0x040fe4000bf06070 */
[----:B------:R-:W-:Y:S02]  /*0190*/  SHF.R.S32.HI R7, RZ, 0x1f, R5 ;  /* 0x0000001fff077819 */ /* 0x000fe40000011405 */
[----:B------:R-:W-:Y:S02]  /*01a0*/  IADD3 R9, R5, 0x8, RZ ;  /* 0x0000000805097810 */ /* 0x000fe40007ffe0ff */
[----:B------:R-:W-:Y:S01]  /*01b0*/  ISETP.GE.AND.EX P0, PT, R7, UR9, PT, P0 ;  /* 0x0000000907007c0c */ /* 0x000fe2000bf06300 */
[----:B------:R-:W-:Y:S01]  /*01c0*/  ULDC.64 UR8, c[0x0][0x208] ;  /* 0x0000820000087ab9 */ /* 0x000fe20000000a00 */
[----:B------:R-:W-:Y:S02]  /*01d0*/  SHF.L.U32 R39, R39, 0x1, RZ ;  /* 0x0000000127277819 */ /* 0x000fe400000006ff */
[----:B------:R-:W-:-:S02]  /*01e0*/  LEA R8, R0, UR5, 0x3 ;  /* 0x0000000500087c11 */ /* 0x000fc4000f8e18ff */
[C---:B------:R-:W-:Y:S02]  /*01f0*/  IADD3 R10, R5.reuse, 0x10, RZ ;  /* 0x00000010050a7810 */ /* 0x040fe40007ffe0ff */
[----:B------:R-:W-:Y:S02]  /*0200*/  IADD3 R11, R5, 0x18, RZ ;  /* 0x00000018050b7810 */ /* 0x000fe40007ffe0ff */
[----:B------:R-:W-:Y:S02]  /*0210*/  ISETP.LT.U32.AND P0, PT, R3, 0x1e0, !P0 ;  /* 0x000001e00300780c */ /* 0x000fe40004701070 */
[C---:B------:R-:W-:Y:S02]  /*0220*/  IADD3 R24, R5.reuse, 0x20, RZ ;  /* 0x0000002005187810 */ /* 0x040fe40007ffe0ff */
[C---:B------:R-:W-:Y:S02]  /*0230*/  IADD3 R25, R5.reuse, 0x28, RZ ;  /* 0x0000002805197810 */ /* 0x040fe40007ffe0ff */
[----:B------:R-:W-:-:S02]  /*0240*/  IADD3 R26, R5, 0x60, RZ ;  /* 0x00000060051a7810 */ /* 0x000fc40007ffe0ff */
[C---:B------:R-:W-:Y:S02]  /*0250*/  IADD3 R27, R5.reuse, 0x68, RZ ;  /* 0x00000068051b7810 */ /* 0x040fe40007ffe0ff */
[----:B------:R-:W-:Y:S02]  /*0260*/  IADD3 R28, R5, 0x70, RZ ;  /* 0x00000070051c7810 */ /* 0x000fe40007ffe0ff */
[----:B0-----:R-:W-:-:S07]  /*0270*/  SHF.R.S32.HI R29, RZ, 0x1f, R9 ;  /* 0x0000001fff1d7819 */ /* 0x001fce0000011409 */
.L_x_4335:
[----:B0-----:R-:W0:Y:S01]  /*0280*/  LDC R19, c[0x0][0x288] ;  /* 0x0000a200ff137b82 */ /* 0x001e220000000800 */
[----:B------:R-:W-:Y:S01]  /*0290*/  ULDC.64 UR14, c[0x0][0x278] ;  /* 0x00009e00000e7ab9 */ /* 0x000fe20000000a00 */
[----:B------:R-:W-:Y:S01]  /*02a0*/  SHF.R.S32.HI R31, RZ, 0x1f, R10 ;  /* 0x0000001fff1f7819 */ /* 0x000fe2000001140a */
[----:B------:R-:W-:Y:S01]  /*02b0*/  ULDC.64 UR12, c[0x0][0x280] ;  /* 0x0000a000000c7ab9 */ /* 0x000fe20000000a00 */
[----:B------:R-:W-:Y:S02]  /*02c0*/  ISETP.GE.U32.AND P4, PT, R9, UR14, PT ;  /* 0x0000000e09007c0c */ /* 0x000fe4000bf86070 */
[----:B------:R-:W-:Y:S02]  /*02d0*/  ISETP.GE.U32.AND P6, PT, R10, UR14, PT ;  /* 0x0000000e0a007c0c */ /* 0x000fe4000bfc6070 */
[----:B------:R-:W-:Y:S01]  /*02e0*/  ISETP.GE.AND.EX P4, PT, R29, UR15, PT, P4 ;  /* 0x0000000f1d007c0c */ /* 0x000fe2000bf86340 */
[----:B------:R-:W1:Y:S01]  /*02f0*/  @P0 LDC.64 R44, c[0x0][0x220] ;  /* 0x00008800ff2c0b82 */ /* 0x000e620000000a00 */
[----:B------:R-:W-:-:S02]  /*0300*/  ISETP.GE.AND.EX P6, PT, R31, UR15, PT, P6 ;  /* 0x0000000f1f007c0c */ /* 0x000fc4000bfc6360 */
[----:B------:R-:W-:Y:S02]  /*0310*/  ISETP.LT.U32.AND P4, PT, R3, 0x1e0, !P4 ;  /* 0x000001e00300780c */ /* 0x000fe40006781070 */
[----:B------:R-:W-:Y:S02]  /*0320*/  SHF.R.S32.HI R33, RZ, 0x1f, R11 ;  /* 0x0000001fff217819 */ /* 0x000fe4000001140b */
[----:B------:R-:W-:Y:S02]  /*0330*/  ISETP.GE.U32.AND P5, PT, R11, UR14, PT ;  /* 0x0000000e0b007c0c */ /* 0x000fe4000bfa6070 */
[----:B------:R-:W-:Y:S02]  /*0340*/  ISETP.GT.U32.OR P6, PT, R3, 0x1df, P6 ;  /* 0x000001df0300780c */ /* 0x000fe400037c4470 */
[----:B------:R-:W-:Y:S02]  /*0350*/  ISETP.GE.AND.EX P5, PT, R33, UR15, PT, P5 ;  /* 0x0000000f21007c0c */ /* 0x000fe4000bfa6350 */
[----:B------:R-:W-:-:S02]  /*0360*/  SHF.R.S32.HI R35, RZ, 0x1f, R24 ;  /* 0x0000001fff237819 */ /* 0x000fc40000011418 */
[----:B0--3--:R-:W-:Y:S01]  /*0370*/  IABS R15, R19 ;  /* 0x00000013000f7213 */ /* 0x009fe20000000000 */
[----:B------:R-:W0:Y:S01]  /*0380*/  @P4 LDC.64 R50, c[0x0][0x220] ;  /* 0x00008800ff324b82 */ /* 0x000e220000000a00 */
[----:B------:R-:W-:Y:S02]  /*0390*/  ISETP.GT.U32.OR P5, PT, R3, 0x1df, P5 ;  /* 0x000001df0300780c */ /* 0x000fe40002fa4470 */
[----:B------:R-:W2:Y:S01]  /*03a0*/  I2F.RP R0, R15 ;  /* 0x0000000f00007306 */ /* 0x000ea20000209400 */
[----:B------:R-:W-:Y:S02]  /*03b0*/  SHF.R.S32.HI R37, RZ, 0x1f, R25 ;  /* 0x0000001fff257819 */ /* 0x000fe40000011419 */
[----:B------:R-:W-:-:S05]  /*03c0*/  MOV R30, RZ ;  /* 0x000000ff001e7202 */ /* 0x000fca0000000f00 */
[----:B--2---:R-:W2:Y:S02]  /*03d0*/  MUFU.RCP R0, R0 ;  /* 0x0000000000007308 */ /* 0x004ea40000001000 */
[----:B--2---:R-:W-:-:S06]  /*03e0*/  IADD3 R12, R0, 0xffffffe, RZ ;  /* 0x0ffffffe000c7810 */ /* 0x004fcc0007ffe0ff */
[----:B------:R2:W3:Y:S02]  /*03f0*/  F2I.FTZ.U32.TRUNC.NTZ R13, R12 ;  /* 0x0000000c000d7305 */ /* 0x0004e4000021f000 */
[----:B--2---:R-:W-:Y:S02]  /*0400*/  MOV R12, RZ ;  /* 0x000000ff000c7202 */ /* 0x004fe40000000f00 */
[----:B---3--:R-:W-:-:S05]  /*0410*/  IADD3 R2, RZ, -R13, RZ ;  /* 0x8000000dff027210 */ /* 0x008fca0007ffe0ff */
        /* <DEDUP_REMOVED lines=11> */
[----:B------:R-:W2:Y:S01]  /*04d0*/  @P0 LDC.64 R14, c[0x0][0x270] ;  /* 0x00009c00ff0e0b82 */ /* 0x000ea20000000a00 */
[----:B------:R-:W-:Y:S02]  /*04e0*/  ISETP.NE.AND P2, PT, R19, RZ, PT ;  /* 0x000000ff1300720c */ /* 0x000fe40003f45270 */
[----:B------:R-:W-:-:S07]  /*04f0*/  ISETP.GE.AND P3, PT, R0, RZ, PT ;  /* 0x000000ff0000720c */ /* 0x000fce0003f66270 */
[----:B------:R-:W-:-:S04]  /*0500*/  @P1 IADD3 R13, R13, 0x1, RZ ;  /* 0x000000010d0d1810 */ /* 0x000fc80007ffe0ff */
[----:B------:R-:W-:-:S04]  /*0510*/  MOV R17, R13 ;  /* 0x0000000d00117202 */ /* 0x000fc80000000f00 */
[----:B------:R-:W-:Y:S02]  /*0520*/  @!P3 IADD3 R17, -R17, RZ, RZ ;  /* 0x000000ff1111b210 */ /* 0x000fe40007ffe1ff */
[----:B------:R-:W-:Y:S02]  /*0530*/  @!P2 LOP3.LUT R17, RZ, R19, RZ, 0x33, !PT ;  /* 0x00000013ff11a212 */ /* 0x000fe400078e33ff */
[----:B------:R-:W-:Y:S02]  /*0540*/  ISETP.GE.U32.AND P3, PT, R24, UR14, PT ;  /* 0x0000000e18007c0c */ /* 0x000fe4000bf66070 */
[----:B------:R-:W-:Y:S02]  /*0550*/  IADD3 R13, -R17, RZ, RZ ;  /* 0x000000ff110d7210 */ /* 0x000fe40007ffe1ff */
[----:B------:R-:W-:Y:S02]  /*0560*/  SHF.R.S32.HI R0, RZ, 0x1f, R17 ;  /* 0x0000001fff007819 */ /* 0x000fe40000011411 */
[----:B------:R-:W-:Y:S01]  /*0570*/  ISETP.GE.AND.EX P3, PT, R35, UR15, PT, P3 ;  /* 0x0000000f23007c0c */ /* 0x000fe2000bf66330 */
[----:B------:R-:W-:Y:S01]  /*0580*/  IMAD R42, R19, R13, R38 ;  /* 0x0000000d132a7224 */ /* 0x000fe200078e0226 */
[----:B------:R-:W-:Y:S01]  /*0590*/  SHF.R.S32.HI R19, RZ, 0x1f, R39 ;  /* 0x0000001fff137819 */ /* 0x000fe20000011427 */
[----:B------:R-:W3:Y:S01]  /*05a0*/  @P4 LDC.64 R12, c[0x0][0x270] ;  /* 0x00009c00ff0c4b82 */ /* 0x000ee20000000a00 */
[----:B------:R-:W-:Y:S01]  /*05b0*/  IMAD R0, R0, UR12, RZ ;  /* 0x0000000c00007c24 */ /* 0x000fe2000f8e02ff */
[----:B------:R-:W-:Y:S01]  /*05c0*/  ISETP.GT.U32.OR P3, PT, R3, 0x1df, P3 ;  /* 0x000001df0300780c */ /* 0x000fe20001f64470 */
[----:B------:R-:W-:-:S02]  /*05d0*/  IMAD R42, R42, 0x78, RZ ;  /* 0x000000782a2a7824 */ /* 0x000fc400078e02ff */
[----:B------:R-:W-:Y:S02]  /*05e0*/  IMAD R57, R17, UR13, R0 ;  /* 0x0000000d11397c24 */ /* 0x000fe4000f8e0200 */
[----:B--2---:R-:W-:Y:S01]  /*05f0*/  @P0 IMAD R0, R7, R14, RZ ;  /* 0x0000000e07000224 */ /* 0x004fe200078e02ff */
[----:B------:R-:W-:-:S03]  /*0600*/  IADD3 R54, P1, R39, R42, RZ ;  /* 0x0000002a27367210 */ /* 0x000fc60007f3e0ff */
[----:B------:R-:W-:Y:S01]  /*0610*/  @P0 IMAD R21, R5, R15, R0 ;  /* 0x0000000f05150224 */ /* 0x000fe200078e0200 */
[----:B------:R-:W-:-:S03]  /*0620*/  LEA.HI.X.SX32 R55, R42, R19, 0x1, P1 ;  /* 0x000000132a377211 */ /* 0x000fc600008f0eff */
[----:B------:R-:W-:Y:S02]  /*0630*/  IMAD.WIDE.U32 R54, R17, UR12, R54 ;  /* 0x0000000c11367c25 */ /* 0x000fe4000f8e0036 */
[----:B------:R-:W2:Y:S03]  /*0640*/  @!P6 LDC.64 R16, c[0x0][0x270] ;  /* 0x00009c00ff10eb82 */ /* 0x000ea60000000a00 */
[----:B------:R-:W-:Y:S01]  /*0650*/  IADD3 R57, R55, R57, RZ ;  /* 0x0000003937397210 */ /* 0x000fe20007ffe0ff */
[----:B---3--:R-:W-:Y:S01]  /*0660*/  @P4 IMAD R0, R29, R12, RZ ;  /* 0x0000000c1d004224 */ /* 0x008fe200078e02ff */
[-C--:B------:R-:W-:Y:S02]  /*0670*/  @P4 MOV R18, R54.reuse ;  /* 0x0000003600124202 */ /* 0x080fe40000000f00 */
[----:B------:R-:W-:Y:S01]  /*0680*/  @P4 MOV R19, R57 ;  /* 0x0000003900134202 */ /* 0x000fe20000000f00 */
[----:B------:R-:W-:Y:S01]  /*0690*/  @P4 IMAD R23, R9, R13, R0 ;  /* 0x0000000d09174224 */ /* 0x000fe200078e0200 */
[----:B------:R-:W-:-:S02]  /*06a0*/  @P0 MOV R56, R54 ;  /* 0x0000003600380202 */ /* 0x000fc40000000f00 */
[----:B------:R-:W-:Y:S01]  /*06b0*/  @!P6 MOV R46, R54 ;  /* 0x00000036002ee202 */ /* 0x000fe20000000f00 */
[----:B------:R-:W-:Y:S01]  /*06c0*/  @P4 IMAD.WIDE.U32 R12, R9, R12, R18 ;  /* 0x0000000c090c4225 */ /* 0x000fe200078e0012 */
[----:B------:R-:W-:Y:S01]  /*06d0*/  @!P6 MOV R47, R57 ;  /* 0x00000039002fe202 */ /* 0x000fe20000000f00 */
[----:B------:R-:W3:Y:S02]  /*06e0*/  @!P5 LDC.64 R18, c[0x0][0x270] ;  /* 0x00009c00ff12db82 */ /* 0x000ee40000000a00 */
[----:B------:R-:W-:Y:S01]  /*06f0*/  @P0 IMAD.WIDE.U32 R14, R5, R14, R56 ;  /* 0x0000000e050e0225 */ /* 0x000fe200078e0038 */
[----:B------:R-:W-:Y:S02]  /*0700*/  @P4 IADD3 R2, R13, R23, RZ ;  /* 0x000000170d024210 */ /* 0x000fe40007ffe0ff */
[----:B0-----:R-:W-:Y:S02]  /*0710*/  @P4 LEA R50, P2, R12, R50, 0x1 ;  /* 0x000000320c324211 */ /* 0x001fe400078408ff */
[----:B------:R-:W-:-:S02]  /*0720*/  @P0 IADD3 R0, R15, R21, RZ ;  /* 0x000000150f000210 */ /* 0x000fc40007ffe0ff */
[----:B-1----:R-:W-:Y:S01]  /*0730*/  @P0 LEA R44, P1, R14, R44, 0x1 ;  /* 0x0000002c0e2c0211 */ /* 0x002fe200078208ff */
[----:B------:R-:W0:Y:S01]  /*0740*/  @!P6 LDC.64 R20, c[0x0][0x220] ;  /* 0x00008800ff14eb82 */ /* 0x000e220000000a00 */
[----:B------:R-:W-:Y:S01]  /*0750*/  @P4 LEA.HI.X R51, R12, R51, R2, 0x1, P2 ;  /* 0x000000330c334211 */ /* 0x000fe200010f0c02 */
[-C--:B--2---:R-:W-:Y:S01]  /*0760*/  @!P6 IMAD R2, R31, R16.reuse, RZ ;  /* 0x000000101f02e224 */ /* 0x084fe200078e02ff */
[----:B------:R-:W-:Y:S01]  /*0770*/  @P0 LEA.HI.X R45, R14, R45, R0, 0x1, P1 ;  /* 0x0000002d0e2d0211 */ /* 0x000fe200008f0c00 */
[C---:B------:R-:W-:Y:S01]  /*0780*/  @!P6 IMAD.WIDE.U32 R46, R10.reuse, R16, R46 ;  /* 0x000000100a2ee225 */ /* 0x040fe200078e002e */
[----:B------:R-:W-:Y:S01]  /*0790*/  ISETP.GE.U32.AND P1, PT, R25, UR14, PT ;  /* 0x0000000e19007c0c */ /* 0x000fe2000bf26070 */
[----:B------:R1:W2:Y:S01]  /*07a0*/  @P4 LDG.E R30, desc[UR8][R50.64] ;  /* 0x00000008321e4981 */ /* 0x0002a2000c1e1900 */
[----:B------:R-:W-:Y:S01]  /*07b0*/  IADD3 R0, R5, 0x30, RZ ;  /* 0x0000003005007810 */ /* 0x000fe20007ffe0ff */
[----:B------:R-:W1:Y:S01]  /*07c0*/  @!P5 LDC.64 R12, c[0x0][0x220] ;  /* 0x00008800ff0cdb82 */ /* 0x000e620000000a00 */
[----:B------:R-:W-:Y:S01]  /*07d0*/  ISETP.GE.AND.EX P1, PT, R37, UR15, PT, P1 ;  /* 0x0000000f25007c0c */ /* 0x000fe2000bf26310 */
[----:B------:R-:W-:Y:S01]  /*07e0*/  @!P6 IMAD R17, R10, R17, R2 ;  /* 0x000000110a11e224 */ /* 0x000fe200078e0202 */
[----:B------:R-:W-:-:S02]  /*07f0*/  ISETP.GE.U32.AND P2, PT, R0, UR14, PT ;  /* 0x0000000e00007c0c */ /* 0x000fc4000bf46070 */
[----:B------:R-:W-:Y:S01]  /*0800*/  SHF.R.S32.HI R41, RZ, 0x1f, R0 ;  /* 0x0000001fff297819 */ /* 0x000fe20000011400 */
[----:B---3--:R-:W-:Y:S01]  /*0810*/  @!P5 IMAD R2, R33, R18, RZ ;  /* 0x000000122102d224 */ /* 0x008fe200078e02ff */
[----:B------:R-:W-:Y:S01]  /*0820*/  ISETP.GT.U32.OR P1, PT, R3, 0x1df, P1 ;  /* 0x000001df0300780c */ /* 0x000fe20000f24470 */
[----:B------:R-:W3:Y:S01]  /*0830*/  @!P3 LDC.64 R14, c[0x0][0x270] ;  /* 0x00009c00ff0ebb82 */ /* 0x000ee20000000a00 */
[----:B------:R-:W-:Y:S02]  /*0840*/  ISETP.GE.AND.EX P2, PT, R41, UR15, PT, P2 ;  /* 0x0000000f29007c0c */ /* 0x000fe4000bf46320 */
[----:B------:R-:W-:Y:S02]  /*0850*/  @!P5 MOV R22, R54 ;  /* 0x000000360016d202 */ /* 0x000fe40000000f00 */
[----:B------:R-:W-:Y:S02]  /*0860*/  ISETP.GT.U32.OR P2, PT, R3, 0x1df, P2 ;  /* 0x000001df0300780c */ /* 0x000fe40001744470 */
[----:B------:R-:W-:Y:S01]  /*0870*/  @!P5 MOV R23, R57 ;  /* 0x000000390017d202 */ /* 0x000fe20000000f00 */
[----:B------:R-:W-:Y:S01]  /*0880*/  @!P5 IMAD R43, R11, R19, R2 ;  /* 0x000000130b2bd224 */ /* 0x000fe200078e0202 */
[----:B------:R-:W-:-:S02]  /*0890*/  @!P6 IADD3 R2, R47, R17, RZ ;  /* 0x000000112f02e210 */ /* 0x000fc40007ffe0ff */
[----:B------:R-:W4:Y:S01]  /*08a0*/  @!P3 LDC.64 R16, c[0x0][0x220] ;  /* 0x00008800ff10bb82 */ /* 0x000f220000000a00 */
[----:B------:R-:W-:Y:S01]  /*08b0*/  @!P5 IMAD.WIDE.U32 R22, R11, R18, R22 ;  /* 0x000000120b16d225 */ /* 0x000fe200078e0016 */
[----:B0-----:R-:W-:-:S06]  /*08c0*/  @!P6 LEA R48, P4, R46, R20, 0x1 ;  /* 0x000000142e30e211 */ /* 0x001fcc00078808ff */
[----:B------:R-:W0:Y:S01]  /*08d0*/  @!P1 LDC.64 R18, c[0x0][0x270] ;  /* 0x00009c00ff129b82 */ /* 0x000e220000000a00 */
[----:B------:R-:W-:Y:S02]  /*08e0*/  @!P6 LEA.HI.X R49, R46, R21, R2, 0x1, P4 ;  /* 0x000000152e31e211 */ /* 0x000fe400020f0c02 */
[----:B------:R-:W-:Y:S02]  /*08f0*/  @!P5 IADD3 R2, R23, R43, RZ ;  /* 0x0000002b1702d210 */ /* 0x000fe40007ffe0ff */
[----:B-1----:R-:W-:-:S03]  /*0900*/  @!P5 LEA R50, P4, R22, R12, 0x1 ;  /* 0x0000000c1632d211 */ /* 0x002fc600078808ff */
[----:B------:R-:W1:Y:S01]  /*0910*/  @!P2 LDC.64 R20, c[0x0][0x270] ;  /* 0x00009c00ff14ab82 */ /* 0x000e620000000a00 */
[----:B------:R-:W-:Y:S02]  /*0920*/  @!P5 LEA.HI.X R51, R22, R13, R2, 0x1, P4 ;  /* 0x0000000d1633d211 */ /* 0x000fe400020f0c02 */
[----:B------:R-:W-:Y:S02]  /*0930*/  @!P3 MOV R22, R54 ;  /* 0x000000360016b202 */ /* 0x000fe40000000f00 */
[----:B------:R-:W-:Y:S01]  /*0940*/  @!P3 MOV R23, R57 ;  /* 0x000000390017b202 */ /* 0x000fe20000000f00 */
[-C--:B---3--:R-:W-:Y:S01]  /*0950*/  @!P3 IMAD R12, R35, R14.reuse, RZ ;  /* 0x0000000e230cb224 */ /* 0x088fe200078e02ff */
[----:B------:R-:W-:Y:S02]  /*0960*/  IADD3 R40, R5, 0x38, RZ ;  /* 0x0000003805287810 */ /* 0x000fe40007ffe0ff */
[----:B------:R-:W-:Y:S02]  /*0970*/  MOV R34, RZ ;  /* 0x000000ff00227202 */ /* 0x000fe40000000f00 */
[----:B------:R-:W-:Y:S01]  /*0980*/  MOV R32, RZ ;  /* 0x000000ff00207202 */ /* 0x000fe20000000f00 */
[----:B------:R-:W-:Y:S01]  /*0990*/  @!P3 IMAD.WIDE.U32 R22, R24, R14, R22 ;  /* 0x0000000e1816b225 */ /* 0x000fe200078e0016 */
[----:B------:R-:W-:-:S02]  /*09a0*/  ISETP.GE.U32.AND P4, PT, R40, UR14, PT ;  /* 0x0000000e28007c0c */ /* 0x000fc4000bf86070 */
[----:B------:R-:W-:Y:S01]  /*09b0*/  SHF.R.S32.HI R47, RZ, 0x1f, R40 ;  /* 0x0000001fff2f7819 */ /* 0x000fe20000011428 */
[----:B------:R-:W-:Y:S01]  /*09c0*/  @!P3 IMAD R15, R24, R15, R12 ;  /* 0x0000000f180fb224 */ /* 0x000fe200078e020c */
[----:B------:R-:W3:Y:S01]  /*09d0*/  @!P5 LDG.E R34, desc[UR8][R50.64] ;  /* 0x000000083222d981 */ /* 0x000ee2000c1e1900 */
[----:B------:R-:W5:Y:S01]  /*09e0*/  @!P1 LDC.64 R12, c[0x0][0x220] ;  /* 0x00008800ff0c9b82 */ /* 0x000f620000000a00 */
[----:B------:R-:W-:Y:S02]  /*09f0*/  ISETP.GE.AND.EX P5, PT, R47, UR15, PT, P4 ;  /* 0x0000000f2f007c0c */ /* 0x000fe4000bfa6340 */
[----:B------:R4:W3:Y:S01]  /*0a00*/  @!P6 LDG.E R32, desc[UR8][R48.64] ;  /* 0x000000083020e981 */ /* 0x0008e2000c1e1900 */
[----:B------:R-:W-:Y:S02]  /*0a10*/  @!P3 IADD3 R2, R23, R15, RZ ;  /* 0x0000000f1702b210 */ /* 0x000fe40007ffe0ff */
[----:B------:R-:W-:Y:S02]  /*0a20*/  ISETP.GT.U32.OR P5, PT, R3, 0x1df, P5 ;  /* 0x000001df0300780c */ /* 0x000fe40002fa4470 */
[----:B------:R-:W5:Y:S01]  /*0a30*/  @!P2 LDC.64 R14, c[0x0][0x220] ;  /* 0x00008800ff0eab82 */ /* 0x000f620000000a00 */
[----:B----4-:R-:W-:Y:S01]  /*0a40*/  @!P3 LEA R48, P4, R22, R16, 0x1 ;  /* 0x000000101630b211 */ /* 0x010fe200078808ff */
[----:B0-----:R-:W-:-:S03]  /*0a50*/  @!P1 IMAD R16, R37, R18, RZ ;  /* 0x0000001225109224 */ /* 0x001fc600078e02ff */
[----:B------:R-:W-:Y:S01]  /*0a60*/  @!P3 LEA.HI.X R49, R22, R17, R2, 0x1, P4 ;  /* 0x000000111631b211 */ /* 0x000fe200020f0c02 */
[----:B------:R-:W-:Y:S01]  /*0a70*/  @!P1 IMAD R43, R25, R19, R16 ;  /* 0x00000013192b9224 */ /* 0x000fe200078e0210 */
[----:B------:R-:W-:Y:S01]  /*0a80*/  @!P1 MOV R16, R54 ;  /* 0x0000003600109202 */ /* 0x000fe20000000f00 */
[----:B-1----:R-:W-:Y:S01]  /*0a90*/  @!P2 IMAD R2, R41, R20, RZ ;  /* 0x000000142902a224 */ /* 0x002fe200078e02ff */
[----:B------:R-:W-:Y:S02]  /*0aa0*/  @!P1 MOV R17, R57 ;  /* 0x0000003900119202 */ /* 0x000fe40000000f00 */
[----:B------:R-:W-:Y:S01]  /*0ab0*/  IADD3 R41, R5, 0x40, RZ ;  /* 0x0000004005297810 */ /* 0x000fe20007ffe0ff */
[----:B------:R-:W-:-:S03]  /*0ac0*/  @!P1 IMAD.WIDE.U32 R18, R25, R18, R16 ;  /* 0x0000001219129225 */ /* 0x000fc600078e0010 */
[----:B------:R-:W-:Y:S02]  /*0ad0*/  ISETP.GE.U32.AND P4, PT, R41, UR14, PT ;  /* 0x0000000e29007c0c */ /* 0x000fe4000bf86070 */
[----:B------:R-:W-:Y:S02]  /*0ae0*/  SHF.R.S32.HI R51, RZ, 0x1f, R41 ;  /* 0x0000001fff337819 */ /* 0x000fe40000011429 */
[----:B------:R-:W-:Y:S02]  /*0af0*/  @!P2 MOV R16, R54 ;  /* 0x000000360010a202 */ /* 0x000fe40000000f00 */
[----:B------:R-:W-:Y:S01]  /*0b00*/  @!P2 MOV R17, R57 ;  /* 0x000000390011a202 */ /* 0x000fe20000000f00 */
[C---:B------:R-:W-:Y:S01]  /*0b10*/  @!P2 IMAD R53, R0.reuse, R21, R2 ;  /* 0x000000150035a224 */ /* 0x040fe200078e0202 */
[----:B------:R-:W-:Y:S01]  /*0b20*/  ISETP.GE.AND.EX P4, PT, R51, UR15, PT, P4 ;  /* 0x0000000f33007c0c */ /* 0x000fe2000bf86340 */
[----:B------:R-:W-:-:S03]  /*0b30*/  @!P2 IMAD.WIDE.U32 R20, R0, R20, R16 ;  /* 0x000000140014a225 */ /* 0x000fc600078e0010 */
[----:B------:R-:W0:Y:S01]  /*0b40*/  @!P5 LDC.64 R16, c[0x0][0x270] ;  /* 0x00009c00ff10db82 */ /* 0x000e220000000a00 */
[----:B------:R-:W-:Y:S02]  /*0b50*/  ISETP.GT.U32.OR P4, PT, R3, 0x1df, P4 ;  /* 0x000001df0300780c */ /* 0x000fe40002784470 */
[----:B------:R-:W-:Y:S02]  /*0b60*/  @!P1 IADD3 R0, R19, R43, RZ ;  /* 0x0000002b13009210 */ /* 0x000fe40007ffe0ff */
[C---:B-----5:R-:W-:Y:S02]  /*0b70*/  @!P1 LEA R58, P6, R18.reuse, R12, 0x1 ;  /* 0x0000000c123a9211 */ /* 0x060fe400078c08ff */
[----:B------:R-:W-:Y:S02]  /*0b80*/  MOV R36, RZ ;  /* 0x000000ff00247202 */ /* 0x000fe40000000f00 */
[----:B------:R-:W-:Y:S02]  /*0b90*/  @!P1 LEA.HI.X R59, R18, R13, R0, 0x1, P6 ;  /* 0x0000000d123b9211 */ /* 0x000fe400030f0c00 */
[----:B------:R-:W-:Y:S01]  /*0ba0*/  IADD3 R23, R5, 0x48, RZ ;  /* 0x0000004805177810 */ /* 0x000fe20007ffe0ff */
[----:B------:R-:W1:Y:S01]  /*0bb0*/  @!P5 LDC.64 R18, c[0x0][0x220] ;  /* 0x00008800ff12db82 */ /* 0x000e620000000a00 */
[----:B------:R-:W-:Y:S01]  /*0bc0*/  @!P2 IADD3 R0, R21, R53, RZ ;  /* 0x000000351500a210 */ /* 0x000fe20007ffe0ff */
[----:B------:R4:W5:Y:S01]  /*0bd0*/  @!P3 LDG.E R36, desc[UR8][R48.64] ;  /* 0x000000083024b981 */ /* 0x000962000c1e1900 */
[----:B------:R-:W-:-:S02]  /*0be0*/  @!P2 LEA R52, P6, R20, R14, 0x1 ;  /* 0x0000000e1434a211 */ /* 0x000fc400078c08ff */
[----:B------:R-:W-:Y:S02]  /*0bf0*/  ISETP.GE.U32.AND P3, PT, R23, UR14, PT ;  /* 0x0000000e17007c0c */ /* 0x000fe4000bf66070 */
[----:B------:R-:W-:Y:S02]  /*0c00*/  SHF.R.S32.HI R43, RZ, 0x1f, R23 ;  /* 0x0000001fff2b7819 */ /* 0x000fe40000011417 */
[----:B------:R-:W-:Y:S02]  /*0c10*/  @!P2 LEA.HI.X R53, R20, R15, R0, 0x1, P6 ;  /* 0x0000000f1435a211 */ /* 0x000fe400030f0c00 */
[----:B------:R-:W1:Y:S01]  /*0c20*/  @!P4 LDC.64 R20, c[0x0][0x270] ;  /* 0x00009c00ff14cb82 */ /* 0x000e620000000a00 */
[----:B------:R-:W-:Y:S02]  /*0c30*/  MOV R0, RZ ;  /* 0x000000ff00007202 */ /* 0x000fe40000000f00 */
[----:B------:R-:W-:Y:S02]  /*0c40*/  ISETP.GE.AND.EX P3, PT, R43, UR15, PT, P3 ;  /* 0x0000000f2b007c0c */ /* 0x000fe4000bf66330 */
[----:B------:R-:W-:-:S02]  /*0c50*/  IADD3 R46, R5, 0x50, RZ ;  /* 0x00000050052e7810 */ /* 0x000fc40007ffe0ff */
[----:B------:R-:W-:Y:S01]  /*0c60*/  ISETP.GT.U32.OR P3, PT, R3, 0x1df, P3 ;  /* 0x000001df0300780c */ /* 0x000fe20001f64470 */
[----:B------:R4:W5:Y:S01]  /*0c70*/  @!P2 LDG.E R0, desc[UR8][R52.64] ;  /* 0x000000083400a981 */ /* 0x000962000c1e1900 */
[----:B0-----:R-:W-:Y:S01]  /*0c80*/  @!P5 IMAD R47, R47, R16, RZ ;  /* 0x000000102f2fd224 */ /* 0x001fe200078e02ff */
[----:B------:R-:W-:Y:S01]  /*0c90*/  ISETP.GE.U32.AND P2, PT, R46, UR14, PT ;  /* 0x0000000e2e007c0c */ /* 0x000fe2000bf46070 */
[----:B------:R-:W0:Y:S01]  /*0ca0*/  @!P4 LDC.64 R14, c[0x0][0x220] ;  /* 0x00008800ff0ecb82 */ /* 0x000e220000000a00 */
[----:B----4-:R-:W-:Y:S01]  /*0cb0*/  SHF.R.S32.HI R49, RZ, 0x1f, R46 ;  /* 0x0000001fff317819 */ /* 0x010fe2000001142e */
[----:B------:R-:W-:Y:S01]  /*0cc0*/  @!P5 IMAD R61, R40, R17, R47 ;  /* 0x00000011283dd224 */ /* 0x000fe200078e022f */
[----:B------:R-:W-:Y:S02]  /*0cd0*/  @!P5 MOV R52, R54 ;  /* 0x000000360034d202 */ /* 0x000fe40000000f00 */
[----:B------:R-:W-:-:S04]  /*0ce0*/  @!P5 MOV R53, R57 ;  /* 0x000000390035d202 */ /* 0x000fc80000000f00 */
[----:B------:R-:W4:Y:S01]  /*0cf0*/  @!P3 LDC.64 R12, c[0x0][0x270] ;  /* 0x00009c00ff0cbb82 */ /* 0x000f220000000a00 */
[----:B------:R-:W-:Y:S01]  /*0d00*/  ISETP.GE.AND.EX P2, PT, R49, UR15, PT, P2 ;  /* 0x0000000f31007c0c */ /* 0x000fe2000bf46320 */
[----:B------:R-:W-:-:S03]  /*0d10*/  @!P5 IMAD.WIDE.U32 R16, R40, R16, R52 ;  /* 0x000000102810d225 */ /* 0x000fc600078e0034 */
[----:B------:R-:W-:Y:S02]  /*0d20*/  ISETP.GT.U32.OR P2, PT, R3, 0x1df, P2 ;  /* 0x000001df0300780c */ /* 0x000fe40001744470 */
[----:B------:R-:W-:Y:S02]  /*0d30*/  @!P5 IADD3 R17, R17, R61, RZ ;  /* 0x0000003d1111d210 */ /* 0x000fe40007ffe0ff */
[C---:B-1----:R-:W-:Y:S01]  /*0d40*/  @!P5 LEA R52, P6, R16.reuse, R18, 0x1 ;  /* 0x000000121034d211 */ /* 0x042fe200078c08ff */
[----:B------:R-:W-:Y:S01]  /*0d50*/  @!P4 IMAD R18, R51, R20, RZ ;  /* 0x000000143312c224 */ /* 0x000fe200078e02ff */
[----:B------:R-:W-:Y:S02]  /*0d60*/  MOV R2, RZ ;  /* 0x000000ff00027202 */ /* 0x000fe40000000f00 */
[----:B------:R-:W-:Y:S02]  /*0d70*/  @!P5 LEA.HI.X R53, R16, R19, R17, 0x1, P6 ;  /* 0x000000131035d211 */ /* 0x000fe400030f0c11 */
[----:B------:R-:W-:-:S02]  /*0d80*/  @!P4 MOV R16, R54 ;  /* 0x000000360010c202 */ /* 0x000fc40000000f00 */
[----:B------:R-:W-:Y:S02]  /*0d90*/  @!P4 MOV R17, R57 ;  /* 0x000000390011c202 */ /* 0x000fe40000000f00 */
[----:B------:R-:W-:Y:S01]  /*0da0*/  IADD3 R22, R5, 0x58, RZ ;  /* 0x0000005805167810 */ /* 0x000fe20007ffe0ff */
[C---:B------:R-:W-:Y:S01]  /*0db0*/  @!P4 IMAD R51, R41.reuse, R21, R18 ;  /* 0x000000152933c224 */ /* 0x040fe200078e0212 */
[----:B------:R1:W5:Y:S01]  /*0dc0*/  @!P1 LDG.E R2, desc[UR8][R58.64] ;  /* 0x000000083a029981 */ /* 0x000362000c1e1900 */
[----:B------:R-:W-:Y:S01]  /*0dd0*/  @!P4 IMAD.WIDE.U32 R20, R41, R20, R16 ;  /* 0x000000142914c225 */ /* 0x000fe200078e0010 */
[----:B------:R-:W-:Y:S01]  /*0de0*/  ISETP.GE.U32.AND P1, PT, R22, UR14, PT ;  /* 0x0000000e16007c0c */ /* 0x000fe2000bf26070 */
[----:B------:R-:W1:Y:S01]  /*0df0*/  @!P2 LDC.64 R16, c[0x0][0x270] ;  /* 0x00009c00ff10ab82 */ /* 0x000e620000000a00 */
[----:B------:R-:W-:-:S04]  /*0e00*/  SHF.R.S32.HI R47, RZ, 0x1f, R22 ;  /* 0x0000001fff2f7819 */ /* 0x000fc80000011416 */
[----:B------:R-:W-:Y:S02]  /*0e10*/  ISETP.GE.AND.EX P1, PT, R47, UR15, PT, P1 ;  /* 0x0000000f2f007c0c */ /* 0x000fe4000bf26310 */
[----:B------:R-:W-:Y:S01]  /*0e20*/  MOV R41, RZ ;  /* 0x000000ff00297202 */ /* 0x000fe20000000f00 */
[----:B------:R-:W2:Y:S01]  /*0e30*/  @!P3 LDC.64 R18, c[0x0][0x220] ;  /* 0x00008800ff12bb82 */ /* 0x000ea20000000a00 */
[----:B------:R-:W-:Y:S02]  /*0e40*/  ISETP.GT.U32.OR P1, PT, R3, 0x1df, P1 ;  /* 0x000001df0300780c */ /* 0x000fe40000f24470 */
[----:B0-----:R-:W-:Y:S01]  /*0e50*/  @!P4 LEA R50, P6, R20, R14, 0x1 ;  /* 0x0000000e1432c211 */ /* 0x001fe200078c08ff */
[----:B----4-:R-:W-:Y:S01]  /*0e60*/  @!P3 IMAD R14, R43, R12, RZ ;  /* 0x0000000c2b0eb224 */ /* 0x010fe200078e02ff */
[----:B------:R0:W4:Y:S01]  /*0e70*/  @!P5 LDG.E R41, desc[UR8][R52.64] ;  /* 0x000000083429d981 */ /* 0x000122000c1e1900 */
[----:B------:R-:W-:Y:S02]  /*0e80*/  @!P4 IADD3 R21, R21, R51, RZ ;  /* 0x000000331515c210 */ /* 0x000fe40007ffe0ff */
[----:B------:R-:W-:-:S02]  /*0e90*/  SHF.R.S32.HI R43, RZ, 0x1f, R26 ;  /* 0x0000001fff2b7819 */ /* 0x000fc4000001141a */
[----:B------:R-:W-:Y:S02]  /*0ea0*/  ISETP.GE.U32.AND P5, PT, R26, UR14, PT ;  /* 0x0000000e1a007c0c */ /* 0x000fe4000bfa6070 */
[----:B------:R-:W-:Y:S01]  /*0eb0*/  MOV R40, RZ ;  /* 0x000000ff00287202 */ /* 0x000fe20000000f00 */
[----:B-1----:R-:W-:Y:S01]  /*0ec0*/  @!P3 IMAD R59, R23, R13, R14 ;  /* 0x0000000d173bb224 */ /* 0x002fe200078e020e */
[----:B------:R-:W-:Y:S02]  /*0ed0*/  @!P4 LEA.HI.X R51, R20, R15, R21, 0x1, P6 ;  /* 0x0000000f1433c211 */ /* 0x000fe400030f0c15 */
[----:B------:R-:W-:Y:S01]  /*0ee0*/  ISETP.GE.AND.EX P5, PT, R43, UR15, PT, P5 ;  /* 0x0000000f2b007c0c */ /* 0x000fe2000bfa6350 */
[----:B------:R-:W1:Y:S01]  /*0ef0*/  @!P2 LDC.64 R14, c[0x0][0x220] ;  /* 0x00008800ff0eab82 */ /* 0x000e620000000a00 */
[----:B0-----:R-:W-:Y:S01]  /*0f00*/  @!P3 MOV R52, R54 ;  /* 0x000000360034b202 */ /* 0x001fe20000000f00 */
[----:B------:R0:W4:Y:S01]  /*0f10*/  @P0 LDG.E R40, desc[UR8][R44.64] ;  /* 0x000000082c280981 */ /* 0x000122000c1e1900 */
[----:B------:R-:W-:Y:S01]  /*0f20*/  @!P3 MOV R53, R57 ;  /* 0x000000390035b202 */ /* 0x000fe20000000f00 */
[----:B------:R-:W-:Y:S01]  /*0f30*/  @!P2 IMAD R49, R49, R16, RZ ;  /* 0x000000103131a224 */ /* 0x000fe200078e02ff */
[----:B------:R-:W-:-:S03]  /*0f40*/  ISETP.GT.U32.OR P5, PT, R3, 0x1df, P5 ;  /* 0x000001df0300780c */ /* 0x000fc60002fa4470 */
[----:B------:R-:W1:Y:S01]  /*0f50*/  @!P1 LDC.64 R20, c[0x0][0x270] ;  /* 0x00009c00ff149b82 */ /* 0x000e620000000a00 */
[----:B------:R-:W-:Y:S01]  /*0f60*/  @!P3 IMAD.WIDE.U32 R12, R23, R12, R52 ;  /* 0x0000000c170cb225 */ /* 0x000fe200078e0034 */
[----:B0-----:R-:W-:-:S03]  /*0f70*/  MOV R44, RZ ;  /* 0x000000ff002c7202 */ /* 0x001fc60000000f00 */
[----:B------:R-:W-:Y:S01]  /*0f80*/  @!P2 IMAD R23, R46, R17, R49 ;  /* 0x000000112e17a224 */ /* 0x000fe200078e0231 */
[----:B------:R-:W-:Y:S02]  /*0f90*/  @!P2 MOV R48, R54 ;  /* 0x000000360030a202 */ /* 0x000fe40000000f00 */
[----:B------:R-:W-:Y:S01]  /*0fa0*/  @!P2 MOV R49, R57 ;  /* 0x000000390031a202 */ /* 0x000fe20000000f00 */
[----:B------:R0:W4:Y:S01]  /*0fb0*/  @!P4 LDG.E R44, desc[UR8][R50.64] ;  /* 0x00000008322cc981 */ /* 0x000122000c1e1900 */
[----:B------:R-:W-:Y:S02]  /*0fc0*/  SHF.R.S32.HI R45, RZ, 0x1f, R27 ;  /* 0x0000001fff2d7819 */ /* 0x000fe4000001141b */
[----:B------:R-:W-:Y:S02]  /*0fd0*/  @!P3 IADD3 R13, R13, R59, RZ ;  /* 0x0000003b0d0db210 */ /* 0x000fe40007ffe0ff */
[----:B------:R-:W-:Y:S02]  /*0fe0*/  ISETP.GE.U32.AND P4, PT, R27, UR14, PT ;  /* 0x0000000e1b007c0c */ /* 0x000fe4000bf86070 */
[----:B--2---:R-:W-:Y:S01]  /*0ff0*/  @!P3 LEA R18, P6, R12, R18, 0x1 ;  /* 0x000000120c12b211 */ /* 0x004fe200078c08ff */
[----:B------:R-:W-:Y:S01]  /*1000*/  @!P2 IMAD.WIDE.U32 R48, R46, R16, R48 ;  /* 0x000000102e30a225 */ /* 0x000fe200078e0030 */
[----:B------:R-:W-:Y:S01]  /*1010*/  ISETP.GE.AND.EX P4, PT, R45, UR15, PT, P4 ;  /* 0x0000000f2d007c0c */ /* 0x000fe2000bf86340 */
[----:B------:R-:W2:Y:S01]  /*1020*/  @!P1 LDC.64 R16, c[0x0][0x220] ;  /* 0x00008800ff109b82 */ /* 0x000ea20000000a00 */
[----:B------:R-:W-:-:S02]  /*1030*/  @!P3 LEA.HI.X R19, R12, R19, R13, 0x1, P6 ;  /* 0x000000130c13b211 */ /* 0x000fc400030f0c0d */
[----:B------:R-:W-:-:S05]  /*1040*/  ISETP.GT.U32.OR P4, PT, R3, 0x1df, P4 ;  /* 0x000001df0300780c */ /* 0x000fca0002784470 */
[----:B------:R-:W2:Y:S01]  /*1050*/  @!P5 LDC.64 R12, c[0x0][0x270] ;  /* 0x00009c00ff0cdb82 */ /* 0x000ea20000000a00 */
[----:B------:R-:W-:Y:S01]  /*1060*/  MOV R46, RZ ;  /* 0x000000ff002e7202 */ /* 0x000fe20000000f00 */
[----:B-1----:R-:W-:Y:S01]  /*1070*/  @!P1 IMAD R47, R47, R20, RZ ;  /* 0x000000142f2f9224 */ /* 0x002fe200078e02ff */
[----:B------:R-:W-:Y:S02]  /*1080*/  @!P2 IADD3 R23, R49, R23, RZ ;  /* 0x000000173117a210 */ /* 0x000fe40007ffe0ff */
[C---:B0-----:R-:W-:Y:S02]  /*1090*/  @!P2 LEA R50, P6, R48.reuse, R14, 0x1 ;  /* 0x0000000e3032a211 */ /* 0x041fe400078c08ff */
[----:B------:R-:W-:Y:S01]  /*10a0*/  @!P1 MOV R52, R54 ;  /* 0x0000003600349202 */ /* 0x000fe20000000f00 */
[----:B------:R0:W4:Y:S01]  /*10b0*/  @!P3 LDG.E R46, desc[UR8][R18.64] ;  /* 0x00000008122eb981 */ /* 0x000122000c1e1900 */
[----:B------:R-:W-:Y:S01]  /*10c0*/  @!P2 LEA.HI.X R51, R48, R15, R23, 0x1, P6 ;  /* 0x0000000f3033a211 */ /* 0x000fe200030f0c17 */
[----:B------:R-:W-:Y:S01]  /*10d0*/  @!P1 IMAD R23, R22, R21, R47 ;  /* 0x0000001516179224 */ /* 0x000fe200078e022f */
[----:B------:R-:W-:Y:S01]  /*10e0*/  @!P1 MOV R53, R57 ;  /* 0x0000003900359202 */ /* 0x000fe20000000f00 */
[----:B------:R-:W1:Y:S01]  /*10f0*/  @!P5 LDC.64 R14, c[0x0][0x220] ;  /* 0x00008800ff0edb82 */ /* 0x000e620000000a00 */
[----:B------:R-:W-:-:S02]  /*1100*/  SHF.R.S32.HI R47, RZ, 0x1f, R28 ;  /* 0x0000001fff2f7819 */ /* 0x000fc4000001141c */
[----:B------:R-:W-:Y:S02]  /*1110*/  CS2R R48, SRZ ;  /* 0x0000000000307805 */ /* 0x000fe4000001ff00 */
[----:B------:R-:W-:Y:S01]  /*1120*/  ISETP.GE.U32.AND P6, PT, R28, UR14, PT ;  /* 0x0000000e1c007c0c */ /* 0x000fe2000bfc6070 */
[----:B------:R-:W-:Y:S02]  /*1130*/  @!P1 IMAD.WIDE.U32 R52, R22, R20, R52 ;  /* 0x0000001416349225 */ /* 0x000fe400078e0034 */
[----:B0-----:R-:W0:Y:S01]  /*1140*/  @!P4 LDC.64 R18, c[0x0][0x270] ;  /* 0x00009c00ff12cb82 */ /* 0x001e220000000a00 */
[----:B------:R-:W-:Y:S01]  /*1150*/  ISETP.GE.AND.EX P6, PT, R47, UR15, PT, P6 ;  /* 0x0000000f2f007c0c */ /* 0x000fe2000bfc6360 */
[----:B------:R2:W4:Y:S01]  /*1160*/  @!P2 LDG.E R48, desc[UR8][R50.64] ;  /* 0x000000083230a981 */ /* 0x000522000c1e1900 */
[----:B------:R-:W-:Y:S02]  /*1170*/  IADD3 R20, R5, 0x78, RZ ;  /* 0x0000007805147810 */ /* 0x000fe40007ffe0ff */
[----:B------:R-:W-:-:S02]  /*1180*/  ISETP.GT.U32.OR P2, PT, R3, 0x1df, P6 ;  /* 0x000001df0300780c */ /* 0x000fc40003744470 */
[----:B--2---:R-:W-:Y:S01]  /*1190*/  @!P1 LEA R22, P6, R52, R16, 0x1 ;  /* 0x0000001034169211 */ /* 0x004fe200078c08ff */
[----:B------:R-:W-:Y:S01]  /*11a0*/  @!P5 IMAD R16, R43, R12, RZ ;  /* 0x0000000c2b10d224 */ /* 0x000fe200078e02ff */
[----:B------:R-:W-:Y:S02]  /*11b0*/  @!P1 IADD3 R23, R53, R23, RZ ;  /* 0x0000001735179210 */ /* 0x000fe40007ffe0ff */
[----:B------:R-:W-:Y:S01]  /*11c0*/  ISETP.GE.U32.AND P3, PT, R20, UR14, PT ;  /* 0x0000000e14007c0c */ /* 0x000fe2000bf66070 */
[----:B------:R-:W-:Y:S01]  /*11d0*/  @!P5 IMAD R53, R26, R13, R16 ;  /* 0x0000000d1a35d224 */ /* 0x000fe200078e0210 */
[----:B------:R-:W-:Y:S02]  /*11e0*/  SHF.R.S32.HI R21, RZ, 0x1f, R20 ;  /* 0x0000001fff157819 */ /* 0x000fe40000011414 */
[----:B------:R-:W-:Y:S02]  /*11f0*/  @!P5 MOV R50, R54 ;  /* 0x000000360032d202 */ /* 0x000fe40000000f00 */
[----:B------:R-:W-:-:S02]  /*1200*/  @!P5 MOV R51, R57 ;  /* 0x000000390033d202 */ /* 0x000fc40000000f00 */
[----:B------:R-:W-:Y:S02]  /*1210*/  @!P1 LEA.HI.X R23, R52, R17, R23, 0x1, P6 ;  /* 0x0000001134179211 */ /* 0x000fe400030f0c17 */
[----:B------:R-:W2:Y:S01]  /*1220*/  @!P4 LDC.64 R16, c[0x0][0x220] ;  /* 0x00008800ff10cb82 */ /* 0x000ea20000000a00 */
[----:B------:R-:W-:Y:S01]  /*1230*/  ISETP.GE.AND.EX P3, PT, R21, UR15, PT, P3 ;  /* 0x0000000f15007c0c */ /* 0x000fe2000bf66330 */
[----:B------:R-:W-:Y:S01]  /*1240*/  @!P5 IMAD.WIDE.U32 R50, R26, R12, R50 ;  /* 0x0000000c1a32d225 */ /* 0x000fe200078e0032 */
[----:B------:R2:W4:Y:S02]  /*1250*/  @!P1 LDG.E R49, desc[UR8][R22.64] ;  /* 0x0000000816319981 */ /* 0x000524000c1e1900 */
[----:B------:R-:W-:Y:S01]  /*1260*/  ISETP.GT.U32.OR P3, PT, R3, 0x1df, P3 ;  /* 0x000001df0300780c */ /* 0x000fe20001f64470 */
[----:B0-----:R-:W-:Y:S01]  /*1270*/  @!P4 IMAD R52, R45, R18, RZ ;  /* 0x000000122d34c224 */ /* 0x001fe200078e02ff */
[----:B------:R-:W-:Y:S01]  /*1280*/  @!P5 IADD3 R51, R51, R53, RZ ;  /* 0x000000353333d210 */ /* 0x000fe20007ffe0ff */
[----:B------:R-:W0:Y:S01]  /*1290*/  @!P2 LDC.64 R12, c[0x0][0x270] ;  /* 0x00009c00ff0cab82 */ /* 0x000e220000000a00 */
[----:B-1----:R-:W-:-:S02]  /*12a0*/  @!P5 LEA R58, P6, R50, R14, 0x1 ;  /* 0x0000000e323ad211 */ /* 0x002fc400078c08ff */
[----:B------:R-:W-:Y:S02]  /*12b0*/  @!P4 MOV R53, R57 ;  /* 0x000000390035c202 */ /* 0x000fe40000000f00 */
[----:B------:R-:W-:Y:S01]  /*12c0*/  @!P5 LEA.HI.X R59, R50, R15, R51, 0x1, P6 ;  /* 0x0000000f323bd211 */ /* 0x000fe200030f0c33 */
[----:B------:R-:W-:Y:S01]  /*12d0*/  @!P4 IMAD R51, R27, R19, R52 ;  /* 0x000000131b33c224 */ /* 0x000fe200078e0234 */
[----:B------:R-:W-:-:S03]  /*12e0*/  @!P4 MOV R52, R54 ;  /* 0x000000360034c202 */ /* 0x000fc60000000f00 */
[----:B------:R-:W1:Y:S02]  /*12f0*/  @!P3 LDC.64 R14, c[0x0][0x270] ;  /* 0x00009c00ff0ebb82 */ /* 0x000e640000000a00 */
[----:B------:R-:W-:-:S05]  /*1300*/  @!P4 IMAD.WIDE.U32 R52, R27, R18, R52 ;  /* 0x000000121b34c225 */ /* 0x000fca00078e0034 */
[----:B------:R-:W-:Y:S01]  /*1310*/  @!P4 IADD3 R51, R53, R51, RZ ;  /* 0x000000333533c210 */ /* 0x000fe20007ffe0ff */
[----:B------:R-:W3:Y:S01]  /*1320*/  @!P2 LDC.64 R18, c[0x0][0x220] ;  /* 0x00008800ff12ab82 */ /* 0x000ee20000000a00 */
[----:B--2---:R-:W-:-:S04]  /*1330*/  @!P4 LEA R22, P1, R52, R16, 0x1 ;  /* 0x000000103416c211 */ /* 0x004fc800078208ff */
[----:B------:R-:W-:Y:S01]  /*1340*/  @!P4 LEA.HI.X R23, R52, R17, R51, 0x1, P1 ;  /* 0x000000113417c211 */ /* 0x000fe200008f0c33 */
[----:B0-----:R-:W-:Y:S02]  /*1350*/  @!P2 IMAD R51, R47, R12, RZ ;  /* 0x0000000c2f33a224 */ /* 0x001fe400078e02ff */
[----:B------:R-:W0:Y:S02]  /*1360*/  @!P3 LDC.64 R16, c[0x0][0x220] ;  /* 0x00008800ff10bb82 */ /* 0x000e240000000a00 */
[----:B------:R-:W-:Y:S01]  /*1370*/  @!P2 IMAD R61, R28, R13, R51 ;  /* 0x0000000d1c3da224 */ /* 0x000fe200078e0233 */
[----:B------:R-:W-:Y:S02]  /*1380*/  MOV R51, RZ ;  /* 0x000000ff00337202 */ /* 0x000fe40000000f00 */
[----:B------:R-:W-:Y:S02]  /*1390*/  @!P2 MOV R52, R54 ;  /* 0x000000360034a202 */ /* 0x000fe40000000f00 */
[----:B------:R-:W-:-:S02]  /*13a0*/  @!P2 MOV R53, R57 ;  /* 0x000000390035a202 */ /* 0x000fc40000000f00 */
[----:B------:R-:W-:Y:S01]  /*13b0*/  MOV R50, RZ ;  /* 0x000000ff00327202 */ /* 0x000fe20000000f00 */
[----:B------:R2:W4:Y:S01]  /*13c0*/  @!P4 LDG.E R51, desc[UR8][R22.64] ;  /* 0x000000081633c981 */ /* 0x000522000c1e1900 */
[----:B-1----:R-:W-:Y:S02]  /*13d0*/  @!P3 IMAD R21, R21, R14, RZ ;  /* 0x0000000e1515b224 */ /* 0x002fe400078e02ff */
[----:B------:R-:W-:Y:S02]  /*13e0*/  @!P2 IMAD.WIDE.U32 R12, R28, R12, R52 ;  /* 0x0000000c1c0ca225 */ /* 0x000fe400078e0034 */
[----:B------:R-:W4:Y:S01]  /*13f0*/  @!P5 LDG.E R50, desc[UR8][R58.64] ;  /* 0x000000083a32d981 */ /* 0x000f22000c1e1900 */
[----:B--2---:R-:W-:Y:S02]  /*1400*/  @!P3 MOV R22, R54 ;  /* 0x000000360016b202 */ /* 0x004fe40000000f00 */
[----:B------:R-:W-:Y:S01]  /*1410*/  @!P3 MOV R23, R57 ;  /* 0x000000390017b202 */ /* 0x000fe20000000f00 */
[----:B------:R-:W-:Y:S01]  /*1420*/  @!P3 IMAD R21, R20, R15, R21 ;  /* 0x0000000f1415b224 */ /* 0x000fe200078e0215 */
[----:B------:R-:W-:-:S02]  /*1430*/  @!P2 IADD3 R13, R13, R61, RZ ;  /* 0x0000003d0d0da210 */ /* 0x000fc40007ffe0ff */
[----:B---3--:R-:W-:Y:S01]  /*1440*/  @!P2 LEA R18, P1, R12, R18, 0x1 ;  /* 0x000000120c12a211 */ /* 0x008fe200078208ff */
[----:B------:R-:W-:Y:S01]  /*1450*/  @!P3 IMAD.WIDE.U32 R14, R20, R14, R22 ;  /* 0x0000000e140eb225 */ /* 0x000fe200078e0016 */
[----:B------:R-:W-:Y:S02]  /*1460*/  CS2R R52, SRZ ;  /* 0x0000000000347805 */ /* 0x000fe4000001ff00 */
[----:B------:R-:W-:Y:S02]  /*1470*/  @!P2 LEA.HI.X R19, R12, R19, R13, 0x1, P1 ;  /* 0x000000130c13a211 */ /* 0x000fe400008f0c0d */
[----:B------:R-:W-:Y:S02]  /*1480*/  @!P3 IADD3 R12, R15, R21, RZ ;  /* 0x000000150f0cb210 */ /* 0x000fe40007ffe0ff */
[C---:B0-----:R-:W-:Y:S01]  /*1490*/  @!P3 LEA R16, P1, R14.reuse, R16, 0x1 ;  /* 0x000000100e10b211 */ /* 0x041fe200078208ff */
[----:B------:R-:W2:Y:S03]  /*14a0*/  @!P2 LDG.E R52, desc[UR8][R18.64] ;  /* 0x000000081234a981 */ /* 0x000ea6000c1e1900 */
[----:B------:R-:W-:-:S05]  /*14b0*/  @!P3 LEA.HI.X R17, R14, R17, R12, 0x1, P1 ;  /* 0x000000110e11b211 */ /* 0x000fca00008f0c0c */
[----:B------:R0:W3:Y:S01]  /*14c0*/  @!P3 LDG.E R53, desc[UR8][R16.64] ;  /* 0x000000081035b981 */ /* 0x0000e2000c1e1900 */
[--C-:B------:R-:W-:Y:S02]  /*14d0*/  HADD2.F32 R21, -RZ, R30.reuse.H1_H1 ;  /* 0x3000001eff157230 */ /* 0x100fe40000004100 */
[----:B------:R-:W-:-:S03]  /*14e0*/  HADD2.F32 R14, -RZ, R30.H0_H0 ;  /* 0x2000001eff0e7230 */ /* 0x000fc60000004100 */
[----:B------:R-:W-:Y:S01]  /*14f0*/  FMUL.FTZ R23, R21, R21 ;  /* 0x0000001515177220 */ /* 0x000fe20000410000 */
[--C-:B0-----:R-:W-:Y:S02]  /*1500*/  HADD2.F32 R17, -RZ, R32.reuse.H1_H1 ;  /* 0x30000020ff117230 */ /* 0x101fe40000004100 */
[----:B------:R-:W-:Y:S02]  /*1510*/  HADD2.F32 R16, -RZ, R32.H0_H0 ;  /* 0x20000020ff107230 */ /* 0x000fe40000004100 */
[----:B------:R-:W-:Y:S02]  /*1520*/  HADD2.F32 R18, -RZ, R34.H1_H1 ;  /* 0x30000022ff127230 */ /* 0x000fe40000004100 */
[----:B-----5:R-:W-:Y:S02]  /*1530*/  HADD2.F32 R19, -RZ, R36.H1_H1 ;  /* 0x30000024ff137230 */ /* 0x020fe40000004100 */
[--C-:B----4-:R-:W-:Y:S02]  /*1540*/  HADD2.F32 R13, -RZ, R40.reuse.H1_H1 ;  /* 0x30000028ff0d7230 */ /* 0x110fe40000004100 */
[----:B------:R-:W-:-:S03]  /*1550*/  HADD2.F32 R12, -RZ, R40.H0_H0 ;  /* 0x20000028ff0c7230 */ /* 0x000fc60000004100 */
[----:B------:R-:W-:Y:S02]  /*1560*/  FMUL.FTZ R15, R13, R13 ;  /* 0x0000000d0d0f7220 */ /* 0x000fe40000410000 */
[C---:B------:R-:W-:Y:S02]  /*1570*/  FADD.FTZ R13, R12.reuse, R13 ;  /* 0x0000000d0c0d7221 */ /* 0x040fe40000010000 */
[----:B------:R-:W-:Y:S01]  /*1580*/  FFMA.FTZ R15, R12, R12, R15 ;  /* 0x0000000c0c0f7223 */ /* 0x000fe2000001000f */
[C---:B------:R-:W-:Y:S01]  /*1590*/  FADD.FTZ R12, R14.reuse, R21 ;  /* 0x000000150e0c7221 */ /* 0x040fe20000010000 */
[----:B------:R-:W-:Y:S01]  /*15a0*/  FADD.FTZ R13, RZ, R13 ;  /* 0x0000000dff0d7221 */ /* 0x000fe20000010000 */
[----:B------:R-:W-:Y:S01]  /*15b0*/  FFMA.FTZ R14, R14, R14, R23 ;  /* 0x0000000e0e0e7223 */ /* 0x000fe20000010017 */
[----:B------:R-:W-:Y:S02]  /*15c0*/  FADD.FTZ R15, RZ, R15 ;  /* 0x0000000fff0f7221 */ /* 0x000fe40000010000 */
[----:B------:R-:W-:Y:S01]  /*15d0*/  FADD.FTZ R12, R13, R12 ;  /* 0x0000000c0d0c7221 */ /* 0x000fe20000010000 */
[----:B------:R-:W-:Y:S01]  /*15e0*/  FMUL.FTZ R13, R17, R17 ;  /* 0x00000011110d7220 */ /* 0x000fe20000410000 */
[----:B------:R-:W-:Y:S01]  /*15f0*/  FADD.FTZ R14, R15, R14 ;  /* 0x0000000e0f0e7221 */ /* 0x000fe20000010000 */
[----:B------:R-:W-:Y:S01]  /*1600*/  FADD.FTZ R17, R16, R17 ;  /* 0x0000001110117221 */ /* 0x000fe20000010000 */
[----:B------:R-:W-:-:S02]  /*1610*/  HADD2.F32 R15, -RZ, R34.H0_H0 ;  /* 0x20000022ff0f7230 */ /* 0x000fc40000004100 */
[----:B------:R-:W-:Y:S01]  /*1620*/  FFMA.FTZ R13, R16, R16, R13 ;  /* 0x00000010100d7223 */ /* 0x000fe2000001000d */
[----:B------:R-:W-:Y:S01]  /*1630*/  FMUL.FTZ R16, R18, R18 ;  /* 0x0000001212107220 */ /* 0x000fe20000410000 */
[----:B------:R-:W-:Y:S02]  /*1640*/  FADD.FTZ R12, R12, R17 ;  /* 0x000000110c0c7221 */ /* 0x000fe40000010000 */
[----:B------:R-:W-:Y:S01]  /*1650*/  FADD.FTZ R13, R14, R13 ;  /* 0x0000000d0e0d7221 */ /* 0x000fe20000010000 */
[C---:B------:R-:W-:Y:S01]  /*1660*/  FFMA.FTZ R16, R15.reuse, R15, R16 ;  /* 0x0000000f0f107223 */ /* 0x040fe20000010010 */
[----:B------:R-:W-:Y:S02]  /*1670*/  HADD2.F32 R14, -RZ, R36.H0_H0 ;  /* 0x20000024ff0e7230 */ /* 0x000fe40000004100 */
[----:B------:R-:W-:Y:S01]  /*1680*/  FADD.FTZ R17, R15, R18 ;  /* 0x000000120f117221 */ /* 0x000fe20000010000 */
[----:B------:R-:W-:Y:S01]  /*1690*/  FMUL.FTZ R15, R19, R19 ;  /* 0x00000013130f7220 */ /* 0x000fe20000410000 */
[----:B------:R-:W-:Y:S01]  /*16a0*/  FADD.FTZ R13, R13, R16 ;  /* 0x000000100d0d7221 */ /* 0x000fe20000010000 */
[----:B------:R-:W-:-:S02]  /*16b0*/  HADD2.F32 R16, -RZ, R2.H1_H1 ;  /* 0x30000002ff107230 */ /* 0x000fc40000004100 */
[C---:B------:R-:W-:Y:S01]  /*16c0*/  FADD.FTZ R19, R14.reuse, R19 ;  /* 0x000000130e137221 */ /* 0x040fe20000010000 */
[----:B------:R-:W-:Y:S01]  /*16d0*/  FFMA.FTZ R14, R14, R14, R15 ;  /* 0x0000000e0e0e7223 */ /* 0x000fe2000001000f */
[----:B------:R-:W-:Y:S02]  /*16e0*/  HADD2.F32 R15, -RZ, R2.H0_H0 ;  /* 0x20000002ff0f7230 */ /* 0x000fe40000004100 */
[----:B------:R-:W-:Y:S01]  /*16f0*/  FADD.FTZ R12, R12, R17 ;  /* 0x000000110c0c7221 */ /* 0x000fe20000010000 */
[----:B------:R-:W-:Y:S01]  /*1700*/  FMUL.FTZ R18, R16, R16 ;  /* 0x0000001010127220 */ /* 0x000fe20000410000 */
[----:B------:R-:W-:Y:S01]  /*1710*/  FADD.FTZ R13, R13, R14 ;  /* 0x0000000e0d0d7221 */ /* 0x000fe20000010000 */
[C---:B------:R-:W-:Y:S02]  /*1720*/  FADD.FTZ R17, R15.reuse, R16 ;  /* 0x000000100f117221 */ /* 0x040fe40000010000 */
[----:B------:R-:W-:Y:S01]  /*1730*/  FFMA.FTZ R18, R15, R15, R18 ;  /* 0x0000000f0f127223 */ /* 0x000fe20000010012 */
[----:B------:R-:W-:Y:S01]  /*1740*/  FADD.FTZ R12, R12, R19 ;  /* 0x000000130c0c7221 */ /* 0x000fe20000010000 */
[----:B------:R-:W-:-:S02]  /*1750*/  HADD2.F32 R15, -RZ, R0.H1_H1 ;  /* 0x30000000ff0f7230 */ /* 0x000fc40000004100 */
[----:B------:R-:W-:Y:S02]  /*1760*/  HADD2.F32 R14, -RZ, R0.H0_H0 ;  /* 0x20000000ff0e7230 */ /* 0x000fe40000004100 */
[----:B------:R-:W-:Y:S01]  /*1770*/  FADD.FTZ R12, R12, R17 ;  /* 0x000000110c0c7221 */ /* 0x000fe20000010000 */
[--C-:B------:R-:W-:Y:S02]  /*1780*/  HADD2.F32 R19, -RZ, R41.reuse.H1_H1 ;  /* 0x30000029ff137230 */ /* 0x100fe40000004100 */
[----:B------:R-:W-:Y:S01]  /*1790*/  FMUL.FTZ R17, R15, R15 ;  /* 0x0000000f0f117220 */ /* 0x000fe20000410000 */
[C---:B------:R-:W-:Y:S01]  /*17a0*/  FADD.FTZ R15, R14.reuse, R15 ;  /* 0x0000000f0e0f7221 */ /* 0x040fe20000010000 */
[----:B------:R-:W-:Y:S01]  /*17b0*/  FADD.FTZ R13, R13, R18 ;  /* 0x000000120d0d7221 */ /* 0x000fe20000010000 */
[----:B------:R-:W-:Y:S02]  /*17c0*/  HADD2.F32 R16, -RZ, R41.H0_H0 ;  /* 0x20000029ff107230 */ /* 0x000fe40000004100 */
[----:B------:R-:W-:Y:S01]  /*17d0*/  FFMA.FTZ R14, R14, R14, R17 ;  /* 0x0000000e0e0e7223 */ /* 0x000fe20000010011 */
[----:B------:R-:W-:Y:S01]  /*17e0*/  FADD.FTZ R12, R12, R15 ;  /* 0x0000000f0c0c7221 */ /* 0x000fe20000010000 */
[----:B------:R-:W-:-:S02]  /*17f0*/  HADD2.F32 R17, -RZ, R44.H1_H1 ;  /* 0x3000002cff117230 */ /* 0x000fc40000004100 */
[----:B------:R-:W-:Y:S01]  /*1800*/  FMUL.FTZ R15, R19, R19 ;  /* 0x00000013130f7220 */ /* 0x000fe20000410000 */
[----:B------:R-:W-:Y:S01]  /*1810*/  FADD.FTZ R13, R13, R14 ;  /* 0x0000000e0d0d7221 */ /* 0x000fe20000010000 */
[C---:B------:R-:W-:Y:S01]  /*1820*/  FADD.FTZ R19, R16.reuse, R19 ;  /* 0x0000001310137221 */ /* 0x040fe20000010000 */
[----:B------:R-:W-:Y:S02]  /*1830*/  HADD2.F32 R14, -RZ, R44.H0_H0 ;  /* 0x2000002cff0e7230 */ /* 0x000fe40000004100 */
[----:B------:R-:W-:Y:S01]  /*1840*/  FFMA.FTZ R16, R16, R16, R15 ;  /* 0x0000001010107223 */ /* 0x000fe2000001000f */
[----:B------:R-:W-:Y:S01]  /*1850*/  FMUL.FTZ R15, R17, R17 ;  /* 0x00000011110f7220 */ /* 0x000fe20000410000 */
[--C-:B------:R-:W-:Y:S02]  /*1860*/  HADD2.F32 R18, -RZ, R46.reuse.H1_H1 ;  /* 0x3000002eff127230 */ /* 0x100fe40000004100 */
[C---:B------:R-:W-:Y:S01]  /*1870*/  FADD.FTZ R17, R14.reuse, R17 ;  /* 0x000000110e117221 */ /* 0x040fe20000010000 */
[----:B------:R-:W-:Y:S01]  /*1880*/  FADD.FTZ R13, R13, R16 ;  /* 0x000000100d0d7221 */ /* 0x000fe20000010000 */
[----:B------:R-:W-:Y:S01]  /*1890*/  FFMA.FTZ R14, R14, R14, R15 ;  /* 0x0000000e0e0e7223 */ /* 0x000fe2000001000f */
[----:B------:R-:W-:Y:S01]  /*18a0*/  FADD.FTZ R12, R12, R19 ;  /* 0x000000130c0c7221 */ /* 0x000fe20000010000 */
[----:B------:R-:W-:-:S02]  /*18b0*/  HADD2.F32 R15, -RZ, R46.H0_H0 ;  /* 0x2000002eff0f7230 */ /* 0x000fc40000004100 */
[----:B------:R-:W-:Y:S01]  /*18c0*/  FMUL.FTZ R16, R18, R18 ;  /* 0x0000001212107220 */ /* 0x000fe20000410000 */
[--C-:B------:R-:W-:Y:S02]  /*18d0*/  HADD2.F32 R19, -RZ, R48.reuse.H1_H1 ;  /* 0x30000030ff137230 */ /* 0x100fe40000004100 */
[----:B------:R-:W-:Y:S01]  /*18e0*/  FADD.FTZ R13, R13, R14 ;  /* 0x0000000e0d0d7221 */ /* 0x000fe20000010000 */
[----:B------:R-:W-:Y:S01]  /*18f0*/  FADD.FTZ R12, R12, R17 ;  /* 0x000000110c0c7221 */ /* 0x000fe20000010000 */
[----:B------:R-:W-:Y:S02]  /*1900*/  HADD2.F32 R14, -RZ, R48.H0_H0 ;  /* 0x20000030ff0e7230 */ /* 0x000fe40000004100 */
[C---:B------:R-:W-:Y:S01]  /*1910*/  FADD.FTZ R17, R15.reuse, R18 ;  /* 0x000000120f117221 */ /* 0x040fe20000010000 */
[----:B------:R-:W-:Y:S01]  /*1920*/  FFMA.FTZ R16, R15, R15, R16 ;  /* 0x0000000f0f107223 */ /* 0x000fe20000010010 */
[----:B------:R-:W-:Y:S01]  /*1930*/  FMUL.FTZ R15, R19, R19 ;  /* 0x00000013130f7220 */ /* 0x000fe20000410000 */
[----:B------:R-:W-:-:S02]  /*1940*/  FADD.FTZ R19, R14, R19 ;  /* 0x000000130e137221 */ /* 0x000fc40000010000 */
[----:B------:R-:W-:Y:S01]  /*1950*/  FADD.FTZ R13, R13, R16 ;  /* 0x000000100d0d7221 */ /* 0x000fe20000010000 */
[----:B------:R-:W-:Y:S01]  /*1960*/  FFMA.FTZ R14, R14, R14, R15 ;  /* 0x0000000e0e0e7223 */ /* 0x000fe2000001000f */
[--C-:B------:R-:W-:Y:S02]  /*1970*/  HADD2.F32 R16, -RZ, R49.reuse.H1_H1 ;  /* 0x30000031ff107230 */ /* 0x100fe40000004100 */
[----:B------:R-:W-:Y:S01]  /*1980*/  FADD.FTZ R12, R12, R17 ;  /* 0x000000110c0c7221 */ /* 0x000fe20000010000 */
[----:B------:R-:W-:Y:S02]  /*1990*/  HADD2.F32 R15, -RZ, R49.H0_H0 ;  /* 0x20000031ff0f7230 */ /* 0x000fe40000004100 */
[----:B------:R-:W-:Y:S01]  /*19a0*/  FADD.FTZ R13, R13, R14 ;  /* 0x0000000e0d0d7221 */ /* 0x000fe20000010000 */
[----:B------:R-:W-:Y:S01]  /*19b0*/  FADD.FTZ R12, R12, R19 ;  /* 0x000000130c0c7221 */ /* 0x000fe20000010000 */
[----:B------:R-:W-:Y:S01]  /*19c0*/  FMUL.FTZ R14, R16, R16 ;  /* 0x00000010100e7220 */ /* 0x000fe20000410000 */
[----:B------:R-:W-:-:S03]  /*19d0*/  FADD.FTZ R17, R15, R16 ;  /* 0x000000100f117221 */ /* 0x000fc60000010000 */
[----:B------:R-:W-:Y:S01]  /*19e0*/  FFMA.FTZ R14, R15, R15, R14 ;  /* 0x0000000f0f0e7223 */ /* 0x000fe2000001000e */
[----:B------:R-:W-:-:S03]  /*19f0*/  FADD.FTZ R12, R12, R17 ;  /* 0x000000110c0c7221 */ /* 0x000fc60000010000 */
[----:B------:R-:W-:Y:S01]  /*1a00*/  FADD.FTZ R13, R13, R14 ;  /* 0x0000000e0d0d7221 */ /* 0x000fe20000010000 */
[----:B------:R-:W-:Y:S02]  /*1a10*/  HADD2.F32 R17, -RZ, R51.H1_H1 ;  /* 0x30000033ff117230 */ /* 0x000fe40000004100 */
[--C-:B------:R-:W-:Y:S02]  /*1a20*/  HADD2.F32 R19, -RZ, R50.reuse.H1_H1 ;  /* 0x30000032ff137230 */ /* 0x100fe40000004100 */
[----:B------:R-:W-:-:S03]  /*1a30*/  HADD2.F32 R16, -RZ, R50.H0_H0 ;  /* 0x20000032ff107230 */ /* 0x000fc60000004100 */
[----:B------:R-:W-:Y:S01]  /*1a40*/  FMUL.FTZ R15, R19, R19 ;  /* 0x00000013130f7220 */ /* 0x000fe20000410000 */
[----:B------:R-:W-:Y:S02]  /*1a50*/  HADD2.F32 R14, -RZ, R51.H0_H0 ;  /* 0x20000033ff0e7230 */ /* 0x000fe40000004100 */
[C---:B------:R-:W-:Y:S01]  /*1a60*/  FADD.FTZ R19, R16.reuse, R19 ;  /* 0x0000001310137221 */ /* 0x040fe20000010000 */
[----:B------:R-:W-:Y:S01]  /*1a70*/  FFMA.FTZ R16, R16, R16, R15 ;  /* 0x0000001010107223 */ /* 0x000fe2000001000f */
[----:B------:R-:W-:Y:S01]  /*1a80*/  FMUL.FTZ R15, R17, R17 ;  /* 0x00000011110f7220 */ /* 0x000fe20000410000 */
[----:B------:R-:W-:Y:S01]  /*1a90*/  FADD.FTZ R17, R14, R17 ;  /* 0x000000110e117221 */ /* 0x000fe20000010000 */
[----:B------:R-:W-:Y:S01]  /*1aa0*/  FADD.FTZ R12, R12, R19 ;  /* 0x000000130c0c7221 */ /* 0x000fe20000010000 */
[----:B------:R-:W-:Y:S01]  /*1ab0*/  FADD.FTZ R13, R13, R16 ;  /* 0x000000100d0d7221 */ /* 0x000fe20000010000 */
[----:B------:R-:W-:Y:S01]  /*1ac0*/  FFMA.FTZ R14, R14, R14, R15 ;  /* 0x0000000e0e0e7223 */ /* 0x000fe2000001000f */
[----:B--2---:R-:W-:-:S02]  /*1ad0*/  HADD2.F32 R18, -RZ, R52.H1_H1 ;  /* 0x30000034ff127230 */ /* 0x004fc40000004100 */
[----:B------:R-:W-:Y:S02]  /*1ae0*/  HADD2.F32 R15, -RZ, R52.H0_H0 ;  /* 0x20000034ff0f7230 */ /* 0x000fe40000004100 */
[----:B------:R-:W-:Y:S01]  /*1af0*/  FADD.FTZ R13, R13, R14 ;  /* 0x0000000e0d0d7221 */ /* 0x000fe20000010000 */
[----:B------:R-:W-:Y:S01]  /*1b00*/  FMUL.FTZ R16, R18, R18 ;  /* 0x0000001212107220 */ /* 0x000fe20000410000 */
[--C-:B---3--:R-:W-:Y:S02]  /*1b10*/  HADD2.F32 R19, -RZ, R53.reuse.H1_H1 ;  /* 0x30000035ff137230 */ /* 0x108fe40000004100 */
[----:B------:R-:W-:Y:S01]  /*1b20*/  FADD.FTZ R12, R12, R17 ;  /* 0x000000110c0c7221 */ /* 0x000fe20000010000 */
[----:B------:R-:W-:Y:S02]  /*1b30*/  HADD2.F32 R14, -RZ, R53.H0_H0 ;  /* 0x20000035ff0e7230 */ /* 0x000fe40000004100 */
[C---:B------:R-:W-:Y:S01]  /*1b40*/  FADD.FTZ R17, R15.reuse, R18 ;  /* 0x000000120f117221 */ /* 0x040fe20000010000 */
[----:B------:R-:W-:Y:S01]  /*1b50*/  FFMA.FTZ R16, R15, R15, R16 ;  /* 0x0000000f0f107223 */ /* 0x000fe20000010010 */
[----:B------:R-:W-:Y:S01]  /*1b60*/  FMUL.FTZ R15, R19, R19 ;  /* 0x00000013130f7220 */ /* 0x000fe20000410000 */
[----:B------:R-:W-:Y:S01]  /*1b70*/  FADD.FTZ R19, R14, R19 ;  /* 0x000000130e137221 */ /* 0x000fe20000010000 */
[----:B------:R-:W-:Y:S01]  /*1b80*/  FADD.FTZ R12, R12, R17 ;  /* 0x000000110c0c7221 */ /* 0x000fe20000010000 */
[----:B------:R-:W-:Y:S01]  /*1b90*/  FADD.FTZ R13, R13, R16 ;  /* 0x000000100d0d7221 */ /* 0x000fe20000010000 */
[----:B------:R-:W-:-:S02]  /*1ba0*/  FFMA.FTZ R14, R14, R14, R15 ;  /* 0x0000000e0e0e7223 */ /* 0x000fc4000001000f */
[----:B------:R-:W-:Y:S02]  /*1bb0*/  FADD.FTZ R12, R12, R19 ;  /* 0x000000130c0c7221 */ /* 0x000fe40000010000 */
[----:B------:R-:W-:-:S03]  /*1bc0*/  FADD.FTZ R13, R13, R14 ;  /* 0x0000000e0d0d7221 */ /* 0x000fc60000010000 */
        /* <DEDUP_REMOVED lines=22> */
[C---:B------:R-:W-:Y:S02]  /*1d30*/  ISETP.GT.AND P1, PT, R4.reuse, 0xf, PT ;  /* 0x0000000f0400780c */ /* 0x040fe40003f24270 */
[----:B------:R-:W-:Y:S02]  /*1d40*/  ISETP.NE.AND P2, PT, R4, RZ, PT ;  /* 0x000000ff0400720c */ /* 0x000fe40003f45270 */
[----:B------:R-:W-:Y:S01]  /*1d50*/  ISETP.NE.AND P3, PT, R3, RZ, PT ;  /* 0x000000ff0300720c */ /* 0x000fe20003f65270 */
[----:B------:R-:W-:Y:S08]  /*1d60*/  BSSY B0, `(.L_x_4278) ;  /* 0x000002d000007945 */ /* 0x000ff00003800000 */
[----:B0-----:R-:W-:Y:S01]  /*1d70*/  @!P1 FADD.FTZ R12, R12, R15 ;  /* 0x0000000f0c0c9221 */ /* 0x001fe20000010000 */
[----:B-1----:R-:W-:-:S05]  /*1d80*/  @!P1 FADD.FTZ R13, R13, R14 ;  /* 0x0000000e0d0d9221 */ /* 0x002fca0000010000 */
[----:B------:R0:W-:Y:S01]  /*1d90*/  @!P2 STS.64 [R8+0x10], R12 ;  /* 0x0000100c0800a388 */ /* 0x0001e20000000a00 */
[----:B------:R-:W-:Y:S06]  /*1da0*/  BAR.SYNC.DEFER_BLOCKING 0x0 ;  /* 0x0000000000007b1d */ /* 0x000fec0000010000 */
[----:B------:R-:W-:Y:S05]  /*1db0*/  @P3 BRA `(.L_x_4279) ;  /* 0x00000000009c3947 */ /* 0x000fea0003800000 */
[----:B------:R-:W1:Y:S01]  /*1dc0*/  S2UR UR6, SR_CgaCtaId ;  /* 0x00000000000679c3 */ /* 0x000e620000008800 */
[----:B------:R-:W-:Y:S02]  /*1dd0*/  UMOV UR5, 0x400 ;  /* 0x0000040000057882 */ /* 0x000fe40000000000 */
[----:B-1----:R-:W-:-:S09]  /*1de0*/  ULEA UR5, UR6, UR5, 0x18 ;  /* 0x0000000506057291 */ /* 0x002fd2000f8ec03f */
[----:B------:R-:W1:Y:S04]  /*1df0*/  LDS.64 R14, [UR5+0x18] ;  /* 0x00001805ff0e7984 */ /* 0x000e680008000a00 */
[----:B------:R-:W2:Y:S04]  /*1e00*/  LDS.128 R16, [UR5+0x20] ;  /* 0x00002005ff107984 */ /* 0x000ea80008000c00 */
[----:B------:R-:W3:Y:S01]  /*1e10*/  LDS.128 R20, [UR5+0x30] ;  /* 0x00003005ff147984 */ /* 0x000ee20008000c00 */
        /* <DEDUP_REMOVED lines=33> */
.L_x_4279:
[----:B------:R-:W-:Y:S05]  /*2030*/  BSYNC B0 ;  /* 0x0000000000007941 */ /* 0x000fea0003800000 */
.L_x_4278:
[----:B------:R-:W1:Y:S02]  /*2040*/  LDC R23, c[0x0][0xc] ;  /* 0x00000300ff177b82 */ /* 0x000e640000000800 */
[----:B-1----:R-:W-:-:S13]  /*2050*/  ISETP.GE.U32.AND P1, PT, R23, 0x2, PT ;  /* 0x000000021700780c */ /* 0x002fda0003f26070 */
[----:B------:R-:W-:Y:S05]  /*2060*/  @!P1 BRA `(.L_x_4280) ;  /* 0x0000000800709947 */ /* 0x000fea0003800000 */
[----:B------:R-:W-:Y:S05]  /*2070*/  @P3 BRA `(.L_x_4281) ;  /* 0x0000000000743947 */ /* 0x000fea0003800000 */
[----:B------:R-:W1:Y:S01]  /*2080*/  LDC R21, c[0x0][0x10] ;  /* 0x00000400ff157b82 */ /* 0x000e620000000800 */
[----:B------:R-:W2:Y:S01]  /*2090*/  S2R R20, SR_CTAID.Y ;  /* 0x0000000000147919 */ /* 0x000ea20000002600 */
[C---:B------:R-:W-:Y:S02]  /*20a0*/  LOP3.LUT R18, R6.reuse, 0x1, RZ, 0xc0, !PT ;  /* 0x0000000106127812 */ /* 0x040fe400078ec0ff */
[----:B------:R-:W-:-:S04]  /*20b0*/  LOP3.LUT P1, RZ, R6, 0x2, RZ, 0xc0, !PT ;  /* 0x0000000206ff7812 */ /* 0x000fc8000782c0ff */
[----:B------:R-:W3:Y:S08]  /*20c0*/  LDC.64 R16, c[0x0][0x248] ;  /* 0x00009200ff107b82 */ /* 0x000ef00000000a00 */
[----:B------:R-:W4:Y:S01]  /*20d0*/  LDC.64 R14, c[0x0][0x240] ;  /* 0x00009000ff0e7b82 */ /* 0x000f220000000a00 */
[----:B-1----:R-:W-:-:S04]  /*20e0*/  IMAD R18, R18, R21, RZ ;  /* 0x0000001512127224 */ /* 0x002fc800078e02ff */
[----:B------:R-:W-:-:S05]  /*20f0*/  IMAD R19, R18, R23, RZ ;  /* 0x0000001712137224 */ /* 0x000fca00078e02ff */
[----:B------:R-:W-:Y:S01]  /*2100*/  SHF.L.U32 R19, R19, 0x1, RZ ;  /* 0x0000000113137819 */ /* 0x000fe200000006ff */
[----:B--2---:R-:W-:-:S04]  /*2110*/  IMAD R21, R21, UR7, R20 ;  /* 0x0000000715157c24 */ /* 0x004fc8000f8e0214 */
[----:B---3--:R-:W-:Y:S01]  /*2120*/  IMAD.WIDE R16, R19, 0x4, R16 ;  /* 0x0000000413107825 */ /* 0x008fe200078e0210 */
[----:B------:R-:W-:Y:S02]  /*2130*/  IADD3 R19, R18, R20, RZ ;  /* 0x0000001412137210 */ /* 0x000fe40007ffe0ff */
[----:B------:R-:W-:-:S03]  /*2140*/  MOV R18, 0xffffffff ;  /* 0xffffffff00127802 */ /* 0x000fc60000000f00 */
[----:B----4-:R-:W-:Y:S01]  /*2150*/  IMAD.WIDE.U32 R14, R19, 0x4, R14 ;  /* 0x00000004130e7825 */ /* 0x010fe200078e000e */
        /* <DEDUP_REMOVED lines=10> */
.L_x_4282:
[----:B-1----:R-:W2:Y:S04]  /*2200*/  LDG.E.STRONG.GPU R16, desc[UR8][R14.64] ;  /* 0x000000080e107981 */ /* 0x002ea8000c1ef900 */
[----:B--2---:R-:W-:Y:S01]  /*2210*/  CCTL.IVALL ;  /* 0x00000000ff00798f */ /* 0x004fe20002000000 */
[----:B------:R-:W-:Y:S05]  /*2220*/  YIELD ;  /* 0x0000000000007946 */ /* 0x000fea0003800000 */
[----:B------:R-:W-:-:S13]  /*2230*/  ISETP.NE.AND P1, PT, R16, R19, PT ;  /* 0x000000131000720c */ /* 0x000fda0003f25270 */
[----:B------:R-:W-:Y:S05]  /*2240*/  @P1 BRA `(.L_x_4282) ;  /* 0xfffffffc00ec1947 */ /* 0x000fea000383ffff */
.L_x_4281:
        /* <DEDUP_REMOVED lines=11> */
.L_x_4284:
[----:B------:R-:W-:-:S13]  /*2300*/  ISETP.EQ.OR P1, PT, R22, UR7, P3 ;  /* 0x0000000716007c0c */ /* 0x000fda0009f22670 */
[----:B------:R-:W1:Y:S01]  /*2310*/  @!P1 LDC R19, c[0x0][0x10] ;  /* 0x00000400ff139b82 */ /* 0x000e620000000800 */
[----:B------:R-:W2:Y:S01]  /*2320*/  @!P1 S2R R18, SR_CTAID.Y ;  /* 0x0000000000129919 */ /* 0x000ea20000002600 */
[----:B------:R-:W-:-:S06]  /*2330*/  @!P1 LOP3.LUT R16, R6, 0x1, RZ, 0xc0, !PT ;  /* 0x0000000106109812 */ /* 0x000fcc00078ec0ff */
[----:B------:R-:W3:Y:S01]  /*2340*/  @!P1 LDC.64 R14, c[0x0][0x248] ;  /* 0x00009200ff0e9b82 */ /* 0x000ee20000000a00 */
[----:B-1----:R-:W-:-:S04]  /*2350*/  @!P1 IMAD R16, R16, R19, RZ ;  /* 0x0000001310109224 */ /* 0x002fc800078e02ff */
[----:B------:R-:W-:-:S05]  /*2360*/  @!P1 IMAD R16, R16, R23, RZ ;  /* 0x0000001710109224 */ /* 0x000fca00078e02ff */
[----:B------:R-:W-:-:S05]  /*2370*/  @!P1 SHF.L.U32 R17, R16, 0x1, RZ ;  /* 0x0000000110119819 */ /* 0x000fca00000006ff */
[----:B---3--:R-:W-:-:S04]  /*2380*/  @!P1 IMAD.WIDE R14, R17, 0x4, R14 ;  /* 0x00000004110e9825 */ /* 0x008fc800078e020e */
[----:B--2---:R-:W-:-:S04]  /*2390*/  @!P1 IMAD R17, R19, R22, R18 ;  /* 0x0000001613119224 */ /* 0x004fc800078e0212 */
[----:B------:R-:W-:-:S06]  /*23a0*/  @!P1 IMAD.WIDE.U32 R14, R17, 0x8, R14 ;  /* 0x00000008110e9825 */ /* 0x000fcc00078e000e */
[----:B------:R-:W0:Y:S01]  /*23b0*/  @!P1 LDG.E.64 R14, desc[UR8][R14.64] ;  /* 0x000000080e0e9981 */ /* 0x000e22000c1e1b00 */
[C---:B------:R-:W-:Y:S02]  /*23c0*/  IADD3 R21, R22.reuse, 0x1, RZ ;  /* 0x0000000116157810 */ /* 0x040fe40007ffe0ff */
[----:B------:R-:W-:Y:S02]  /*23d0*/  IADD3 R19, R22, 0x2, RZ ;  /* 0x0000000216137810 */ /* 0x000fe40007ffe0ff */
[----:B------:R-:W-:Y:S02]  /*23e0*/  ISETP.EQ.OR P2, PT, R21, UR7, P3 ;  /* 0x0000000715007c0c */ /* 0x000fe40009f42670 */
[----:B------:R-:W-:-:S11]  /*23f0*/  ISETP.EQ.OR P4, PT, R19, UR7, P3 ;  /* 0x0000000713007c0c */ /* 0x000fd60009f82670 */
[----:B------:R-:W1:Y:S01]  /*2400*/  @!P2 S2R R16, SR_CTAID.Y ;  /* 0x000000000010a919 */ /* 0x000e620000002600 */
[----:B------:R-:W1:Y:S01]  /*2410*/  @!P2 LDC R60, c[0x0][0x10] ;  /* 0x00000400ff3cab82 */ /* 0x000e620000000800 */
[----:B------:R-:W-:Y:S01]  /*2420*/  @!P2 LOP3.LUT R59, R6, 0x1, RZ, 0xc0, !PT ;  /* 0x00000001063ba812 */ /* 0x000fe200078ec0ff */
[----:B------:R-:W2:Y:S06]  /*2430*/  @!P4 S2R R18, SR_CTAID.Y ;  /* 0x000000000012c919 */ /* 0x000eac0000002600 */
[----:B------:R-:W2:Y:S01]  /*2440*/  @!P4 LDC R20, c[0x0][0x10] ;  /* 0x00000400ff14cb82 */ /* 0x000ea20000000800 */
[----:B-1----:R-:W-:-:S07]  /*2450*/  @!P2 IMAD R21, R21, R60, R16 ;  /* 0x0000003c1515a224 */ /* 0x002fce00078e0210 */
[----:B------:R-:W1:Y:S01]  /*2460*/  @!P2 LDC.64 R16, c[0x0][0x248] ;  /* 0x00009200ff10ab82 */ /* 0x000e620000000a00 */
[----:B------:R-:W-:Y:S02]  /*2470*/  @!P2 IMAD R60, R59, R60, RZ ;  /* 0x0000003c3b3ca224 */ /* 0x000fe400078e02ff */
[----:B--2---:R-:W-:Y:S02]  /*2480*/  @!P4 IMAD R61, R19, R20, R18 ;  /* 0x00000014133dc224 */ /* 0x004fe400078e0212 */
[----:B------:R-:W-:-:S03]  /*2490*/  @!P2 IMAD R60, R60, R23, RZ ;  /* 0x000000173c3ca224 */ /* 0x000fc600078e02ff */
[----:B------:R-:W2:Y:S02]  /*24a0*/  @!P4 LDC.64 R18, c[0x0][0x248] ;  /* 0x00009200ff12cb82 */ /* 0x000ea40000000a00 */
[----:B------:R-:W-:-:S05]  /*24b0*/  @!P2 SHF.L.U32 R59, R60, 0x1, RZ ;  /* 0x000000013c3ba819 */ /* 0x000fca00000006ff */
[----:B-1----:R-:W-:-:S04]  /*24c0*/  @!P2 IMAD.WIDE R16, R59, 0x4, R16 ;  /* 0x000000043b10a825 */ /* 0x002fc800078e0210 */
[----:B------:R-:W-:Y:S01]  /*24d0*/  @!P2 IMAD.WIDE.U32 R16, R21, 0x8, R16 ;  /* 0x000000081510a825 */ /* 0x000fe200078e0010 */
[----:B------:R-:W-:-:S05]  /*24e0*/  @!P4 LOP3.LUT R21, R6, 0x1, RZ, 0xc0, !PT ;  /* 0x000000010615c812 */ /* 0x000fca00078ec0ff */
[----:B------:R-:W-:Y:S01]  /*24f0*/  @!P4 IMAD R20, R21, R20, RZ ;  /* 0x000000141514c224 */ /* 0x000fe200078e02ff */
[----:B------:R-:W-:Y:S01]  /*2500*/  IADD3 R21, R22, 0x3, RZ ;  /* 0x0000000316157810 */ /* 0x000fe20007ffe0ff */
[----:B------:R-:W3:Y:S02]  /*2510*/  @!P2 LDG.E.64 R16, desc[UR8][R16.64] ;  /* 0x000000081010a981 */ /* 0x000ee4000c1e1b00 */
[----:B------:R-:W-:Y:S01]  /*2520*/  @!P4 IMAD R20, R20, R23, RZ ;  /* 0x000000171414c224 */ /* 0x000fe200078e02ff */
[----:B------:R-:W-:-:S04]  /*2530*/  ISETP.EQ.OR P5, PT, R21, UR7, P3 ;  /* 0x0000000715007c0c */ /* 0x000fc80009fa2670 */
[----:B------:R-:W-:-:S05]  /*2540*/  @!P4 SHF.L.U32 R59, R20, 0x1, RZ ;  /* 0x00000001143bc819 */ /* 0x000fca00000006ff */
[----:B--2---:R-:W-:-:S04]  /*2550*/  @!P4 IMAD.WIDE R18, R59, 0x4, R18 ;  /* 0x000000043b12c825 */ /* 0x004fc800078e0212 */
[----:B------:R-:W1:Y:S01]  /*2560*/  @!P5 S2R R20, SR_CTAID.Y ;  /* 0x000000000014d919 */ /* 0x000e620000002600 */
[----:B------:R-:W-:Y:S01]  /*2570*/  @!P4 IMAD.WIDE.U32 R60, R61, 0x8, R18 ;  /* 0x000000083d3cc825 */ /* 0x000fe200078e0012 */
[----:B------:R-:W-:Y:S01]  /*2580*/  @!P5 LOP3.LUT R19, R6, 0x1, RZ, 0xc0, !PT ;  /* 0x000000010613d812 */ /* 0x000fe200078ec0ff */
[----:B------:R-:W1:Y:S02]  /*2590*/  @!P5 LDC R18, c[0x0][0x10] ;  /* 0x00000400ff12db82 */ /* 0x000e640000000800 */
[-C--:B-1----:R-:W-:Y:S02]  /*25a0*/  @!P5 IMAD R21, R21, R18.reuse, R20 ;  /* 0x000000121515d224 */ /* 0x082fe400078e0214 */
[----:B0-----:R-:W-:Y:S01]  /*25b0*/  @!P1 FADD.FTZ R12, R12, R14 ;  /* 0x0000000e0c0c9221 */ /* 0x001fe20000010000 */
[----:B------:R-:W-:-:S03]  /*25c0*/  @!P5 IMAD R14, R19, R18, RZ ;  /* 0x00000012130ed224 */ /* 0x000fc600078e02ff */
[----:B------:R-:W0:Y:S01]  /*25d0*/  @!P5 LDC.64 R18, c[0x0][0x248] ;  /* 0x00009200ff12db82 */ /* 0x000e220000000a00 */
[----:B------:R-:W-:-:S05]  /*25e0*/  @!P5 IMAD R14, R14, R23, RZ ;  /* 0x000000170e0ed224 */ /* 0x000fca00078e02ff */
[----:B------:R-:W-:-:S05]  /*25f0*/  @!P5 SHF.L.U32 R59, R14, 0x1, RZ ;  /* 0x000000010e3bd819 */ /* 0x000fca00000006ff */
[----:B0-----:R-:W-:-:S04]  /*2600*/  @!P5 IMAD.WIDE R18, R59, 0x4, R18 ;  /* 0x000000043b12d825 */ /* 0x001fc800078e0212 */
[----:B------:R-:W-:Y:S02]  /*2610*/  @!P5 IMAD.WIDE.U32 R20, R21, 0x8, R18 ;  /* 0x000000081514d825 */ /* 0x000fe400078e0012 */
[----:B------:R-:W2:Y:S04]  /*2620*/  @!P4 LDG.E.64 R18, desc[UR8][R60.64] ;  /* 0x000000083c12c981 */ /* 0x000ea8000c1e1b00 */
[----:B------:R-:W4:Y:S01]  /*2630*/  @!P5 LDG.E.64 R20, desc[UR8][R20.64] ;  /* 0x000000081414d981 */ /* 0x000f22000c1e1b00 */
[----:B------:R-:W-:Y:S01]  /*2640*/  IADD3 R58, R58, -0x4, RZ ;  /* 0xfffffffc3a3a7810 */ /* 0x000fe20007ffe0ff */
[----:B------:R-:W-:-:S03]  /*2650*/  @!P1 FADD.FTZ R13, R13, R15 ;  /* 0x0000000f0d0d9221 */ /* 0x000fc60000010000 */
[----:B------:R-:W-:Y:S02]  /*2660*/  ISETP.NE.AND P1, PT, R58, RZ, PT ;  /* 0x000000ff3a00720c */ /* 0x000fe40003f25270 */
[----:B------:R-:W-:Y:S01]  /*2670*/  IADD3 R22, R22, 0x4, RZ ;  /* 0x0000000416167810 */ /* 0x000fe20007ffe0ff */
[----:B---3--:R-:W-:Y:S01]  /*2680*/  @!P2 FADD.FTZ R12, R12, R16 ;  /* 0x000000100c0ca221 */ /* 0x008fe20000010000 */
[----:B------:R-:W-:-:S03]  /*2690*/  @!P2 FADD.FTZ R13, R13, R17 ;  /* 0x000000110d0da221 */ /* 0x000fc60000010000 */
[----:B--2---:R-:W-:Y:S01]  /*26a0*/  @!P4 FADD.FTZ R12, R12, R18 ;  /* 0x000000120c0cc221 */ /* 0x004fe20000010000 */
[----:B------:R-:W-:-:S03]  /*26b0*/  @!P4 FADD.FTZ R13, R13, R19 ;  /* 0x000000130d0dc221 */ /* 0x000fc60000010000 */
[----:B----4-:R-:W-:Y:S01]  /*26c0*/  @!P5 FADD.FTZ R12, R12, R20 ;  /* 0x000000140c0cd221 */ /* 0x010fe20000010000 */
[----:B------:R-:W-:Y:S01]  /*26d0*/  @!P5 FADD.FTZ R13, R13, R21 ;  /* 0x000000150d0dd221 */ /* 0x000fe20000010000 */
[----:B------:R-:W-:Y:S06]  /*26e0*/  @P1 BRA `(.L_x_4284) ;  /* 0xfffffffc00041947 */ /* 0x000fec000383ffff */
.L_x_4283:
[----:B------:R-:W-:-:S13]  /*26f0*/  LOP3.LUT P1, R17, R23, 0x3, RZ, 0xc0, !PT ;  /* 0x0000000317117812 */ /* 0x000fda000782c0ff */
[----:B------:R-:W-:Y:S05]  /*2700*/  @!P1 BRA `(.L_x_4280) ;  /* 0x0000000000c89947 */ /* 0x000fea0003800000 */
[----:B------:R-:W-:Y:S01]  /*2710*/  ISETP.EQ.OR P1, PT, R22, UR7, P3 ;  /* 0x0000000716007c0c */ /* 0x000fe20009f22670 */
[----:B------:R-:W-:Y:S01]  /*2720*/  BSSY B0, `(.L_x_4285) ;  /* 0x0000010000007945 */ /* 0x000fe20003800000 */
[----:B------:R-:W-:-:S11]  /*2730*/  ISETP.NE.AND P2, PT, R17, 0x1, PT ;  /* 0x000000011100780c */ /* 0x000fd60003f45270 */
[----:B------:R-:W-:Y:S05]  /*2740*/  @P1 BRA `(.L_x_4286) ;  /* 0x0000000000341947 */ /* 0x000fea0003800000 */
[----:B------:R-:W1:Y:S01]  /*2750*/  S2R R21, SR_CTAID.Y ;  /* 0x0000000000157919 */ /* 0x000e620000002600 */
[----:B------:R-:W2:Y:S01]  /*2760*/  LDC.64 R14, c[0x0][0x248] ;  /* 0x00009200ff0e7b82 */ /* 0x000ea20000000a00 */
[----:B------:R-:W-:Y:S01]  /*2770*/  LOP3.LUT R16, R6, 0x1, RZ, 0xc0, !PT ;  /* 0x0000000106107812 */ /* 0x000fe200078ec0ff */
[----:B------:R-:W-:-:S04]  /*2780*/  ULDC UR5, c[0x0][0x10] ;  /* 0x0000040000057ab9 */ /* 0x000fc80000000800 */
[----:B------:R-:W-:-:S04]  /*2790*/  IMAD R16, R16, UR5, RZ ;  /* 0x0000000510107c24 */ /* 0x000fc8000f8e02ff */
[----:B------:R-:W-:-:S05]  /*27a0*/  IMAD R16, R16, R23, RZ ;  /* 0x0000001710107224 */ /* 0x000fca00078e02ff */
[----:B------:R-:W-:-:S05]  /*27b0*/  SHF.L.U32 R19, R16, 0x1, RZ ;  /* 0x0000000110137819 */ /* 0x000fca00000006ff */
[----:B--2---:R-:W-:-:S04]  /*27c0*/  IMAD.WIDE R14, R19, 0x4, R14 ;  /* 0x00000004130e7825 */ /* 0x004fc800078e020e */
[----:B-1----:R-:W-:-:S04]  /*27d0*/  IMAD R19, R22, UR5, R21 ;  /* 0x0000000516137c24 */ /* 0x002fc8000f8e0215 */
[----:B------:R-:W-:-:S06]  /*27e0*/  IMAD.WIDE.U32 R14, R19, 0x8, R14 ;  /* 0x00000008130e7825 */ /* 0x000fcc00078e000e */
[----:B------:R-:W0:Y:S02]  /*27f0*/  LDG.E.64 R14, desc[UR8][R14.64] ;  /* 0x000000080e0e7981 */ /* 0x000e24000c1e1b00 */
[----:B0-----:R-:W-:Y:S01]  /*2800*/  FADD.FTZ R12, R12, R14 ;  /* 0x0000000e0c0c7221 */ /* 0x001fe20000010000 */
[----:B------:R-:W-:-:S07]  /*2810*/  FADD.FTZ R13, R13, R15 ;  /* 0x0000000f0d0d7221 */ /* 0x000fce0000010000 */
.L_x_4286:
[----:B------:R-:W-:Y:S05]  /*2820*/  BSYNC B0 ;  /* 0x0000000000007941 */ /* 0x000fea0003800000 */
.L_x_4285:
[----:B------:R-:W-:Y:S05]  /*2830*/  @!P2 BRA `(.L_x_4280) ;  /* 0x00000000007ca947 */ /* 0x000fea0003800000 */
[C---:B------:R-:W-:Y:S02]  /*2840*/  IADD3 R59, R22.reuse, 0x1, RZ ;  /* 0x00000001163b7810 */ /* 0x040fe40007ffe0ff */
[----:B------:R-:W-:Y:S02]  /*2850*/  IADD3 R22, R22, 0x2, RZ ;  /* 0x0000000216167810 */ /* 0x000fe40007ffe0ff */
[----:B------:R-:W-:Y:S02]  /*2860*/  ISETP.EQ.OR P2, PT, R59, UR7, P3 ;  /* 0x000000073b007c0c */ /* 0x000fe40009f42670 */
[----:B------:R-:W-:-:S04]  /*2870*/  ISETP.EQ.OR P1, PT, R22, UR7, P3 ;  /* 0x0000000716007c0c */ /* 0x000fc80009f22670 */
[----:B------:R-:W-:-:S07]  /*2880*/  ISETP.EQ.OR P1, PT, R17, 0x2, P1 ;  /* 0x000000021100780c */ /* 0x000fce0000f22670 */
[----:B------:R-:W1:Y:S01]  /*2890*/  @!P2 S2R R14, SR_CTAID.Y ;  /* 0x00000000000ea919 */ /* 0x000e620000002600 */
[----:B------:R-:W1:Y:S01]  /*28a0*/  @!P2 LDC R18, c[0x0][0x10] ;  /* 0x00000400ff12ab82 */ /* 0x000e620000000800 */
[----:B------:R-:W-:-:S04]  /*28b0*/  @!P2 LOP3.LUT R15, R6, 0x1, RZ, 0xc0, !PT ;  /* 0x00000001060fa812 */ /* 0x000fc800078ec0ff */
[----:B------:R-:W2:Y:S01]  /*28c0*/  @!P1 S2R R21, SR_CTAID.Y ;  /* 0x0000000000159919 */ /* 0x000ea20000002600 */
[----:B------:R-:W-:Y:S02]  /*28d0*/  @!P1 LOP3.LUT R19, R6, 0x1, RZ, 0xc0, !PT ;  /* 0x0000000106139812 */ /* 0x000fe400078ec0ff */
[----:B------:R-:W3:Y:S08]  /*28e0*/  @!P1 LDC R20, c[0x0][0x10] ;  /* 0x00000400ff149b82 */ /* 0x000ef00000000800 */
[----:B------:R-:W4:Y:S01]  /*28f0*/  @!P2 LDC.64 R16, c[0x0][0x248] ;  /* 0x00009200ff10ab82 */ /* 0x000f220000000a00 */
[----:B-1----:R-:W-:-:S02]  /*2900*/  @!P2 IMAD R59, R59, R18, R14 ;  /* 0x000000123b3ba224 */ /* 0x002fc400078e020e */
[----:B------:R-:W-:-:S05]  /*2910*/  @!P2 IMAD R18, R15, R18, RZ ;  /* 0x000000120f12a224 */ /* 0x000fca00078e02ff */
[----:B------:R-:W1:Y:S01]  /*2920*/  @!P1 LDC.64 R14, c[0x0][0x248] ;  /* 0x00009200ff0e9b82 */ /* 0x000e620000000a00 */
[-C--:B---3--:R-:W-:Y:S02]  /*2930*/  @!P1 IMAD R58, R19, R20.reuse, RZ ;  /* 0x00000014133a9224 */ /* 0x088fe400078e02ff */
[-C--:B------:R-:W-:Y:S02]  /*2940*/  @!P2 IMAD R18, R18, R23.reuse, RZ ;  /* 0x000000171212a224 */ /* 0x080fe400078e02ff */
[----:B------:R-:W-:Y:S02]  /*2950*/  @!P1 IMAD R58, R58, R23, RZ ;  /* 0x000000173a3a9224 */ /* 0x000fe400078e02ff */
[----:B--2---:R-:W-:Y:S01]  /*2960*/  @!P1 IMAD R21, R22, R20, R21 ;  /* 0x0000001416159224 */ /* 0x004fe200078e0215 */
[----:B------:R-:W-:-:S05]  /*2970*/  @!P2 SHF.L.U32 R19, R18, 0x1, RZ ;  /* 0x000000011213a819 */ /* 0x000fca00000006ff */
[----:B----4-:R-:W-:Y:S01]  /*2980*/  @!P2 IMAD.WIDE R18, R19, 0x4, R16 ;  /* 0x000000041312a825 */ /* 0x010fe200078e0210 */
[----:B------:R-:W-:-:S05]  /*2990*/  @!P1 SHF.L.U32 R17, R58, 0x1, RZ ;  /* 0x000000013a119819 */ /* 0x000fca00000006ff */
[----:B-1----:R-:W-:-:S04]  /*29a0*/  @!P1 IMAD.WIDE R16, R17, 0x4, R14 ;  /* 0x0000000411109825 */ /* 0x002fc800078e020e */
        /* <DEDUP_REMOVED lines=8> */
.L_x_4280:
[----:B------:R-:W-:Y:S01]  /*2a30*/  ULDC.64 UR12, c[0x0][0x218] ;  /* 0x00008600000c7ab9 */ /* 0x000fe20000000a00 */
[----:B------:R-:W-:Y:S01]  /*2a40*/  LOP3.LUT P1, RZ, R3, UR7, RZ, 0xfc, !PT ;  /* 0x0000000703ff7c12 */ /* 0x000fe2000f82fcff */
[----:B------:R-:W2:Y:S01]  /*2a50*/  S2UR UR6, SR_CgaCtaId ;  /* 0x00000000000679c3 */ /* 0x000ea20000008800 */
[----:B------:R-:W-:Y:S01]  /*2a60*/  ISETP.EQ.U32.AND P2, PT, RZ, UR12, PT ;  /* 0x0000000cff007c0c */ /* 0x000fe2000bf42070 */
[----:B------:R-:W-:Y:S01]  /*2a70*/  UMOV UR5, 0x400 ;  /* 0x0000040000057882 */ /* 0x000fe20000000000 */
[----:B------:R-:W-:Y:S01]  /*2a80*/  IADD3 R61, R39, R42, RZ ;  /* 0x0000002a273d7210 */ /* 0x000fe20007ffe0ff */
[----:B------:R-:W-:Y:S01]  /*2a90*/  ULDC.64 UR14, c[0x0][0x278] ;  /* 0x00009e00000e7ab9 */ /* 0x000fe20000000a00 */
        /* <DEDUP_REMOVED lines=13> */
[----:B------:R-:W-:Y:S06]  /*2b70*/  BAR.SYNC.DEFER_BLOCKING 0x0 ;  /* 0x0000000000007b1d */ /* 0x000fec0000010000 */
[----:B------:R-:W2:Y:S04]  /*2b80*/  LDG.E.64 R14, desc[UR8][R58.64] ;  /* 0x000000083a0e7981 */ /* 0x000ea8000c1e1b00 */
[----:B------:R-:W2:Y:S01]  /*2b90*/  LDG.E.64 R16, desc[UR8][R16.64] ;  /* 0x0000000810107981 */ /* 0x000ea2000c1e1b00 */
[----:B-1----:R-:W-:Y:S01]  /*2ba0*/  MOV R20, 0x3f800000 ;  /* 0x3f80000000147802 */ /* 0x002fe20000000f00 */
[----:B0-----:R-:W-:Y:S01]  /*2bb0*/  HADD2.F32 R13, -RZ, R40.H0_H0 ;  /* 0x20000028ff0d7230 */ /* 0x001fe20000004100 */
[----:B------:R-:W-:Y:S01]  /*2bc0*/  ISETP.NE.AND P6, PT, RZ, UR10, PT ;  /* 0x0000000aff007c0c */ /* 0x000fe2000bfc5270 */
[----:B------:R-:W0:Y:S01]  /*2bd0*/  LDS.64 R18, [UR5+0x90] ;  /* 0x00009005ff127984 */ /* 0x000e220008000a00 */
[----:B------:R-:W-:-:S02]  /*2be0*/  HADD2.F32 R21, -RZ, R30.H0_H0 ;  /* 0x2000001eff157230 */ /* 0x000fc40000004100 */
[----:B------:R-:W-:Y:S02]  /*2bf0*/  HADD2.F32 R23, -RZ, R30.H1_H1 ;  /* 0x3000001eff177230 */ /* 0x000fe40000004100 */
[----:B0-----:R-:W-:-:S04]  /*2c00*/  FMUL.FTZ R42, R18, UR6 ;  /* 0x00000006122a7c20 */ /* 0x001fc80008410000 */
[----:B------:R-:W-:Y:S01]  /*2c10*/  FMUL.FTZ R18, R42, R42 ;  /* 0x0000002a2a127220 */ /* 0x000fe20000410000 */
[--C-:B------:R-:W-:Y:S01]  /*2c20*/  FADD.FTZ R13, R13, -R42.reuse ;  /* 0x8000002a0d0d7221 */ /* 0x100fe20000010000 */
[--C-:B------:R-:W-:Y:S01]  /*2c30*/  FADD.FTZ R21, R21, -R42.reuse ;  /* 0x8000002a15157221 */ /* 0x100fe20000010000 */
[----:B------:R-:W-:Y:S01]  /*2c40*/  FADD.FTZ R23, R23, -R42 ;  /* 0x8000002a17177221 */ /* 0x000fe20000010000 */
[----:B------:R-:W-:-:S05]  /*2c50*/  FFMA.FTZ R18, R19, UR6, -R18 ;  /* 0x0000000613127c23 */ /* 0x000fca0008010812 */
[----:B------:R-:W-:-:S13]  /*2c60*/  FSETP.GTU.FTZ.AND P1, PT, R18, RZ, PT ;  /* 0x000000ff1200720b */ /* 0x000fda0003f3c000 */
[----:B------:R-:W0:Y:S02]  /*2c70*/  @P1 LDC R19, c[0x0][0x238] ;  /* 0x00008e00ff131b82 */ /* 0x000e240000000800 */
[----:B0-----:R-:W-:Y:S01]  /*2c80*/  @P1 FADD.FTZ R18, R18, R19 ;  /* 0x0000001312121221 */ /* 0x001fe20000010000 */
[----:B------:R-:W-:-:S03]  /*2c90*/  HADD2.F32 R19, -RZ, R40.H1_H1 ;  /* 0x30000028ff137230 */ /* 0x000fc60000004100 */
[----:B------:R-:W0:Y:S01]  /*2ca0*/  @P1 MUFU.RSQ R20, R18 ;  /* 0x0000001200141308 */ /* 0x000e220000001400 */
[----:B------:R-:W-:Y:S01]  /*2cb0*/  ISETP.GE.U32.AND P1, PT, R9, UR14, PT ;  /* 0x0000000e09007c0c */ /* 0x000fe2000bf26070 */
[----:B------:R-:W-:-:S03]  /*2cc0*/  FADD.FTZ R19, R19, -R42 ;  /* 0x8000002a13137221 */ /* 0x000fc60000010000 */
[----:B------:R-:W-:-:S04]  /*2cd0*/  ISETP.GE.AND.EX P1, PT, R29, UR15, PT, P1 ;  /* 0x0000000f1d007c0c */ /* 0x000fc8000bf26310 */
[----:B------:R-:W-:Y:S01]  /*2ce0*/  ISETP.LT.U32.AND P1, PT, R3, 0x1e0, !P1 ;  /* 0x000001e00300780c */ /* 0x000fe20004f21070 */
        /* <DEDUP_REMOVED lines=15> */
.L_x_4287:
        /* <DEDUP_REMOVED lines=9> */
[----:B------:R-:W-:-:S04]  /*2e70*/  ULDC.64 UR12, c[0x0][0x210] ;  /* 0x00008400000c7ab9 */ /* 0x000fc80000000a00 */
[----:B------:R-:W-:Y:S02]  /*2e80*/  IADD3 R19, R13, R19, RZ ;  /* 0x000000130d137210 */ /* 0x000fe40007ffe0ff */
[----:B------:R-:W-:-:S04]  /*2e90*/  LEA R18, P2, R12, UR12, 0x1 ;  /* 0x0000000c0c127c11 */ /* 0x000fc8000f8408ff */
[----:B------:R-:W-:-:S05]  /*2ea0*/  LEA.HI.X R19, R12, UR13, R19, 0x1, P2 ;  /* 0x0000000d0c137c11 */ /* 0x000fca00090f0c13 */
[----:B------:R0:W-:Y:S04]  /*2eb0*/  STG.E desc[UR8][R18.64], R59 ;  /* 0x0000003b12007986 */ /* 0x0001e8000c101908 */
.L_x_4289:
[----:B------:R-:W-:Y:S05]  /*2ec0*/  BSYNC B0 ;  /* 0x0000000000007941 */ /* 0x000fea0003800000 */
.L_x_4288:
[-C--:B------:R-:W-:Y:S01]  /*2ed0*/  FMUL.FTZ R13, R21, R20.reuse ;  /* 0x00000014150d7220 */ /* 0x080fe20000410000 */
[----:B------:R-:W-:Y:S01]  /*2ee0*/  FMUL.FTZ R12, R23, R20 ;  /* 0x00000014170c7220 */ /* 0x000fe20000410000 */
[--C-:B------:R-:W-:Y:S02]  /*2ef0*/  HADD2.F32 R21, -RZ, R32.reuse.H0_H0 ;  /* 0x20000020ff157230 */ /* 0x100fe40000004100 */
[----:B------:R-:W-:Y:S02]  /*2f00*/  HADD2.F32 R23, -RZ, R32.H1_H1 ;  /* 0x30000020ff177230 */ /* 0x000fe40000004100 */
[----:B------:R-:W-:Y:S01]  /*2f10*/  FFMA.FTZ R22, R14, R13, R16 ;  /* 0x0000000d0e167223 */ /* 0x000fe20000010010 */
[----:B0-----:R-:W-:Y:S01]  /*2f20*/  FFMA.FTZ R59, R15, R12, R17 ;  /* 0x0000000c0f3b7223 */ /* 0x001fe20000010011 */
        /* <DEDUP_REMOVED lines=11> */
.L_x_4290:
        /* <DEDUP_REMOVED lines=14> */
.L_x_4292:
[----:B------:R-:W-:Y:S05]  /*30c0*/  BSYNC B0 ;  /* 0x0000000000007941 */ /* 0x000fea0003800000 */
.L_x_4291:
[----:B------:R-:W-:Y:S01]  /*30d0*/  ISETP.GE.U32.AND P1, PT, R10, UR14, PT ;  /* 0x0000000e0a007c0c */ /* 0x000fe2000bf26070 */
[--C-:B------:R-:W-:Y:S01]  /*30e0*/  FADD.FTZ R13, R21, -R42.reuse ;  /* 0x8000002a150d7221 */ /* 0x100fe20000010000 */
[----:B------:R-:W-:Y:S01]  /*30f0*/  ISETP.GE.U32.AND P2, PT, R11, UR14, PT ;  /* 0x0000000e0b007c0c */ /* 0x000fe2000bf46070 */
[--C-:B------:R-:W-:Y:S01]  /*3100*/  FADD.FTZ R23, R23, -R42.reuse ;  /* 0x8000002a17177221 */ /* 0x100fe20000010000 */
[----:B------:R-:W-:Y:S01]  /*3110*/  ISETP.GE.U32.AND P3, PT, R24, UR14, PT ;  /* 0x0000000e18007c0c */ /* 0x000fe2000bf66070 */
[--C-:B0-----:R-:W-:Y:S01]  /*3120*/  HADD2.F32 R19, -RZ, R34.reuse.H0_H0 ;  /* 0x20000022ff137230 */ /* 0x101fe20000004100 */
[----:B------:R-:W-:Y:S01]  /*3130*/  ISETP.GE.AND.EX P1, PT, R31, UR15, PT, P1 ;  /* 0x0000000f1f007c0c */ /* 0x000fe2000bf26310 */
[----:B------:R-:W-:Y:S01]  /*3140*/  HADD2.F32 R61, -RZ, R34.H1_H1 ;  /* 0x30000022ff3d7230 */ /* 0x000fe20000004100 */
[----:B------:R-:W-:Y:S01]  /*3150*/  ISETP.GE.AND.EX P2, PT, R33, UR15, PT, P2 ;  /* 0x0000000f21007c0c */ /* 0x000fe2000bf46320 */
[-C--:B------:R-:W-:Y:S01]  /*3160*/  FMUL.FTZ R13, R13, R20.reuse ;  /* 0x000000140d0d7220 */ /* 0x080fe20000410000 */
[----:B------:R-:W-:Y:S01]  /*3170*/  ISETP.GE.AND.EX P3, PT, R35, UR15, PT, P3 ;  /* 0x0000000f23007c0c */ /* 0x000fe2000bf66330 */
[----:B------:R-:W-:Y:S01]  /*3180*/  FMUL.FTZ R30, R23, R20 ;  /* 0x00000014171e7220 */ /* 0x000fe20000410000 */
[--C-:B------:R-:W-:Y:S01]  /*3190*/  HADD2.F32 R59, -RZ, R36.reuse.H0_H0 ;  /* 0x20000024ff3b7230 */ /* 0x100fe20000004100 */
[C---:B------:R-:W-:Y:S01]  /*31a0*/  ISETP.GT.U32.OR P1, PT, R3.reuse, 0x1df, P1 ;  /* 0x000001df0300780c */ /* 0x040fe20000f24470 */
[----:B------:R-:W-:Y:S01]  /*31b0*/  HADD2.F32 R21, -RZ, R36.H1_H1 ;  /* 0x30000024ff157230 */ /* 0x000fe20000004100 */
[----:B------:R-:W-:Y:S01]  /*31c0*/  ISETP.GT.U32.OR P2, PT, R3, 0x1df, P2 ;  /* 0x000001df0300780c */ /* 0x000fe20001744470 */
[--C-:B------:R-:W-:Y:S01]  /*31d0*/  FADD.FTZ R23, R19, -R42.reuse ;  /* 0x8000002a13177221 */ /* 0x100fe20000010000 */
[----:B------:R-:W-:Y:S01]  /*31e0*/  ISETP.GT.U32.OR P3, PT, R3, 0x1df, P3 ;  /* 0x000001df0300780c */ /* 0x000fe20001f64470 */
        /* <DEDUP_REMOVED lines=14> */
.L_x_4293:
[----:B------:R-:W-:Y:S04]  /*32d0*/  BSSY B0, `(.L_x_4294) ;  /* 0x000000e000007945 */ /* 0x000fe80003800000 */
[----:B------:R-:W-:Y:S05]  /*32e0*/  @P1 BRA `(.L_x_4295) ;  /* 0x0000000000301947 */ /* 0x000fea0003800000 */
[----:B------:R-:W-:Y:S01]  /*32f0*/  ULDC.64 UR12, c[0x0][0x270] ;  /* 0x00009c00000c7ab9 */ /* 0x000fe20000000a00 */
[----:B------:R-:W-:Y:S01]  /*3300*/  MOV R12, R54 ;  /* 0x00000036000c7202 */ /* 0x000fe20000000f00 */
[----:B------:R-:W-:Y:S01]  /*3310*/  IMAD R31, R31, UR12, RZ ;  /* 0x0000000c1f1f7c24 */ /* 0x000fe2000f8e02ff */
[----:B------:R-:W-:-:S03]  /*3320*/  MOV R13, R57 ;  /* 0x00000039000d7202 */ /* 0x000fc60000000f00 */
[C---:B------:R-:W-:Y:S02]  /*3330*/  IMAD R31, R10.reuse, UR13, R31 ;  /* 0x0000000d0a1f7c24 */ /* 0x040fe4000f8e021f */
[----:B------:R-:W-:Y:S01]  /*3340*/  IMAD.WIDE.U32 R12, R10, UR12, R12 ;  /* 0x0000000c0a0c7c25 */ /* 0x000fe2000f8e000c */
[----:B------:R-:W-:Y:S02]  /*3350*/  ULDC.64 UR12, c[0x0][0x210] ;  /* 0x00008400000c7ab9 */ /* 0x000fe40000000a00 */
[----:B------:R-:W-:Y:S02]  /*3360*/  LEA R18, P1, R12, UR12, 0x1 ;  /* 0x0000000c0c127c11 */ /* 0x000fe4000f8208ff */
[----:B------:R-:W-:Y:S02]  /*3370*/  IADD3 R31, R13, R31, RZ ;  /* 0x0000001f0d1f7210 */ /* 0x000fe40007ffe0ff */
[----:B------:R-:W-:Y:S02]  /*3380*/  F2FP.F16.F32.PACK_AB R13, R30, R22 ;  /* 0x000000161e0d723e */ /* 0x000fe400000000ff */
[----:B------:R-:W-:-:S05]  /*3390*/  LEA.HI.X R19, R12, UR13, R31, 0x1, P1 ;  /* 0x0000000d0c137c11 */ /* 0x000fca00088f0c1f */
[----:B------:R0:W-:Y:S02]  /*33a0*/  STG.E desc[UR8][R18.64], R13 ;  /* 0x0000000d12007986 */ /* 0x0001e4000c101908 */
.L_x_4295:
[----:B------:R-:W-:Y:S05]  /*33b0*/  BSYNC B0 ;  /* 0x0000000000007941 */ /* 0x000fea0003800000 */
.L_x_4294:
[-C--:B------:R-:W-:Y:S01]  /*33c0*/  FMUL.FTZ R23, R23, R20.reuse ;  /* 0x0000001417177220 */ /* 0x080fe20000410000 */
[----:B------:R-:W-:Y:S01]  /*33d0*/  FMUL.FTZ R12, R61, R20 ;  /* 0x000000143d0c7220 */ /* 0x000fe20000410000 */
[--C-:B------:R-:W-:Y:S01]  /*33e0*/  FADD.FTZ R59, R59, -R42.reuse ;  /* 0x8000002a3b3b7221 */ /* 0x100fe20000010000 */
[----:B------:R-:W-:Y:S01]  /*33f0*/  FADD.FTZ R21, R21, -R42 ;  /* 0x8000002a15157221 */ /* 0x000fe20000010000 */
        /* <DEDUP_REMOVED lines=13> */
.L_x_4296:
[----:B------:R-:W-:Y:S04]  /*34d0*/  BSSY B0, `(.L_x_4297) ;  /* 0x000000e000007945 */ /* 0x000fe80003800000 */
[----:B------:R-:W-:Y:S05]  /*34e0*/  @P2 BRA `(.L_x_4298) ;  /* 0x0000000000302947 */ /* 0x000fea0003800000 */
[----:B------:R-:W-:Y:S01]  /*34f0*/  ULDC.64 UR12, c[0x0][0x270] ;  /* 0x00009c00000c7ab9 */ /* 0x000fe20000000a00 */
[----:B------:R-:W-:Y:S01]  /*3500*/  MOV R12, R54 ;  /* 0x00000036000c7202 */ /* 0x000fe20000000f00 */
[----:B0-----:R-:W-:Y:S01]  /*3510*/  IMAD R18, R33, UR12, RZ ;  /* 0x0000000c21127c24 */ /* 0x001fe2000f8e02ff */
        /* <DEDUP_REMOVED lines=9> */
.L_x_4298:
[----:B------:R-:W-:Y:S05]  /*35b0*/  BSYNC B0 ;  /* 0x0000000000007941 */ /* 0x000fea0003800000 */
.L_x_4297:
[-C--:B------:R-:W-:Y:S01]  /*35c0*/  FMUL.FTZ R59, R59, R20.reuse ;  /* 0x000000143b3b7220 */ /* 0x080fe20000410000 */
[----:B------:R-:W-:Y:S01]  /*35d0*/  FMUL.FTZ R12, R21, R20 ;  /* 0x00000014150c7220 */ /* 0x000fe20000410000 */
[--C-:B0-----:R-:W-:Y:S02]  /*35e0*/  HADD2.F32 R13, -RZ, R2.reuse.H0_H0 ;  /* 0x20000002ff0d7230 */ /* 0x101fe40000004100 */
[----:B-1----:R-:W-:Y:S02]  /*35f0*/  HADD2.F32 R19, -RZ, R2.H1_H1 ;  /* 0x30000002ff137230 */ /* 0x002fe40000004100 */
        /* <DEDUP_REMOVED lines=13> */
.L_x_4299:
[----:B------:R-:W-:Y:S04]  /*36d0*/  BSSY B0, `(.L_x_4300) ;  /* 0x000000e000007945 */ /* 0x000fe80003800000 */
[----:B------:R-:W-:Y:S05]  /*36e0*/  @P3 BRA `(.L_x_4301) ;  /* 0x0000000000303947 */ /* 0x000fea0003800000 */
        /* <DEDUP_REMOVED lines=12> */
.L_x_4301:
[----:B------:R-:W-:Y:S05]  /*37b0*/  BSYNC B0 ;  /* 0x0000000000007941 */ /* 0x000fea0003800000 */
.L_x_4300:
[--C-:B0-----:R-:W-:Y:S01]  /*37c0*/  HADD2.F32 R21, -RZ, R0.reuse.H0_H0 ;  /* 0x20000000ff157230 */ /* 0x101fe20000004100 */
[----:B------:R-:W-:Y:S01]  /*37d0*/  IADD3 R18, R5, 0x30, RZ ;  /* 0x0000003005127810 */ /* 0x000fe20007ffe0ff */
[----:B------:R-:W-:Y:S01]  /*37e0*/  HADD2.F32 R31, -RZ, R0.H1_H1 ;  /* 0x30000000ff1f7230 */ /* 0x000fe20000004100 */
[----:B------:R-:W-:Y:S01]  /*37f0*/  ISETP.GE.U32.AND P1, PT, R25, UR14, PT ;  /* 0x0000000e19007c0c */ /* 0x000fe2000bf26070 */
[----:B------:R-:W-:Y:S01]  /*3800*/  HADD2.F32 R23, -RZ, R41.H0_H0 ;  /* 0x20000029ff177230 */ /* 0x000fe20000004100 */
[----:B------:R-:W-:Y:S01]  /*3810*/  ISETP.GE.U32.AND P2, PT, R18, UR14, PT ;  /* 0x0000000e12007c0c */ /* 0x000fe2000bf46070 */
[----:B------:R-:W-:Y:S01]  /*3820*/  HADD2.F32 R0, -RZ, R48.H0_H0 ;  /* 0x20000030ff007230 */ /* 0x000fe20000004100 */
[----:B------:R-:W-:Y:S01]  /*3830*/  SHF.R.S32.HI R30, RZ, 0x1f, R18 ;  /* 0x0000001fff1e7819 */ /* 0x000fe20000011412 */
[----:B------:R-:W-:Y:S02]  /*3840*/  HADD2.F32 R2, -RZ, R49.H0_H0 ;  /* 0x20000031ff027230 */ /* 0x000fe40000004100 */
[----:B------:R-:W-:Y:S01]  /*3850*/  FADD.FTZ R13, R13, -R42 ;  /* 0x8000002a0d0d7221 */ /* 0x000fe20000010000 */
[----:B------:R-:W-:-:S02]  /*3860*/  HADD2.F32 R12, -RZ, R50.H0_H0 ;  /* 0x20000032ff0c7230 */ /* 0x000fc40000004100 */
[--C-:B------:R-:W-:Y:S01]  /*3870*/  FADD.FTZ R36, R19, -R42.reuse ;  /* 0x8000002a13247221 */ /* 0x100fe20000010000 */
[----:B------:R-:W-:Y:S02]  /*3880*/  HADD2.F32 R22, -RZ, R51.H0_H0 ;  /* 0x20000033ff167230 */ /* 0x000fe40000004100 */
[--C-:B------:R-:W-:Y:S01]  /*3890*/  FADD.FTZ R21, R21, -R42.reuse ;  /* 0x8000002a15157221 */ /* 0x100fe20000010000 */
[----:B------:R-:W-:Y:S02]  /*38a0*/  HADD2.F32 R32, -RZ, R52.H0_H0 ;  /* 0x20000034ff207230 */ /* 0x000fe40000004100 */
[--C-:B------:R-:W-:Y:S01]  /*38b0*/  FADD.FTZ R31, R31, -R42.reuse ;  /* 0x8000002a1f1f7221 */ /* 0x100fe20000010000 */
[----:B------:R-:W-:Y:S02]  /*38c0*/  HADD2.F32 R34, -RZ, R53.H0_H0 ;  /* 0x20000035ff227230 */ /* 0x000fe40000004100 */
[----:B------:R-:W-:Y:S01]  /*38d0*/  FADD.FTZ R23, R23, -R42 ;  /* 0x8000002a17177221 */ /* 0x000fe20000010000 */
[----:B------:R-:W-:-:S02]  /*38e0*/  HADD2.F32 R41, -RZ, R41.H1_H1 ;  /* 0x30000029ff297230 */ /* 0x000fc40000004100 */
[--C-:B------:R-:W-:Y:S01]  /*38f0*/  FADD.FTZ R0, R0, -R42.reuse ;  /* 0x8000002a00007221 */ /* 0x100fe20000010000 */
[--C-:B------:R-:W-:Y:S02]  /*3900*/  HADD2.F32 R33, -RZ, R44.reuse.H0_H0 ;  /* 0x2000002cff217230 */ /* 0x100fe40000004100 */
[--C-:B------:R-:W-:Y:S01]  /*3910*/  FADD.FTZ R2, R2, -R42.reuse ;  /* 0x8000002a02027221 */ /* 0x100fe20000010000 */
[----:B------:R-:W-:Y:S02]  /*3920*/  HADD2.F32 R35, -RZ, R44.H1_H1 ;  /* 0x3000002cff237230 */ /* 0x000fe40000004100 */
[--C-:B------:R-:W-:Y:S01]  /*3930*/  FADD.FTZ R41, R41, -R42.reuse ;  /* 0x8000002a29297221 */ /* 0x100fe20000010000 */
[--C-:B------:R-:W-:Y:S02]  /*3940*/  HADD2.F32 R59, -RZ, R46.reuse.H0_H0 ;  /* 0x2000002eff3b7230 */ /* 0x100fe40000004100 */
[----:B------:R-:W-:Y:S01]  /*3950*/  FADD.FTZ R19, R33, -R42 ;  /* 0x8000002a21137221 */ /* 0x000fe20000010000 */
[----:B------:R-:W-:-:S02]  /*3960*/  HADD2.F32 R61, -RZ, R46.H1_H1 ;  /* 0x3000002eff3d7230 */ /* 0x000fc40000004100 */
[--C-:B------:R-:W-:Y:S01]  /*3970*/  FADD.FTZ R35, R35, -R42.reuse ;  /* 0x8000002a23237221 */ /* 0x100fe20000010000 */
[----:B------:R-:W-:Y:S02]  /*3980*/  HADD2.F32 R48, -RZ, R48.H1_H1 ;  /* 0x30000030ff307230 */ /* 0x000fe40000004100 */
[--C-:B------:R-:W-:Y:S01]  /*3990*/  FADD.FTZ R59, R59, -R42.reuse ;  /* 0x8000002a3b3b7221 */ /* 0x100fe20000010000 */
[----:B------:R-:W-:Y:S02]  /*39a0*/  HADD2.F32 R49, -RZ, R49.H1_H1 ;  /* 0x30000031ff317230 */ /* 0x000fe40000004100 */
[--C-:B------:R-:W-:Y:S01]  /*39b0*/  FADD.FTZ R61, R61, -R42.reuse ;  /* 0x8000002a3d3d7221 */ /* 0x100fe20000010000 */
[----:B------:R-:W-:Y:S02]  /*39c0*/  HADD2.F32 R50, -RZ, R50.H1_H1 ;  /* 0x30000032ff327230 */ /* 0x000fe40000004100 */
[----:B------:R-:W-:Y:S01]  /*39d0*/  FADD.FTZ R48, R48, -R42 ;  /* 0x8000002a30307221 */ /* 0x000fe20000010000 */
[----:B------:R-:W-:-:S02]  /*39e0*/  HADD2.F32 R51, -RZ, R51.H1_H1 ;  /* 0x30000033ff337230 */ /* 0x000fc40000004100 */
[--C-:B------:R-:W-:Y:S01]  /*39f0*/  FADD.FTZ R49, R49, -R42.reuse ;  /* 0x8000002a31317221 */ /* 0x100fe20000010000 */
[----:B------:R-:W-:Y:S02]  /*3a00*/  HADD2.F32 R52, -RZ, R52.H1_H1 ;  /* 0x30000034ff347230 */ /* 0x000fe40000004100 */
[--C-:B------:R-:W-:Y:S01]  /*3a10*/  FADD.FTZ R40, R12, -R42.reuse ;  /* 0x8000002a0c287221 */ /* 0x100fe20000010000 */
[----:B------:R-:W-:Y:S02]  /*3a20*/  HADD2.F32 R53, -RZ, R53.H1_H1 ;  /* 0x30000035ff357230 */ /* 0x000fe40000004100 */
[--C-:B------:R-:W-:Y:S01]  /*3a30*/  FADD.FTZ R50, R50, -R42.reuse ;  /* 0x8000002a32327221 */ /* 0x100fe20000010000 */
[--C-:B------:R-:W-:Y:S01]  /*3a40*/  FADD.FTZ R22, R22, -R42.reuse ;  /* 0x8000002a16167221 */ /* 0x100fe20000010000 */
[--C-:B------:R-:W-:Y:S01]  /*3a50*/  FADD.FTZ R51, R51, -R42.reuse ;  /* 0x8000002a33337221 */ /* 0x100fe20000010000 */
[--C-:B------:R-:W-:Y:S01]  /*3a60*/  FADD.FTZ R44, R32, -R42.reuse ;  /* 0x8000002a202c7221 */ /* 0x100fe20000010000 */
[--C-:B------:R-:W-:Y:S01]  /*3a70*/  FADD.FTZ R52, R52, -R42.reuse ;  /* 0x8000002a34347221 */ /* 0x100fe20000010000 */
[--C-:B------:R-:W-:Y:S01]  /*3a80*/  FADD.FTZ R34, R34, -R42.reuse ;  /* 0x8000002a22227221 */ /* 0x100fe20000010000 */
[----:B------:R-:W-:Y:S01]  /*3a90*/  FADD.FTZ R53, R53, -R42 ;  /* 0x8000002a35357221 */ /* 0x000fe20000010000 */
[----:B------:R-:W-:Y:S01]  /*3aa0*/  ISETP.GE.AND.EX P1, PT, R37, UR15, PT, P1 ;  /* 0x0000000f25007c0c */ /* 0x000fe2000bf26310 */
[-C--:B------:R-:W-:Y:S01]  /*3ab0*/  FMUL.FTZ R13, R13, R20.reuse ;  /* 0x000000140d0d7220 */ /* 0x080fe20000410000 */
[----:B------:R-:W-:Y:S01]  /*3ac0*/  ISETP.GE.AND.EX P2, PT, R30, UR15, PT, P2 ;  /* 0x0000000f1e007c0c */ /* 0x000fe2000bf46320 */
[-C--:B------:R-:W-:Y:S01]  /*3ad0*/  FMUL.FTZ R42, R36, R20.reuse ;  /* 0x00000014242a7220 */ /* 0x080fe20000410000 */
[-C--:B------:R-:W-:Y:S01]  /*3ae0*/  FMUL.FTZ R36, R31, R20.reuse ;  /* 0x000000141f247220 */ /* 0x080fe20000410000 */
[----:B------:R-:W-:Y:S01]  /*3af0*/  ISETP.GT.U32.OR P1, PT, R3, 0x1df, P1 ;  /* 0x000001df0300780c */ /* 0x000fe20000f24470 */
[----:B------:R-:W-:Y:S01]  /*3b00*/  FMUL.FTZ R21, R21, R20 ;  /* 0x0000001415157220 */ /* 0x000fe20000410000 */
[----:B------:R-:W-:Y:S01]  /*3b10*/  ISETP.GT.U32.OR P2, PT, R3, 0x1df, P2 ;  /* 0x000001df0300780c */ /* 0x000fe20001744470 */
[----:B------:R-:W-:Y:S01]  /*3b20*/  FFMA.FTZ R31, R14, R13, R16 ;  /* 0x0000000d0e1f7223 */ /* 0x000fe20000010010 */
        /* <DEDUP_REMOVED lines=12> */
.L_x_4302:
        /* <DEDUP_REMOVED lines=14> */
.L_x_4304:
[----:B------:R-:W-:Y:S05]  /*3cd0*/  BSYNC B0 ;  /* 0x0000000000007941 */ /* 0x000fea0003800000 */
.L_x_4303:
        /* <DEDUP_REMOVED lines=13> */
.L_x_4305:
        /* <DEDUP_REMOVED lines=14> */
.L_x_4307:
[----:B------:R-:W-:Y:S05]  /*3e90*/  BSYNC B0 ;  /* 0x0000000000007941 */ /* 0x000fea0003800000 */
.L_x_4306:
[----:B01----:R-:W-:Y:S01]  /*3ea0*/  IADD3 R31, R5, 0x38, RZ ;  /* 0x00000038051f7810 */ /* 0x003fe20007ffe0ff */
[-C--:B------:R-:W-:Y:S01]  /*3eb0*/  FMUL.FTZ R36, R35, R20.reuse ;  /* 0x0000001423247220 */ /* 0x080fe20000410000 */
[----:B------:R-:W-:Y:S01]  /*3ec0*/  IADD3 R12, R5, 0x40, RZ ;  /* 0x00000040050c7810 */ /* 0x000fe20007ffe0ff */
[-C--:B------:R-:W-:Y:S01]  /*3ed0*/  FMUL.FTZ R23, R23, R20.reuse ;  /* 0x0000001417177220 */ /* 0x080fe20000410000 */
[----:B------:R-:W-:Y:S01]  /*3ee0*/  IADD3 R13, R5, 0x48, RZ ;  /* 0x00000048050d7810 */ /* 0x000fe20007ffe0ff */
[-C--:B------:R-:W-:Y:S01]  /*3ef0*/  FMUL.FTZ R46, R41, R20.reuse ;  /* 0x00000014292e7220 */ /* 0x080fe20000410000 */
[----:B------:R-:W-:Y:S01]  /*3f00*/  IADD3 R18, R5, 0x50, RZ ;  /* 0x0000005005127810 */ /* 0x000fe20007ffe0ff */
        /* <DEDUP_REMOVED lines=9> */
[----:B------:R-:W-:Y:S01]  /*3fa0*/  SHF.R.S32.HI R30, RZ, 0x1f, R31 ;  /* 0x0000001fff1e7819 */ /* 0x000fe2000001141f */
[-C--:B------:R-:W-:Y:S01]  /*3fb0*/  FMUL.FTZ R19, R19, R20.reuse ;  /* 0x0000001413137220 */ /* 0x080fe20000410000 */
[----:B------:R-:W-:Y:S01]  /*3fc0*/  SHF.R.S32.HI R21, RZ, 0x1f, R12 ;  /* 0x0000001fff157819 */ /* 0x000fe2000001140c */
[-C--:B------:R-:W-:Y:S01]  /*3fd0*/  FMUL.FTZ R59, R59, R20.reuse ;  /* 0x000000143b3b7220 */ /* 0x080fe20000410000 */
[----:B------:R-:W-:Y:S01]  /*3fe0*/  SHF.R.S32.HI R32, RZ, 0x1f, R13 ;  /* 0x0000001fff207819 */ /* 0x000fe2000001140d */
[-C--:B------:R-:W-:Y:S01]  /*3ff0*/  FMUL.FTZ R48, R48, R20.reuse ;  /* 0x0000001430307220 */ /* 0x080fe20000410000 */
[----:B------:R-:W-:Y:S01]  /*4000*/  SHF.R.S32.HI R33, RZ, 0x1f, R18 ;  /* 0x0000001fff217819 */ /* 0x000fe20000011412 */
        /* <DEDUP_REMOVED lines=10> */
[----:B------:R-:W-:Y:S01]  /*40b0*/  FMUL.FTZ R20, R53, R20 ;  /* 0x0000001435147220 */ /* 0x000fe20000410000 */
[C---:B------:R-:W-:Y:S01]  /*40c0*/  ISETP.GT.U32.OR P4, PT, R3.reuse, 0x1df, P4 ;  /* 0x000001df0300780c */ /* 0x040fe20002784470 */
[----:B------:R-:W-:Y:S01]  /*40d0*/  FFMA.FTZ R34, R14, R23, R16 ;  /* 0x000000170e227223 */ /* 0x000fe20000010010 */
[----:B------:R-:W-:Y:S01]  /*40e0*/  ISETP.GT.U32.OR P3, PT, R3, 0x1df, P3 ;  /* 0x000001df0300780c */ /* 0x000fe20001f64470 */
        /* <DEDUP_REMOVED lines=14> */
.L_x_4308:
        /* <DEDUP_REMOVED lines=14> */
.L_x_4310:
[----:B------:R-:W-:Y:S05]  /*42b0*/  BSYNC B0 ;  /* 0x0000000000007941 */ /* 0x000fea0003800000 */
.L_x_4309:
        /* <DEDUP_REMOVED lines=13> */
.L_x_4311:
        /* <DEDUP_REMOVED lines=10> */
[----:B0-----:R-:W-:-:S02]  /*4430*/  LEA R30, P3, R22, UR12, 0x1 ;  /* 0x0000000c161e7c11 */ /* 0x001fc4000f8608ff */
[----:B------:R-:W-:-:S04]  /*4440*/  IADD3 R21, R23, R21, RZ ;  /* 0x0000001517157210 */ /* 0x000fc80007ffe0ff */
[----:B------:R-:W-:-:S05]  /*4450*/  LEA.HI.X R31, R22, UR13, R21, 0x1, P3 ;  /* 0x0000000d161f7c11 */ /* 0x000fca00098f0c15 */
[----:B------:R1:W-:Y:S02]  /*4460*/  STG.E desc[UR8][R30.64], R19 ;  /* 0x000000131e007986 */ /* 0x0003e4000c101908 */
.L_x_4313:
[----:B------:R-:W-:Y:S05]  /*4470*/  BSYNC B0 ;  /* 0x0000000000007941 */ /* 0x000fea0003800000 */
.L_x_4312:
        /* <DEDUP_REMOVED lines=13> */
.L_x_4314:
[----:B------:R-:W-:Y:S04]  /*4550*/  BSSY B0, `(.L_x_4315) ;  /* 0x000000e000007945 */ /* 0x000fe80003800000 */
[----:B------:R-:W-:Y:S05]  /*4560*/  @P1 BRA `(.L_x_4316) ;  /* 0x0000000000301947 */ /* 0x000fea0003800000 */
        /* <DEDUP_REMOVED lines=12> */
.L_x_4316:
[----:B------:R-:W-:Y:S05]  /*4630*/  BSYNC B0 ;  /* 0x0000000000007941 */ /* 0x000fea0003800000 */
.L_x_4315:
[----:B------:R-:W-:Y:S01]  /*4640*/  IADD3 R21, R5, 0x58, RZ ;  /* 0x0000005805157810 */ /* 0x000fe20007ffe0ff */
[----:B------:R-:W-:Y:S01]  /*4650*/  FFMA.FTZ R35, R14, R35, R16 ;  /* 0x000000230e237223 */ /* 0x000fe20000010010 */
[----:B------:R-:W-:Y:S01]  /*4660*/  FFMA.FTZ R48, R15, R48, R17 ;  /* 0x000000300f307223 */ /* 0x000fe20000010011 */
[----:B------:R-:W-:Y:S06]  /*4670*/  @!P6 BRA `(.L_x_4317) ;  /* 0x000000000028e947 */ /* 0x000fec0003800000 */
[----:B-1----:R-:W-:Y:S01]  /*4680*/  FMUL.FTZ R19, R48, -1.4426950216293334961 ;  /* 0xbfb8aa3b30137820 */ /* 0x002fe20000410000 */
[----:B--2---:R-:W-:-:S05]  /*4690*/  FMUL.FTZ R12, R35, -1.4426950216293334961 ;  /* 0xbfb8aa3b230c7820 */ /* 0x004fca0000410000 */
        /* <DEDUP_REMOVED lines=8> */
.L_x_4317:
[----:B------:R-:W-:Y:S04]  /*4720*/  BSSY B0, `(.L_x_4318) ;  /* 0x000000e000007945 */ /* 0x000fe80003800000 */
[----:B------:R-:W-:Y:S05]  /*4730*/  @P2 BRA `(.L_x_4319) ;  /* 0x0000000000302947 */ /* 0x000fea0003800000 */
[----:B------:R-:W-:Y:S01]  /*4740*/  ULDC.64 UR12, c[0x0][0x270] ;  /* 0x00009c00000c7ab9 */ /* 0x000fe20000000a00 */
[----:B--2---:R-:W-:Y:S01]  /*4750*/  MOV R12, R54 ;  /* 0x00000036000c7202 */ /* 0x004fe20000000f00 */
        /* <DEDUP_REMOVED lines=8> */
[----:B-1----:R-:W-:-:S05]  /*47e0*/  LEA.HI.X R19, R12, UR13, R33, 0x1, P1 ;  /* 0x0000000d0c137c11 */ /* 0x002fca00088f0c21 */
[----:B------:R3:W-:Y:S02]  /*47f0*/  STG.E desc[UR8][R18.64], R35 ;  /* 0x0000002312007986 */ /* 0x0007e4000c101908 */
.L_x_4319:
[----:B------:R-:W-:Y:S05]  /*4800*/  BSYNC B0 ;  /* 0x0000000000007941 */ /* 0x000fea0003800000 */
.L_x_4318:
[----:B-1-3--:R-:W-:Y:S01]  /*4810*/  IADD3 R19, R5, 0x78, RZ ;  /* 0x0000007805137810 */ /* 0x00afe20007ffe0ff */
[C-C-:B------:R-:W-:Y:S01]  /*4820*/  FFMA.FTZ R37, R14.reuse, R37, R16.reuse ;  /* 0x000000250e257223 */ /* 0x140fe20000010010 */
[----:B------:R-:W-:Y:S01]  /*4830*/  ISETP.GE.U32.AND P5, PT, R21, UR14, PT ;  /* 0x0000000e15007c0c */ /* 0x000fe2000bfa6070 */
[--C-:B------:R-:W-:Y:S01]  /*4840*/  FFMA.FTZ R41, R14, R41, R16.reuse ;  /* 0x000000290e297223 */ /* 0x100fe20000010010 */
[----:B------:R-:W-:Y:S01]  /*4850*/  ISETP.GE.U32.AND P1, PT, R26, UR14, PT ;  /* 0x0000000e1a007c0c */ /* 0x000fe2000bf26070 */
[C-C-:B------:R-:W-:Y:S01]  /*4860*/  FFMA.FTZ R49, R14.reuse, R49, R16.reuse ;  /* 0x000000310e317223 */ /* 0x140fe20000010010 */
[----:B------:R-:W-:Y:S01]  /*4870*/  ISETP.GE.U32.AND P2, PT, R27, UR14, PT ;  /* 0x0000000e1b007c0c */ /* 0x000fe2000bf46070 */
[C-C-:B------:R-:W-:Y:S01]  /*4880*/  FFMA.FTZ R51, R14.reuse, R51, R16.reuse ;  /* 0x000000330e337223 */ /* 0x140fe20000010010 */
[----:B------:R-:W-:Y:S01]  /*4890*/  SHF.R.S32.HI R22, RZ, 0x1f, R21 ;  /* 0x0000001fff167819 */ /* 0x000fe20000011415 */
[----:B------:R-:W-:Y:S01]  /*48a0*/  FFMA.FTZ R16, R14, R61, R16 ;  /* 0x0000003d0e107223 */ /* 0x000fe20000010010 */
[----:B------:R-:W-:Y:S01]  /*48b0*/  ISETP.GE.U32.AND P3, PT, R28, UR14, PT ;  /* 0x0000000e1c007c0c */ /* 0x000fe2000bf66070 */
[--C-:B------:R-:W-:Y:S01]  /*48c0*/  FFMA.FTZ R50, R15, R50, R17.reuse ;  /* 0x000000320f327223 */ /* 0x100fe20000010011 */
[----:B------:R-:W-:Y:S01]  /*48d0*/  ISETP.GE.U32.AND P4, PT, R19, UR14, PT ;  /* 0x0000000e13007c0c */ /* 0x000fe2000bf86070 */
[C---:B------:R-:W-:Y:S01]  /*48e0*/  FFMA.FTZ R2, R15.reuse, R2, R17 ;  /* 0x000000020f027223 */ /* 0x040fe20000010011 */
[----:B------:R-:W-:Y:S01]  /*48f0*/  SHF.R.S32.HI R18, RZ, 0x1f, R19 ;  /* 0x0000001fff127819 */ /* 0x000fe20000011413 */
[C-C-:B------:R-:W-:Y:S01]  /*4900*/  FFMA.FTZ R52, R15.reuse, R52, R17.reuse ;  /* 0x000000340f347223 */ /* 0x140fe20000010011 */
[----:B------:R-:W-:Y:S01]  /*4910*/  ISETP.GE.AND.EX P5, PT, R22, UR15, PT, P5 ;  /* 0x0000000f16007c0c */ /* 0x000fe2000bfa6350 */
[--C-:B------:R-:W-:Y:S01]  /*4920*/  FFMA.FTZ R23, R15, R20, R17.reuse ;  /* 0x000000140f177223 */ /* 0x100fe20000010011 */
[----:B------:R-:W-:Y:S01]  /*4930*/  ISETP.GE.AND.EX P1, PT, R43, UR15, PT, P1 ;  /* 0x0000000f2b007c0c */ /* 0x000fe2000bf26310 */
[----:B------:R-:W-:Y:S01]  /*4940*/  FFMA.FTZ R0, R15, R0, R17 ;  /* 0x000000000f007223 */ /* 0x000fe20000010011 */
        /* <DEDUP_REMOVED lines=9> */
[----:B------:R-:W-:Y:S01]  /*49e0*/  FMUL.FTZ R15, R0, -1.4426950216293334961 ;  /* 0xbfb8aa3b000f7820 */ /* 0x000fe20000410000 */
        /* <DEDUP_REMOVED lines=9> */
.L_x_4320:
[----:B------:R-:W-:Y:S04]  /*4a80*/  BSSY B0, `(.L_x_4321) ;  /* 0x000000e000007945 */ /* 0x000fe80003800000 */
[----:B------:R-:W-:Y:S05]  /*4a90*/  @P5 BRA `(.L_x_4322) ;  /* 0x0000000000305947 */ /* 0x000fea0003800000 */
[----:B------:R-:W-:Y:S01]  /*4aa0*/  ULDC.64 UR12, c[0x0][0x270] ;  /* 0x00009c00000c7ab9 */ /* 0x000fe20000000a00 */
[----:B--2---:R-:W-:Y:S01]  /*4ab0*/  MOV R12, R54 ;  /* 0x00000036000c7202 */ /* 0x004fe20000000f00 */
        /* <DEDUP_REMOVED lines=10> */
.L_x_4322:
[----:B------:R-:W-:Y:S05]  /*4b60*/  BSYNC B0 ;  /* 0x0000000000007941 */ /* 0x000fea0003800000 */
.L_x_4321:
[----:B------:R-:W-:Y:S05]  /*4b70*/  @!P6 BRA `(.L_x_4323) ;  /* 0x000000000028e947 */ /* 0x000fea0003800000 */
[----:B------:R-:W-:Y:S01]  /*4b80*/  FMUL.FTZ R0, R41, -1.4426950216293334961 ;  /* 0xbfb8aa3b29007820 */ /* 0x000fe20000410000 */
[----:B--2---:R-:W-:-:S05]  /*4b90*/  FMUL.FTZ R13, R50, -1.4426950216293334961 ;  /* 0xbfb8aa3b320d7820 */ /* 0x004fca0000410000 */
        /* <DEDUP_REMOVED lines=8> */
.L_x_4323:
        /* <DEDUP_REMOVED lines=10> */
[----:B-1----:R-:W-:-:S02]  /*4cc0*/  LEA R14, P1, R12, UR12, 0x1 ;  /* 0x0000000c0c0e7c11 */ /* 0x002fc4000f8208ff */
[----:B------:R-:W-:-:S04]  /*4cd0*/  IADD3 R43, R13, R43, RZ ;  /* 0x0000002b0d2b7210 */ /* 0x000fc80007ffe0ff */
[----:B------:R-:W-:-:S05]  /*4ce0*/  LEA.HI.X R15, R12, UR13, R43, 0x1, P1 ;  /* 0x0000000d0c0f7c11 */ /* 0x000fca00088f0c2b */
[----:B------:R3:W-:Y:S02]  /*4cf0*/  STG.E desc[UR8][R14.64], R41 ;  /* 0x000000290e007986 */ /* 0x0007e4000c101908 */
.L_x_4325:
[----:B------:R-:W-:Y:S05]  /*4d00*/  BSYNC B0 ;  /* 0x0000000000007941 */ /* 0x000fea0003800000 */
.L_x_4324:
[----:B------:R-:W-:Y:S05]  /*4d10*/  @!P6 BRA `(.L_x_4326) ;  /* 0x000000000028e947 */ /* 0x000fea0003800000 */
[----:B------:R-:W-:Y:S01]  /*4d20*/  FMUL.FTZ R0, R49, -1.4426950216293334961 ;  /* 0xbfb8aa3b31007820 */ /* 0x000fe20000410000 */
[----:B--2---:R-:W-:-:S05]  /*4d30*/  FMUL.FTZ R13, R2, -1.4426950216293334961 ;  /* 0xbfb8aa3b020d7820 */ /* 0x004fca0000410000 */
[----:B------:R-:W2:Y:S08]  /*4d40*/  MUFU.EX2 R0, R0 ;  /* 0x0000000000007308 */ /* 0x000eb00000000800 */
[----:B------:R-:W1:Y:S01]  /*4d50*/  MUFU.EX2 R13, R13 ;  /* 0x0000000d000d7308 */ /* 0x000e620000000800 */
[----:B--2---:R-:W-:-:S07]  /*4d60*/  FADD.FTZ R12, R0, 1 ;  /* 0x3f800000000c7421 */ /* 0x004fce0000010000 */
[----:B------:R-:W2:Y:S01]  /*4d70*/  MUFU.RCP R12, R12 ;  /* 0x0000000c000c7308 */ /* 0x000ea20000001000 */
[----:B-1-3--:R-:W-:-:S07]  /*4d80*/  FADD.FTZ R14, R13, 1 ;  /* 0x3f8000000d0e7421 */ /* 0x00afce0000010000 */
[----:B------:R-:W1:Y:S01]  /*4d90*/  MUFU.RCP R15, R14 ;  /* 0x0000000e000f7308 */ /* 0x000e620000001000 */
[----:B--2---:R-:W-:Y:S01]  /*4da0*/  FMUL.FTZ R49, R49, R12 ;  /* 0x0000000c31317220 */ /* 0x004fe20000410000 */
[----:B-1----:R-:W-:-:S07]  /*4db0*/  FMUL.FTZ R2, R2, R15 ;  /* 0x0000000f02027220 */ /* 0x002fce0000410000 */
.L_x_4326:
[----:B------:R-:W-:Y:S04]  /*4dc0*/  BSSY B0, `(.L_x_4327) ;  /* 0x000000e000007945 */ /* 0x000fe80003800000 */
[----:B------:R-:W-:Y:S05]  /*4dd0*/  @P2 BRA `(.L_x_4328) ;  /* 0x0000000000302947 */ /* 0x000fea0003800000 */
[----:B------:R-:W-:Y:S01]  /*4de0*/  ULDC.64 UR12, c[0x0][0x270] ;  /* 0x00009c00000c7ab9 */ /* 0x000fe20000000a00 */
[----:B-1-3--:R-:W-:Y:S01]  /*4df0*/  MOV R14, R54 ;  /* 0x00000036000e7202 */ /* 0x00afe20000000f00 */
[----:B------:R-:W-:Y:S01]  /*4e00*/  IMAD R0, R45, UR12, RZ ;  /* 0x0000000c2d007c24 */ /* 0x000fe2000f8e02ff */
[----:B------:R-:W-:Y:S02]  /*4e10*/  MOV R15, R57 ;  /* 0x00000039000f7202 */ /* 0x000fe40000000f00 */
[----:B------:R-:W-:Y:S01]  /*4e20*/  F2FP.F16.F32.PACK_AB R49, R2, R49 ;  /* 0x000000310231723e */ /* 0x000fe200000000ff */
[C---:B--2---:R-:W-:Y:S02]  /*4e30*/  IMAD R13, R27.reuse, UR13, R0 ;  /* 0x0000000d1b0d7c24 */ /* 0x044fe4000f8e0200 */
[----:B------:R-:W-:Y:S01]  /*4e40*/  IMAD.WIDE.U32 R14, R27, UR12, R14 ;  /* 0x0000000c1b0e7c25 */ /* 0x000fe2000f8e000e */
[----:B------:R-:W-:Y:S02]  /*4e50*/  ULDC.64 UR12, c[0x0][0x210] ;  /* 0x00008400000c7ab9 */ /* 0x000fe40000000a00 */
[----:B------:R-:W-:-:S02]  /*4e60*/  LEA R12, P1, R14, UR12, 0x1 ;  /* 0x0000000c0e0c7c11 */ /* 0x000fc4000f8208ff */
[----:B------:R-:W-:-:S04]  /*4e70*/  IADD3 R13, R15, R13, RZ ;  /* 0x0000000d0f0d7210 */ /* 0x000fc80007ffe0ff */
[----:B------:R-:W-:-:S05]  /*4e80*/  LEA.HI.X R13, R14, UR13, R13, 0x1, P1 ;  /* 0x0000000d0e0d7c11 */ /* 0x000fca00088f0c0d */
[----:B------:R4:W-:Y:S02]  /*4e90*/  STG.E desc[UR8][R12.64], R49 ;  /* 0x000000310c007986 */ /* 0x0009e4000c101908 */
.L_x_4328:
[----:B------:R-:W-:Y:S05]  /*4ea0*/  BSYNC B0 ;  /* 0x0000000000007941 */ /* 0x000fea0003800000 */
.L_x_4327:
[----:B------:R-:W-:Y:S05]  /*4eb0*/  @!P6 BRA `(.L_x_4329) ;  /* 0x000000000028e947 */ /* 0x000fea0003800000 */
[----:B------:R-:W-:Y:S01]  /*4ec0*/  FMUL.FTZ R0, R51, -1.4426950216293334961 ;  /* 0xbfb8aa3b33007820 */ /* 0x000fe20000410000 */
[----:B--2-4-:R-:W-:-:S05]  /*4ed0*/  FMUL.FTZ R12, R52, -1.4426950216293334961 ;  /* 0xbfb8aa3b340c7820 */ /* 0x014fca0000410000 */
        /* <DEDUP_REMOVED lines=8> */
.L_x_4329:
[----:B------:R-:W-:Y:S04]  /*4f60*/  BSSY B0, `(.L_x_4330) ;  /* 0x000000e000007945 */ /* 0x000fe80003800000 */
[----:B------:R-:W-:Y:S05]  /*4f70*/  @P3 BRA `(.L_x_4331) ;  /* 0x0000000000303947 */ /* 0x000fea0003800000 */
[----:B------:R-:W-:Y:S01]  /*4f80*/  ULDC.64 UR12, c[0x0][0x270] ;  /* 0x00009c00000c7ab9 */ /* 0x000fe20000000a00 */
[----:B--2-4-:R-:W-:Y:S01]  /*4f90*/  MOV R12, R54 ;  /* 0x00000036000c7202 */ /* 0x014fe20000000f00 */
[----:B------:R-:W-:Y:S01]  /*4fa0*/  IMAD R47, R47, UR12, RZ ;  /* 0x0000000c2f2f7c24 */ /* 0x000fe2000f8e02ff */
[----:B------:R-:W-:Y:S02]  /*4fb0*/  MOV R13, R57 ;  /* 0x00000039000d7202 */ /* 0x000fe40000000f00 */
[----:B------:R-:W-:Y:S01]  /*4fc0*/  F2FP.F16.F32.PACK_AB R51, R52, R51 ;  /* 0x000000333433723e */ /* 0x000fe200000000ff */
[C---:B------:R-:W-:Y:S02]  /*4fd0*/  IMAD R47, R28.reuse, UR13, R47 ;  /* 0x0000000d1c2f7c24 */ /* 0x040fe4000f8e022f */
[----:B-1-3--:R-:W-:Y:S01]  /*4fe0*/  IMAD.WIDE.U32 R14, R28, UR12, R12 ;  /* 0x0000000c1c0e7c25 */ /* 0x00afe2000f8e000c */
[----:B------:R-:W-:Y:S02]  /*4ff0*/  ULDC.64 UR12, c[0x0][0x210] ;  /* 0x00008400000c7ab9 */ /* 0x000fe40000000a00 */
[----:B------:R-:W-:-:S02]  /*5000*/  LEA R12, P1, R14, UR12, 0x1 ;  /* 0x0000000c0e0c7c11 */ /* 0x000fc4000f8208ff */
[----:B------:R-:W-:-:S04]  /*5010*/  IADD3 R47, R15, R47, RZ ;  /* 0x0000002f0f2f7210 */ /* 0x000fc80007ffe0ff */
[----:B------:R-:W-:-:S05]  /*5020*/  LEA.HI.X R13, R14, UR13, R47, 0x1, P1 ;  /* 0x0000000d0e0d7c11 */ /* 0x000fca00088f0c2f */
[----:B------:R1:W-:Y:S02]  /*5030*/  STG.E desc[UR8][R12.64], R51 ;  /* 0x000000330c007986 */ /* 0x0003e4000c101908 */
.L_x_4331:
[----:B------:R-:W-:Y:S05]  /*5040*/  BSYNC B0 ;  /* 0x0000000000007941 */ /* 0x000fea0003800000 */
.L_x_4330:
[----:B------:R-:W-:Y:S05]  /*5050*/  @!P6 BRA `(.L_x_4332) ;  /* 0x000000000028e947 */ /* 0x000fea0003800000 */
[----:B-12-4-:R-:W-:Y:S01]  /*5060*/  FMUL.FTZ R12, R23, -1.4426950216293334961 ;  /* 0xbfb8aa3b170c7820 */ /* 0x016fe20000410000 */
[----:B------:R-:W-:-:S05]  /*5070*/  FMUL.FTZ R0, R16, -1.4426950216293334961 ;  /* 0xbfb8aa3b10007820 */ /* 0x000fca0000410000 */
[----:B------:R-:W3:Y:S08]  /*5080*/  MUFU.EX2 R12, R12 ;  /* 0x0000000c000c7308 */ /* 0x000ef00000000800 */
[----:B------:R-:W1:Y:S01]  /*5090*/  MUFU.EX2 R0, R0 ;  /* 0x0000000000007308 */ /* 0x000e620000000800 */
[----:B---3--:R-:W-:-:S07]  /*50a0*/  FADD.FTZ R14, R12, 1 ;  /* 0x3f8000000c0e7421 */ /* 0x008fce0000010000 */
[----:B------:R-:W2:Y:S01]  /*50b0*/  MUFU.RCP R14, R14 ;  /* 0x0000000e000e7308 */ /* 0x000ea20000001000 */
[----:B-1----:R-:W-:-:S07]  /*50c0*/  FADD.FTZ R2, R0, 1 ;  /* 0x3f80000000027421 */ /* 0x002fce0000010000 */
[----:B------:R-:W1:Y:S01]  /*50d0*/  MUFU.RCP R13, R2 ;  /* 0x00000002000d7308 */ /* 0x000e620000001000 */
[----:B--2---:R-:W-:Y:S01]  /*50e0*/  FMUL.FTZ R23, R23, R14 ;  /* 0x0000000e17177220 */ /* 0x004fe20000410000 */
[----:B-1----:R-:W-:-:S07]  /*50f0*/  FMUL.FTZ R16, R16, R13 ;  /* 0x0000000d10107220 */ /* 0x002fce0000410000 */
.L_x_4332:
        /* <DEDUP_REMOVED lines=9> */
[----:B-12-4-:R-:W-:Y:S02]  /*5190*/  LEA R12, P1, R54, UR12, 0x1 ;  /* 0x0000000c360c7c11 */ /* 0x016fe4000f8208ff */
[----:B------:R-:W-:-:S04]  /*51a0*/  IADD3 R19, R55, R19, RZ ;  /* 0x0000001337137210 */ /* 0x000fc80007ffe0ff */
[----:B------:R-:W-:-:S05]  /*51b0*/  LEA.HI.X R13, R54, UR13, R19, 0x1, P1 ;  /* 0x0000000d360d7c11 */ /* 0x000fca00088f0c13 */
[----:B------:R1:W-:Y:S02]  /*51c0*/  STG.E desc[UR8][R12.64], R23 ;  /* 0x000000170c007986 */ /* 0x0003e4000c101908 */
.L_x_4334:
[----:B------:R-:W-:Y:S05]  /*51d0*/  BSYNC B0 ;  /* 0x0000000000007941 */ /* 0x000fea0003800000 */
.L_x_4333:
[----:B-12-4-:R-:W1:Y:S01]  /*51e0*/  LDC R13, c[0x0][0x10] ;  /* 0x00000400ff0d7b82 */ /* 0x016e620000000800 */
[----:B------:R-:W-:Y:S02]  /*51f0*/  IADD3 R6, R6, 0x1, RZ ;  /* 0x0000000106067810 */ /* 0x000fe40007ffe0ff */
[----:B-1----:R-:W-:-:S04]  /*5200*/  IADD3 R38, R13, R38, RZ ;  /* 0x000000260d267210 */ /* 0x002fc80007ffe0ff */
[----:B------:R-:W-:-:S13]  /*5210*/  ISETP.GE.AND P1, PT, R38, UR4, PT ;  /* 0x0000000426007c0c */ /* 0x000fda000bf26270 */
[----:B------:R-:W-:Y:S05]  /*5220*/  @!P1 BRA `(.L_x_4335) ;  /* 0xffffffb000149947 */ /* 0x000fea000383ffff */
[----:B------:R-:W-:Y:S05]  /*5230*/  EXIT ;  /* 0x000000000000794d */ /* 0x000fea0003800000 */
.L_x_4336:
        /* <DEDUP_REMOVED lines=12> */
.L_x_5643:


//--------------------- .text._Z35group_norm_nhwc_fwd_one_pass_kernelI11Fp16IOFp32WLi256ELi120ELi480EEv26Group_norm_nhwc_fwd_params --------------------------
	.section	.text._Z35group_norm_nhwc_fwd_one_pass_kernelI11Fp16IOFp32WLi256ELi120ELi480EEv26Group_norm_nhwc_fwd_params,"ax",@progbits
	.align	128
        .global         _Z35group_norm_nhwc_fwd_one_pass_kernelI11Fp16IOFp32WLi256ELi120ELi480EEv26Group_norm_nhwc_fwd_params
        .type           _Z35group_norm_nhwc_fwd_one_pass_kernelI11Fp16IOFp32WLi256ELi120ELi480EEv26Group_norm_nhwc_fwd_params,@function
        .size           _Z35group_norm_nhwc_fwd_one_pass_kernelI11Fp16IOFp32WLi256ELi120ELi480EEv26Group_norm_nhwc_fwd_params,(.L_x_5644 - _Z35group_norm_nhwc_fwd_one_pass_kernelI11Fp16IOFp32WLi256ELi120ELi480EEv26Group_norm_nhwc_fwd_params)
        .other          _Z35group_norm_nhwc_fwd_one_pass_kernelI11Fp16IOFp32WLi256ELi120ELi480EEv26Group_norm_nhwc_fwd_params,@"STO_CUDA_ENTRY STV_DEFAULT"
_Z35group_norm_nhwc_fwd_one_pass_kernelI11Fp16IOFp32WLi256ELi120ELi480EEv26Group_norm_nhwc_fwd_params:
.text._Z35group_norm_nhwc_fwd_one_pass_kernelI11Fp16IOFp32WLi256ELi120ELi480EEv26Group_norm_nhwc_fwd_params:
        /* <DEDUP_REMOVED lines=11> */
[----:B------:R-:W-:Y:S01]  /*00b0*/  HFMA2.MMA R26, -RZ, RZ, 0, 0 ;  /* 0x00000000ff1a7435 */ /* 0x000fe200000001ff */
[----:B------:R-:W-:-:S04]  /*00c0*/  ULDC.U8 UR10, c[0x0][0x28c] ;  /* 0x0000a300000a7ab9 */ /* 0x000fc80000000000 */
[----:B------:R-:W1:Y:S01]  /*00d0*/  LDC R4, c[0x0][0x294] ;  /* 0x0000a500ff047b82 */ /* 0x000e620000000800 */
[C---:B0-----:R-:W-:Y:S01]  /*00e0*/  IMAD.WIDE.U32 R2, R0.reuse, -0x77777777, RZ ;  /* 0x8888888900027825 */ /* 0x041fe200078e00ff */
[----:B------:R-:W-:-:S04]  /*00f0*/  ISETP.GE.U32.AND P5, PT, R0, 0x1e0, PT ;  /* 0x000001e00000780c */ /* 0x000fc80003fa6070 */
[----:B------:R-:W-:-:S05]  /*0100*/  SHF.R.U32.HI R37, RZ, 0x5, R3 ;  /* 0x00000005ff257819 */ /* 0x000fca0000011603 */
[----:B-1----:R-:W-:Y:S02]  /*0110*/  IMAD R2, R4, UR7, R37 ;  /* 0x0000000704027c24 */ /* 0x002fe4000f8e0225 */
        /* <DEDUP_REMOVED lines=40> */
[----:B------:R-:W-:Y:S02]  /*03a0*/  ISETP.LT.U32.AND P1, PT, R4, UR8, PT ;  /* 0x0000000804007c0c */ /* 0x000fe4000bf21070 */
[----:B------:R-:W-:Y:S02]  /*03b0*/  ISETP.LT.AND.EX P0, PT, R5, UR9, !P5, P0 ;  /* 0x0000000905007c0c */ /* 0x000fe4000ef01300 */
[----:B------:R-:W-:-:S02]  /*03c0*/  SHF.R.S32.HI R5, RZ, 0x1f, R4 ;  /* 0x0000001fff057819 */ /* 0x000fc40000011404 */
[C---:B------:R-:W-:Y:S02]  /*03d0*/  IADD3 R3, R2.reuse, 0xe0, RZ ;  /* 0x000000e002037810 */ /* 0x040fe40007ffe0ff */
[----:B------:R-:W-:Y:S02]  /*03e0*/  ISETP.LT.AND.EX P1, PT, R5, UR9, !P5, P1 ;  /* 0x0000000905007c0c */ /* 0x000fe4000ef21310 */
[----:B------:R-:W-:Y:S02]  /*03f0*/  SHF.R.S32.HI R5, RZ, 0x1f, R3 ;  /* 0x0000001fff057819 */ /* 0x000fe40000011403 */
[----:B------:R-:W-:Y:S02]  /*0400*/  ISETP.LT.U32.AND P2, PT, R3, UR8, PT ;  /* 0x0000000803007c0c */ /* 0x000fe4000bf41070 */
[C---:B------:R-:W-:Y:S02]  /*0410*/  IADD3 R4, R2.reuse, 0xe8, RZ ;  /* 0x000000e802047810 */ /* 0x040fe40007ffe0ff */
[----:B------:R-:W-:-:S02]  /*0420*/  IADD3 R3, R2, 0xf0, RZ ;  /* 0x000000f002037810 */ /* 0x000fc40007ffe0ff */
[----:B------:R-:W-:Y:S02]  /*0430*/  ISETP.LT.AND.EX P2, PT, R5, UR9, !P5, P2 ;  /* 0x0000000905007c0c */ /* 0x000fe4000ef41320 */
[----:B------:R-:W-:Y:S02]  /*0440*/  SHF.R.S32.HI R5, RZ, 0x1f, R4 ;  /* 0x0000001fff057819 */ /* 0x000fe40000011404 */
[----:B------:R-:W-:Y:S02]  /*0450*/  ISETP.LT.U32.AND P3, PT, R4, UR8, PT ;  /* 0x0000000804007c0c */ /* 0x000fe4000bf61070 */
[----:B------:R-:W-:Y:S02]  /*0460*/  SHF.R.S32.HI R4, RZ, 0x1f, R3 ;  /* 0x0000001fff047819 */ /* 0x000fe40000011403 */
[----:B------:R-:W-:Y:S02]  /*0470*/  ISETP.LT.U32.AND P4, PT, R3, UR8, PT ;  /* 0x0000000803007c0c */ /* 0x000fe4000bf81070 */
[----:B------:R-:W-:-:S02]  /*0480*/  SHF.R.S32.HI R3, RZ, 0x1f, R2 ;  /* 0x0000001fff037819 */ /* 0x000fc40000011402 */
[----:B------:R-:W-:Y:S02]  /*0490*/  ISETP.LT.U32.AND P6, PT, R2, UR8, PT ;  /* 0x0000000802007c0c */ /* 0x000fe4000bfc1070 */
[----:B------:R-:W-:Y:S02]  /*04a0*/  ISETP.LT.AND.EX P4, PT, R4, UR9, !P5, P4 ;  /* 0x0000000904007c0c */ /* 0x000fe4000ef81340 */
[----:B------:R-:W-:Y:S02]  /*04b0*/  ISETP.LT.AND.EX P6, PT, R3, UR9, !P5, P6 ;  /* 0x0000000903007c0c */ /* 0x000fe4000efc1360 */
[----:B------:R-:W-:Y:S02]  /*04c0*/  LOP3.LUT R30, R30, 0xfbffffff, RZ, 0xc0, !PT ;  /* 0xfbffffff1e1e7812 */ /* 0x000fe400078ec0ff */
[----:B------:R-:W-:Y:S02]  /*04d0*/  IADD3 R4, R2, 0x8, RZ ;  /* 0x0000000802047810 */ /* 0x000fe40007ffe0ff */
[----:B------:R-:W-:-:S02]  /*04e0*/  ISETP.LT.AND.EX P3, PT, R5, UR9, !P5, P3 ;  /* 0x0000000905007c0c */ /* 0x000fc4000ef61330 */
        /* <DEDUP_REMOVED lines=9> */
[C---:B------:R-:W-:Y:S02]  /*0580*/  IADD3 R7, R2.reuse, 0x20, RZ ;  /* 0x0000002002077810 */ /* 0x040fe40007ffe0ff */
[----:B------:R-:W-:Y:S02]  /*0590*/  IADD3 R8, R2, 0x28, RZ ;  /* 0x0000002802087810 */ /* 0x000fe40007ffe0ff */
[----:B------:R-:W-:-:S02]  /*05a0*/  SHF.R.S32.HI R29, RZ, 0x1f, R7 ;  /* 0x0000001fff1d7819 */ /* 0x000fc40000011407 */
[----:B------:R-:W-:Y:S02]  /*05b0*/  SHF.R.S32.HI R31, RZ, 0x1f, R8 ;  /* 0x0000001fff1f7819 */ /* 0x000fe40000011408 */
[----:B------:R-:W-:Y:S02]  /*05c0*/  @P6 LOP3.LUT R30, R30, 0x2000000, RZ, 0xfc, !PT ;  /* 0x020000001e1e6812 */ /* 0x000fe400078efcff */
[----:B------:R-:W-:Y:S02]  /*05d0*/  ISETP.LT.U32.AND P6, PT, R5, UR8, PT ;  /* 0x0000000805007c0c */ /* 0x000fe4000bfc1070 */
[----:B------:R-:W-:Y:S02]  /*05e0*/  LOP3.LUT R30, R30, 0xfeffffff, RZ, 0xc0, !PT ;  /* 0xfeffffff1e1e7812 */ /* 0x000fe400078ec0ff */
[----:B------:R-:W-:Y:S02]  /*05f0*/  ISETP.LT.AND.EX P6, PT, R25, UR9, !P5, P6 ;  /* 0x0000000919007c0c */ /* 0x000fe4000efc1360 */
[----:B------:R-:W-:-:S02]  /*0600*/  IADD3 R9, R2, 0x30, RZ ;  /* 0x0000003002097810 */ /* 0x000fc40007ffe0ff */
[C---:B------:R-:W-:Y:S02]  /*0610*/  IADD3 R10, R2.reuse, 0x38, RZ ;  /* 0x00000038020a7810 */ /* 0x040fe40007ffe0ff */
[----:B------:R-:W-:Y:S02]  /*0620*/  SHF.R.S32.HI R33, RZ, 0x1f, R9 ;  /* 0x0000001fff217819 */ /* 0x000fe40000011409 */
[----:B------:R-:W-:Y:S02]  /*0630*/  SHF.R.S32.HI R35, RZ, 0x1f, R10 ;  /* 0x0000001fff237819 */ /* 0x000fe4000001140a */
[C---:B------:R-:W-:Y:S02]  /*0640*/  IADD3 R11, R2.reuse, 0x40, RZ ;  /* 0x00000040020b7810 */ /* 0x040fe40007ffe0ff */
[----:B------:R-:W-:Y:S02]  /*0650*/  IADD3 R12, R2, 0x48, RZ ;  /* 0x00000048020c7810 */ /* 0x000fe40007ffe0ff */
[----:B------:R-:W-:-:S02]  /*0660*/  @P6 LOP3.LUT R30, R30, 0x1000000, RZ, 0xfc, !PT ;  /* 0x010000001e1e6812 */ /* 0x000fc400078efcff */
[----:B------:R-:W-:Y:S02]  /*0670*/  ISETP.LT.U32.AND P6, PT, R6, UR8, PT ;  /* 0x0000000806007c0c */ /* 0x000fe4000bfc1070 */
[----:B------:R-:W-:Y:S02]  /*0680*/  LOP3.LUT R30, R30, 0xff7fffff, RZ, 0xc0, !PT ;  /* 0xff7fffff1e1e7812 */ /* 0x000fe400078ec0ff */
[----:B------:R-:W-:Y:S02]  /*0690*/  ISETP.LT.AND.EX P6, PT, R27, UR9, !P5, P6 ;  /* 0x000000091b007c0c */ /* 0x000fe4000efc1360 */
[----:B------:R-:W-:Y:S02]  /*06a0*/  SHF.R.S32.HI R45, RZ, 0x1f, R11 ;  /* 0x0000001fff2d7819 */ /* 0x000fe4000001140b */
[----:B------:R-:W-:Y:S02]  /*06b0*/  SHF.R.S32.HI R47, RZ, 0x1f, R12 ;  /* 0x0000001fff2f7819 */ /* 0x000fe4000001140c */
[----:B------:R-:W-:-:S02]  /*06c0*/  IADD3 R13, R2, 0x50, RZ ;  /* 0x00000050020d7810 */ /* 0x000fc40007ffe0ff */
[----:B------:R-:W-:Y:S02]  /*06d0*/  IADD3 R14, R2, 0x58, RZ ;  /* 0x00000058020e7810 */ /* 0x000fe40007ffe0ff */
[----:B------:R-:W-:Y:S02]  /*06e0*/  SHF.R.S32.HI R49, RZ, 0x1f, R13 ;  /* 0x0000001fff317819 */ /* 0x000fe4000001140d */
[----:B------:R-:W-:Y:S02]  /*06f0*/  SHF.R.S32.HI R51, RZ, 0x1f, R14 ;  /* 0x0000001fff337819 */ /* 0x000fe4000001140e */
[----:B------:R-:W-:Y:S02]  /*0700*/  @P6 LOP3.LUT R30, R30, 0x800000, RZ, 0xfc, !PT ;  /* 0x008000001e1e6812 */ /* 0x000fe400078efcff */
[----:B------:R-:W-:Y:S02]  /*0710*/  ISETP.LT.U32.AND P6, PT, R7, UR8, PT ;  /* 0x0000000807007c0c */ /* 0x000fe4000bfc1070 */
[----:B------:R-:W-:-:S02]  /*0720*/  LOP3.LUT R30, R30, 0xffbfffff, RZ, 0xc0, !PT ;  /* 0xffbfffff1e1e7812 */ /* 0x000fc400078ec0ff */
[----:B------:R-:W-:Y:S02]  /*0730*/  ISETP.LT.AND.EX P6, PT, R29, UR9, !P5, P6 ;  /* 0x000000091d007c0c */ /* 0x000fe4000efc1360 */
[C---:B------:R-:W-:Y:S02]  /*0740*/  IADD3 R15, R2.reuse, 0x60, RZ ;  /* 0x00000060020f7810 */ /* 0x040fe40007ffe0ff */
[C---:B------:R-:W-:Y:S02]  /*0750*/  IADD3 R16, R2.reuse, 0x68, RZ ;  /* 0x0000006802107810 */ /* 0x040fe40007ffe0ff */
[----:B------:R-:W-:Y:S02]  /*0760*/  SHF.R.S32.HI R53, RZ, 0x1f, R15 ;  /* 0x0000001fff357819 */ /* 0x000fe4000001140f */
[----:B------:R-:W-:Y:S02]  /*0770*/  SHF.R.S32.HI R55, RZ, 0x1f, R16 ;  /* 0x0000001fff377819 */ /* 0x000fe40000011410 */
[----:B------:R-:W-:-:S02]  /*0780*/  IADD3 R17, R2, 0x70, RZ ;  /* 0x0000007002117810 */ /* 0x000fc40007ffe0ff */
        /* <DEDUP_REMOVED lines=14> */
[----:B------:R-:W-:Y:S02]  /*0870*/  ISETP.LT.AND.EX P6, PT, R33, UR9, !P5, P6 ;  /* 0x0000000921007c0c */ /* 0x000fe4000efc1360 */
[C---:B------:R-:W-:Y:S02]  /*0880*/  IADD3 R21, R2.reuse, 0x90, RZ ;  /* 0x0000009002157810 */ /* 0x040fe40007ffe0ff */
[----:B------:R-:W-:Y:S02]  /*0890*/  IADD3 R22, R2, 0x98, RZ ;  /* 0x0000009802167810 */ /* 0x000fe40007ffe0ff */
[----:B------:R-:W-:-:S02]  /*08a0*/  SHF.R.S32.HI R65, RZ, 0x1f, R21 ;  /* 0x0000001fff417819 */ /* 0x000fc40000011415 */
[----:B------:R-:W-:Y:S02]  /*08b0*/  SHF.R.S32.HI R67, RZ, 0x1f, R22 ;  /* 0x0000001fff437819 */ /* 0x000fe40000011416 */
[----:B------:R-:W-:-:S03]  /*08c0*/  SHF.L.U32 R28, R28, 0x1, RZ ;  /* 0x000000011c1c7819 */ /* 0x000fc600000006ff */
        /* <DEDUP_REMOVED lines=54> */
.L_x_4442:
[----:B0-----:R-:W0:Y:S01]  /*0c30*/  LDC R43, c[0x0][0x288] ;  /* 0x0000a200ff2b7b82 */ /* 0x001e220000000800 */
[C---:B------:R-:W-:Y:S01]  /*0c40*/  LOP3.LUT P6, RZ, R30.reuse, 0x4000000, RZ, 0xc0, !PT ;  /* 0x040000001eff7812 */ /* 0x040fe200078cc0ff */
[----:B------:R-:W-:Y:S01]  /*0c50*/  ULDC.64 UR12, c[0x0][0x280] ;  /* 0x0000a000000c7ab9 */ /* 0x000fe20000000a00 */
[----:B------:R-:W-:Y:S02]  /*0c60*/  P2R R94, PR, RZ, 0x10 ;  /* 0x00000010ff5e7803 */ /* 0x000fe40000000000 */
[C---:B------:R-:W-:Y:S02]  /*0c70*/  LOP3.LUT P4, RZ, R30.reuse, 0x1000000, RZ, 0xc0, !PT ;  /* 0x010000001eff7812 */ /* 0x040fe4000788c0ff */
[----:B------:R-:W-:Y:S02]  /*0c80*/  P2R R66, PR, RZ, 0x1 ;  /* 0x00000001ff427803 */ /* 0x000fe40000000000 */
[----:B------:R-:W-:Y:S02]  /*0c90*/  LOP3.LUT P0, RZ, R30, 0x2000, RZ, 0xc0, !PT ;  /* 0x000020001eff7812 */ /* 0x000fe4000780c0ff */
[----:B------:R-:W-:-:S02]  /*0ca0*/  P2R R70, PR, RZ, 0x2 ;  /* 0x00000002ff467803 */ /* 0x000fc40000000000 */
[C---:B------:R-:W-:Y:S02]  /*0cb0*/  LOP3.LUT P1, RZ, R30.reuse, 0x800, RZ, 0xc0, !PT ;  /* 0x000008001eff7812 */ /* 0x040fe4000782c0ff */
[----:B------:R-:W-:Y:S02]  /*0cc0*/  P2R R98, PR, RZ, 0x4 ;  /* 0x00000004ff627803 */ /* 0x000fe40000000000 */
[C---:B------:R-:W-:Y:S01]  /*0cd0*/  LOP3.LUT P2, RZ, R30.reuse, 0x200, RZ, 0xc0, !PT ;  /* 0x000002001eff7812 */ /* 0x040fe2000784c0ff */
[----:B-1----:R-:W1:Y:S01]  /*0ce0*/  @P4 LDC.64 R84, c[0x0][0x220] ;  /* 0x00008800ff544b82 */ /* 0x002e620000000a00 */
[----:B------:R-:W-:Y:S02]  /*0cf0*/  P2R R95, PR, RZ, 0x8 ;  /* 0x00000008ff5f7803 */ /* 0x000fe40000000000 */
[----:B------:R-:W-:Y:S02]  /*0d00*/  LOP3.LUT P3, RZ, R30, 0x80, RZ, 0xc0, !PT ;  /* 0x000000801eff7812 */ /* 0x000fe4000786c0ff */
[----:B------:R-:W-:-:S02]  /*0d10*/  P2R R56, PR, RZ, 0x4 ;  /* 0x00000004ff387803 */ /* 0x000fc40000000000 */
[----:B0-----:R-:W-:-:S04]  /*0d20*/  IABS R39, R43 ;  /* 0x0000002b00277213 */ /* 0x001fc80000000000 */
[----:B------:R-:W0:Y:S01]  /*0d30*/  I2F.RP R32, R39 ;  /* 0x0000002700207306 */ /* 0x000e220000209400 */
[----:B--2---:R-:W2:Y:S08]  /*0d40*/  @P2 LDC.64 R92, c[0x0][0x220] ;  /* 0x00008800ff5c2b82 */ /* 0x004eb00000000a00 */
[----:B---3--:R-:W3:Y:S01]  /*0d50*/  @P3 LDC.64 R86, c[0x0][0x220] ;  /* 0x00008800ff563b82 */ /* 0x008ee20000000a00 */
[----:B0-----:R-:W0:Y:S02]  /*0d60*/  MUFU.RCP R32, R32 ;  /* 0x0000002000207308 */ /* 0x001e240000001000 */
[----:B0-----:R-:W-:-:S06]  /*0d70*/  IADD3 R36, R32, 0xffffffe, RZ ;  /* 0x0ffffffe20247810 */ /* 0x001fcc0007ffe0ff */
[----:B----4-:R0:W4:Y:S02]  /*0d80*/  F2I.FTZ.U32.TRUNC.NTZ R37, R36 ;  /* 0x0000002400257305 */ /* 0x010124000021f000 */
[----:B0-----:R-:W-:Y:S02]  /*0d90*/  MOV R36, RZ ;  /* 0x000000ff00247202 */ /* 0x001fe40000000f00 */
[----:B----4-:R-:W-:-:S05]  /*0da0*/  IADD3 R34, RZ, -R37, RZ ;  /* 0x80000025ff227210 */ /* 0x010fca0007ffe0ff */
[----:B------:R-:W-:Y:S01]  /*0db0*/  IMAD R41, R34, R39, RZ ;  /* 0x0000002722297224 */ /* 0x000fe200078e02ff */
[----:B------:R-:W-:-:S03]  /*0dc0*/  IABS R34, R24 ;  /* 0x0000001800227213 */ /* 0x000fc60000000000 */
[----:B------:R-:W-:Y:S02]  /*0dd0*/  IMAD.HI.U32 R37, R37, R41, R36 ;  /* 0x0000002925257227 */ /* 0x000fe400078e0024 */
[----:B------:R-:W0:Y:S04]  /*0de0*/  @P6 LDC.64 R40, c[0x0][0x270] ;  /* 0x00009c00ff286b82 */ /* 0x000e280000000a00 */
[----:B------:R-:W-:-:S05]  /*0df0*/  IMAD.HI.U32 R37, R37, R34, RZ ;  /* 0x0000002225257227 */ /* 0x000fca00078e00ff */
[----:B------:R-:W-:-:S05]  /*0e00*/  IADD3 R32, -R37, RZ, RZ ;  /* 0x000000ff25207210 */ /* 0x000fca0007ffe1ff */
[C---:B------:R-:W-:Y:S01]  /*0e10*/  IMAD R32, R39.reuse, R32, R34 ;  /* 0x0000002027207224 */ /* 0x040fe200078e0222 */
[----:B------:R-:W-:Y:S02]  /*0e20*/  P2R R34, PR, RZ, 0x2 ;  /* 0x00000002ff227803 */ /* 0x000fe40000000000 */
[----:B------:R-:W-:Y:S02]  /*0e30*/  LOP3.LUT P1, RZ, R30, 0x400000, RZ, 0xc0, !PT ;  /* 0x004000001eff7812 */ /* 0x000fe4000782c0ff */
[----:B------:R-:W-:-:S11]  /*0e40*/  ISETP.GT.U32.AND P5, PT, R39, R32, PT ;  /* 0x000000202700720c */ /* 0x000fd60003fa4070 */
[----:B------:R-:W4:Y:S02]  /*0e50*/  @P1 LDC.64 R78, c[0x0][0x220] ;  /* 0x00008800ff4e1b82 */ /* 0x000f240000000a00 */
[-C--:B------:R-:W-:Y:S02]  /*0e60*/  @!P5 IADD3 R32, R32, -R39.reuse, RZ ;  /* 0x800000272020d210 */ /* 0x080fe40007ffe0ff */
[----:B------:R-:W-:Y:S02]  /*0e70*/  @!P5 IADD3 R37, R37, 0x1, RZ ;  /* 0x000000012525d810 */ /* 0x000fe40007ffe0ff */
[----:B------:R-:W-:Y:S02]  /*0e80*/  ISETP.GE.U32.AND P5, PT, R32, R39, PT ;  /* 0x000000272000720c */ /* 0x000fe40003fa6070 */
[----:B------:R-:W-:Y:S01]  /*0e90*/  LOP3.LUT R32, R24, R43, RZ, 0x3c, !PT ;  /* 0x0000002b18207212 */ /* 0x000fe200078e3cff */
[----:B------:R-:W5:Y:S10]  /*0ea0*/  @P6 LDC.64 R38, c[0x0][0x220] ;  /* 0x00008800ff266b82 */ /* 0x000f740000000a00 */
[----:B------:R-:W-:-:S02]  /*0eb0*/  @P5 IADD3 R37, R37, 0x1, RZ ;  /* 0x0000000125255810 */ /* 0x000fc40007ffe0ff */
[----:B------:R-:W-:Y:S02]  /*0ec0*/  ISETP.GE.AND P5, PT, R32, RZ, PT ;  /* 0x000000ff2000720c */ /* 0x000fe40003fa6270 */
[----:B------:R-:W-:-:S11]  /*0ed0*/  SHF.R.S32.HI R32, RZ, 0x1f, R28 ;  /* 0x0000001fff207819 */ /* 0x000fd6000001141c */
[----:B------:R-:W-:Y:S02]  /*0ee0*/  @!P5 IADD3 R37, -R37, RZ, RZ ;  /* 0x000000ff2525d210 */ /* 0x000fe40007ffe1ff */
[----:B------:R-:W-:-:S13]  /*0ef0*/  ISETP.NE.AND P5, PT, R43, RZ, PT ;  /* 0x000000ff2b00720c */ /* 0x000fda0003fa5270 */
[----:B------:R-:W-:-:S04]  /*0f00*/  @!P5 LOP3.LUT R37, RZ, R43, RZ, 0x33, !PT ;  /* 0x0000002bff25d212 */ /* 0x000fc800078e33ff */
[----:B------:R-:W-:-:S05]  /*0f10*/  IADD3 R71, -R37, RZ, RZ ;  /* 0x000000ff25477210 */ /* 0x000fca0007ffe1ff */
[----:B------:R-:W-:-:S04]  /*0f20*/  IMAD R71, R43, R71, R24 ;  /* 0x000000472b477224 */ /* 0x000fc800078e0218 */
[----:B------:R-:W-:-:S05]  /*0f30*/  IMAD R71, R71, 0x78, RZ ;  /* 0x0000007847477824 */ /* 0x000fca00078e02ff */
[----:B------:R-:W-:-:S04]  /*0f40*/  IADD3 R88, P5, R28, R71, RZ ;  /* 0x000000471c587210 */ /* 0x000fc80007fbe0ff */
[----:B------:R-:W-:Y:S02]  /*0f50*/  LEA.HI.X.SX32 R89, R71, R32, 0x1, P5 ;  /* 0x0000002047597211 */ /* 0x000fe400028f0eff */
[----:B------:R-:W-:Y:S01]  /*0f60*/  SHF.R.S32.HI R32, RZ, 0x1f, R37 ;  /* 0x0000001fff207819 */ /* 0x000fe20000011425 */
[----:B------:R-:W-:-:S04]  /*0f70*/  IMAD.WIDE.U32 R88, R37, UR12, R88 ;  /* 0x0000000c25587c25 */ /* 0x000fc8000f8e0058 */
[----:B------:R-:W-:Y:S01]  /*0f80*/  IMAD R32, R32, UR12, RZ ;  /* 0x0000000c20207c24 */ /* 0x000fe2000f8e02ff */
[-C--:B------:R-:W-:Y:S02]  /*0f90*/  @P6 MOV R90, R88.reuse ;  /* 0x00000058005a6202 */ /* 0x080fe40000000f00 */
[----:B------:R-:W-:Y:S01]  /*0fa0*/  @P3 MOV R76, R88 ;  /* 0x00000058004c3202 */ /* 0x000fe20000000f00 */
[----:B------:R-:W-:Y:S01]  /*0fb0*/  IMAD R91, R37, UR13, R32 ;  /* 0x0000000d255b7c24 */ /* 0x000fe2000f8e0220 */
[----:B------:R-:W-:Y:S01]  /*0fc0*/  MOV R50, RZ ;  /* 0x000000ff00327202 */ /* 0x000fe20000000f00 */
[----:B0-----:R-:W-:Y:S01]  /*0fd0*/  @P6 IMAD R32, R3, R40, RZ ;  /* 0x0000002803206224 */ /* 0x001fe200078e02ff */
[----:B------:R-:W-:Y:S01]  /*0fe0*/  MOV R54, RZ ;  /* 0x000000ff00367202 */ /* 0x000fe20000000f00 */
[----:B------:R-:W-:Y:S01]  /*0ff0*/  ULDC.64 UR12, c[0x0][0x278] ;  /* 0x00009e00000c7ab9 */ /* 0x000fe20000000a00 */
[----:B------:R-:W-:Y:S01]  /*1000*/  IADD3 R91, R89, R91, RZ ;  /* 0x0000005b595b7210 */ /* 0x000fe20007ffe0ff */
[----:B------:R-:W-:-:S02]  /*1010*/  @P6 IMAD R41, R2, R41, R32 ;  /* 0x0000002902296224 */ /* 0x000fc400078e0220 */
[----:B------:R-:W-:-:S05]  /*1020*/  @P6 IMAD.WIDE.U32 R36, R2, R40, R90 ;  /* 0x0000002802246225 */ /* 0x000fca00078e005a */
[----:B------:R-:W-:Y:S02]  /*1030*/  @P6 IADD3 R32, R37, R41, RZ ;  /* 0x0000002925206210 */ /* 0x000fe40007ffe0ff */
[----:B-----5:R-:W-:-:S04]  /*1040*/  @P6 LEA R38, P5, R36, R38, 0x1 ;  /* 0x0000002624266211 */ /* 0x020fc800078a08ff */
[----:B------:R-:W-:Y:S02]  /*1050*/  @P6 LEA.HI.X R39, R36, R39, R32, 0x1, P5 ;  /* 0x0000002724276211 */ /* 0x000fe400028f0c20 */
[C---:B------:R-:W-:Y:S02]  /*1060*/  LOP3.LUT P6, RZ, R30.reuse, 0x40000, RZ, 0xc0, !PT ;  /* 0x000400001eff7812 */ /* 0x040fe400078cc0ff */
[----:B------:R-:W-:Y:S02]  /*1070*/  P2R R32, PR, RZ, 0x1 ;  /* 0x00000001ff207803 */ /* 0x000fe40000000000 */
[----:B------:R-:W-:Y:S02]  /*1080*/  P2R R42, PR, RZ, 0x40 ;  /* 0x00000040ff2a7803 */ /* 0x000fe40000000000 */
[C---:B------:R-:W-:Y:S02]  /*1090*/  LOP3.LUT P6, RZ, R30.reuse, 0x2000000, RZ, 0xc0, !PT ;  /* 0x020000001eff7812 */ /* 0x040fe400078cc0ff */
[----:B------:R-:W-:-:S11]  /*10a0*/  LOP3.LUT P0, RZ, R30, 0x800000, RZ, 0xc0, !PT ;  /* 0x008000001eff7812 */ /* 0x000fd6000780c0ff */
[----:B------:R-:W0:Y:S01]  /*10b0*/  @P6 LDC.64 R40, c[0x0][0x270] ;  /* 0x00009c00ff286b82 */ /* 0x000e220000000a00 */
[----:B------:R-:W-:-:S07]  /*10c0*/  @P6 MOV R37, R91 ;  /* 0x0000005b00256202 */ /* 0x000fce0000000f00 */
[----:B------:R-:W5:Y:S08]  /*10d0*/  @P6 LDC.64 R114, c[0x0][0x220] ;  /* 0x00008800ff726b82 */ /* 0x000f700000000a00 */
[----:B------:R-:W2:Y:S01]  /*10e0*/  @P0 LDC.64 R112, c[0x0][0x220] ;  /* 0x00008800ff700b82 */ /* 0x000ea20000000a00 */
[----:B0-----:R-:W-:-:S04]  /*10f0*/  @P6 IMAD R36, R23, R40, RZ ;  /* 0x0000002817246224 */ /* 0x001fc800078e02ff */
[----:B------:R-:W-:Y:S01]  /*1100*/  @P6 IMAD R41, R4, R41, R36 ;  /* 0x0000002904296224 */ /* 0x000fe200078e0224 */
[----:B------:R-:W-:-:S05]  /*1110*/  @P6 MOV R36, R88 ;  /* 0x0000005800246202 */ /* 0x000fca0000000f00 */
[----:B------:R-:W-:-:S05]  /*1120*/  @P6 IMAD.WIDE.U32 R36, R4, R40, R36 ;  /* 0x0000002804246225 */ /* 0x000fca00078e0024 */
[----:B------:R-:W-:Y:S02]  /*1130*/  @P6 IADD3 R37, R37, R41, RZ ;  /* 0x0000002925256210 */ /* 0x000fe40007ffe0ff */
[C---:B-----5:R-:W-:Y:S02]  /*1140*/  @P6 LEA R114, P5, R36.reuse, R114, 0x1 ;  /* 0x0000007224726211 */ /* 0x060fe400078a08ff */
[----:B------:R-:W-:Y:S02]  /*1150*/  @P4 MOV R41, R91 ;  /* 0x0000005b00294202 */ /* 0x000fe40000000f00 */
[----:B------:R-:W-:Y:S02]  /*1160*/  @P6 LEA.HI.X R115, R36, R115, R37, 0x1, P5 ;  /* 0x0000007324736211 */ /* 0x000fe400028f0c25 */
[----:B------:R-:W0:Y:S01]  /*1170*/  @P4 LDC.64 R36, c[0x0][0x270] ;  /* 0x00009c00ff244b82 */ /* 0x000e220000000a00 */
[----:B------:R-:W-:-:S13]  /*1180*/  LOP3.LUT P6, RZ, R30, 0x200000, RZ, 0xc0, !PT ;  /* 0x002000001eff7812 */ /* 0x000fda00078cc0ff */
[----:B------:R-:W5:Y:S01]  /*1190*/  @P6 LDC.64 R110, c[0x0][0x220] ;  /* 0x00008800ff6e6b82 */ /* 0x000f620000000a00 */
[----:B0-----:R-:W-:-:S04]  /*11a0*/  @P4 IMAD R40, R25, R36, RZ ;  /* 0x0000002419284224 */ /* 0x001fc800078e02ff */
[----:B------:R-:W-:Y:S01]  /*11b0*/  @P4 IMAD R43, R5, R37, R40 ;  /* 0x00000025052b4224 */ /* 0x000fe200078e0228 */
[----:B------:R-:W-:-:S05]  /*11c0*/  @P4 MOV R40, R88 ;  /* 0x0000005800284202 */ /* 0x000fca0000000f00 */
[----:B------:R-:W-:Y:S01]  /*11d0*/  @P4 IMAD.WIDE.U32 R36, R5, R36, R40 ;  /* 0x0000002405244225 */ /* 0x000fe200078e0028 */
[----:B------:R-:W-:-:S04]  /*11e0*/  @P0 MOV R41, R91 ;  /* 0x0000005b00290202 */ /* 0x000fc80000000f00 */
[----:B------:R-:W-:Y:S02]  /*11f0*/  @P4 IADD3 R37, R37, R43, RZ ;  /* 0x0000002b25254210 */ /* 0x000fe40007ffe0ff */
[----:B-1----:R-:W-:-:S04]  /*1200*/  @P4 LEA R84, P5, R36, R84, 0x1 ;  /* 0x0000005424544211 */ /* 0x002fc800078a08ff */
[----:B------:R-:W-:Y:S02]  /*1210*/  @P4 LEA.HI.X R85, R36, R85, R37, 0x1, P5 ;  /* 0x0000005524554211 */ /* 0x000fe400028f0c25 */
[----:B------:R-:W0:Y:S02]  /*1220*/  @P0 LDC.64 R36, c[0x0][0x270] ;  /* 0x00009c00ff240b82 */ /* 0x000e240000000a00 */
[----:B0-----:R-:W-:-:S04]  /*1230*/  @P0 IMAD R40, R27, R36, RZ ;  /* 0x000000241b280224 */ /* 0x001fc800078e02ff */
[----:B------:R-:W-:Y:S01]  /*1240*/  @P0 IMAD R43, R6, R37, R40 ;  /* 0x00000025062b0224 */ /* 0x000fe200078e0228 */
[----:B------:R-:W-:-:S05]  /*1250*/  @P0 MOV R40, R88 ;  /* 0x0000005800280202 */ /* 0x000fca0000000f00 */
[----:B------:R-:W-:Y:S01]  /*1260*/  @P0 IMAD.WIDE.U32 R36, R6, R36, R40 ;  /* 0x0000002406240225 */ /* 0x000fe200078e0028 */
[----:B------:R-:W-:-:S04]  /*1270*/  @P1 MOV R41, R91 ;  /* 0x0000005b00291202 */ /* 0x000fc80000000f00 */
[----:B------:R-:W-:Y:S02]  /*1280*/  @P0 IADD3 R37, R37, R43, RZ ;  /* 0x0000002b25250210 */ /* 0x000fe40007ffe0ff */
[----:B--2---:R-:W-:-:S04]  /*1290*/  @P0 LEA R112, P5, R36, R112, 0x1 ;  /* 0x0000007024700211 */ /* 0x004fc800078a08ff */
[----:B------:R-:W-:Y:S02]  /*12a0*/  @P0 LEA.HI.X R113, R36, R113, R37, 0x1, P5 ;  /* 0x0000007124710211 */ /* 0x000fe400028f0c25 */
[----:B------:R-:W0:Y:S01]  /*12b0*/  @P1 LDC.64 R36, c[0x0][0x270] ;  /* 0x00009c00ff241b82 */ /* 0x000e220000000a00 */
[----:B------:R-:W-:-:S13]  /*12c0*/  LOP3.LUT P0, RZ, R30, 0x100000, RZ, 0xc0, !PT ;  /* 0x001000001eff7812 */ /* 0x000fda000780c0ff */
[----:B------:R-:W1:Y:S01]  /*12d0*/  @P0 LDC.64 R82, c[0x0][0x220] ;  /* 0x00008800ff520b82 */ /* 0x000e620000000a00 */
[----:B0-----:R-:W-:-:S04]  /*12e0*/  @P1 IMAD R40, R29, R36, RZ ;  /* 0x000000241d281224 */ /* 0x001fc800078e02ff */
[----:B------:R-:W-:Y:S01]  /*12f0*/  @P1 IMAD R43, R7, R37, R40 ;  /* 0x00000025072b1224 */ /* 0x000fe200078e0228 */
[----:B------:R-:W-:-:S05]  /*1300*/  @P1 MOV R40, R88 ;  /* 0x0000005800281202 */ /* 0x000fca0000000f00 */
[----:B------:R-:W-:Y:S01]  /*1310*/  @P1 IMAD.WIDE.U32 R36, R7, R36, R40 ;  /* 0x0000002407241225 */ /* 0x000fe200078e0028 */
[----:B------:R-:W-:-:S04]  /*1320*/  @P6 MOV R41, R91 ;  /* 0x0000005b00296202 */ /* 0x000fc80000000f00 */
[----:B------:R-:W-:Y:S02]  /*1330*/  @P1 IADD3 R37, R37, R43, RZ ;  /* 0x0000002b25251210 */ /* 0x000fe40007ffe0ff */
[----:B----4-:R-:W-:-:S04]  /*1340*/  @P1 LEA R78, P5, R36, R78, 0x1 ;  /* 0x0000004e244e1211 */ /* 0x010fc800078a08ff */
        /* <DEDUP_REMOVED lines=13> */
[----:B------:R-:W-:-:S13]  /*1420*/  ISETP.NE.AND P6, PT, R42, RZ, PT ;  /* 0x000000ff2a00720c */ /* 0x000fda0003fc5270 */
        /* <DEDUP_REMOVED lines=12> */
[----:B------:R-:W-:Y:S02]  /*14f0*/  @P0 MOV R42, R88 ;  /* 0x00000058002a0202 */ /* 0x000fe40000000f00 */
        /* <DEDUP_REMOVED lines=18> */
[----:B------:R-:W-:Y:S02]  /*1620*/  P2R R41, PR, RZ, 0x40 ;  /* 0x00000040ff297803 */ /* 0x000fe40000000000 */
[----:B------:R-:W-:Y:S02]  /*1630*/  @P6 LEA.HI.X R81, R40, R81, R36, 0x1, P5 ;  /* 0x0000005128516211 */ /* 0x000fe400028f0c24 */
[----:B------:R-:W0:Y:S01]  /*1640*/  @P0 LDC.64 R36, c[0x0][0x270] ;  /* 0x00009c00ff240b82 */ /* 0x000e220000000a00 */
[----:B------:R-:W-:-:S13]  /*1650*/  LOP3.LUT P6, RZ, R30, 0x8000, RZ, 0xc0, !PT ;  /* 0x000080001eff7812 */ /* 0x000fda00078cc0ff */
[----:B------:R-:W4:Y:S01]  /*1660*/  @P6 LDC.64 R102, c[0x0][0x220] ;  /* 0x00008800ff666b82 */ /* 0x000f220000000a00 */
[-C--:B0-----:R-:W-:Y:S02]  /*1670*/  @P0 IMAD R40, R47, R36.reuse, RZ ;  /* 0x000000242f280224 */ /* 0x081fe400078e02ff */
[----:B------:R-:W-:-:S04]  /*1680*/  @P0 IMAD.WIDE.U32 R42, R12, R36, R42 ;  /* 0x000000240c2a0225 */ /* 0x000fc800078e002a */
[----:B------:R-:W-:Y:S01]  /*1690*/  @P0 IMAD R37, R12, R37, R40 ;  /* 0x000000250c250224 */ /* 0x000fe200078e0228 */
[----:B-1----:R-:W-:-:S04]  /*16a0*/  @P0 LEA R106, P5, R42, R106, 0x1 ;  /* 0x0000006a2a6a0211 */ /* 0x002fc800078a08ff */
[----:B------:R-:W-:Y:S02]  /*16b0*/  @P0 IADD3 R36, R43, R37, RZ ;  /* 0x000000252b240210 */ /* 0x000fe40007ffe0ff */
[----:B------:R-:W-:Y:S02]  /*16c0*/  @P1 MOV R43, R91 ;  /* 0x0000005b002b1202 */ /* 0x000fe40000000f00 */
[----:B------:R-:W-:Y:S02]  /*16d0*/  @P0 LEA.HI.X R107, R42, R107, R36, 0x1, P5 ;  /* 0x0000006b2a6b0211 */ /* 0x000fe400028f0c24 */
[----:B------:R-:W0:Y:S01]  /*16e0*/  @P1 LDC.64 R36, c[0x0][0x270] ;  /* 0x00009c00ff241b82 */ /* 0x000e220000000a00 */
[----:B------:R-:W-:Y:S02]  /*16f0*/  @P1 MOV R42, R88 ;  /* 0x00000058002a1202 */ /* 0x000fe40000000f00 */
[----:B------:R-:W-:-:S13]  /*1700*/  LOP3.LUT P0, RZ, R30, 0x4000, RZ, 0xc0, !PT ;  /* 0x000040001eff7812 */ /* 0x000fda000780c0ff */
[----:B------:R-:W1:Y:S01]  /*1710*/  @P0 LDC.64 R100, c[0x0][0x220] ;  /* 0x00008800ff640b82 */ /* 0x000e620000000a00 */
[-C--:B0-----:R-:W-:Y:S02]  /*1720*/  @P1 IMAD R40, R49, R36.reuse, RZ ;  /* 0x0000002431281224 */ /* 0x081fe400078e02ff */
[----:B------:R-:W-:-:S04]  /*1730*/  @P1 IMAD.WIDE.U32 R42, R13, R36, R42 ;  /* 0x000000240d2a1225 */ /* 0x000fc800078e002a */
[----:B------:R-:W-:Y:S01]  /*1740*/  @P1 IMAD R37, R13, R37, R40 ;  /* 0x000000250d251224 */ /* 0x000fe200078e0228 */
[----:B--2---:R-:W-:-:S04]  /*1750*/  @P1 LEA R104, P5, R42, R104, 0x1 ;  /* 0x000000682a681211 */ /* 0x004fc800078a08ff */
[----:B------:R-:W-:Y:S02]  /*1760*/  @P1 IADD3 R36, R43, R37, RZ ;  /* 0x000000252b241210 */ /* 0x000fe40007ffe0ff */
[----:B------:R-:W-:Y:S02]  /*1770*/  @P6 MOV R43, R91 ;  /* 0x0000005b002b6202 */ /* 0x000fe40000000f00 */
[----:B------:R-:W-:Y:S02]  /*1780*/  @P1 LEA.HI.X R105, R42, R105, R36, 0x1, P5 ;  /* 0x000000692a691211 */ /* 0x000fe400028f0c24 */
[----:B------:R-:W0:Y:S01]  /*1790*/  @P6 LDC.64 R36, c[0x0][0x270] ;  /* 0x00009c00ff246b82 */ /* 0x000e220000000a00 */
[----:B------:R-:W-:Y:S02]  /*17a0*/  ISETP.NE.AND P1, PT, R34, RZ, PT ;  /* 0x000000ff2200720c */ /* 0x000fe40003f25270 */
[----:B------:R-:W-:Y:S02]  /*17b0*/  @P6 MOV R42, R88 ;  /* 0x00000058002a6202 */ /* 0x000fe40000000f00 */
[----:B------:R-:W-:-:S09]  /*17c0*/  P2R R40, PR, RZ, 0x2 ;  /* 0x00000002ff287803 */ /* 0x000fd20000000000 */
[----:B------:R-:W2:Y:S01]  /*17d0*/  @P1 LDC.64 R96, c[0x0][0x220] ;  /* 0x00008800ff601b82 */ /* 0x000ea20000000a00 */
[-C--:B0-----:R-:W-:Y:S02]  /*17e0*/  @P6 IMAD R34, R51, R36.reuse, RZ ;  /* 0x0000002433226224 */ /* 0x081fe400078e02ff */
[----:B------:R-:W-:-:S04]  /*17f0*/  @P6 IMAD.WIDE.U32 R42, R14, R36, R42 ;  /* 0x000000240e2a6225 */ /* 0x000fc800078e002a */
[----:B------:R-:W-:Y:S01]  /*1800*/  @P6 IMAD R37, R14, R37, R34 ;  /* 0x000000250e256224 */ /* 0x000fe200078e0222 */
[----:B----4-:R-:W-:-:S04]  /*1810*/  @P6 LEA R102, P5, R42, R102, 0x1 ;  /* 0x000000662a666211 */ /* 0x010fc800078a08ff */
[----:B------:R-:W-:Y:S02]  /*1820*/  @P6 IADD3 R34, R43, R37, RZ ;  /* 0x000000252b226210 */ /* 0x000fe40007ffe0ff */
[----:B------:R-:W0:Y:S01]  /*1830*/  @P0 LDC.64 R36, c[0x0][0x270] ;  /* 0x00009c00ff240b82 */ /* 0x000e220000000a00 */
[----:B------:R-:W-:Y:S02]  /*1840*/  @P0 MOV R43, R91 ;  /* 0x0000005b002b0202 */ /* 0x000fe40000000f00 */
[----:B------:R-:W-:Y:S02]  /*1850*/  @P6 LEA.HI.X R103, R42, R103, R34, 0x1, P5 ;  /* 0x000000672a676211 */ /* 0x000fe400028f0c22 */
[----:B------:R-:W-:Y:S02]  /*1860*/  @P0 MOV R42, R88 ;  /* 0x00000058002a0202 */ /* 0x000fe40000000f00 */
[----:B------:R-:W-:-:S13]  /*1870*/  LOP3.LUT P6, RZ, R30, 0x1000, RZ, 0xc0, !PT ;  /* 0x000010001eff7812 */ /* 0x000fda00078cc0ff */
[----:B------:R-:W-:Y:S02]  /*1880*/  @P6 MOV R72, R88 ;  /* 0x0000005800486202 */ /* 0x000fe40000000f00 */
[----:B------:R-:W-:Y:S01]  /*1890*/  @P6 MOV R73, R91 ;  /* 0x0000005b00496202 */ /* 0x000fe20000000f00 */
[-C--:B0-----:R-:W-:Y:S02]  /*18a0*/  @P0 IMAD R34, R53, R36.reuse, RZ ;  /* 0x0000002435220224 */ /* 0x081fe400078e02ff */
[----:B------:R-:W-:-:S04]  /*18b0*/  @P0 IMAD.WIDE.U32 R42, R15, R36, R42 ;  /* 0x000000240f2a0225 */ /* 0x000fc800078e002a */
[----:B------:R-:W-:Y:S01]  /*18c0*/  @P0 IMAD R37, R15, R37, R34 ;  /* 0x000000250f250224 */ /* 0x000fe200078e0222 */
[----:B-1----:R-:W-:-:S04]  /*18d0*/  @P0 LEA R100, P5, R42, R100, 0x1 ;  /* 0x000000642a640211 */ /* 0x002fc800078a08ff */
[----:B------:R-:W-:-:S04]  /*18e0*/  @P0 IADD3 R34, R43, R37, RZ ;  /* 0x000000252b220210 */ /* 0x000fc80007ffe0ff */
[----:B------:R-:W-:Y:S02]  /*18f0*/  @P0 LEA.HI.X R101, R42, R101, R34, 0x1, P5 ;  /* 0x000000652a650211 */ /* 0x000fe400028f0c22 */
[----:B------:R-:W-:-:S04]  /*1900*/  ISETP.NE.AND P0, PT, R32, RZ, PT ;  /* 0x000000ff2000720c */ /* 0x000fc80003f05270 */
[----:B------:R-:W-:-:S09]  /*1910*/  P2R R64, PR, RZ, 0x1 ;  /* 0x00000001ff407803 */ /* 0x000fd20000000000 */
[----:B------:R-:W0:Y:S01]  /*1920*/  @P0 LDC.64 R36, c[0x0][0x270] ;  /* 0x00009c00ff240b82 */ /* 0x000e220000000a00 */
[----:B------:R-:W-:Y:S02]  /*1930*/  @P0 MOV R68, R88 ;  /* 0x0000005800440202 */ /* 0x000fe40000000f00 */
[----:B------:R-:W-:-:S05]  /*1940*/  @P0 MOV R69, R91 ;  /* 0x0000005b00450202 */ /* 0x000fca0000000f00 */
[----:B------:R-:W1:Y:S01]  /*1950*/  @P0 LDC.64 R42, c[0x0][0x220] ;  /* 0x00008800ff2a0b82 */ /* 0x000e620000000a00 */
[-C--:B0-----:R-:W-:Y:S02]  /*1960*/  @P0 IMAD R32, R55, R36.reuse, RZ ;  /* 0x0000002437200224 */ /* 0x081fe400078e02ff */
[----:B------:R-:W-:-:S04]  /*1970*/  @P0 IMAD.WIDE.U32 R68, R16, R36, R68 ;  /* 0x0000002410440225 */ /* 0x000fc800078e0044 */
[----:B------:R-:W-:Y:S01]  /*1980*/  @P0 IMAD R37, R16, R37, R32 ;  /* 0x0000002510250224 */ /* 0x000fe200078e0220 */
[----:B-1----:R-:W-:-:S04]  /*1990*/  @P0 LEA R42, P5, R68, R42, 0x1 ;  /* 0x0000002a442a0211 */ /* 0x002fc800078a08ff */
[----:B------:R-:W-:Y:S02]  /*19a0*/  @P0 IADD3 R32, R69, R37, RZ ;  /* 0x0000002545200210 */ /* 0x000fe40007ffe0ff */
[----:B------:R-:W0:Y:S02]  /*19b0*/  @P6 LDC.64 R36, c[0x0][0x270] ;  /* 0x00009c00ff246b82 */ /* 0x000e240000000a00 */
[----:B------:R-:W-:Y:S02]  /*19c0*/  @P0 LEA.HI.X R43, R68, R43, R32, 0x1, P5 ;  /* 0x0000002b442b0211 */ /* 0x000fe400028f0c20 */
[----:B------:R-:W-:-:S04]  /*19d0*/  LOP3.LUT P0, RZ, R30, 0x400, RZ, 0xc0, !PT ;  /* 0x000004001eff7812 */ /* 0x000fc8000780c0ff */
[----:B------:R-:W1:Y:S09]  /*19e0*/  @P6 LDC.64 R68, c[0x0][0x220] ;  /* 0x00008800ff446b82 */ /* 0x000e720000000a00 */
[----:B------:R-:W-:Y:S02]  /*19f0*/  @P0 MOV R74, R88 ;  /* 0x00000058004a0202 */ /* 0x000fe40000000f00 */
[----:B------:R-:W-:Y:S01]  /*1a00*/  @P0 MOV R75, R91 ;  /* 0x0000005b004b0202 */ /* 0x000fe20000000f00 */
[----:B0-----:R-:W-:-:S02]  /*1a10*/  @P6 IMAD R32, R57, R36, RZ ;  /* 0x0000002439206224 */ /* 0x001fc400078e02ff */
[----:B------:R-:W-:-:S04]  /*1a20*/  @P6 IMAD.WIDE.U32 R72, R17, R36, R72 ;  /* 0x0000002411486225 */ /* 0x000fc800078e0048 */
[----:B------:R-:W-:Y:S01]  /*1a30*/  @P6 IMAD R37, R17, R37, R32 ;  /* 0x0000002511256224 */ /* 0x000fe200078e0220 */
[----:B-1----:R-:W-:-:S04]  /*1a40*/  @P6 LEA R68, P5, R72, R68, 0x1 ;  /* 0x0000004448446211 */ /* 0x002fc800078a08ff */
[----:B------:R-:W-:Y:S02]  /*1a50*/  @P6 IADD3 R32, R73, R37, RZ ;  /* 0x0000002549206210 */ /* 0x000fe40007ffe0ff */
[----:B------:R-:W0:Y:S01]  /*1a60*/  @P1 LDC.64 R36, c[0x0][0x270] ;  /* 0x00009c00ff241b82 */ /* 0x000e220000000a00 */
[----:B------:R-:W-:Y:S02]  /*1a70*/  @P1 MOV R73, R91 ;  /* 0x0000005b00491202 */ /* 0x000fe40000000f00 */
[----:B------:R-:W-:Y:S02]  /*1a80*/  @P6 LEA.HI.X R69, R72, R69, R32, 0x1, P5 ;  /* 0x0000004548456211 */ /* 0x000fe400028f0c20 */
[----:B------:R-:W-:Y:S02]  /*1a90*/  @P1 MOV R72, R88 ;  /* 0x0000005800481202 */ /* 0x000fe40000000f00 */
[----:B------:R-:W-:Y:S01]  /*1aa0*/  LOP3.LUT P6, RZ, R30, 0x100, RZ, 0xc0, !PT ;  /* 0x000001001eff7812 */ /* 0x000fe200078cc0ff */
[----:B0-----:R-:W-:-:S02]  /*1ab0*/  @P1 IMAD R32, R59, R36, RZ ;  /* 0x000000243b201224 */ /* 0x001fc400078e02ff */
[----:B------:R-:W-:-:S04]  /*1ac0*/  @P1 IMAD.WIDE.U32 R72, R18, R36, R72 ;  /* 0x0000002412481225 */ /* 0x000fc800078e0048 */
[----:B------:R-:W-:Y:S01]  /*1ad0*/  @P1 IMAD R37, R18, R37, R32 ;  /* 0x0000002512251224 */ /* 0x000fe200078e0220 */
[----:B--2---:R-:W-:-:S04]  /*1ae0*/  @P1 LEA R96, P5, R72, R96, 0x1 ;  /* 0x0000006048601211 */ /* 0x004fc800078a08ff */
[----:B------:R-:W-:Y:S02]  /*1af0*/  @P1 IADD3 R32, R73, R37, RZ ;  /* 0x0000002549201210 */ /* 0x000fe40007ffe0ff */
[----:B------:R-:W0:Y:S02]  /*1b00*/  @P0 LDC.64 R36, c[0x0][0x270] ;  /* 0x00009c00ff240b82 */ /* 0x000e240000000a00 */
[----:B------:R-:W-:Y:S02]  /*1b10*/  @P1 LEA.HI.X R97, R72, R97, R32, 0x1, P5 ;  /* 0x0000006148611211 */ /* 0x000fe400028f0c20 */
[----:B------:R-:W-:-:S04]  /*1b20*/  LOP3.LUT P1, RZ, R30, 0x800000, RZ, 0xc0, !PT ;  /* 0x008000001eff7812 */ /* 0x000fc8000782c0ff */
[----:B------:R-:W1:Y:S01]  /*1b30*/  @P0 LDC.64 R72, c[0x0][0x220] ;  /* 0x00008800ff480b82 */ /* 0x000e620000000a00 */
[----:B------:R-:W-:Y:S02]  /*1b40*/  P2R R44, PR, RZ, 0x2 ;  /* 0x00000002ff2c7803 */ /* 0x000fe40000000000 */
[----:B------:R-:W-:Y:S01]  /*1b50*/  LOP3.LUT P1, RZ, R30, 0x40, RZ, 0xc0, !PT ;  /* 0x000000401eff7812 */ /* 0x000fe2000782c0ff */
[-C--:B0-----:R-:W-:Y:S02]  /*1b60*/  @P0 IMAD R32, R61, R36.reuse, RZ ;  /* 0x000000243d200224 */ /* 0x081fe400078e02ff */
[----:B------:R-:W-:-:S04]  /*1b70*/  @P0 IMAD.WIDE.U32 R74, R19, R36, R74 ;  /* 0x00000024134a0225 */ /* 0x000fc800078e004a */
[----:B------:R-:W-:Y:S01]  /*1b80*/  @P0 IMAD R37, R19, R37, R32 ;  /* 0x0000002513250224 */ /* 0x000fe200078e0220 */
[----:B-1----:R-:W-:-:S04]  /*1b90*/  @P0 LEA R72, P5, R74, R72, 0x1 ;  /* 0x000000484a480211 */ /* 0x002fc800078a08ff */
[----:B------:R-:W-:Y:S02]  /*1ba0*/  @P0 IADD3 R32, R75, R37, RZ ;  /* 0x000000254b200210 */ /* 0x000fe40007ffe0ff */
[----:B------:R-:W0:Y:S01]  /*1bb0*/  @P2 LDC.64 R36, c[0x0][0x270] ;  /* 0x00009c00ff242b82 */ /* 0x000e220000000a00 */
[----:B------:R-:W-:Y:S02]  /*1bc0*/  @P2 MOV R75, R91 ;  /* 0x0000005b004b2202 */ /* 0x000fe40000000f00 */
[----:B------:R-:W-:Y:S02]  /*1bd0*/  @P0 LEA.HI.X R73, R74, R73, R32, 0x1, P5 ;  /* 0x000000494a490211 */ /* 0x000fe400028f0c20 */
[-C--:B------:R-:W-:Y:S02]  /*1be0*/  @P2 MOV R74, R88.reuse ;  /* 0x00000058004a2202 */ /* 0x080fe40000000f00 */
[----:B------:R-:W-:Y:S02]  /*1bf0*/  @P1 MOV R116, R88 ;  /* 0x0000005800741202 */ /* 0x000fe40000000f00 */
[----:B------:R-:W-:-:S02]  /*1c00*/  @P1 MOV R117, R91 ;  /* 0x0000005b00751202 */ /* 0x000fc40000000f00 */
[----:B------:R-:W-:Y:S02]  /*1c10*/  MOV R34, RZ ;  /* 0x000000ff00227202 */ /* 0x000fe40000000f00 */
[----:B------:R-:W-:-:S04]  /*1c20*/  LOP3.LUT P0, RZ, R30, 0x2000000, RZ, 0xc0, !PT ;  /* 0x020000001eff7812 */ /* 0x000fc8000780c0ff */
[----:B------:R1:W2:Y:S01]  /*1c30*/  @P4 LDG.E R34, desc[UR8][R84.64] ;  /* 0x0000000854224981 */ /* 0x0002a2000c1e1900 */
[-C--:B0-----:R-:W-:Y:S02]  /*1c40*/  @P2 IMAD R32, R63, R36.reuse, RZ ;  /* 0x000000243f202224 */ /* 0x081fe400078e02ff */
[----:B------:R-:W-:-:S04]  /*1c50*/  @P2 IMAD.WIDE.U32 R74, R20, R36, R74 ;  /* 0x00000024144a2225 */ /* 0x000fc800078e004a */
[----:B------:R-:W-:Y:S01]  /*1c60*/  @P2 IMAD R37, R20, R37, R32 ;  /* 0x0000002514252224 */ /* 0x000fe200078e0220 */
[----:B------:R-:W-:-:S04]  /*1c70*/  @P2 LEA R92, P5, R74, R92, 0x1 ;  /* 0x0000005c4a5c2211 */ /* 0x000fc800078a08ff */
[----:B------:R-:W-:Y:S02]  /*1c80*/  @P2 IADD3 R32, R75, R37, RZ ;  /* 0x000000254b202210 */ /* 0x000fe40007ffe0ff */
[----:B------:R-:W0:Y:S01]  /*1c90*/  @P6 LDC.64 R36, c[0x0][0x270] ;  /* 0x00009c00ff246b82 */ /* 0x000e220000000a00 */
[----:B------:R-:W-:Y:S02]  /*1ca0*/  @P6 MOV R75, R91 ;  /* 0x0000005b004b6202 */ /* 0x000fe40000000f00 */
[----:B------:R-:W-:Y:S02]  /*1cb0*/  @P2 LEA.HI.X R93, R74, R93, R32, 0x1, P5 ;  /* 0x0000005d4a5d2211 */ /* 0x000fe400028f0c20 */
[----:B------:R-:W-:Y:S01]  /*1cc0*/  @P6 MOV R74, R88 ;  /* 0x00000058004a6202 */ /* 0x000fe20000000f00 */
[----:B0-----:R-:W-:-:S04]  /*1cd0*/  @P6 IMAD R32, R65, R36, RZ ;  /* 0x0000002441206224 */ /* 0x001fc800078e02ff */
[C---:B------:R-:W-:Y:S02]  /*1ce0*/  @P6 IMAD R77, R21.reuse, R37, R32 ;  /* 0x00000025154d6224 */ /* 0x040fe400078e0220 */
[----:B------:R-:W-:Y:S02]  /*1cf0*/  @P6 IMAD.WIDE.U32 R36, R21, R36, R74 ;  /* 0x0000002415246225 */ /* 0x000fe400078e004a */
[----:B------:R-:W0:Y:S03]  /*1d00*/  @P6 LDC.64 R74, c[0x0][0x220] ;  /* 0x00008800ff4a6b82 */ /* 0x000e260000000a00 */
[----:B------:R-:W-:Y:S02]  /*1d10*/  @P6 IADD3 R32, R37, R77, RZ ;  /* 0x0000004d25206210 */ /* 0x000fe40007ffe0ff */
[----:B------:R-:W-:Y:S02]  /*1d20*/  @P3 MOV R77, R91 ;  /* 0x0000005b004d3202 */ /* 0x000fe40000000f00 */
[----:B0-----:R-:W-:-:S04]  /*1d30*/  @P6 LEA R74, P5, R36, R74, 0x1 ;  /* 0x0000004a244a6211 */ /* 0x001fc800078a08ff */
[----:B------:R-:W-:Y:S02]  /*1d40*/  @P6 LEA.HI.X R75, R36, R75, R32, 0x1, P5 ;  /* 0x0000004b244b6211 */ /* 0x000fe400028f0c20 */
[----:B------:R-:W0:Y:S01]  /*1d50*/  @P3 LDC.64 R36, c[0x0][0x270] ;  /* 0x00009c00ff243b82 */ /* 0x000e220000000a00 */
[----:B------:R-:W-:Y:S02]  /*1d60*/  LOP3.LUT P4, RZ, R30, 0x20, RZ, 0xc0, !PT ;  /* 0x000000201eff7812 */ /* 0x000fe4000788c0ff */
[----:B-1----:R-:W-:Y:S02]  /*1d70*/  IADD3 R85, R2, 0xa8, RZ ;  /* 0x000000a802557810 */ /* 0x002fe40007ffe0ff */
[----:B------:R-:W-:Y:S01]  /*1d80*/  LOP3.LUT P6, RZ, R30, 0x400000, RZ, 0xc0, !PT ;  /* 0x004000001eff7812 */ /* 0x000fe200078cc0ff */
[----:B0-----:R-:W-:-:S04]  /*1d90*/  @P3 IMAD R32, R67, R36, RZ ;  /* 0x0000002443203224 */ /* 0x001fc800078e02ff */
[C---:B------:R-:W-:Y:S02]  /*1da0*/  @P3 IMAD R99, R22.reuse, R37, R32 ;  /* 0x0000002516633224 */ /* 0x040fe400078e0220 */
[----:B------:R-:W-:-:S05]  /*1db0*/  @P3 IMAD.WIDE.U32 R36, R22, R36, R76 ;  /* 0x0000002416243225 */ /* 0x000fca00078e004c */
[----:B------:R-:W-:Y:S02]  /*1dc0*/  @P3 IADD3 R32, R37, R99, RZ ;  /* 0x0000006325203210 */ /* 0x000fe40007ffe0ff */
[----:B---3--:R-:W-:-:S04]  /*1dd0*/  @P3 LEA R86, P5, R36, R86, 0x1 ;  /* 0x0000005624563211 */ /* 0x008fc800078a08ff */
[----:B------:R-:W-:Y:S02]  /*1de0*/  @P3 LEA.HI.X R87, R36, R87, R32, 0x1, P5 ;  /* 0x0000005724573211 */ /* 0x000fe400028f0c20 */
[----:B------:R-:W0:Y:S01]  /*1df0*/  @P1 LDC.64 R36, c[0x0][0x270] ;  /* 0x00009c00ff241b82 */ /* 0x000e220000000a00 */
[----:B------:R-:W-:Y:S02]  /*1e00*/  IADD3 R77, R2, 0xa0, RZ ;  /* 0x000000a0024d7810 */ /* 0x000fe40007ffe0ff */
[----:B------:R-:W-:Y:S02]  /*1e10*/  MOV R32, RZ ;  /* 0x000000ff00207202 */ /* 0x000fe40000000f00 */
[----:B------:R-:W-:-:S04]  /*1e20*/  SHF.R.S32.HI R99, RZ, 0x1f, R77 ;  /* 0x0000001fff637819 */ /* 0x000fc8000001144d */
[----:B------:R1:W3:Y:S01]  /*1e30*/  @P0 LDG.E R32, desc[UR8][R114.64] ;  /* 0x0000000872200981 */ /* 0x0002e2000c1e1900 */
[-C--:B0-----:R-:W-:Y:S02]  /*1e40*/  @P1 IMAD R46, R99, R36.reuse, RZ ;  /* 0x00000024632e1224 */ /* 0x081fe400078e02ff */
[----:B------:R-:W-:-:S04]  /*1e50*/  @P1 IMAD.WIDE.U32 R116, R77, R36, R116 ;  /* 0x000000244d741225 */ /* 0x000fc800078e0074 */
[----:B------:R-:W-:Y:S02]  /*1e60*/  @P1 IMAD R37, R77, R37, R46 ;  /* 0x000000254d251224 */ /* 0x000fe400078e022e */
[----:B------:R-:W0:Y:S03]  /*1e70*/  @P1 LDC.64 R76, c[0x0][0x220] ;  /* 0x00008800ff4c1b82 */ /* 0x000e260000000a00 */
[----:B------:R-:W-:Y:S02]  /*1e80*/  @P1 IADD3 R36, R117, R37, RZ ;  /* 0x0000002575241210 */ /* 0x000fe40007ffe0ff */
[----:B0-----:R-:W-:-:S04]  /*1e90*/  @P1 LEA R76, P5, R116, R76, 0x1 ;  /* 0x0000004c744c1211 */ /* 0x001fc800078a08ff */
[----:B------:R-:W-:Y:S02]  /*1ea0*/  @P1 LEA.HI.X R77, R116, R77, R36, 0x1, P5 ;  /* 0x0000004d744d1211 */ /* 0x000fe400028f0c24 */
[----:B------:R-:W0:Y:S01]  /*1eb0*/  @P4 LDC.64 R36, c[0x0][0x270] ;  /* 0x00009c00ff244b82 */ /* 0x000e220000000a00 */
[----:B------:R-:W-:Y:S02]  /*1ec0*/  SHF.R.S32.HI R99, RZ, 0x1f, R85 ;  /* 0x0000001fff637819 */ /* 0x000fe40000011455 */
[----:B-1----:R-:W-:Y:S02]  /*1ed0*/  @P4 MOV R114, R88 ;  /* 0x0000005800724202 */ /* 0x002fe40000000f00 */
[----:B------:R-:W-:Y:S02]  /*1ee0*/  @P4 MOV R115, R91 ;  /* 0x0000005b00734202 */ /* 0x000fe40000000f00 */
[----:B------:R-:W-:-:S06]  /*1ef0*/  MOV R46, RZ ;  /* 0x000000ff002e7202 */ /* 0x000fcc0000000f00 */
[----:B------:R1:W4:Y:S01]  /*1f00*/  @P6 LDG.E R46, desc[UR8][R78.64] ;  /* 0x000000084e2e6981 */ /* 0x000322000c1e1900 */
[-C--:B0-----:R-:W-:Y:S02]  /*1f10*/  @P4 IMAD R48, R99, R36.reuse, RZ ;  /* 0x0000002463304224 */ /* 0x081fe400078e02ff */
[----:B------:R-:W-:-:S04]  /*1f20*/  @P4 IMAD.WIDE.U32 R114, R85, R36, R114 ;  /* 0x0000002455724225 */ /* 0x000fc800078e0072 */
[----:B------:R-:W-:Y:S02]  /*1f30*/  @P4 IMAD R37, R85, R37, R48 ;  /* 0x0000002555254224 */ /* 0x000fe400078e0230 */
[----:B------:R-:W0:Y:S01]  /*1f40*/  @P4 LDC.64 R84, c[0x0][0x220] ;  /* 0x00008800ff544b82 */ /* 0x000e220000000a00 */
[----:B------:R-:W-:Y:S02]  /*1f50*/  LOP3.LUT P6, RZ, R30, 0x10, RZ, 0xc0, !PT ;  /* 0x000000101eff7812 */ /* 0x000fe400078cc0ff */
[----:B------:R-:W-:Y:S02]  /*1f60*/  @P4 IADD3 R36, R115, R37, RZ ;  /* 0x0000002573244210 */ /* 0x000fe40007ffe0ff */
[----:B------:R-:W-:Y:S02]  /*1f70*/  ISETP.NE.AND P1, PT, R44, RZ, PT ;  /* 0x000000ff2c00720c */ /* 0x000fe40003f25270 */
[----:B0-----:R-:W-:-:S04]  /*1f80*/  @P4 LEA R84, P5, R114, R84, 0x1 ;  /* 0x0000005472544211 */ /* 0x001fc800078a08ff */
[----:B------:R-:W-:-:S03]  /*1f90*/  @P4 LEA.HI.X R85, R114, R85, R36, 0x1, P5 ;  /* 0x0000005572554211 */ /* 0x000fc600028f0c24 */
[----:B------:R-:W0:Y:S01]  /*1fa0*/  @P6 LDC.64 R36, c[0x0][0x270] ;  /* 0x00009c00ff246b82 */ /* 0x000e220000000a00 */
[----:B-1----:R-:W-:Y:S02]  /*1fb0*/  IADD3 R79, R2, 0xb0, RZ ;  /* 0x000000b0024f7810 */ /* 0x002fe40007ffe0ff */
[----:B------:R-:W-:Y:S02]  /*1fc0*/  MOV R44, RZ ;  /* 0x000000ff002c7202 */ /* 0x000fe40000000f00 */
[----:B------:R-:W-:-:S04]  /*1fd0*/  SHF.R.S32.HI R99, RZ, 0x1f, R79 ;  /* 0x0000001fff637819 */ /* 0x000fc8000001144f */
[----:B------:R1:W5:Y:S01]  /*1fe0*/  @P1 LDG.E R44, desc[UR8][R112.64] ;  /* 0x00000008702c1981 */ /* 0x000362000c1e1900 */
[----:B------:R-:W-:Y:S02]  /*1ff0*/  LOP3.LUT P2, RZ, R30, 0x200000, RZ, 0xc0, !PT ;  /* 0x002000001eff7812 */ /* 0x000fe4000784c0ff */
[----:B-1----:R-:W-:Y:S02]  /*2000*/  @P6 MOV R112, R88 ;  /* 0x0000005800706202 */ /* 0x002fe40000000f00 */
[----:B------:R-:W-:Y:S01]  /*2010*/  @P6 MOV R113, R91 ;  /* 0x0000005b00716202 */ /* 0x000fe20000000f00 */
[-C--:B0-----:R-:W-:Y:S02]  /*2020*/  @P6 IMAD R52, R99, R36.reuse, RZ ;  /* 0x0000002463346224 */ /* 0x081fe400078e02ff */
[----:B------:R-:W-:-:S04]  /*2030*/  @P6 IMAD.WIDE.U32 R112, R79, R36, R112 ;  /* 0x000000244f706225 */ /* 0x000fc800078e0070 */
[----:B------:R-:W-:Y:S02]  /*2040*/  @P6 IMAD R37, R79, R37, R52 ;  /* 0x000000254f256224 */ /* 0x000fe400078e0234 */
[----:B------:R-:W0:Y:S01]  /*2050*/  @P6 LDC.64 R78, c[0x0][0x220] ;  /* 0x00008800ff4e6b82 */ /* 0x000e220000000a00 */
[----:B------:R-:W-:-:S06]  /*2060*/  MOV R48, RZ ;  /* 0x000000ff00307202 */ /* 0x000fcc0000000f00 */
[----:B------:R-:W4:Y:S01]  /*2070*/  @P2 LDG.E R48, desc[UR8][R110.64] ;  /* 0x000000086e302981 */ /* 0x000f22000c1e1900 */
[C---:B------:R-:W-:Y:S02]  /*2080*/  LOP3.LUT P2, RZ, R30.reuse, 0x8, RZ, 0xc0, !PT ;  /* 0x000000081eff7812 */ /* 0x040fe4000784c0ff */
[----:B------:R-:W-:Y:S02]  /*2090*/  @P6 IADD3 R36, R113, R37, RZ ;  /* 0x0000002571246210 */ /* 0x000fe40007ffe0ff */
[----:B------:R-:W-:Y:S02]  /*20a0*/  LOP3.LUT P0, RZ, R30, 0x100000, RZ, 0xc0, !PT ;  /* 0x001000001eff7812 */ /* 0x000fe4000780c0ff */
[----:B0-----:R-:W-:-:S11]  /*20b0*/  @P6 LEA R78, P5, R112, R78, 0x1 ;  /* 0x0000004e704e6211 */ /* 0x001fd600078a08ff */
[----:B------:R0:W4:Y:S01]  /*20c0*/  @P0 LDG.E R50, desc[UR8][R82.64] ;  /* 0x0000000852320981 */ /* 0x000122000c1e1900 */
[----:B------:R-:W-:Y:S02]  /*20d0*/  @P6 LEA.HI.X R79, R112, R79, R36, 0x1, P5 ;  /* 0x0000004f704f6211 */ /* 0x000fe400028f0c24 */
[----:B------:R-:W1:Y:S01]  /*20e0*/  @P2 LDC.64 R36, c[0x0][0x270] ;  /* 0x00009c00ff242b82 */ /* 0x000e620000000a00 */
[----:B------:R-:W-:Y:S02]  /*20f0*/  ISETP.NE.AND P6, PT, R41, RZ, PT ;  /* 0x000000ff2900720c */ /* 0x000fe40003fc5270 */
[----:B------:R-:W-:-:S04]  /*2100*/  IADD3 R41, R2, 0xb8, RZ ;  /* 0x000000b802297810 */ /* 0x000fc80007ffe0ff */
[----:B0-----:R-:W-:Y:S02]  /*2110*/  SHF.R.S32.HI R83, RZ, 0x1f, R41 ;  /* 0x0000001fff537819 */ /* 0x001fe40000011429 */
[----:B------:R-:W-:Y:S02]  /*2120*/  @P2 MOV R110, R88 ;  /* 0x00000058006e2202 */ /* 0x000fe40000000f00 */
[----:B------:R-:W-:-:S03]  /*2130*/  @P2 MOV R111, R91 ;  /* 0x0000005b006f2202 */ /* 0x000fc60000000f00 */
[----:B------:R0:W4:Y:S01]  /*2140*/  @P6 LDG.E R54, desc[UR8][R80.64] ;  /* 0x0000000850366981 */ /* 0x000122000c1e1900 */
[-C--:B-1----:R-:W-:Y:S02]  /*2150*/  @P2 IMAD R58, R83, R36.reuse, RZ ;  /* 0x00000024533a2224 */ /* 0x082fe400078e02ff */
[----:B------:R-:W1:Y:S01]  /*2160*/  @P2 LDC.64 R82, c[0x0][0x220] ;  /* 0x00008800ff522b82 */ /* 0x000e620000000a00 */
[----:B------:R-:W-:Y:S01]  /*2170*/  LOP3.LUT P6, RZ, R30, 0x4, RZ, 0xc0, !PT ;  /* 0x000000041eff7812 */ /* 0x000fe200078cc0ff */
[----:B------:R-:W-:-:S04]  /*2180*/  @P2 IMAD.WIDE.U32 R110, R41, R36, R110 ;  /* 0x00000024296e2225 */ /* 0x000fc800078e006e */
[----:B------:R-:W-:-:S05]  /*2190*/  @P2 IMAD R37, R41, R37, R58 ;  /* 0x0000002529252224 */ /* 0x000fca00078e023a */
[----:B------:R-:W-:Y:S02]  /*21a0*/  @P2 IADD3 R36, R111, R37, RZ ;  /* 0x000000256f242210 */ /* 0x000fe40007ffe0ff */
[----:B-1----:R-:W-:-:S04]  /*21b0*/  @P2 LEA R82, P5, R110, R82, 0x1 ;  /* 0x000000526e522211 */ /* 0x002fc800078a08ff */
[----:B------:R-:W-:Y:S02]  /*21c0*/  @P2 LEA.HI.X R83, R110, R83, R36, 0x1, P5 ;  /* 0x000000536e532211 */ /* 0x000fe400028f0c24 */
[----:B------:R-:W1:Y:S01]  /*21d0*/  @P6 LDC.64 R36, c[0x0][0x270] ;  /* 0x00009c00ff246b82 */ /* 0x000e620000000a00 */
[----:B------:R-:W-:-:S04]  /*21e0*/  IADD3 R41, R2, 0xc0, RZ ;  /* 0x000000c002297810 */ /* 0x000fc80007ffe0ff */
[----:B0-----:R-:W-:Y:S02]  /*21f0*/  SHF.R.S32.HI R81, RZ, 0x1f, R41 ;  /* 0x0000001fff517819 */ /* 0x001fe40000011429 */
[C---:B------:R-:W-:Y:S02]  /*2200*/  LOP3.LUT P1, RZ, R30.reuse, 0x80000, RZ, 0xc0, !PT ;  /* 0x000800001eff7812 */ /* 0x040fe4000782c0ff */
[C---:B------:R-:W-:Y:S02]  /*2210*/  LOP3.LUT P0, RZ, R30.reuse, 0x10000, RZ, 0xc0, !PT ;  /* 0x000100001eff7812 */ /* 0x040fe4000780c0ff */
[----:B------:R-:W-:Y:S02]  /*2220*/  MOV R52, RZ ;  /* 0x000000ff00347202 */ /* 0x000fe40000000f00 */
[----:B------:R-:W-:Y:S02]  /*2230*/  MOV R58, RZ ;  /* 0x000000ff003a7202 */ /* 0x000fe40000000f00 */
[----:B------:R-:W-:-:S05]  /*2240*/  LOP3.LUT P5, RZ, R30, 0x20000, RZ, 0xc0, !PT ;  /* 0x000200001eff7812 */ /* 0x000fca00078ac0ff */
[----:B------:R0:W4:Y:S01]  /*2250*/  @P1 LDG.E R52, desc[UR8][R108.64] ;  /* 0x000000086c341981 */ /* 0x000122000c1e1900 */
[----:B-1----:R-:W-:-:S03]  /*2260*/  @P6 IMAD R60, R81, R36, RZ ;  /* 0x00000024513c6224 */ /* 0x002fc600078e02ff */
[----:B------:R1:W4:Y:S01]  /*2270*/  @P0 LDG.E R58, desc[UR8][R104.64] ;  /* 0x00000008683a0981 */ /* 0x000322000c1e1900 */
[----:B------:R-:W2:Y:S01]  /*2280*/  @P6 LDC.64 R80, c[0x0][0x220] ;  /* 0x00008800ff506b82 */ /* 0x000ea20000000a00 */
[----:B------:R-:W-:Y:S02]  /*2290*/  ISETP.NE.AND P2, PT, R56, RZ, PT ;  /* 0x000000ff3800720c */ /* 0x000fe40003f45270 */
[----:B0-----:R-:W-:Y:S02]  /*22a0*/  @P6 MOV R108, R88 ;  /* 0x00000058006c6202 */ /* 0x001fe40000000f00 */
[----:B------:R-:W-:Y:S02]  /*22b0*/  @P6 MOV R109, R91 ;  /* 0x0000005b006d6202 */ /* 0x000fe40000000f00 */
[----:B------:R-:W-:Y:S01]  /*22c0*/  LOP3.LUT P0, RZ, R30, 0x1, RZ, 0xc0, !PT ;  /* 0x000000011eff7812 */ /* 0x000fe2000780c0ff */
[C---:B------:R-:W-:Y:S01]  /*22d0*/  @P6 IMAD R37, R41.reuse, R37, R60 ;  /* 0x0000002529256224 */ /* 0x040fe200078e023c */
[----:B------:R-:W-:Y:S01]  /*22e0*/  MOV R56, RZ ;  /* 0x000000ff00387202 */ /* 0x000fe20000000f00 */
[----:B------:R-:W-:-:S05]  /*22f0*/  @P6 IMAD.WIDE.U32 R108, R41, R36, R108 ;  /* 0x00000024296c6225 */ /* 0x000fca00078e006c */
[----:B------:R-:W4:Y:S01]  /*2300*/  @P5 LDG.E R56, desc[UR8][R106.64] ;  /* 0x000000086a385981 */ /* 0x000f22000c1e1900 */
[----:B------:R-:W-:Y:S02]  /*2310*/  @P6 IADD3 R36, R109, R37, RZ ;  /* 0x000000256d246210 */ /* 0x000fe40007ffe0ff */
[----:B--2---:R-:W-:-:S04]  /*2320*/  @P6 LEA R80, P5, R108, R80, 0x1 ;  /* 0x000000506c506211 */ /* 0x004fc800078a08ff */
[----:B------:R-:W-:Y:S02]  /*2330*/  @P6 LEA.HI.X R81, R108, R81, R36, 0x1, P5 ;  /* 0x000000516c516211 */ /* 0x000fe400028f0c24 */
[----:B------:R-:W0:Y:S01]  /*2340*/  @P0 LDC.64 R36, c[0x0][0x270] ;  /* 0x00009c00ff240b82 */ /* 0x000e220000000a00 */
[----:B------:R-:W-:Y:S02]  /*2350*/  LOP3.LUT P1, RZ, R30, 0x8000, RZ, 0xc0, !PT ;  /* 0x000080001eff7812 */ /* 0x000fe4000782c0ff */
[----:B------:R-:W-:Y:S02]  /*2360*/  IADD3 R41, R2, 0xc8, RZ ;  /* 0x000000c802297810 */ /* 0x000fe40007ffe0ff */
[----:B------:R-:W-:Y:S02]  /*2370*/  MOV R60, RZ ;  /* 0x000000ff003c7202 */ /* 0x000fe40000000f00 */
[----:B------:R-:W-:Y:S02]  /*2380*/  SHF.R.S32.HI R99, RZ, 0x1f, R41 ;  /* 0x0000001fff637819 */ /* 0x000fe40000011429 */
[----:B-1----:R-:W-:-:S02]  /*2390*/  @P0 MOV R104, R88 ;  /* 0x0000005800680202 */ /* 0x002fc40000000f00 */
[----:B------:R-:W-:-:S03]  /*23a0*/  @P0 MOV R105, R91 ;  /* 0x0000005b00690202 */ /* 0x000fc60000000f00 */
[----:B------:R-:W2:Y:S01]  /*23b0*/  @P1 LDG.E R60, desc[UR8][R102.64] ;  /* 0x00000008663c1981 */ /* 0x000ea2000c1e1900 */
[----:B------:R-:W-:Y:S01]  /*23c0*/  ISETP.NE.AND P1, PT, R40, RZ, PT ;  /* 0x000000ff2800720c */ /* 0x000fe20003f25270 */
[-C--:B0-----:R-:W-:Y:S02]  /*23d0*/  @P0 IMAD R40, R99, R36.reuse, RZ ;  /* 0x0000002463280224 */ /* 0x081fe400078e02ff */
[----:B------:R-:W-:-:S04]  /*23e0*/  @P0 IMAD.WIDE.U32 R104, R41, R36, R104 ;  /* 0x0000002429680225 */ /* 0x000fc800078e0068 */
[----:B------:R-:W-:Y:S02]  /*23f0*/  @P0 IMAD R41, R41, R37, R40 ;  /* 0x0000002529290224 */ /* 0x000fe400078e0228 */
[----:B------:R-:W0:Y:S01]  /*2400*/  @P0 LDC.64 R36, c[0x0][0x220] ;  /* 0x00008800ff240b82 */ /* 0x000e220000000a00 */
[----:B------:R-:W-:Y:S02]  /*2410*/  LOP3.LUT P5, RZ, R30, 0x4000, RZ, 0xc0, !PT ;  /* 0x000040001eff7812 */ /* 0x000fe400078ac0ff */
[----:B------:R-:W-:Y:S02]  /*2420*/  MOV R62, RZ ;  /* 0x000000ff003e7202 */ /* 0x000fe40000000f00 */
[----:B------:R-:W-:-:S09]  /*2430*/  @P0 IADD3 R41, R105, R41, RZ ;  /* 0x0000002969290210 */ /* 0x000fd20007ffe0ff */
[----:B------:R1:W2:Y:S01]  /*2440*/  @P5 LDG.E R62, desc[UR8][R100.64] ;  /* 0x00000008643e5981 */ /* 0x0002a2000c1e1900 */
[----:B0-----:R-:W-:-:S04]  /*2450*/  @P0 LEA R40, P5, R104, R36, 0x1 ;  /* 0x0000002468280211 */ /* 0x001fc800078a08ff */
[----:B------:R-:W-:Y:S02]  /*2460*/  @P0 LEA.HI.X R41, R104, R37, R41, 0x1, P5 ;  /* 0x0000002568290211 */ /* 0x000fe400028f0c29 */
[----:B------:R-:W-:Y:S02]  /*2470*/  ISETP.NE.AND P0, PT, R64, RZ, PT ;  /* 0x000000ff4000720c */ /* 0x000fe40003f05270 */
[----:B------:R-:W-:-:S11]  /*2480*/  MOV R64, RZ ;  /* 0x000000ff00407202 */ /* 0x000fd60000000f00 */
[----:B------:R-:W2:Y:S01]  /*2490*/  @P0 LDG.E R64, desc[UR8][R42.64] ;  /* 0x000000082a400981 */ /* 0x000ea2000c1e1900 */
[----:B------:R-:W-:-:S13]  /*24a0*/  ISETP.NE.AND P0, PT, R66, RZ, PT ;  /* 0x000000ff4200720c */ /* 0x000fda0003f05270 */
[----:B------:R-:W0:Y:S01]  /*24b0*/  @P0 LDC.64 R36, c[0x0][0x270] ;  /* 0x00009c00ff240b82 */ /* 0x000e220000000a00 */
[----:B------:R-:W-:-:S04]  /*24c0*/  IADD3 R99, R2, 0xd0, RZ ;  /* 0x000000d002637810 */ /* 0x000fc80007ffe0ff */
[----:B-1----:R-:W-:Y:S02]  /*24d0*/  SHF.R.S32.HI R101, RZ, 0x1f, R99 ;  /* 0x0000001fff657819 */ /* 0x002fe40000011463 */
[----:B------:R-:W-:Y:S02]  /*24e0*/  @P0 MOV R100, R88 ;  /* 0x0000005800640202 */ /* 0x000fe40000000f00 */
[----:B------:R-:W-:Y:S02]  /*24f0*/  LOP3.LUT P5, RZ, R30, 0x1000, RZ, 0xc0, !PT ;  /* 0x000010001eff7812 */ /* 0x000fe400078ac0ff */
[----:B------:R-:W-:-:S11]  /*2500*/  MOV R66, RZ ;  /* 0x000000ff00427202 */ /* 0x000fd60000000f00 */
[----:B------:R1:W2:Y:S01]  /*2510*/  @P5 LDG.E R66, desc[UR8][R68.64] ;  /* 0x0000000844425981 */ /* 0x0002a2000c1e1900 */
[----:B0-----:R-:W-:Y:S01]  /*2520*/  @P0 IMAD R102, R101, R36, RZ ;  /* 0x0000002465660224 */ /* 0x001fe200078e02ff */
[----:B------:R-:W-:-:S03]  /*2530*/  @P0 MOV R101, R91 ;  /* 0x0000005b00650202 */ /* 0x000fc60000000f00 */
[----:B------:R-:W-:-:S04]  /*2540*/  @P0 IMAD.WIDE.U32 R100, R99, R36, R100 ;  /* 0x0000002463640225 */ /* 0x000fc800078e0064 */
[----:B------:R-:W-:Y:S02]  /*2550*/  @P0 IMAD R99, R99, R37, R102 ;  /* 0x0000002563630224 */ /* 0x000fe400078e0266 */
[----:B------:R-:W0:Y:S01]  /*2560*/  @P0 LDC.64 R36, c[0x0][0x220] ;  /* 0x00008800ff240b82 */ /* 0x000e220000000a00 */
[----:B-1----:R-:W-:-:S06]  /*2570*/  CS2R R68, SRZ ;  /* 0x0000000000447805 */ /* 0x002fcc000001ff00 */
[----:B------:R1:W2:Y:S01]  /*2580*/  @P1 LDG.E R68, desc[UR8][R96.64] ;  /* 0x0000000860441981 */ /* 0x0002a2000c1e1900 */
[----:B------:R-:W-:Y:S02]  /*2590*/  ISETP.NE.AND P1, PT, R70, RZ, PT ;  /* 0x000000ff4600720c */ /* 0x000fe40003f25270 */
[----:B------:R-:W-:Y:S02]  /*25a0*/  @P0 IADD3 R43, R101, R99, RZ ;  /* 0x00000063652b0210 */ /* 0x000fe40007ffe0ff */
[----:B0-----:R-:W-:-:S04]  /*25b0*/  @P0 LEA R42, P5, R100, R36, 0x1 ;  /* 0x00000024642a0211 */ /* 0x001fc800078a08ff */
[----:B------:R-:W-:-:S05]  /*25c0*/  @P0 LEA.HI.X R43, R100, R37, R43, 0x1, P5 ;  /* 0x00000025642b0211 */ /* 0x000fca00028f0c2b */
[----:B------:R-:W0:Y:S01]  /*25d0*/  @P1 LDC.64 R36, c[0x0][0x270] ;  /* 0x00009c00ff241b82 */ /* 0x000e220000000a00 */
[----:B------:R-:W-:-:S04]  /*25e0*/  IADD3 R99, R2, 0xd8, RZ ;  /* 0x000000d802637810 */ /* 0x000fc80007ffe0ff */
[----:B------:R-:W-:Y:S02]  /*25f0*/  SHF.R.S32.HI R101, RZ, 0x1f, R99 ;  /* 0x0000001fff657819 */ /* 0x000fe40000011463 */
[----:B------:R-:W-:-:S03]  /*2600*/  @P1 MOV R100, R88 ;  /* 0x0000005800641202 */ /* 0x000fc60000000f00 */
[----:B0-----:R-:W-:Y:S01]  /*2610*/  @P1 IMAD R70, R101, R36, RZ ;  /* 0x0000002465461224 */ /* 0x001fe200078e02ff */
[----:B------:R-:W-:-:S03]  /*2620*/  @P1 MOV R101, R91 ;  /* 0x0000005b00651202 */ /* 0x000fc60000000f00 */
[----:B------:R-:W-:-:S04]  /*2630*/  @P1 IMAD.WIDE.U32 R100, R99, R36, R100 ;  /* 0x0000002463641225 */ /* 0x000fc800078e0064 */
[----:B------:R-:W-:Y:S02]  /*2640*/  @P1 IMAD R99, R99, R37, R70 ;  /* 0x0000002563631224 */ /* 0x000fe400078e0246 */
[----:B------:R-:W1:Y:S01]  /*2650*/  @P1 LDC.64 R36, c[0x0][0x220] ;  /* 0x00008800ff241b82 */ /* 0x000e620000000a00 */
[----:B------:R-:W-:Y:S02]  /*2660*/  LOP3.LUT P5, RZ, R30, 0x400, RZ, 0xc0, !PT ;  /* 0x000004001eff7812 */ /* 0x000fe400078ac0ff */
[----:B------:R-:W-:-:S11]  /*2670*/  @P1 IADD3 R70, R101, R99, RZ ;  /* 0x0000006365461210 */ /* 0x000fd60007ffe0ff */
[----:B------:R0:W2:Y:S01]  /*2680*/  @P5 LDG.E R69, desc[UR8][R72.64] ;  /* 0x0000000848455981 */ /* 0x0000a2000c1e1900 */
[----:B-1----:R-:W-:-:S04]  /*2690*/  @P1 LEA R96, P5, R100, R36, 0x1 ;  /* 0x0000002464601211 */ /* 0x002fc800078a08ff */
[----:B------:R-:W-:Y:S02]  /*26a0*/  @P1 LEA.HI.X R97, R100, R37, R70, 0x1, P5 ;  /* 0x0000002564611211 */ /* 0x000fe400028f0c46 */
[----:B------:R-:W-:-:S06]  /*26b0*/  MOV R70, RZ ;  /* 0x000000ff00467202 */ /* 0x000fcc0000000f00 */
[----:B------:R1:W2:Y:S01]  /*26c0*/  @P2 LDG.E R70, desc[UR8][R92.64] ;  /* 0x000000085c462981 */ /* 0x0002a2000c1e1900 */
[----:B------:R-:W-:-:S13]  /*26d0*/  ISETP.NE.AND P2, PT, R98, RZ, PT ;  /* 0x000000ff6200720c */ /* 0x000fda0003f45270 */
[----:B------:R-:W3:Y:S01]  /*26e0*/  @P2 LDC.64 R36, c[0x0][0x270] ;  /* 0x00009c00ff242b82 */ /* 0x000ee20000000a00 */
[----:B0-----:R-:W-:-:S04]  /*26f0*/  IADD3 R73, R2, 0xe0, RZ ;  /* 0x000000e002497810 */ /* 0x001fc80007ffe0ff */
[----:B------:R-:W-:Y:S02]  /*2700*/  SHF.R.S32.HI R99, RZ, 0x1f, R73 ;  /* 0x0000001fff637819 */ /* 0x000fe40000011449 */
[----:B------:R-:W-:-:S03]  /*2710*/  @P2 MOV R98, R88 ;  /* 0x0000005800622202 */ /* 0x000fc60000000f00 */
[----:B---3--:R-:W-:Y:S01]  /*2720*/  @P2 IMAD R100, R99, R36, RZ ;  /* 0x0000002463642224 */ /* 0x008fe200078e02ff */
[----:B------:R-:W-:-:S03]  /*2730*/  @P2 MOV R99, R91 ;  /* 0x0000005b00632202 */ /* 0x000fc60000000f00 */
[----:B------:R-:W-:-:S04]  /*2740*/  @P2 IMAD.WIDE.U32 R98, R73, R36, R98 ;  /* 0x0000002449622225 */ /* 0x000fc800078e0062 */
[----:B------:R-:W-:Y:S02]  /*2750*/  @P2 IMAD R73, R73, R37, R100 ;  /* 0x0000002549492224 */ /* 0x000fe400078e0264 */
[----:B------:R-:W1:Y:S01]  /*2760*/  @P2 LDC.64 R36, c[0x0][0x220] ;  /* 0x00008800ff242b82 */ /* 0x000e620000000a00 */
[----:B------:R-:W-:Y:S02]  /*2770*/  LOP3.LUT P5, RZ, R30, 0x100, RZ, 0xc0, !PT ;  /* 0x000001001eff7812 */ /* 0x000fe400078ac0ff */
[----:B------:R-:W-:Y:S02]  /*2780*/  MOV R72, RZ ;  /* 0x000000ff00487202 */ /* 0x000fe40000000f00 */
[----:B------:R-:W-:-:S09]  /*2790*/  @P2 IADD3 R73, R99, R73, RZ ;  /* 0x0000004963492210 */ /* 0x000fd20007ffe0ff */
[----:B------:R0:W3:Y:S01]  /*27a0*/  @P5 LDG.E R72, desc[UR8][R74.64] ;  /* 0x000000084a485981 */ /* 0x0000e2000c1e1900 */
[----:B-1----:R-:W-:-:S04]  /*27b0*/  @P2 LEA R92, P5, R98, R36, 0x1 ;  /* 0x00000024625c2211 */ /* 0x002fc800078a08ff */
[----:B------:R-:W-:Y:S02]  /*27c0*/  @P2 LEA.HI.X R93, R98, R37, R73, 0x1, P5 ;  /* 0x00000025625d2211 */ /* 0x000fe400028f0c49 */
[----:B------:R-:W-:-:S06]  /*27d0*/  MOV R73, RZ ;  /* 0x000000ff00497202 */ /* 0x000fcc0000000f00 */
[----:B------:R-:W3:Y:S01]  /*27e0*/  @P3 LDG.E R73, desc[UR8][R86.64] ;  /* 0x0000000856493981 */ /* 0x000ee2000c1e1900 */
[----:B------:R-:W-:-:S13]  /*27f0*/  ISETP.NE.AND P3, PT, R95, RZ, PT ;  /* 0x000000ff5f00720c */ /* 0x000fda0003f65270 */
[----:B------:R-:W1:Y:S01]  /*2800*/  @P3 LDC.64 R36, c[0x0][0x270] ;  /* 0x00009c00ff243b82 */ /* 0x000e620000000a00 */
[----:B0-----:R-:W-:-:S04]  /*2810*/  IADD3 R75, R2, 0xe8, RZ ;  /* 0x000000e8024b7810 */ /* 0x001fc80007ffe0ff */
[----:B------:R-:W-:Y:S02]  /*2820*/  SHF.R.S32.HI R95, RZ, 0x1f, R75 ;  /* 0x0000001fff5f7819 */ /* 0x000fe4000001144b */
[----:B------:R-:W-:Y:S02]  /*2830*/  @P3 MOV R100, R88 ;  /* 0x0000005800643202 */ /* 0x000fe40000000f00 */
[----:B------:R-:W-:Y:S01]  /*2840*/  @P3 MOV R101, R91 ;  /* 0x0000005b00653202 */ /* 0x000fe20000000f00 */
[-C--:B-1----:R-:W-:Y:S02]  /*2850*/  @P3 IMAD R98, R95, R36.reuse, RZ ;  /* 0x000000245f623224 */ /* 0x082fe400078e02ff */
[----:B------:R-:W-:-:S04]  /*2860*/  @P3 IMAD.WIDE.U32 R100, R75, R36, R100 ;  /* 0x000000244b643225 */ /* 0x000fc800078e0064 */
[----:B------:R-:W-:Y:S02]  /*2870*/  @P3 IMAD R75, R75, R37, R98 ;  /* 0x000000254b4b3224 */ /* 0x000fe400078e0262 */
[----:B------:R-:W0:Y:S01]  /*2880*/  @P3 LDC.64 R36, c[0x0][0x220] ;  /* 0x00008800ff243b82 */ /* 0x000e220000000a00 */
[----:B------:R-:W-:Y:S02]  /*2890*/  LOP3.LUT P5, RZ, R30, 0x40, RZ, 0xc0, !PT ;  /* 0x000000401eff7812 */ /* 0x000fe400078ac0ff */
[----:B------:R-:W-:Y:S02]  /*28a0*/  MOV R74, RZ ;  /* 0x000000ff004a7202 */ /* 0x000fe40000000f00 */
[----:B------:R-:W-:-:S09]  /*28b0*/  @P3 IADD3 R75, R101, R75, RZ ;  /* 0x0000004b654b3210 */ /* 0x000fd20007ffe0ff */
[----:B------:R1:W3:Y:S01]  /*28c0*/  @P5 LDG.E R74, desc[UR8][R76.64] ;  /* 0x000000084c4a5981 */ /* 0x0002e2000c1e1900 */
[----:B0-----:R-:W-:-:S04]  /*28d0*/  @P3 LEA R98, P5, R100, R36, 0x1 ;  /* 0x0000002464623211 */ /* 0x001fc800078a08ff */
[----:B------:R-:W-:Y:S02]  /*28e0*/  @P3 LEA.HI.X R99, R100, R37, R75, 0x1, P5 ;  /* 0x0000002564633211 */ /* 0x000fe400028f0c4b */
[----:B------:R-:W-:-:S06]  /*28f0*/  MOV R75, RZ ;  /* 0x000000ff004b7202 */ /* 0x000fcc0000000f00 */
[----:B------:R-:W3:Y:S01]  /*2900*/  @P4 LDG.E R75, desc[UR8][R84.64] ;  /* 0x00000008544b4981 */ /* 0x000ee2000c1e1900 */
[----:B------:R-:W-:-:S13]  /*2910*/  ISETP.NE.AND P4, PT, R94, RZ, PT ;  /* 0x000000ff5e00720c */ /* 0x000fda0003f85270 */
[----:B------:R-:W0:Y:S01]  /*2920*/  @P4 LDC.64 R36, c[0x0][0x270] ;  /* 0x00009c00ff244b82 */ /* 0x000e220000000a00 */
[----:B-1----:R-:W-:-:S04]  /*2930*/  IADD3 R77, R2, 0xf0, RZ ;  /* 0x000000f0024d7810 */ /* 0x002fc80007ffe0ff */
[----:B------:R-:W-:Y:S02]  /*2940*/  SHF.R.S32.HI R87, RZ, 0x1f, R77 ;  /* 0x0000001fff577819 */ /* 0x000fe4000001144d */
[----:B------:R-:W-:-:S03]  /*2950*/  @P4 MOV R86, R88 ;  /* 0x0000005800564202 */ /* 0x000fc60000000f00 */
[----:B0-----:R-:W-:Y:S01]  /*2960*/  @P4 IMAD R94, R87, R36, RZ ;  /* 0x00000024575e4224 */ /* 0x001fe200078e02ff */
[----:B------:R-:W-:-:S03]  /*2970*/  @P4 MOV R87, R91 ;  /* 0x0000005b00574202 */ /* 0x000fc60000000f00 */
        /* <DEDUP_REMOVED lines=9> */
[----:B------:R-:W-:Y:S02]  /*2a10*/  LOP3.LUT P5, RZ, R30, 0x8, RZ, 0xc0, !PT ;  /* 0x000000081eff7812 */ /* 0x000fe400078ac0ff */
[----:B-1----:R-:W-:Y:S02]  /*2a20*/  CS2R R78, SRZ ;  /* 0x00000000004e7805 */ /* 0x002fe4000001ff00 */
[----:B------:R-:W-:-:S04]  /*2a30*/  IADD3 R85, R2, 0xf8, RZ ;  /* 0x000000f802557810 */ /* 0x000fc80007ffe0ff */
[----:B------:R-:W-:Y:S01]  /*2a40*/  SHF.R.S32.HI R77, RZ, 0x1f, R85 ;  /* 0x0000001fff4d7819 */ /* 0x000fe20000011455 */
[----:B------:R-:W3:Y:S04]  /*2a50*/  @P6 LDG.E R79, desc[UR8][R80.64] ;  /* 0x00000008504f6981 */ /* 0x000ee8000c1e1900 */
[----:B------:R0:W3:Y:S01]  /*2a60*/  @P5 LDG.E R78, desc[UR8][R82.64] ;  /* 0x00000008524e5981 */ /* 0x0000e2000c1e1900 */
[----:B------:R-:W-:-:S04]  /*2a70*/  ISETP.GE.U32.AND P5, PT, R85, UR12, PT ;  /* 0x0000000c55007c0c */ /* 0x000fc8000bfa6070 */
[----:B------:R-:W-:-:S04]  /*2a80*/  ISETP.GE.AND.EX P5, PT, R77, UR13, PT, P5 ;  /* 0x0000000d4d007c0c */ /* 0x000fc8000bfa6350 */
[----:B------:R-:W-:-:S13]  /*2a90*/  ISETP.GT.U32.OR P5, PT, R0, 0x1df, P5 ;  /* 0x000001df0000780c */ /* 0x000fda0002fa4470 */
[----:B------:R-:W1:Y:S01]  /*2aa0*/  @!P5 LDC.64 R36, c[0x0][0x270] ;  /* 0x00009c00ff24db82 */ /* 0x000e620000000a00 */
[----:B0-----:R-:W-:Y:S02]  /*2ab0*/  @!P5 MOV R82, R88 ;  /* 0x000000580052d202 */ /* 0x001fe40000000f00 */
[----:B------:R-:W-:-:S03]  /*2ac0*/  @!P5 MOV R83, R91 ;  /* 0x0000005b0053d202 */ /* 0x000fc60000000f00 */
[----:B-1----:R-:W-:-:S04]  /*2ad0*/  @!P5 IMAD.WIDE.U32 R82, R85, R36, R82 ;  /* 0x000000245552d225 */ /* 0x002fc800078e0052 */
[----:B------:R-:W-:-:S04]  /*2ae0*/  @!P5 IMAD R36, R77, R36, RZ ;  /* 0x000000244d24d224 */ /* 0x000fc800078e02ff */
[----:B------:R-:W-:Y:S02]  /*2af0*/  @!P5 IMAD R81, R85, R37, R36 ;  /* 0x000000255551d224 */ /* 0x000fe400078e0224 */
[----:B------:R-:W0:Y:S03]  /*2b00*/  @!P5 LDC.64 R36, c[0x0][0x220] ;  /* 0x00008800ff24db82 */ /* 0x000e260000000a00 */
[----:B------:R-:W-:Y:S02]  /*2b10*/  @!P5 IADD3 R80, R83, R81, RZ ;  /* 0x000000515350d210 */ /* 0x000fe40007ffe0ff */
[----:B------:R-:W-:Y:S02]  /*2b20*/  CS2R R86, SRZ ;  /* 0x0000000000567805 */ /* 0x000fe4000001ff00 */
[----:B------:R-:W-:-:S04]  /*2b30*/  CS2R R84, SRZ ;  /* 0x0000000000547805 */ /* 0x000fc8000001ff00 */
[----:B------:R-:W3:Y:S04]  /*2b40*/  @P0 LDG.E R86, desc[UR8][R42.64] ;  /* 0x000000082a560981 */ /* 0x000ee8000c1e1900 */
[----:B------:R-:W3:Y:S01]  /*2b50*/  @P2 LDG.E R84, desc[UR8][R92.64] ;  /* 0x000000085c542981 */ /* 0x000ee2000c1e1900 */
[----:B0-----:R-:W-:-:S04]  /*2b60*/  @!P5 LEA R36, P6, R82, R36, 0x1 ;  /* 0x000000245224d211 */ /* 0x001fc800078c08ff */
[----:B------:R-:W-:Y:S02]  /*2b70*/  @!P5 LEA.HI.X R37, R82, R37, R80, 0x1, P6 ;  /* 0x000000255225d211 */ /* 0x000fe400030f0c50 */
[----:B------:R-:W-:-:S13]  /*2b80*/  LOP3.LUT P6, RZ, R30, 0x4000000, RZ, 0xc0, !PT ;  /* 0x040000001eff7812 */ /* 0x000fda00078cc0ff */
[----:B------:R0:W5:Y:S01]  /*2b90*/  @P6 LDG.E R87, desc[UR8][R38.64] ;  /* 0x0000000826576981 */ /* 0x000162000c1e1900 */
[----:B------:R-:W-:-:S06]  /*2ba0*/  CS2R R80, SRZ ;  /* 0x0000000000507805 */ /* 0x000fcc000001ff00 */
[----:B------:R5:W3:Y:S01]  /*2bb0*/  @!P5 LDG.E R81, desc[UR8][R36.64] ;  /* 0x000000082451d981 */ /* 0x000ae2000c1e1900 */
[----:B------:R-:W-:Y:S02]  /*2bc0*/  LOP3.LUT P5, RZ, R30, 0x1, RZ, 0xc0, !PT ;  /* 0x000000011eff7812 */ /* 0x000fe400078ac0ff */
[----:B------:R-:W-:Y:S01]  /*2bd0*/  CS2R R82, SRZ ;  /* 0x0000000000527805 */ /* 0x000fe2000001ff00 */
[----:B------:R-:W3:Y:S05]  /*2be0*/  @P3 LDG.E R80, desc[UR8][R98.64] ;  /* 0x0000000862503981 */ /* 0x000eea000c1e1900 */
[----:B------:R-:W3:Y:S04]  /*2bf0*/  @P1 LDG.E R83, desc[UR8][R96.64] ;  /* 0x0000000860531981 */ /* 0x000ee8000c1e1900 */
[----:B------:R-:W3:Y:S04]  /*2c00*/  @P4 LDG.E R82, desc[UR8][R94.64] ;  /* 0x000000085e524981 */ /* 0x000ee8000c1e1900 */
[----:B------:R1:W3:Y:S01]  /*2c10*/  @P5 LDG.E R85, desc[UR8][R40.64] ;  /* 0x0000000828555981 */ /* 0x0002e2000c1e1900 */
[----:B0-----:R-:W-:-:S05]  /*2c20*/  HADD2.F32 R39, -RZ, R32.H1_H1 ;  /* 0x30000020ff277230 */ /* 0x001fca0000004100 */
[----:B------:R-:W-:Y:S01]  /*2c30*/  FMUL.FTZ R43, R39, R39 ;  /* 0x00000027272b7220 */ /* 0x000fe20000410000 */
[--C-:B-----5:R-:W-:Y:S02]  /*2c40*/  HADD2.F32 R37, -RZ, R87.reuse.H1_H1 ;  /* 0x30000057ff257230 */ /* 0x120fe40000004100 */
[----:B------:R-:W-:-:S03]  /*2c50*/  HADD2.F32 R36, -RZ, R87.H0_H0 ;  /* 0x20000057ff247230 */ /* 0x000fc60000004100 */
[----:B-1----:R-:W-:Y:S02]  /*2c60*/  FMUL.FTZ R41, R37, R37 ;  /* 0x0000002525297220 */ /* 0x002fe40000410000 */
[C---:B------:R-:W-:Y:S02]  /*2c70*/  FADD.FTZ R37, R36.reuse, R37 ;  /* 0x0000002524257221 */ /* 0x040fe40000010000 */
[----:B------:R-:W-:Y:S01]  /*2c80*/  FFMA.FTZ R41, R36, R36, R41 ;  /* 0x0000002424297223 */ /* 0x000fe20000010029 */
[----:B------:R-:W-:Y:S02]  /*2c90*/  HADD2.F32 R36, -RZ, R32.H0_H0 ;  /* 0x20000020ff247230 */ /* 0x000fe40000004100 */
[----:B------:R-:W-:Y:S01]  /*2ca0*/  FADD.FTZ R37, RZ, R37 ;  /* 0x00000025ff257221 */ /* 0x000fe20000010000 */
[----:B------:R-:W-:Y:S02]  /*2cb0*/  FADD.FTZ R41, RZ, R41 ;  /* 0x00000029ff297221 */ /* 0x000fe40000010000 */
[C---:B------:R-:W-:Y:S01]  /*2cc0*/  FADD.FTZ R38, R36.reuse, R39 ;  /* 0x0000002724267221 */ /* 0x040fe20000010000 */
[----:B------:R-:W-:Y:S01]  /*2cd0*/  FFMA.FTZ R36, R36, R36, R43 ;  /* 0x0000002424247223 */ /* 0x000fe2000001002b */
[----:B------:R-:W-:-:S02]  /*2ce0*/  HADD2.F32 R39, -RZ, R34.H1_H1 ;  /* 0x30000022ff277230 */ /* 0x000fc40000004100 */
[----:B------:R-:W-:Y:S01]  /*2cf0*/  FADD.FTZ R37, R37, R38 ;  /* 0x0000002625257221 */ /* 0x000fe20000010000 */
[----:B------:R-:W-:Y:S02]  /*2d00*/  HADD2.F32 R38, -RZ, R34.H0_H0 ;  /* 0x20000022ff267230 */ /* 0x000fe40000004100 */
[----:B------:R-:W-:Y:S01]  /*2d10*/  FADD.FTZ R36, R41, R36 ;  /* 0x0000002429247221 */ /* 0x000fe20000010000 */
[----:B------:R-:W-:Y:S02]  /*2d20*/  FMUL.FTZ R41, R39, R39 ;  /* 0x0000002727297220 */ /* 0x000fe40000410000 */
[C---:B------:R-:W-:Y:S02]  /*2d30*/  FADD.FTZ R40, R38.reuse, R39 ;  /* 0x0000002726287221 */ /* 0x040fe40000010000 */
[----:B------:R-:W-:Y:S01]  /*2d40*/  FFMA.FTZ R41, R38, R38, R41 ;  /* 0x0000002626297223 */ /* 0x000fe20000010029 */
[--C-:B------:R-:W-:Y:S02]  /*2d50*/  HADD2.F32 R39, -RZ, R44.reuse.H1_H1 ;  /* 0x3000002cff277230 */ /* 0x100fe40000004100 */
[----:B------:R-:W-:-:S02]  /*2d60*/  HADD2.F32 R38, -RZ, R44.H0_H0 ;  /* 0x2000002cff267230 */ /* 0x000fc40000004100 */
[----:B------:R-:W-:Y:S01]  /*2d70*/  FADD.FTZ R36, R36, R41 ;  /* 0x0000002924247221 */ /* 0x000fe20000010000 */
[----:B------:R-:W-:Y:S01]  /*2d80*/  FMUL.FTZ R41, R39, R39 ;  /* 0x0000002727297220 */ /* 0x000fe20000410000 */
[----:B------:R-:W-:Y:S01]  /*2d90*/  FADD.FTZ R37, R37, R40 ;  /* 0x0000002825257221 */ /* 0x000fe20000010000 */
[C---:B------:R-:W-:Y:S01]  /*2da0*/  FADD.FTZ R40, R38.reuse, R39 ;  /* 0x0000002726287221 */ /* 0x040fe20000010000 */
[--C-:B----4-:R-:W-:Y:S02]  /*2db0*/  HADD2.F32 R39, -RZ, R46.reuse.H1_H1 ;  /* 0x3000002eff277230 */ /* 0x110fe40000004100 */
[----:B------:R-:W-:Y:S01]  /*2dc0*/  FFMA.FTZ R41, R38, R38, R41 ;  /* 0x0000002626297223 */ /* 0x000fe20000010029 */
[----:B------:R-:W-:-:S03]  /*2dd0*/  HADD2.F32 R38, -RZ, R46.H0_H0 ;  /* 0x2000002eff267230 */ /* 0x000fc60000004100 */
[----:B------:R-:W-:Y:S01]  /*2de0*/  FADD.FTZ R36, R36, R41 ;  /* 0x0000002924247221 */ /* 0x000fe20000010000 */
[----:B------:R-:W-:Y:S01]  /*2df0*/  FMUL.FTZ R41, R39, R39 ;  /* 0x0000002727297220 */ /* 0x000fe20000410000 */
[----:B------:R-:W-:Y:S01]  /*2e00*/  FADD.FTZ R37, R37, R40 ;  /* 0x0000002825257221 */ /* 0x000fe20000010000 */
[C---:B------:R-:W-:Y:S01]  /*2e10*/  FADD.FTZ R40, R38.reuse, R39 ;  /* 0x0000002726287221 */ /* 0x040fe20000010000 */
[--C-:B------:R-:W-:Y:S02]  /*2e20*/  HADD2.F32 R39, -RZ, R48.reuse.H1_H1 ;  /* 0x30000030ff277230 */ /* 0x100fe40000004100 */
        /* <DEDUP_REMOVED lines=41> */
[--C-:B--2---:R-:W-:Y:S02]  /*30c0*/  HADD2.F32 R39, -RZ, R60.reuse.H1_H1 ;  /* 0x3000003cff277230 */ /* 0x104fe40000004100 */
        /* <DEDUP_REMOVED lines=48> */
[--C-:B---3--:R-:W-:Y:S02]  /*33d0*/  HADD2.F32 R39, -RZ, R72.reuse.H1_H1 ;  /* 0x30000048ff277230 */ /* 0x108fe40000004100 */
        /* <DEDUP_REMOVED lines=85> */
[----:B------:R-:W0:Y:S01]  /*3930*/  S2R R42, SR_LANEID ;  /* 0x00000000002a7919 */ /* 0x000e220000000000 */
[----:B------:R-:W-:Y:S02]  /*3940*/  HADD2.F32 R38, -RZ, R82.H0_H0 ;  /* 0x20000052ff267230 */ /* 0x000fe40000004100 */
[----:B------:R-:W-:Y:S01]  /*3950*/  FADD.FTZ R36, R36, R41 ;  /* 0x0000002924247221 */ /* 0x000fe20000010000 */
[----:B------:R-:W-:Y:S01]  /*3960*/  FMUL.FTZ R41, R39, R39 ;  /* 0x0000002727297220 */ /* 0x000fe20000410000 */
[----:B------:R-:W-:Y:S01]  /*3970*/  FADD.FTZ R37, R37, R40 ;  /* 0x0000002825257221 */ /* 0x000fe20000010000 */
[----:B------:R-:W-:Y:S01]  /*3980*/  FADD.FTZ R40, R38, R39 ;  /* 0x0000002726287221 */ /* 0x000fe20000010000 */
[----:B------:R-:W-:-:S02]  /*3990*/  HADD2.F32 R39, -RZ, R81.H1_H1 ;  /* 0x30000051ff277230 */ /* 0x000fc40000004100 */
[----:B------:R-:W-:Y:S01]  /*39a0*/  FFMA.FTZ R41, R38, R38, R41 ;  /* 0x0000002626297223 */ /* 0x000fe20000010029 */
[----:B------:R-:W-:Y:S02]  /*39b0*/  HADD2.F32 R38, -RZ, R81.H0_H0 ;  /* 0x20000051ff267230 */ /* 0x000fe40000004100 */
[----:B------:R-:W-:Y:S01]  /*39c0*/  FADD.FTZ R37, R37, R40 ;  /* 0x0000002825257221 */ /* 0x000fe20000010000 */
[----:B------:R-:W-:Y:S01]  /*39d0*/  FADD.FTZ R36, R36, R41 ;  /* 0x0000002924247221 */ /* 0x000fe20000010000 */
[----:B------:R-:W-:Y:S01]  /*39e0*/  FMUL.FTZ R41, R39, R39 ;  /* 0x0000002727297220 */ /* 0x000fe20000410000 */
[----:B------:R-:W-:-:S03]  /*39f0*/  FADD.FTZ R40, R38, R39 ;  /* 0x0000002726287221 */ /* 0x000fc60000010000 */
[----:B------:R-:W-:Y:S01]  /*3a00*/  FFMA.FTZ R41, R38, R38, R41 ;  /* 0x0000002626297223 */ /* 0x000fe20000010029 */
[----:B------:R-:W-:-:S03]  /*3a10*/  FADD.FTZ R40, R37, R40 ;  /* 0x0000002825287221 */ /* 0x000fc60000010000 */
[----:B------:R-:W-:Y:S02]  /*3a20*/  FADD.FTZ R41, R36, R41 ;  /* 0x0000002924297221 */ /* 0x000fe40000010000 */
        /* <DEDUP_REMOVED lines=25> */
[----:B--2---:R-:W-:-:S10]  /*3bc0*/  ULEA UR5, UR6, UR5, 0x18 ;  /* 0x0000000506057291 */ /* 0x004fd4000f8ec03f */
[----:B0-----:R-:W-:Y:S01]  /*3bd0*/  @!P5 FADD.FTZ R40, R40, R37 ;  /* 0x000000252828d221 */ /* 0x001fe20000010000 */
[----:B------:R-:W-:Y:S01]  /*3be0*/  SHF.R.S32.HI R37, RZ, 0x1f, R0 ;  /* 0x0000001fff257819 */ /* 0x000fe20000011400 */
[----:B-1----:R-:W-:-:S03]  /*3bf0*/  @!P5 FADD.FTZ R41, R41, R36 ;  /* 0x000000242929d221 */ /* 0x002fc60000010000 */
[----:B------:R-:W-:Y:S02]  /*3c00*/  LEA.HI R37, R37, R0, RZ, 0x5 ;  /* 0x0000000025257211 */ /* 0x000fe400078f28ff */
[----:B------:R-:W-:Y:S02]  /*3c10*/  ISETP.NE.AND P5, PT, R42, RZ, PT ;  /* 0x000000ff2a00720c */ /* 0x000fe40003fa5270 */
[----:B------:R-:W-:-:S04]  /*3c20*/  SHF.R.S32.HI R37, RZ, 0x5, R37 ;  /* 0x00000005ff257819 */ /* 0x000fc80000011425 */
[----:B------:R-:W-:-:S07]  /*3c30*/  LEA R37, R37, UR5, 0x3 ;  /* 0x0000000525257c11 */ /* 0x000fce000f8e18ff */
[----:B------:R0:W-:Y:S01]  /*3c40*/  @!P5 STS.64 [R37+0x10], R40 ;  /* 0x000010282500d388 */ /* 0x0001e20000000a00 */
[----:B------:R-:W-:Y:S01]  /*3c50*/  BAR.SYNC.DEFER_BLOCKING 0x0 ;  /* 0x0000000000007b1d */ /* 0x000fe20000010000 */
[----:B------:R-:W-:-:S05]  /*3c60*/  ISETP.NE.AND P5, PT, R0, RZ, PT ;  /* 0x000000ff0000720c */ /* 0x000fca0003fa5270 */
[----:B------:R-:W-:Y:S08]  /*3c70*/  BSSY B0, `(.L_x_4337) ;  /* 0x0000029000007945 */ /* 0x000ff00003800000 */
[----:B0-----:R-:W-:Y:S05]  /*3c80*/  @P5 BRA `(.L_x_4338) ;  /* 0x00000000009c5947 */ /* 0x001fea0003800000 */
[----:B------:R-:W0:Y:S01]  /*3c90*/  S2UR UR6, SR_CgaCtaId ;  /* 0x00000000000679c3 */ /* 0x000e220000008800 */
[----:B------:R-:W-:Y:S02]  /*3ca0*/  UMOV UR5, 0x400 ;  /* 0x0000040000057882 */ /* 0x000fe40000000000 */
[----:B0-----:R-:W-:-:S09]  /*3cb0*/  ULEA UR5, UR6, UR5, 0x18 ;  /* 0x0000000506057291 */ /* 0x001fd2000f8ec03f */
[----:B------:R-:W0:Y:S04]  /*3cc0*/  LDS.64 R42, [UR5+0x18] ;  /* 0x00001805ff2a7984 */ /* 0x000e280008000a00 */
[----:B------:R-:W1:Y:S01]  /*3cd0*/  LDS.128 R36, [UR5+0x20] ;  /* 0x00002005ff247984 */ /* 0x000e620008000c00 */
[----:B0-----:R-:W-:Y:S01]  /*3ce0*/  FADD.FTZ R93, R40, R42 ;  /* 0x0000002a285d7221 */ /* 0x001fe20000010000 */
[----:B------:R-:W-:-:S03]  /*3cf0*/  FADD.FTZ R40, R41, R43 ;  /* 0x0000002b29287221 */ /* 0x000fc60000010000 */
[----:B-1----:R-:W-:Y:S01]  /*3d00*/  FADD.FTZ R93, R93, R36 ;  /* 0x000000245d5d7221 */ /* 0x002fe20000010000 */
[----:B------:R-:W-:Y:S02]  /*3d10*/  FADD.FTZ R36, R40, R37 ;  /* 0x0000002528247221 */ /* 0x000fe40000010000 */
[----:B------:R-:W0:Y:S01]  /*3d20*/  LDS.128 R40, [UR5+0x30] ;  /* 0x00003005ff287984 */ /* 0x000e220008000c00 */
[----:B------:R-:W-:Y:S01]  /*3d30*/  FADD.FTZ R93, R93, R38 ;  /* 0x000000265d5d7221 */ /* 0x000fe20000010000 */
[----:B------:R-:W-:-:S03]  /*3d40*/  FADD.FTZ R36, R36, R39 ;  /* 0x0000002724247221 */ /* 0x000fc60000010000 */
[----:B0-----:R-:W-:Y:S01]  /*3d50*/  FADD.FTZ R93, R93, R40 ;  /* 0x000000285d5d7221 */ /* 0x001fe20000010000 */
        /* <DEDUP_REMOVED lines=15> */
[----:B------:R-:W-:-:S03]  /*3e50*/  FADD.FTZ R40, R40, R37 ;  /* 0x0000002528287221 */ /* 0x000fc60000010000 */
[----:B------:R-:W-:Y:S01]  /*3e60*/  FADD.FTZ R93, R93, R38 ;  /* 0x000000265d5d7221 */ /* 0x000fe20000010000 */
[----:B------:R-:W-:Y:S02]  /*3e70*/  FADD.FTZ R42, R40, R39 ;  /* 0x00000027282a7221 */ /* 0x000fe40000010000 */
[----:B------:R-:W0:Y:S04]  /*3e80*/  LDS.128 R36, [UR5+0x70] ;  /* 0x00007005ff247984 */ /* 0x000e280008000c00 */
[----:B------:R-:W1:Y:S01]  /*3e90*/  LDS.64 R40, [UR5+0x80] ;  /* 0x00008005ff287984 */ /* 0x000e620008000a00 */
[----:B0-----:R-:W-:Y:S01]  /*3ea0*/  FADD.FTZ R93, R93, R36 ;  /* 0x000000245d5d7221 */ /* 0x001fe20000010000 */
[----:B------:R-:W-:-:S03]  /*3eb0*/  FADD.FTZ R42, R42, R37 ;  /* 0x000000252a2a7221 */ /* 0x000fc60000010000 */
[----:B------:R-:W-:Y:S01]  /*3ec0*/  FADD.FTZ R93, R93, R38 ;  /* 0x000000265d5d7221 */ /* 0x000fe20000010000 */
[----:B------:R-:W-:-:S03]  /*3ed0*/  FADD.FTZ R42, R42, R39 ;  /* 0x000000272a2a7221 */ /* 0x000fc60000010000 */
[----:B-1----:R-:W-:Y:S01]  /*3ee0*/  FADD.FTZ R40, R93, R40 ;  /* 0x000000285d287221 */ /* 0x002fe20000010000 */
[----:B------:R-:W-:-:S07]  /*3ef0*/  FADD.FTZ R41, R42, R41 ;  /* 0x000000292a297221 */ /* 0x000fce0000010000 */
.L_x_4338:
[----:B------:R-:W-:Y:S05]  /*3f00*/  BSYNC B0 ;  /* 0x0000000000007941 */ /* 0x000fea0003800000 */
.L_x_4337:
[----:B------:R-:W0:Y:S02]  /*3f10*/  LDC R42, c[0x0][0xc] ;  /* 0x00000300ff2a7b82 */ /* 0x000e240000000800 */
[----:B0-----:R-:W-:-:S13]  /*3f20*/  ISETP.GE.U32.AND P6, PT, R42, 0x2, PT ;  /* 0x000000022a00780c */ /* 0x001fda0003fc6070 */
[----:B------:R-:W-:Y:S05]  /*3f30*/  @!P6 BRA `(.L_x_4339) ;  /* 0x000000080070e947 */ /* 0x000fea0003800000 */
[----:B------:R-:W-:Y:S05]  /*3f40*/  @P5 BRA `(.L_x_4340) ;  /* 0x0000000000745947 */ /* 0x000fea0003800000 */
[----:B------:R-:W0:Y:S01]  /*3f50*/  S2R R92, SR_CTAID.Y ;  /* 0x00000000005c7919 */ /* 0x000e220000002600 */
[----:B------:R-:W1:Y:S01]  /*3f60*/  LDC R93, c[0x0][0x10] ;  /* 0x00000400ff5d7b82 */ /* 0x000e620000000800 */
[C---:B------:R-:W-:Y:S02]  /*3f70*/  LOP3.LUT R38, R26.reuse, 0x1, RZ, 0xc0, !PT ;  /* 0x000000011a267812 */ /* 0x040fe400078ec0ff */
[----:B------:R-:W-:Y:S02]  /*3f80*/  LOP3.LUT P6, RZ, R26, 0x2, RZ, 0xc0, !PT ;  /* 0x000000021aff7812 */ /* 0x000fe400078cc0ff */
[----:B------:R-:W-:Y:S02]  /*3f90*/  MOV R95, 0xffffffff ;  /* 0xffffffff005f7802 */ /* 0x000fe40000000f00 */
[----:B------:R-:W-:Y:S01]  /*3fa0*/  SEL R97, R42, RZ, !P6 ;  /* 0x000000ff2a617207 */ /* 0x000fe20007000000 */
[----:B------:R-:W2:Y:S01]  /*3fb0*/  LDC.64 R36, c[0x0][0x248] ;  /* 0x00009200ff247b82 */ /* 0x000ea20000000a00 */
[----:B------:R-:W-:Y:S01]  /*3fc0*/  SEL R95, R95, 0x1, P6 ;  /* 0x000000015f5f7807 */ /* 0x000fe20003000000 */
[----:B-1----:R-:W-:-:S05]  /*3fd0*/  IMAD R39, R38, R93, RZ ;  /* 0x0000005d26277224 */ /* 0x002fca00078e02ff */
[C---:B0-----:R-:W-:Y:S01]  /*3fe0*/  IADD3 R43, R39.reuse, R92, RZ ;  /* 0x0000005c272b7210 */ /* 0x041fe20007ffe0ff */
[----:B------:R-:W-:Y:S02]  /*3ff0*/  IMAD R39, R39, R42, RZ ;  /* 0x0000002a27277224 */ /* 0x000fe400078e02ff */
[----:B------:R-:W-:-:S03]  /*4000*/  IMAD R93, R93, UR7, R92 ;  /* 0x000000075d5d7c24 */ /* 0x000fc6000f8e025c */
[----:B------:R-:W-:-:S05]  /*4010*/  SHF.L.U32 R39, R39, 0x1, RZ ;  /* 0x0000000127277819 */ /* 0x000fca00000006ff */
[----:B--2---:R-:W-:-:S04]  /*4020*/  IMAD.WIDE R36, R39, 0x4, R36 ;  /* 0x0000000427247825 */ /* 0x004fc800078e0224 */
[----:B------:R-:W-:Y:S02]  /*4030*/  IMAD.WIDE.U32 R38, R93, 0x8, R36 ;  /* 0x000000085d267825 */ /* 0x000fe400078e0024 */
[----:B------:R-:W0:Y:S01]  /*4040*/  LDC.64 R36, c[0x0][0x240] ;  /* 0x00009000ff247b82 */ /* 0x000e220000000a00 */
[----:B------:R-:W-:Y:S02]  /*4050*/  ISETP.NE.AND P6, PT, R97, -0x1, PT ;  /* 0xffffffff6100780c */ /* 0x000fe40003fc5270 */
[----:B------:R1:W-:Y:S01]  /*4060*/  STG.E.64 desc[UR8][R38.64], R40 ;  /* 0x0000002826007986 */ /* 0x0003e2000c101b08 */
[----:B0-----:R-:W-:Y:S01]  /*4070*/  IMAD.WIDE.U32 R36, R43, 0x4, R36 ;  /* 0x000000042b247825 */ /* 0x001fe200078e0024 */
[----:B------:R-:W-:Y:S06]  /*4080*/  MEMBAR.ALL.GPU ;  /* 0x0000000000007992 */ /* 0x000fec000000a000 */
[----:B------:R-:W-:-:S00]  /*4090*/  ERRBAR ;  /* 0x00000000000079ab */ /* 0x000fc00000000000 */
[----:B------:R-:W-:Y:S06]  /*40a0*/  CGAERRBAR ;  /* 0x00000000000075ab */ /* 0x000fec0000000000 */
[----:B------:R1:W-:Y:S01]  /*40b0*/  REDG.E.ADD.S32.STRONG.GPU desc[UR8][R36.64], R95 ;  /* 0x0000005f2400798e */ /* 0x0003e2000c10e388 */
[----:B------:R-:W-:Y:S05]  /*40c0*/  @!P6 BRA `(.L_x_4340) ;  /* 0x000000000014e947 */ /* 0x000fea0003800000 */
.L_x_4341:
[----:B-1----:R-:W2:Y:S04]  /*40d0*/  LDG.E.STRONG.GPU R38, desc[UR8][R36.64] ;  /* 0x0000000824267981 */ /* 0x002ea8000c1ef900 */
[----:B--2---:R-:W-:Y:S01]  /*40e0*/  CCTL.IVALL ;  /* 0x00000000ff00798f */ /* 0x004fe20002000000 */
[----:B------:R-:W-:Y:S05]  /*40f0*/  YIELD ;  /* 0x0000000000007946 */ /* 0x000fea0003800000 */
[----:B------:R-:W-:-:S13]  /*4100*/  ISETP.NE.AND P6, PT, R38, R97, PT ;  /* 0x000000612600720c */ /* 0x000fda0003fc5270 */
[----:B------:R-:W-:Y:S05]  /*4110*/  @P6 BRA `(.L_x_4341) ;  /* 0xfffffffc00ec6947 */ /* 0x000fea000383ffff */
.L_x_4340:
        /* <DEDUP_REMOVED lines=11> */
.L_x_4343:
[----:B------:R-:W-:-:S13]  /*41d0*/  ISETP.EQ.OR P6, PT, R43, UR7, P5 ;  /* 0x000000072b007c0c */ /* 0x000fda000afc2670 */
[----:B------:R-:W0:Y:S01]  /*41e0*/  @!P6 S2R R93, SR_CTAID.Y ;  /* 0x00000000005de919 */ /* 0x000e220000002600 */
[----:B------:R-:W1:Y:S01]  /*41f0*/  @!P6 LDC R36, c[0x0][0x10] ;  /* 0x00000400ff24eb82 */ /* 0x000e620000000800 */
[----:B------:R-:W-:-:S05]  /*4200*/  @!P6 LOP3.LUT R39, R26, 0x1, RZ, 0xc0, !PT ;  /* 0x000000011a27e812 */ /* 0x000fca00078ec0ff */
[----:B-1----:R-:W-:-:S04]  /*4210*/  @!P6 IMAD R39, R39, R36, RZ ;  /* 0x000000242727e224 */ /* 0x002fc800078e02ff */
[----:B------:R-:W-:Y:S02]  /*4220*/  @!P6 IMAD R39, R39, R42, RZ ;  /* 0x0000002a2727e224 */ /* 0x000fe400078e02ff */
[----:B0-----:R-:W-:Y:S02]  /*4230*/  @!P6 IMAD R93, R36, R43, R93 ;  /* 0x0000002b245de224 */ /* 0x001fe400078e025d */
[----:B------:R-:W0:Y:S01]  /*4240*/  @!P6 LDC.64 R36, c[0x0][0x248] ;  /* 0x00009200ff24eb82 */ /* 0x000e220000000a00 */
[----:B------:R-:W-:-:S05]  /*4250*/  @!P6 SHF.L.U32 R39, R39, 0x1, RZ ;  /* 0x000000012727e819 */ /* 0x000fca00000006ff */
[----:B0-----:R-:W-:-:S04]  /*4260*/  @!P6 IMAD.WIDE R36, R39, 0x4, R36 ;  /* 0x000000042724e825 */ /* 0x001fc800078e0224 */
[----:B------:R-:W-:-:S05]  /*4270*/  @!P6 IMAD.WIDE.U32 R38, R93, 0x8, R36 ;  /* 0x000000085d26e825 */ /* 0x000fca00078e0024 */
[----:B------:R-:W2:Y:S02]  /*4280*/  @!P6 LDG.E.64 R36, desc[UR8][R38.64] ;  /* 0x000000082624e981 */ /* 0x000ea4000c1e1b00 */
[----:B--2---:R-:W-:Y:S01]  /*4290*/  @!P6 FADD.FTZ R40, R40, R36 ;  /* 0x000000242828e221 */ /* 0x004fe20000010000 */
[----:B------:R-:W-:Y:S01]  /*42a0*/  IADD3 R36, R43, 0x1, RZ ;  /* 0x000000012b247810 */ /* 0x000fe20007ffe0ff */
[----:B------:R-:W-:-:S03]  /*42b0*/  @!P6 FADD.FTZ R41, R41, R37 ;  /* 0x000000252929e221 */ /* 0x000fc60000010000 */
        /* <DEDUP_REMOVED lines=48> */
.L_x_4342:
        /* <DEDUP_REMOVED lines=18> */
.L_x_4345:
[----:B------:R-:W-:Y:S05]  /*46e0*/  BSYNC B0 ;  /* 0x0000000000007941 */ /* 0x000fea0003800000 */
.L_x_4344:
[----:B------:R-:W-:-:S13]  /*46f0*/  ISETP.NE.AND P6, PT, R92, 0x1, PT ;  /* 0x000000015c00780c */ /* 0x000fda0003fc5270 */
[----:B------:R-:W-:Y:S05]  /*4700*/  @!P6 BRA `(.L_x_4339) ;  /* 0x00000000007ce947 */ /* 0x000fea0003800000 */
[----:B------:R-:W-:-:S04]  /*4710*/  IADD3 R36, R43, 0x1, RZ ;  /* 0x000000012b247810 */ /* 0x000fc80007ffe0ff */
        /* <DEDUP_REMOVED lines=18> */
[----:B------:R-:W-:-:S07]  /*4840*/  @!P6 LOP3.LUT R92, R26, 0x1, RZ, 0xc0, !PT ;  /* 0x000000011a5ce812 */ /* 0x000fce00078ec0ff */
[----:B------:R-:W1:Y:S01]  /*4850*/  @!P6 LDC.64 R36, c[0x0][0x248] ;  /* 0x00009200ff24eb82 */ /* 0x000e620000000a00 */
[----:B0-----:R-:W-:-:S04]  /*4860*/  @!P6 IMAD R39, R92, R43, RZ ;  /* 0x0000002b5c27e224 */ /* 0x001fc800078e02ff */
[----:B------:R-:W-:Y:S02]  /*4870*/  @!P6 IMAD R39, R39, R42, RZ ;  /* 0x0000002a2727e224 */ /* 0x000fe400078e02ff */
[----:B------:R-:W0:Y:S03]  /*4880*/  @!P6 S2R R42, SR_CTAID.Y ;  /* 0x00000000002ae919 */ /* 0x000e260000002600 */
[----:B------:R-:W-:-:S05]  /*4890*/  @!P6 SHF.L.U32 R39, R39, 0x1, RZ ;  /* 0x000000012727e819 */ /* 0x000fca00000006ff */
[----:B-1----:R-:W-:-:S04]  /*48a0*/  @!P6 IMAD.WIDE R36, R39, 0x4, R36 ;  /* 0x000000042724e825 */ /* 0x002fc800078e0224 */
[----:B0-----:R-:W-:-:S04]  /*48b0*/  @!P6 IMAD R43, R38, R43, R42 ;  /* 0x0000002b262be224 */ /* 0x001fc800078e022a */
[----:B------:R-:W-:-:S06]  /*48c0*/  @!P6 IMAD.WIDE.U32 R36, R43, 0x8, R36 ;  /* 0x000000082b24e825 */ /* 0x000fcc00078e0024 */
[----:B------:R-:W2:Y:S02]  /*48d0*/  @!P6 LDG.E.64 R36, desc[UR8][R36.64] ;  /* 0x000000082424e981 */ /* 0x000ea4000c1e1b00 */
[----:B--2---:R-:W-:Y:S01]  /*48e0*/  @!P6 FADD.FTZ R40, R40, R36 ;  /* 0x000000242828e221 */ /* 0x004fe20000010000 */
[----:B------:R-:W-:-:S07]  /*48f0*/  @!P6 FADD.FTZ R41, R41, R37 ;  /* 0x000000252929e221 */ /* 0x000fce0000010000 */
.L_x_4339:
[----:B------:R-:W-:Y:S01]  /*4900*/  ULDC.64 UR12, c[0x0][0x218] ;  /* 0x00008600000c7ab9 */ /* 0x000fe20000000a00 */
[----:B-1----:R-:W-:Y:S01]  /*4910*/  P2R R36, PR, RZ, 0x1 ;  /* 0x00000001ff247803 */ /* 0x002fe20000000000 */
[----:B------:R-:W0:Y:S01]  /*4920*/  S2UR UR6, SR_CgaCtaId ;  /* 0x00000000000679c3 */ /* 0x000e220000008800 */
[----:B------:R-:W-:Y:S01]  /*4930*/  LOP3.LUT P0, RZ, R0, UR7, RZ, 0xfc, !PT ;  /* 0x0000000700ff7c12 */ /* 0x000fe2000f80fcff */
[----:B------:R-:W-:Y:S01]  /*4940*/  UMOV UR5, 0x400 ;  /* 0x0000040000057882 */ /* 0x000fe20000000000 */
[----:B------:R-:W-:Y:S01]  /*4950*/  ISETP.EQ.U32.AND P6, PT, RZ, UR12, PT ;  /* 0x0000000cff007c0c */ /* 0x000fe2000bfc2070 */
[----:B------:R-:W-:Y:S01]  /*4960*/  ULDC UR11, c[0x0][0x2a4] ;  /* 0x0000a900000b7ab9 */ /* 0x000fe20000000800 */
[----:B------:R-:W-:Y:S02]  /*4970*/  IADD3 R71, R28, R71, RZ ;  /* 0x000000471c477210 */ /* 0x000fe40007ffe0ff */
[----:B------:R-:W-:Y:S02]  /*4980*/  ISETP.EQ.OR.EX P6, PT, RZ, UR13, P0, P6 ;  /* 0x0000000dff007c0c */ /* 0x000fe400087c2760 */
[----:B------:R-:W-:-:S02]  /*4990*/  ISETP.NE.AND P0, PT, R36, RZ, PT ;  /* 0x000000ff2400720c */ /* 0x000fc40003f05270 */
[----:B------:R-:W-:-:S09]  /*49a0*/  MOV R93, 0x3f800000 ;  /* 0x3f800000005d7802 */ /* 0x000fd20000000f00 */
[----:B------:R-:W1:Y:S01]  /*49b0*/  @!P6 LDC.64 R42, c[0x0][0x218] ;  /* 0x00008600ff2aeb82 */ /* 0x000e620000000a00 */
[----:B------:R-:W-:Y:S01]  /*49c0*/  @!P6 FMUL.FTZ R37, R41, UR11 ;  /* 0x0000000b2925ec20 */ /* 0x000fe20008410000 */
[----:B------:R-:W-:Y:S01]  /*49d0*/  @!P6 FMUL.FTZ R36, R40, UR11 ;  /* 0x0000000b2824ec20 */ /* 0x000fe20008410000 */
[----:B0-----:R-:W-:-:S09]  /*49e0*/  ULEA UR5, UR6, UR5, 0x18 ;  /* 0x0000000506057291 */ /* 0x001fd2000f8ec03f */
[----:B------:R-:W-:Y:S01]  /*49f0*/  @!P5 STS.64 [UR5+0x90], R40 ;  /* 0x00009028ff00d988 */ /* 0x000fe20008000a05 */
[----:B-1----:R-:W-:-:S05]  /*4a00*/  @!P6 IMAD.WIDE R42, R24, 0x8, R42 ;  /* 0x00000008182ae825 */ /* 0x002fca00078e022a */
[----:B------:R-:W-:Y:S01]  /*4a10*/  @!P6 STG.E.64 desc[UR8][R42.64], R36 ;  /* 0x000000242a00e986 */ /* 0x000fe2000c101b08 */
[----:B------:R-:W-:Y:S06]  /*4a20*/  BAR.SYNC.DEFER_BLOCKING 0x0 ;  /* 0x0000000000007b1d */ /* 0x000fec0000010000 */
[----:B------:R-:W0:Y:S02]  /*4a30*/  LDS.64 R38, [UR5+0x90] ;  /* 0x00009005ff267984 */ /* 0x000e240008000a00 */
[----:B0-----:R-:W-:-:S04]  /*4a40*/  FMUL.FTZ R92, R38, UR11 ;  /* 0x0000000b265c7c20 */ /* 0x001fc80008410000 */
[----:B------:R-:W-:-:S04]  /*4a50*/  FMUL.FTZ R38, R92, R92 ;  /* 0x0000005c5c267220 */ /* 0x000fc80000410000 */
[----:B------:R-:W-:-:S05]  /*4a60*/  FFMA.FTZ R38, R39, UR11, -R38 ;  /* 0x0000000b27267c23 */ /* 0x000fca0008010826 */
[----:B------:R-:W-:-:S13]  /*4a70*/  FSETP.GTU.FTZ.AND P5, PT, R38, RZ, PT ;  /* 0x000000ff2600720b */ /* 0x000fda0003fbc000 */
[----:B------:R-:W0:Y:S02]  /*4a80*/  @P5 LDC R37, c[0x0][0x238] ;  /* 0x00008e00ff255b82 */ /* 0x000e240000000800 */
[----:B0-----:R-:W-:-:S06]  /*4a90*/  @P5 FADD.FTZ R42, R38, R37 ;  /* 0x00000025262a5221 */ /* 0x001fcc0000010000 */
[----:B------:R-:W0:Y:S01]  /*4aa0*/  LDC.64 R38, c[0x0][0x228] ;  /* 0x00008a00ff267b82 */ /* 0x000e220000000a00 */
[----:B------:R1:W2:Y:S07]  /*4ab0*/  @P5 MUFU.RSQ R93, R42 ;  /* 0x0000002a005d5308 */ /* 0x0002ae0000001400 */
[----:B------:R-:W3:Y:S01]  /*4ac0*/  LDC.64 R36, c[0x0][0x230] ;  /* 0x00008c00ff247b82 */ /* 0x000ee20000000a00 */
[----:B0-----:R-:W-:-:S04]  /*4ad0*/  IMAD.WIDE R40, R71, 0x4, R38 ;  /* 0x0000000447287825 */ /* 0x001fc800078e0226 */
[----:B---3--:R-:W-:Y:S02]  /*4ae0*/  IMAD.WIDE R38, R71, 0x4, R36 ;  /* 0x0000000447267825 */ /* 0x008fe400078e0224 */
[----:B------:R-:W3:Y:S04]  /*4af0*/  LDG.E.64 R36, desc[UR8][R40.64] ;  /* 0x0000000828247981 */ /* 0x000ee8000c1e1b00 */
[----:B------:R-:W3:Y:S01]  /*4b00*/  LDG.E.64 R38, desc[UR8][R38.64] ;  /* 0x0000000826267981 */ /* 0x000ee2000c1e1b00 */
[----:B------:R-:W-:Y:S01]  /*4b10*/  ISETP.NE.AND P6, PT, RZ, UR10, PT ;  /* 0x0000000aff007c0c */ /* 0x000fe2000bfc5270 */
[--C-:B------:R-:W-:Y:S02]  /*4b20*/  HADD2.F32 R43, -RZ, R87.reuse.H0_H0 ;  /* 0x20000057ff2b7230 */ /* 0x100fe40000004100 */
[----:B------:R-:W-:-:S03]  /*4b30*/  HADD2.F32 R87, -RZ, R87.H1_H1 ;  /* 0x30000057ff577230 */ /* 0x000fc60000004100 */
[--C-:B------:R-:W-:Y:S02]  /*4b40*/  FADD.FTZ R94, R43, -R92.reuse ;  /* 0x8000005c2b5e7221 */ /* 0x100fe40000010000 */
[----:B-1----:R-:W-:Y:S02]  /*4b50*/  FADD.FTZ R42, R87, -R92 ;  /* 0x8000005c572a7221 */ /* 0x002fe40000010000 */
[-C--:B--2---:R-:W-:Y:S02]  /*4b60*/  FMUL.FTZ R43, R94, R93.reuse ;  /* 0x0000005d5e2b7220 */ /* 0x084fe40000410000 */
[----:B------:R-:W-:Y:S02]  /*4b70*/  FMUL.FTZ R42, R42, R93 ;  /* 0x0000005d2a2a7220 */ /* 0x000fe40000410000 */
[----:B---3--:R-:W-:Y:S02]  /*4b80*/  FFMA.FTZ R71, R36, R43, R38 ;  /* 0x0000002b24477223 */ /* 0x008fe40000010026 */
        /* <DEDUP_REMOVED lines=12> */
.L_x_4346:
[----:B------:R-:W-:Y:S01]  /*4c50*/  LOP3.LUT P5, RZ, R30, 0x4000000, RZ, 0xc0, !PT ;  /* 0x040000001eff7812 */ /* 0x000fe200078ac0ff */
[----:B------:R-:W-:-:S12]  /*4c60*/  BSSY B0, `(.L_x_4347) ;  /* 0x000000e000007945 */ /* 0x000fd80003800000 */
        /* <DEDUP_REMOVED lines=13> */
.L_x_4348:
[----:B------:R-:W-:Y:S05]  /*4d40*/  BSYNC B0 ;  /* 0x0000000000007941 */ /* 0x000fea0003800000 */
.L_x_4347:
[--C-:B------:R-:W-:Y:S02]  /*4d50*/  HADD2.F32 R41, -RZ, R32.reuse.H0_H0 ;  /* 0x20000020ff297230 */ /* 0x100fe40000004100 */
[----:B0-----:R-:W-:-:S03]  /*4d60*/  HADD2.F32 R43, -RZ, R32.H1_H1 ;  /* 0x30000020ff2b7230 */ /* 0x001fc60000004100 */
[--C-:B------:R-:W-:Y:S02]  /*4d70*/  FADD.FTZ R32, R41, -R92.reuse ;  /* 0x8000005c29207221 */ /* 0x100fe40000010000 */
[----:B------:R-:W-:Y:S02]  /*4d80*/  FADD.FTZ R40, R43, -R92 ;  /* 0x8000005c2b287221 */ /* 0x000fe40000010000 */
[-C--:B------:R-:W-:Y:S02]  /*4d90*/  FMUL.FTZ R41, R32, R93.reuse ;  /* 0x0000005d20297220 */ /* 0x080fe40000410000 */
[----:B------:R-:W-:Y:S02]  /*4da0*/  FMUL.FTZ R40, R40, R93 ;  /* 0x0000005d28287220 */ /* 0x000fe40000410000 */
        /* <DEDUP_REMOVED lines=13> */
.L_x_4349:
        /* <DEDUP_REMOVED lines=15> */
.L_x_4351:
[----:B------:R-:W-:Y:S05]  /*4f70*/  BSYNC B0 ;  /* 0x0000000000007941 */ /* 0x000fea0003800000 */
.L_x_4350:
        /* <DEDUP_REMOVED lines=19> */
.L_x_4352:
        /* <DEDUP_REMOVED lines=15> */
.L_x_4354:
[----:B------:R-:W-:Y:S05]  /*51a0*/  BSYNC B0 ;  /* 0x0000000000007941 */ /* 0x000fea0003800000 */
.L_x_4353:
        /* <DEDUP_REMOVED lines=19> */
.L_x_4355:
        /* <DEDUP_REMOVED lines=15> */
.L_x_4357:
[----:B------:R-:W-:Y:S05]  /*53d0*/  BSYNC B0 ;  /* 0x0000000000007941 */ /* 0x000fea0003800000 */
.L_x_4356:
[--C-:B------:R-:W-:Y:S02]  /*53e0*/  HADD2.F32 R41, -RZ, R46.reuse.H0_H0 ;  /* 0x2000002eff297230 */ /* 0x100fe40000004100 */
[----:B0-----:R-:W-:Y:S02]  /*53f0*/  HADD2.F32 R43, -RZ, R46.H1_H1 ;  /* 0x3000002eff2b7230 */ /* 0x001fe40000004100 */
[--C-:B------:R-:W-:Y:S02]  /*5400*/  HADD2.F32 R71, -RZ, R48.reuse.H1_H1 ;  /* 0x30000030ff477230 */ /* 0x100fe40000004100 */
[--C-:B------:R-:W-:Y:S01]  /*5410*/  FADD.FTZ R32, R41, -R92.reuse ;  /* 0x8000005c29207221 */ /* 0x100fe20000010000 */
[--C-:B------:R-:W-:Y:S01]  /*5420*/  FADD.FTZ R34, R43, -R92.reuse ;  /* 0x8000005c2b227221 */ /* 0x100fe20000010000 */
[----:B------:R-:W-:Y:S02]  /*5430*/  HADD2.F32 R43, -RZ, R48.H0_H0 ;  /* 0x20000030ff2b7230 */ /* 0x000fe40000004100 */
[-C--:B------:R-:W-:Y:S01]  /*5440*/  FMUL.FTZ R41, R32, R93.reuse ;  /* 0x0000005d20297220 */ /* 0x080fe20000410000 */
[--C-:B------:R-:W-:Y:S01]  /*5450*/  FADD.FTZ R48, R71, -R92.reuse ;  /* 0x8000005c47307221 */ /* 0x100fe20000010000 */
[----:B------:R-:W-:Y:S01]  /*5460*/  FMUL.FTZ R34, R34, R93 ;  /* 0x0000005d22227220 */ /* 0x000fe20000410000 */
[----:B------:R-:W-:Y:S01]  /*5470*/  FADD.FTZ R46, R43, -R92 ;  /* 0x8000005c2b2e7221 */ /* 0x000fe20000010000 */
[----:B------:R-:W-:-:S02]  /*5480*/  FFMA.FTZ R32, R36, R41, R38 ;  /* 0x0000002924207223 */ /* 0x000fc40000010026 */
        /* <DEDUP_REMOVED lines=12> */
.L_x_4358:
        /* <DEDUP_REMOVED lines=15> */
.L_x_4360:
[----:B------:R-:W-:Y:S05]  /*5640*/  BSYNC B0 ;  /* 0x0000000000007941 */ /* 0x000fea0003800000 */
.L_x_4359:
        /* <DEDUP_REMOVED lines=17> */
.L_x_4361:
        /* <DEDUP_REMOVED lines=15> */
.L_x_4363:
[----:B------:R-:W-:Y:S05]  /*5850*/  BSYNC B0 ;  /* 0x0000000000007941 */ /* 0x000fea0003800000 */
.L_x_4362:
[--C-:B------:R-:W-:Y:S02]  /*5860*/  HADD2.F32 R41, -RZ, R52.reuse.H0_H0 ;  /* 0x20000034ff297230 */ /* 0x100fe40000004100 */
[--C-:B------:R-:W-:Y:S01]  /*5870*/  FADD.FTZ R32, R87, -R92.reuse ;  /* 0x8000005c57207221 */ /* 0x100fe20000010000 */
[----:B0-----:R-:W-:Y:S02]  /*5880*/  HADD2.F32 R43, -RZ, R52.H1_H1 ;  /* 0x30000034ff2b7230 */ /* 0x001fe40000004100 */
[--C-:B------:R-:W-:Y:S01]  /*5890*/  FADD.FTZ R34, R95, -R92.reuse ;  /* 0x8000005c5f227221 */ /* 0x100fe20000010000 */
[--C-:B------:R-:W-:Y:S01]  /*58a0*/  FADD.FTZ R40, R41, -R92.reuse ;  /* 0x8000005c29287221 */ /* 0x100fe20000010000 */
[-C--:B------:R-:W-:Y:S01]  /*58b0*/  FMUL.FTZ R41, R32, R93.reuse ;  /* 0x0000005d20297220 */ /* 0x080fe20000410000 */
[----:B------:R-:W-:Y:S01]  /*58c0*/  FADD.FTZ R42, R43, -R92 ;  /* 0x8000005c2b2a7221 */ /* 0x000fe20000010000 */
[-C--:B------:R-:W-:Y:S01]  /*58d0*/  FMUL.FTZ R34, R34, R93.reuse ;  /* 0x0000005d22227220 */ /* 0x080fe20000410000 */
[----:B------:R-:W-:Y:S01]  /*58e0*/  FMUL.FTZ R87, R40, R93 ;  /* 0x0000005d28577220 */ /* 0x000fe20000410000 */
[----:B------:R-:W-:Y:S01]  /*58f0*/  FFMA.FTZ R32, R36, R41, R38 ;  /* 0x0000002924207223 */ /* 0x000fe20000010026 */
[----:B------:R-:W-:Y:S01]  /*5900*/  FMUL.FTZ R46, R42, R93 ;  /* 0x0000005d2a2e7220 */ /* 0x000fe20000410000 */
        /* <DEDUP_REMOVED lines=12> */
.L_x_4364:
        /* <DEDUP_REMOVED lines=15> */
.L_x_4366:
[----:B------:R-:W-:Y:S05]  /*5ac0*/  BSYNC B0 ;  /* 0x0000000000007941 */ /* 0x000fea0003800000 */
.L_x_4365:
[--C-:B0-----:R-:W-:Y:S02]  /*5ad0*/  HADD2.F32 R71, -RZ, R54.reuse.H0_H0 ;  /* 0x20000036ff477230 */ /* 0x101fe40000004100 */
[----:B------:R-:W-:Y:S01]  /*5ae0*/  FFMA.FTZ R87, R36, R87, R38 ;  /* 0x0000005724577223 */ /* 0x000fe20000010026 */
[----:B------:R-:W-:Y:S02]  /*5af0*/  HADD2.F32 R95, -RZ, R54.H1_H1 ;  /* 0x30000036ff5f7230 */ /* 0x000fe40000004100 */
        /* <DEDUP_REMOVED lines=12> */
.L_x_4367:
        /* <DEDUP_REMOVED lines=15> */
.L_x_4369:
[----:B------:R-:W-:Y:S05]  /*5cb0*/  BSYNC B0 ;  /* 0x0000000000007941 */ /* 0x000fea0003800000 */
.L_x_4368:
[--C-:B------:R-:W-:Y:S01]  /*5cc0*/  FADD.FTZ R32, R71, -R92.reuse ;  /* 0x8000005c47207221 */ /* 0x100fe20000010000 */
[--C-:B------:R-:W-:Y:S01]  /*5cd0*/  FADD.FTZ R34, R95, -R92.reuse ;  /* 0x8000005c5f227221 */ /* 0x100fe20000010000 */
[--C-:B0-----:R-:W-:Y:S02]  /*5ce0*/  HADD2.F32 R43, -RZ, R56.reuse.H0_H0 ;  /* 0x20000038ff2b7230 */ /* 0x101fe40000004100 */
[----:B------:R-:W-:Y:S02]  /*5cf0*/  HADD2.F32 R87, -RZ, R56.H1_H1 ;  /* 0x30000038ff577230 */ /* 0x000fe40000004100 */
[-C--:B------:R-:W-:Y:S01]  /*5d00*/  FMUL.FTZ R41, R32, R93.reuse ;  /* 0x0000005d20297220 */ /* 0x080fe20000410000 */
[----:B------:R-:W-:Y:S01]  /*5d10*/  FMUL.FTZ R34, R34, R93 ;  /* 0x0000005d22227220 */ /* 0x000fe20000410000 */
[--C-:B------:R-:W-:Y:S02]  /*5d20*/  HADD2.F32 R95, -RZ, R58.reuse.H0_H0 ;  /* 0x2000003aff5f7230 */ /* 0x100fe40000004100 */
[----:B------:R-:W-:Y:S01]  /*5d30*/  FADD.FTZ R46, R43, -R92 ;  /* 0x8000005c2b2e7221 */ /* 0x000fe20000010000 */
[----:B------:R-:W-:-:S02]  /*5d40*/  HADD2.F32 R97, -RZ, R58.H1_H1 ;  /* 0x3000003aff617230 */ /* 0x000fc40000004100 */
        /* <DEDUP_REMOVED lines=14> */
.L_x_4370:
        /* <DEDUP_REMOVED lines=15> */
.L_x_4372:
[----:B------:R-:W-:Y:S05]  /*5f20*/  BSYNC B0 ;  /* 0x0000000000007941 */ /* 0x000fea0003800000 */
.L_x_4371:
[-C--:B------:R-:W-:Y:S01]  /*5f30*/  FMUL.FTZ R41, R46, R93.reuse ;  /* 0x0000005d2e297220 */ /* 0x080fe20000410000 */
[----:B------:R-:W-:Y:S01]  /*5f40*/  FMUL.FTZ R48, R48, R93 ;  /* 0x0000005d30307220 */ /* 0x000fe20000410000 */
[--C-:B------:R-:W-:Y:S01]  /*5f50*/  FADD.FTZ R46, R95, -R92.reuse ;  /* 0x8000005c5f2e7221 */ /* 0x100fe20000010000 */
[----:B------:R-:W-:Y:S01]  /*5f60*/  FADD.FTZ R50, R97, -R92 ;  /* 0x8000005c61327221 */ /* 0x000fe20000010000 */
        /* <DEDUP_REMOVED lines=13> */
.L_x_4373:
        /* <DEDUP_REMOVED lines=15> */
.L_x_4375:
[----:B------:R-:W-:Y:S05]  /*6130*/  BSYNC B0 ;  /* 0x0000000000007941 */ /* 0x000fea0003800000 */
.L_x_4374:
[-C--:B------:R-:W-:Y:S01]  /*6140*/  FMUL.FTZ R41, R46, R93.reuse ;  /* 0x0000005d2e297220 */ /* 0x080fe20000410000 */
[----:B------:R-:W-:Y:S01]  /*6150*/  FMUL.FTZ R50, R50, R93 ;  /* 0x0000005d32327220 */ /* 0x000fe20000410000 */
[--C-:B------:R-:W-:Y:S02]  /*6160*/  HADD2.F32 R87, -RZ, R60.reuse.H0_H0 ;  /* 0x2000003cff577230 */ /* 0x100fe40000004100 */
[----:B------:R-:W-:Y:S02]  /*6170*/  HADD2.F32 R95, -RZ, R60.H1_H1 ;  /* 0x3000003cff5f7230 */ /* 0x000fe40000004100 */
[----:B------:R-:W-:Y:S01]  /*6180*/  FFMA.FTZ R32, R36, R41, R38 ;  /* 0x0000002924207223 */ /* 0x000fe20000010026 */
[--C-:B------:R-:W-:Y:S02]  /*6190*/  HADD2.F32 R97, -RZ, R62.reuse.H0_H0 ;  /* 0x2000003eff617230 */ /* 0x100fe40000004100 */
[----:B0-----:R-:W-:Y:S01]  /*61a0*/  FFMA.FTZ R71, R37, R50, R39 ;  /* 0x0000003225477223 */ /* 0x001fe20000010027 */
[----:B------:R-:W-:Y:S01]  /*61b0*/  HADD2.F32 R99, -RZ, R62.H1_H1 ;  /* 0x3000003eff637230 */ /* 0x000fe20000004100 */
        /* <DEDUP_REMOVED lines=11> */
.L_x_4376:
        /* <DEDUP_REMOVED lines=15> */
.L_x_4378:
[----:B------:R-:W-:Y:S05]  /*6360*/  BSYNC B0 ;  /* 0x0000000000007941 */ /* 0x000fea0003800000 */
.L_x_4377:
[--C-:B------:R-:W-:Y:S01]  /*6370*/  FADD.FTZ R32, R87, -R92.reuse ;  /* 0x8000005c57207221 */ /* 0x100fe20000010000 */
[--C-:B------:R-:W-:Y:S01]  /*6380*/  FADD.FTZ R34, R95, -R92.reuse ;  /* 0x8000005c5f227221 */ /* 0x100fe20000010000 */
[--C-:B------:R-:W-:Y:S01]  /*6390*/  FADD.FTZ R40, R97, -R92.reuse ;  /* 0x8000005c61287221 */ /* 0x100fe20000010000 */
[----:B0-----:R-:W-:Y:S01]  /*63a0*/  FADD.FTZ R42, R99, -R92 ;  /* 0x8000005c632a7221 */ /* 0x001fe20000010000 */
        /* <DEDUP_REMOVED lines=17> */
.L_x_4379:
        /* <DEDUP_REMOVED lines=15> */
.L_x_4381:
[----:B------:R-:W-:Y:S05]  /*65b0*/  BSYNC B0 ;  /* 0x0000000000007941 */ /* 0x000fea0003800000 */
.L_x_4380:
[--C-:B------:R-:W-:Y:S02]  /*65c0*/  HADD2.F32 R87, -RZ, R64.reuse.H0_H0 ;  /* 0x20000040ff577230 */ /* 0x100fe40000004100 */
[----:B------:R-:W-:Y:S01]  /*65d0*/  FFMA.FTZ R95, R36, R95, R38 ;  /* 0x0000005f245f7223 */ /* 0x000fe20000010026 */
[----:B0-----:R-:W-:Y:S02]  /*65e0*/  HADD2.F32 R71, -RZ, R64.H1_H1 ;  /* 0x30000040ff477230 */ /* 0x001fe40000004100 */
        /* <DEDUP_REMOVED lines=12> */
.L_x_4382:
        /* <DEDUP_REMOVED lines=15> */
.L_x_4384:
[----:B------:R-:W-:Y:S05]  /*67a0*/  BSYNC B0 ;  /* 0x0000000000007941 */ /* 0x000fea0003800000 */
.L_x_4383:
[--C-:B------:R-:W-:Y:S02]  /*67b0*/  HADD2.F32 R125, -RZ, R74.reuse.H0_H0 ;  /* 0x2000004aff7d7230 */ /* 0x100fe40000004100 */
[--C-:B------:R-:W-:Y:S01]  /*67c0*/  FADD.FTZ R32, R87, -R92.reuse ;  /* 0x8000005c57207221 */ /* 0x100fe20000010000 */
[----:B------:R-:W-:Y:S02]  /*67d0*/  HADD2.F32 R56, -RZ, R74.H1_H1 ;  /* 0x3000004aff387230 */ /* 0x000fe40000004100 */
[--C-:B------:R-:W-:Y:S01]  /*67e0*/  FADD.FTZ R106, R71, -R92.reuse ;  /* 0x8000005c476a7221 */ /* 0x100fe20000010000 */
[--C-:B------:R-:W-:Y:S02]  /*67f0*/  HADD2.F32 R101, -RZ, R66.reuse.H0_H0 ;  /* 0x20000042ff657230 */ /* 0x100fe40000004100 */
[--C-:B------:R-:W-:Y:S01]  /*6800*/  FADD.FTZ R50, R125, -R92.reuse ;  /* 0x8000005c7d327221 */ /* 0x100fe20000010000 */
[----:B------:R-:W-:Y:S02]  /*6810*/  HADD2.F32 R103, -RZ, R66.H1_H1 ;  /* 0x30000042ff677230 */ /* 0x000fe40000004100 */
[----:B------:R-:W-:Y:S01]  /*6820*/  FADD.FTZ R56, R56, -R92 ;  /* 0x8000005c38387221 */ /* 0x000fe20000010000 */
[----:B------:R-:W-:-:S02]  /*6830*/  HADD2.F32 R58, -RZ, R76.H0_H0 ;  /* 0x2000004cff3a7230 */ /* 0x000fc40000004100 */
        /* <DEDUP_REMOVED lines=18> */
[----:B------:R-:W-:Y:S01]  /*6960*/  FMUL.FTZ R87, R60, R93 ;  /* 0x0000005d3c577220 */ /* 0x000fe20000410000 */
[--C-:B------:R-:W-:Y:S02]  /*6970*/  HADD2.F32 R121, -RZ, R73.reuse.H0_H0 ;  /* 0x20000049ff797230 */ /* 0x100fe40000004100 */
[--C-:B0-----:R-:W-:Y:S01]  /*6980*/  FADD.FTZ R42, R109, -R92.reuse ;  /* 0x8000005c6d2a7221 */ /* 0x101fe20000010000 */
        /* <DEDUP_REMOVED lines=15> */
[----:B------:R-:W-:Y:S01]  /*6a80*/  FMUL.FTZ R71, R42, R93 ;  /* 0x0000005d2a477220 */ /* 0x000fe20000410000 */
        /* <DEDUP_REMOVED lines=11> */
[----:B------:R-:W-:Y:S01]  /*6b40*/  FMUL.FTZ R95, R62, R93 ;  /* 0x0000005d3e5f7220 */ /* 0x000fe20000410000 */
        /* <DEDUP_REMOVED lines=53> */
[--C-:B------:R-:W-:Y:S01]  /*6ea0*/  FFMA.FTZ R70, R36, R43, R38.reuse ;  /* 0x0000002b24467223 */ /* 0x100fe20000010026 */
        /* <DEDUP_REMOVED lines=49> */
.L_x_4385:
        /* <DEDUP_REMOVED lines=15> */
.L_x_4387:
[----:B------:R-:W-:Y:S05]  /*72b0*/  BSYNC B0 ;  /* 0x0000000000007941 */ /* 0x000fea0003800000 */
.L_x_4386:
        /* <DEDUP_REMOVED lines=11> */
.L_x_4388:
[----:B------:R-:W-:Y:S01]  /*7370*/  LOP3.LUT P5, RZ, R30, 0x1000, RZ, 0xc0, !PT ;  /* 0x000010001eff7812 */ /* 0x000fe200078ac0ff */
[----:B------:R-:W-:-:S12]  /*7380*/  BSSY B0, `(.L_x_4389) ;  /* 0x000000e000007945 */ /* 0x000fd80003800000 */
[----:B------:R-:W-:Y:S05]  /*7390*/  @!P5 BRA `(.L_x_4390) ;  /* 0x000000000030d947 */ /* 0x000fea0003800000 */
[----:B------:R-:W-:Y:S01]  /*73a0*/  ULDC.64 UR12, c[0x0][0x270] ;  /* 0x00009c00000c7ab9 */ /* 0x000fe20000000a00 */
[----:B------:R-:W-:Y:S01]  /*73b0*/  MOV R38, R88 ;  /* 0x0000005800267202 */ /* 0x000fe20000000f00 */
[----:B0-----:R-:W-:Y:S01]  /*73c0*/  IMAD R68, R57, UR12, RZ ;  /* 0x0000000c39447c24 */ /* 0x001fe2000f8e02ff */
        /* <DEDUP_REMOVED lines=9> */
.L_x_4390:
[----:B------:R-:W-:Y:S05]  /*7460*/  BSYNC B0 ;  /* 0x0000000000007941 */ /* 0x000fea0003800000 */
.L_x_4389:
[----:B0-----:R-:W-:Y:S01]  /*7470*/  IADD3 R37, R2, 0xf8, RZ ;  /* 0x000000f802257810 */ /* 0x001fe20007ffe0ff */
        /* <DEDUP_REMOVED lines=11> */
.L_x_4391:
[----:B------:R-:W-:Y:S01]  /*7530*/  LOP3.LUT P5, RZ, R30, 0x800, RZ, 0xc0, !PT ;  /* 0x000008001eff7812 */ /* 0x000fe200078ac0ff */
[----:B------:R-:W-:-:S12]  /*7540*/  BSSY B0, `(.L_x_4392) ;  /* 0x000000e000007945 */ /* 0x000fd80003800000 */
[----:B------:R-:W-:Y:S05]  /*7550*/  @!P5 BRA `(.L_x_4393) ;  /* 0x000000000030d947 */ /* 0x000fea0003800000 */
[----:B------:R-:W-:Y:S01]  /*7560*/  ULDC.64 UR12, c[0x0][0x270] ;  /* 0x00009c00000c7ab9 */ /* 0x000fe20000000a00 */
[----:B------:R-:W-:Y:S01]  /*7570*/  MOV R38, R88 ;  /* 0x0000005800267202 */ /* 0x000fe20000000f00 */
[----:B-1----:R-:W-:Y:S01]  /*7580*/  IMAD R69, R59, UR12, RZ ;  /* 0x0000000c3b457c24 */ /* 0x002fe2000f8e02ff */
        /* <DEDUP_REMOVED lines=9> */
.L_x_4393:
[----:B------:R-:W-:Y:S05]  /*7620*/  BSYNC B0 ;  /* 0x0000000000007941 */ /* 0x000fea0003800000 */
.L_x_4392:
[----:B------:R-:W-:Y:S05]  /*7630*/  @!P6 BRA `(.L_x_4394) ;  /* 0x000000000028e947 */ /* 0x000fea0003800000 */
        /* <DEDUP_REMOVED lines=10> */
.L_x_4394:
        /* <DEDUP_REMOVED lines=8> */
[C---:B01----:R-:W-:Y:S02]  /*7760*/  IMAD R69, R19.reuse, UR13, R66 ;  /* 0x0000000d13457c24 */ /* 0x043fe4000f8e0242 */
[----:B------:R-:W-:Y:S01]  /*7770*/  IMAD.WIDE.U32 R38, R19, UR12, R38 ;  /* 0x0000000c13267c25 */ /* 0x000fe2000f8e0026 */
[----:B------:R-:W-:-:S04]  /*7780*/  ULDC.64 UR12, c[0x0][0x210] ;  /* 0x00008400000c7ab9 */ /* 0x000fc80000000a00 */
[----:B------:R-:W-:Y:S02]  /*7790*/  IADD3 R69, R39, R69, RZ ;  /* 0x0000004527457210 */ /* 0x000fe40007ffe0ff */
[----:B------:R-:W-:-:S04]  /*77a0*/  LEA R68, P5, R38, UR12, 0x1 ;  /* 0x0000000c26447c11 */ /* 0x000fc8000f8a08ff */
[----:B------:R-:W-:-:S05]  /*77b0*/  LEA.HI.X R69, R38, UR13, R69, 0x1, P5 ;  /* 0x0000000d26457c11 */ /* 0x000fca000a8f0c45 */
[----:B------:R2:W-:Y:S04]  /*77c0*/  STG.E desc[UR8][R68.64], R103 ;  /* 0x0000006744007986 */ /* 0x0005e8000c101908 */
.L_x_4396:
[----:B------:R-:W-:Y:S05]  /*77d0*/  BSYNC B0 ;  /* 0x0000000000007941 */ /* 0x000fea0003800000 */
.L_x_4395:
[----:B------:R-:W-:Y:S05]  /*77e0*/  @!P6 BRA `(.L_x_4397) ;  /* 0x000000000028e947 */ /* 0x000fea0003800000 */
        /* <DEDUP_REMOVED lines=10> */
.L_x_4397:
[----:B------:R-:W-:Y:S01]  /*7890*/  LOP3.LUT P5, RZ, R30, 0x200, RZ, 0xc0, !PT ;  /* 0x000002001eff7812 */ /* 0x000fe200078ac0ff */
[----:B------:R-:W-:-:S12]  /*78a0*/  BSSY B0, `(.L_x_4398) ;  /* 0x000000e000007945 */ /* 0x000fd80003800000 */
[----:B------:R-:W-:Y:S05]  /*78b0*/  @!P5 BRA `(.L_x_4399) ;  /* 0x000000000030d947 */ /* 0x000fea0003800000 */
[----:B------:R-:W-:Y:S01]  /*78c0*/  ULDC.64 UR12, c[0x0][0x270] ;  /* 0x00009c00000c7ab9 */ /* 0x000fe20000000a00 */
[----:B------:R-:W-:Y:S01]  /*78d0*/  MOV R38, R88 ;  /* 0x0000005800267202 */ /* 0x000fe20000000f00 */
[----:B012---:R-:W-:Y:S01]  /*78e0*/  IMAD R69, R63, UR12, RZ ;  /* 0x0000000c3f457c24 */ /* 0x007fe2000f8e02ff */
        /* <DEDUP_REMOVED lines=9> */
.L_x_4399:
[----:B------:R-:W-:Y:S05]  /*7980*/  BSYNC B0 ;  /* 0x0000000000007941 */ /* 0x000fea0003800000 */
.L_x_4398:
[----:B------:R-:W-:Y:S05]  /*7990*/  @!P6 BRA `(.L_x_4400) ;  /* 0x000000000028e947 */ /* 0x000fea0003800000 */
        /* <DEDUP_REMOVED lines=10> */
.L_x_4400:
        /* <DEDUP_REMOVED lines=8> */
[C---:B0123--:R-:W-:Y:S02]  /*7ac0*/  IMAD R69, R21.reuse, UR13, R62 ;  /* 0x0000000d15457c24 */ /* 0x04ffe4000f8e023e */
[----:B------:R-:W-:Y:S01]  /*7ad0*/  IMAD.WIDE.U32 R38, R21, UR12, R38 ;  /* 0x0000000c15267c25 */ /* 0x000fe2000f8e0026 */
[----:B------:R-:W-:-:S04]  /*7ae0*/  ULDC.64 UR12, c[0x0][0x210] ;  /* 0x00008400000c7ab9 */ /* 0x000fc80000000a00 */
[----:B------:R-:W-:Y:S02]  /*7af0*/  IADD3 R69, R39, R69, RZ ;  /* 0x0000004527457210 */ /* 0x000fe40007ffe0ff */
[----:B------:R-:W-:-:S04]  /*7b00*/  LEA R68, P5, R38, UR12, 0x1 ;  /* 0x0000000c26447c11 */ /* 0x000fc8000f8a08ff */
[----:B------:R-:W-:-:S05]  /*7b10*/  LEA.HI.X R69, R38, UR13, R69, 0x1, P5 ;  /* 0x0000000d26457c11 */ /* 0x000fca000a8f0c45 */
[----:B------:R4:W-:Y:S04]  /*7b20*/  STG.E desc[UR8][R68.64], R99 ;  /* 0x0000006344007986 */ /* 0x0009e8000c101908 */
.L_x_4402:
[----:B------:R-:W-:Y:S05]  /*7b30*/  BSYNC B0 ;  /* 0x0000000000007941 */ /* 0x000fea0003800000 */
.L_x_4401:
[----:B------:R-:W-:Y:S05]  /*7b40*/  @!P6 BRA `(.L_x_4403) ;  /* 0x000000000028e947 */ /* 0x000fea0003800000 */
[----:B------:R-:W-:Y:S01]  /*7b50*/  FMUL.FTZ R38, R58, -1.4426950216293334961 ;  /* 0xbfb8aa3b3a267820 */ /* 0x000fe20000410000 */
[----:B------:R-:W-:-:S05]  /*7b60*/  FMUL.FTZ R60, R97, -1.4426950216293334961 ;  /* 0xbfb8aa3b613c7820 */ /* 0x000fca0000410000 */
[----:B------:R-:W5:Y:S08]  /*7b70*/  MUFU.EX2 R38, R38 ;  /* 0x0000002600267308 */ /* 0x000f700000000800 */
[----:B------:R-:W0:Y:S01]  /*7b80*/  MUFU.EX2 R60, R60 ;  /* 0x0000003c003c7308 */ /* 0x000e220000000800 */
[----:B-----5:R-:W-:-:S07]  /*7b90*/  FADD.FTZ R39, R38, 1 ;  /* 0x3f80000026277421 */ /* 0x020fce0000010000 */
[----:B------:R-:W5:Y:S01]  /*7ba0*/  MUFU.RCP R39, R39 ;  /* 0x0000002700277308 */ /* 0x000f620000001000 */
[----:B0-----:R-:W-:-:S07]  /*7bb0*/  FADD.FTZ R62, R60, 1 ;  /* 0x3f8000003c3e7421 */ /* 0x001fce0000010000 */
[----:B------:R-:W0:Y:S01]  /*7bc0*/  MUFU.RCP R62, R62 ;  /* 0x0000003e003e7308 */ /* 0x000e220000001000 */
[----:B-----5:R-:W-:Y:S01]  /*7bd0*/  FMUL.FTZ R58, R58, R39 ;  /* 0x000000273a3a7220 */ /* 0x020fe20000410000 */
[----:B0-----:R-:W-:-:S07]  /*7be0*/  FMUL.FTZ R97, R97, R62 ;  /* 0x0000003e61617220 */ /* 0x001fce0000410000 */
.L_x_4403:
[----:B------:R-:W-:Y:S01]  /*7bf0*/  LOP3.LUT P5, RZ, R30, 0x80, RZ, 0xc0, !PT ;  /* 0x000000801eff7812 */ /* 0x000fe200078ac0ff */
[----:B------:R-:W-:-:S12]  /*7c00*/  BSSY B0, `(.L_x_4404) ;  /* 0x000000e000007945 */ /* 0x000fd80003800000 */
[----:B------:R-:W-:Y:S05]  /*7c10*/  @!P5 BRA `(.L_x_4405) ;  /* 0x000000000030d947 */ /* 0x000fea0003800000 */
[----:B------:R-:W-:Y:S01]  /*7c20*/  ULDC.64 UR12, c[0x0][0x270] ;  /* 0x00009c00000c7ab9 */ /* 0x000fe20000000a00 */
[----:B------:R-:W-:Y:S01]  /*7c30*/  MOV R38, R88 ;  /* 0x0000005800267202 */ /* 0x000fe20000000f00 */
[----:B01234-:R-:W-:Y:S01]  /*7c40*/  IMAD R69, R67, UR12, RZ ;  /* 0x0000000c43457c24 */ /* 0x01ffe2000f8e02ff */
        /* <DEDUP_REMOVED lines=9> */
.L_x_4405:
[----:B------:R-:W-:Y:S05]  /*7ce0*/  BSYNC B0 ;  /* 0x0000000000007941 */ /* 0x000fea0003800000 */
.L_x_4404:
        /* <DEDUP_REMOVED lines=11> */
.L_x_4406:
[----:B------:R-:W-:Y:S01]  /*7da0*/  LOP3.LUT P5, RZ, R30, 0x40, RZ, 0xc0, !PT ;  /* 0x000000401eff7812 */ /* 0x000fe200078ac0ff */
[----:B------:R-:W-:-:S12]  /*7db0*/  BSSY B0, `(.L_x_4407) ;  /* 0x0000010000007945 */ /* 0x000fd80003800000 */
[----:B------:R-:W-:Y:S05]  /*7dc0*/  @!P5 BRA `(.L_x_4408) ;  /* 0x000000000038d947 */ /* 0x000fea0003800000 */
[----:B01234-:R-:W-:Y:S01]  /*7dd0*/  IADD3 R69, R2, 0xa0, RZ ;  /* 0x000000a002457810 */ /* 0x01ffe20007ffe0ff */
[----:B------:R-:W-:Y:S01]  /*7de0*/  ULDC.64 UR12, c[0x0][0x270] ;  /* 0x00009c00000c7ab9 */ /* 0x000fe20000000a00 */
[----:B------:R-:W-:Y:S02]  /*7df0*/  MOV R38, R88 ;  /* 0x0000005800267202 */ /* 0x000fe40000000f00 */
[----:B------:R-:W-:Y:S02]  /*7e00*/  SHF.R.S32.HI R58, RZ, 0x1f, R69 ;  /* 0x0000001fff3a7819 */ /* 0x000fe40000011445 */
[----:B------:R-:W-:Y:S02]  /*7e10*/  MOV R39, R91 ;  /* 0x0000005b00277202 */ /* 0x000fe40000000f00 */
[----:B------:R-:W-:Y:S01]  /*7e20*/  F2FP.F16.F32.PACK_AB R95, R95, R52 ;  /* 0x000000345f5f723e */ /* 0x000fe200000000ff */
        /* <DEDUP_REMOVED lines=8> */
.L_x_4408:
[----:B------:R-:W-:Y:S05]  /*7eb0*/  BSYNC B0 ;  /* 0x0000000000007941 */ /* 0x000fea0003800000 */
.L_x_4407:
        /* <DEDUP_REMOVED lines=11> */
.L_x_4409:
        /* <DEDUP_REMOVED lines=17> */
.L_x_4411:
[----:B------:R-:W-:Y:S05]  /*8080*/  BSYNC B0 ;  /* 0x0000000000007941 */ /* 0x000fea0003800000 */
.L_x_4410:
        /* <DEDUP_REMOVED lines=11> */
.L_x_4412:
        /* <DEDUP_REMOVED lines=17> */
.L_x_4414:
[----:B------:R-:W-:Y:S05]  /*8250*/  BSYNC B0 ;  /* 0x0000000000007941 */ /* 0x000fea0003800000 */
.L_x_4413:
        /* <DEDUP_REMOVED lines=11> */
.L_x_4415:
        /* <DEDUP_REMOVED lines=17> */
.L_x_4417:
[----:B------:R-:W-:Y:S05]  /*8420*/  BSYNC B0 ;  /* 0x0000000000007941 */ /* 0x000fea0003800000 */
.L_x_4416:
        /* <DEDUP_REMOVED lines=11> */
.L_x_4418:
        /* <DEDUP_REMOVED lines=17> */
.L_x_4420:
[----:B------:R-:W-:Y:S05]  /*85f0*/  BSYNC B0 ;  /* 0x0000000000007941 */ /* 0x000fea0003800000 */
.L_x_4419:
        /* <DEDUP_REMOVED lines=8> */
[----:B-1234-:R-:W0:Y:S01]  /*8680*/  MUFU.RCP R69, R48 ;  /* 0x0000003000457308 */ /* 0x01ee220000001000 */
[----:B-----5:R-:W-:Y:S01]  /*8690*/  FMUL.FTZ R43, R43, R44 ;  /* 0x0000002c2b2b7220 */ /* 0x020fe20000410000 */
[----:B0-----:R-:W-:-:S07]  /*86a0*/  FMUL.FTZ R54, R54, R69 ;  /* 0x0000004536367220 */ /* 0x001fce0000410000 */
.L_x_4421:
        /* <DEDUP_REMOVED lines=17> */
.L_x_4423:
[----:B------:R-:W-:Y:S05]  /*87c0*/  BSYNC B0 ;  /* 0x0000000000007941 */ /* 0x000fea0003800000 */
.L_x_4422:
        /* <DEDUP_REMOVED lines=11> */
.L_x_4424:
[----:B------:R-:W-:Y:S04]  /*8880*/  BSSY B0, `(.L_x_4425) ;  /* 0x0000010000007945 */ /* 0x000fe80003800000 */
[----:B------:R-:W-:Y:S05]  /*8890*/  @!P0 BRA `(.L_x_4426) ;  /* 0x0000000000388947 */ /* 0x000fea0003800000 */
[----:B------:R-:W-:Y:S01]  /*88a0*/  IADD3 R44, R2, 0xd0, RZ ;  /* 0x000000d0022c7810 */ /* 0x000fe20007ffe0ff */
[----:B------:R-:W-:Y:S01]  /*88b0*/  ULDC.64 UR12, c[0x0][0x270] ;  /* 0x00009c00000c7ab9 */ /* 0x000fe20000000a00 */
[----:B------:R-:W-:Y:S02]  /*88c0*/  MOV R38, R88 ;  /* 0x0000005800267202 */ /* 0x000fe40000000f00 */
[----:B0-----:R-:W-:Y:S02]  /*88d0*/  SHF.R.S32.HI R43, RZ, 0x1f, R44 ;  /* 0x0000001fff2b7819 */ /* 0x001fe4000001142c */
[----:B------:R-:W-:Y:S02]  /*88e0*/  MOV R39, R91 ;  /* 0x0000005b00277202 */ /* 0x000fe40000000f00 */
[----:B------:R-:W-:Y:S01]  /*88f0*/  F2FP.F16.F32.PACK_AB R79, R79, R42 ;  /* 0x0000002a4f4f723e */ /* 0x000fe200000000ff */
[----:B------:R-:W-:Y:S02]  /*8900*/  IMAD R43, R43, UR12, RZ ;  /* 0x0000000c2b2b7c24 */ /* 0x000fe4000f8e02ff */
[----:B------:R-:W-:-:S04]  /*8910*/  IMAD.WIDE.U32 R38, R44, UR12, R38 ;  /* 0x0000000c2c267c25 */ /* 0x000fc8000f8e0026 */
[----:B------:R-:W-:Y:S01]  /*8920*/  IMAD R43, R44, UR13, R43 ;  /* 0x0000000d2c2b7c24 */ /* 0x000fe2000f8e022b */
[----:B------:R-:W-:Y:S02]  /*8930*/  ULDC.64 UR12, c[0x0][0x210] ;  /* 0x00008400000c7ab9 */ /* 0x000fe40000000a00 */
[----:B-1234-:R-:W-:Y:S02]  /*8940*/  LEA R68, P5, R38, UR12, 0x1 ;  /* 0x0000000c26447c11 */ /* 0x01efe4000f8a08ff */
[----:B------:R-:W-:-:S04]  /*8950*/  IADD3 R43, R39, R43, RZ ;  /* 0x0000002b272b7210 */ /* 0x000fc80007ffe0ff */
[----:B------:R-:W-:-:S05]  /*8960*/  LEA.HI.X R69, R38, UR13, R43, 0x1, P5 ;  /* 0x0000000d26457c11 */ /* 0x000fca000a8f0c2b */
[----:B------:R0:W-:Y:S02]  /*8970*/  STG.E desc[UR8][R68.64], R79 ;  /* 0x0000004f44007986 */ /* 0x0001e4000c101908 */
.L_x_4426:
[----:B------:R-:W-:Y:S05]  /*8980*/  BSYNC B0 ;  /* 0x0000000000007941 */ /* 0x000fea0003800000 */
.L_x_4425:
        /* <DEDUP_REMOVED lines=8> */
[----:B-1234-:R-:W1:Y:S01]  /*8a10*/  MUFU.RCP R69, R44 ;  /* 0x0000002c00457308 */ /* 0x01ee620000001000 */
[----:B0-----:R-:W-:Y:S01]  /*8a20*/  FMUL.FTZ R41, R41, R42 ;  /* 0x0000002a29297220 */ /* 0x001fe20000410000 */
[----:B-1----:R-:W-:-:S07]  /*8a30*/  FMUL.FTZ R56, R56, R69 ;  /* 0x0000004538387220 */ /* 0x002fce0000410000 */
.L_x_4427:
[----:B------:R-:W-:Y:S04]  /*8a40*/  BSSY B0, `(.L_x_4428) ;  /* 0x0000010000007945 */ /* 0x000fe80003800000 */
[----:B------:R-:W-:Y:S05]  /*8a50*/  @!P1 BRA `(.L_x_4429) ;  /* 0x0000000000389947 */ /* 0x000fea0003800000 */
[----:B0-----:R-:W-:Y:S01]  /*8a60*/  IADD3 R43, R2, 0xd8, RZ ;  /* 0x000000d8022b7810 */ /* 0x001fe20007ffe0ff */
        /* <DEDUP_REMOVED lines=13> */
.L_x_4429:
[----:B------:R-:W-:Y:S05]  /*8b40*/  BSYNC B0 ;  /* 0x0000000000007941 */ /* 0x000fea0003800000 */
.L_x_4428:
        /* <DEDUP_REMOVED lines=11> */
.L_x_4430:
        /* <DEDUP_REMOVED lines=16> */
.L_x_4432:
[----:B------:R-:W-:Y:S05]  /*8d00*/  BSYNC B0 ;  /* 0x0000000000007941 */ /* 0x000fea0003800000 */
.L_x_4431:
        /* <DEDUP_REMOVED lines=11> */
.L_x_4433:
        /* <DEDUP_REMOVED lines=16> */
.L_x_4435:
[----:B------:R-:W-:Y:S05]  /*8ec0*/  BSYNC B0 ;  /* 0x0000000000007941 */ /* 0x000fea0003800000 */
.L_x_4434:
        /* <DEDUP_REMOVED lines=11> */
.L_x_4436:
        /* <DEDUP_REMOVED lines=16> */
.L_x_4438:
[----:B------:R-:W-:Y:S05]  /*9080*/  BSYNC B0 ;  /* 0x0000000000007941 */ /* 0x000fea0003800000 */
.L_x_4437:
        /* <DEDUP_REMOVED lines=11> */
.L_x_4439:
        /* <DEDUP_REMOVED lines=17> */
.L_x_4441:
[----:B------:R-:W-:Y:S05]  /*9250*/  BSYNC B0 ;  /* 0x0000000000007941 */ /* 0x000fea0003800000 */
.L_x_4440:
[----:B------:R-:W5:Y:S01]  /*9260*/  LDC R37, c[0x0][0x10] ;  /* 0x00000400ff257b82 */ /* 0x000f620000000800 */
[----:B------:R-:W-:Y:S02]  /*9270*/  IADD3 R26, R26, 0x1, RZ ;  /* 0x000000011a1a7810 */ /* 0x000fe40007ffe0ff */
[----:B-----5:R-:W-:-:S04]  /*9280*/  IADD3 R24, R37, R24, RZ ;  /* 0x0000001825187210 */ /* 0x020fc80007ffe0ff */
[----:B------:R-:W-:-:S13]  /*9290*/  ISETP.GE.AND P5, PT, R24, UR4, PT ;  /* 0x0000000418007c0c */ /* 0x000fda000bfa6270 */
[----:B------:R-:W-:Y:S05]  /*92a0*/  @!P5 BRA `(.L_x_4442) ;  /* 0xffffff780060d947 */ /* 0x000fea000383ffff */
[----:B------:R-:W-:Y:S05]  /*92b0*/  EXIT ;  /* 0x000000000000794d */ /* 0x000fea0003800000 */
.L_x_4443:
        /* <DEDUP_REMOVED lines=12> */
.L_x_5644:


//--------------------- .text._Z35group_norm_nhwc_fwd_one_pass_kernelI11Fp16IOFp32WLi512ELi120ELi480EEv26Group_norm_nhwc_fwd_params --------------------------
	.section	.text._Z35group_norm_nhwc_fwd_one_pass_kernelI11Fp16IOFp32WLi512ELi120ELi480EEv26Group_norm_nhwc_fwd_params,"ax",@progbits
	.align	128
        .global         _Z35group_norm_nhwc_fwd_one_pass_kernelI11Fp16IOFp32WLi512ELi120ELi480EEv26Group_norm_nhwc_fwd_params
        .type           _Z35group_norm_nhwc_fwd_one_pass_kernelI11Fp16IOFp32WLi512ELi120ELi480EEv26Group_norm_nhwc_fwd_params,@function
        .size           _Z35group_norm_nhwc_fwd_one_pass_kernelI11Fp16IOFp32WLi512ELi120ELi480EEv26Group_norm_nhwc_fwd_params,(.L_x_5645 - _Z35group_norm_nhwc_fwd_one_pass_kernelI11Fp16IOFp32WLi512ELi120ELi480EEv26Group_norm_nhwc_fwd_params)
        .other          _Z35group_norm_nhwc_fwd_one_pass_kernelI11Fp16IOFp32WLi512ELi120ELi480EEv26Group_norm_nhwc_fwd_params,@"STO_CUDA_ENTRY STV_DEFAULT"
_Z35group_norm_nhwc_fwd_one_pass_kernelI11Fp16IOFp32WLi512ELi120ELi480EEv26Group_norm_nhwc_fwd_params:
.text._Z35group_norm_nhwc_fwd_one_pass_kernelI11Fp16IOFp32WLi512ELi120ELi480EEv26Group_norm_nhwc_fwd_params:
        /* <DEDUP_REMOVED lines=19> */
.L_x_4460:
[----:B------:R-:W-:Y:S01]  /*0130*/  ULDC UR11, c[0x0][0x288] ;  /* 0x0000a200000b7ab9 */ /* 0x000fe20000000800 */
[----:B------:R-:W-:Y:S01]  /*0140*/  IABS R7, UR8 ;  /* 0x0000000800077c13 */ /* 0x000fe20008000000 */
[----:B------:R-:W-:Y:S01]  /*0150*/  IMAD.U32 R5, RZ, RZ, UR11 ;  /* 0x0000000bff057e24 */ /* 0x000fe2000f8e00ff */
[----:B------:R-:W-:Y:S01]  /*0160*/  UMOV UR6, URZ ;  /* 0x0000003f00067c82 */ /* 0x000fe20008000000 */
[----:B0-----:R-:W0:Y:S01]  /*0170*/  S2R R8, SR_TID.X ;  /* 0x0000000000087919 */ /* 0x001e220000002100 */
[----:B------:R-:W-:Y:S01]  /*0180*/  R2UR UR10, R7 ;  /* 0x00000000070a72ca */ /* 0x000fe200000e0000 */
[----:B------:R-:W-:Y:S01]  /*0190*/  ULDC.64 UR16, c[0x0][0x278] ;  /* 0x00009e0000107ab9 */ /* 0x000fe20000000a00 */
[----:B------:R-:W-:Y:S01]  /*01a0*/  IABS R5, R5 ;  /* 0x0000000500057213 */ /* 0x000fe20000000000 */
[C---:B------:R-:W-:Y:S01]  /*01b0*/  VIADD R15, R3.reuse, 0x10 ;  /* 0x00000010030f7836 */ /* 0x040fe20000000000 */
[----:B------:R-:W-:Y:S01]  /*01c0*/  SHF.R.S32.HI R9, RZ, 0x1f, R3 ;  /* 0x0000001fff097819 */ /* 0x000fe20000011403 */
[----:B---3--:R-:W-:Y:S01]  /*01d0*/  VIADD R17, R3, 0x18 ;  /* 0x0000001803117836 */ /* 0x008fe20000000000 */
[----:B------:R-:W-:Y:S01]  /*01e0*/  R2UR UR15, R5 ;  /* 0x00000000050f72ca */ /* 0x000fe200000e0000 */
[C---:B------:R-:W-:Y:S01]  /*01f0*/  VIADD R19, R3.reuse, 0x20 ;  /* 0x0000002003137836 */ /* 0x040fe20000000000 */
[----:B------:R-:W-:-:S02]  /*0200*/  ISETP.GE.U32.AND P1, PT, R3, UR16, PT ;  /* 0x0000001003007c0c */ /* 0x000fc4000bf26070 */
[----:B------:R-:W-:Y:S02]  /*0210*/  LOP3.LUT R2, R2, 0xfdffffff, RZ, 0xc0, !PT ;  /* 0xfdffffff02027812 */ /* 0x000fe400078ec0ff */
[----:B------:R-:W-:Y:S02]  /*0220*/  ISETP.GE.U32.AND P2, PT, R15, UR16, PT ;  /* 0x000000100f007c0c */ /* 0x000fe4000bf46070 */
[----:B------:R-:W-:Y:S02]  /*0230*/  SHF.R.S32.HI R21, RZ, 0x1f, R15 ;  /* 0x0000001fff157819 */ /* 0x000fe4000001140f */
[----:B------:R-:W-:Y:S02]  /*0240*/  SHF.R.S32.HI R23, RZ, 0x1f, R17 ;  /* 0x0000001fff177819 */ /* 0x000fe40000011411 */
[----:B------:R-:W-:Y:S01]  /*0250*/  SHF.R.S32.HI R25, RZ, 0x1f, R19 ;  /* 0x0000001fff197819 */ /* 0x000fe20000011413 */
[----:B------:R-:W1:Y:S01]  /*0260*/  I2F.RP R5, UR15 ;  /* 0x0000000f00057d06 */ /* 0x000e620008209400 */
[----:B------:R-:W-:-:S02]  /*0270*/  LOP3.LUT R0, R0, 0xfdffffff, RZ, 0xc0, !PT ;  /* 0xfdffffff00007812 */ /* 0x000fc400078ec0ff */
[----:B0-----:R-:W-:-:S05]  /*0280*/  ISETP.GT.U32.AND P0, PT, R8, 0x1df, PT ;  /* 0x000001df0800780c */ /* 0x001fca0003f04070 */
[----:B-1----:R-:W0:Y:S01]  /*0290*/  MUFU.RCP R5, R5 ;  /* 0x0000000500057308 */ /* 0x002e220000001000 */
[----:B------:R-:W-:Y:S02]  /*02a0*/  ISETP.GE.OR.EX P4, PT, R9, UR17, P0, P1 ;  /* 0x0000001109007c0c */ /* 0x000fe40008786710 */
[----:B------:R-:W-:Y:S02]  /*02b0*/  ISETP.GE.OR.EX P3, PT, R21, UR17, P0, P2 ;  /* 0x0000001115007c0c */ /* 0x000fe40008766720 */
[----:B------:R-:W-:-:S09]  /*02c0*/  ISETP.GE.U32.AND P2, PT, R19, UR16, PT ;  /* 0x0000001013007c0c */ /* 0x000fd2000bf46070 */
[----:B------:R-:W-:Y:S01]  /*02d0*/  @P4 LOP3.LUT R2, R2, 0x2000000, RZ, 0xfc, !PT ;  /* 0x0200000002024812 */ /* 0x000fe200078efcff */
[----:B------:R-:W1:Y:S01]  /*02e0*/  @!P4 LDC.64 R26, c[0x0][0x270] ;  /* 0x00009c00ff1acb82 */ /* 0x000e620000000a00 */
[----:B0-----:R-:W-:Y:S01]  /*02f0*/  IADD3 R6, R5, 0xffffffe, RZ ;  /* 0x0ffffffe05067810 */ /* 0x001fe20007ffe0ff */
[----:B------:R-:W-:Y:S01]  /*0300*/  VIADD R5, R3, 0x8 ;  /* 0x0000000803057836 */ /* 0x000fe20000000000 */
[----:B------:R-:W-:-:S04]  /*0310*/  LOP3.LUT R2, R2, 0xfeffffff, RZ, 0xc0, !PT ;  /* 0xfeffffff02027812 */ /* 0x000fc800078ec0ff */
[----:B------:R-:W0:Y:S01]  /*0320*/  F2I.FTZ.U32.TRUNC.NTZ R6, R6 ;  /* 0x0000000600067305 */ /* 0x000e22000021f000 */
[----:B------:R-:W-:Y:S01]  /*0330*/  ISETP.GE.U32.AND P1, PT, R5, UR16, PT ;  /* 0x0000001005007c0c */ /* 0x000fe2000bf26070 */
[----:B------:R-:W2:Y:S01]  /*0340*/  @!P4 LDC.64 R116, c[0x0][0x220] ;  /* 0x00008800ff74cb82 */ /* 0x000ea20000000a00 */
[----:B------:R-:W-:Y:S02]  /*0350*/  SHF.R.S32.HI R13, RZ, 0x1f, R5 ;  /* 0x0000001fff0d7819 */ /* 0x000fe40000011405 */
[----:B------:R-:W-:Y:S02]  /*0360*/  ISETP.GE.OR.EX P4, PT, R25, UR17, P0, P2 ;  /* 0x0000001119007c0c */ /* 0x000fe40008786720 */
[----:B------:R-:W-:-:S03]  /*0370*/  ISETP.GE.OR.EX P6, PT, R13, UR17, P0, P1 ;  /* 0x000000110d007c0c */ /* 0x000fc600087c6710 */
[----:B------:R-:W3:Y:S01]  /*0380*/  @!P3 LDC.64 R30, c[0x0][0x270] ;  /* 0x00009c00ff1ebb82 */ /* 0x000ee20000000a00 */
[----:B0-----:R-:W-:Y:S01]  /*0390*/  R2UR UR7, R6 ;  /* 0x00000000060772ca */ /* 0x001fe200000e0000 */
[----:B------:R-:W-:-:S06]  /*03a0*/  IMAD.WIDE.U32 R6, R8, -0x77777777, RZ ;  /* 0x8888888908067825 */ /* 0x000fcc00078e00ff */
[----:B------:R-:W0:Y:S02]  /*03b0*/  @!P3 LDC.64 R64, c[0x0][0x220] ;  /* 0x00008800ff40bb82 */ /* 0x000e240000000a00 */
[----:B------:R-:W-:Y:S02]  /*03c0*/  @P6 LOP3.LUT R2, R2, 0x1000000, RZ, 0xfc, !PT ;  /* 0x0100000002026812 */ /* 0x000fe400078efcff */
[----:B------:R-:W-:Y:S02]  /*03d0*/  SHF.R.U32.HI R7, RZ, 0x5, R7 ;  /* 0x00000005ff077819 */ /* 0x000fe40000011607 */
[----:B------:R-:W-:Y:S02]  /*03e0*/  LOP3.LUT R2, R2, 0xff7fffff, RZ, 0xc0, !PT ;  /* 0xff7fffff02027812 */ /* 0x000fe400078ec0ff */
[----:B------:R-:W4:Y:S01]  /*03f0*/  @!P6 LDC.64 R28, c[0x0][0x270] ;  /* 0x00009c00ff1ceb82 */ /* 0x000f220000000a00 */
[----:B------:R-:W-:Y:S01]  /*0400*/  IMAD R7, R7, -0x3c, R8 ;  /* 0xffffffc407077824 */ /* 0x000fe200078e0208 */
[----:B------:R-:W-:Y:S01]  /*0410*/  UIADD3 UR9, URZ, -UR7, URZ ;  /* 0x800000073f097290 */ /* 0x000fe2000fffe03f */
[----:B------:R-:W-:-:S03]  /*0420*/  @P3 LOP3.LUT R2, R2, 0x800000, RZ, 0xfc, !PT ;  /* 0x0080000002023812 */ /* 0x000fc600078efcff */
[----:B------:R-:W-:Y:S01]  /*0430*/  UIMAD UR9, UR9, UR15, URZ ;  /* 0x0000000f090972a4 */ /* 0x000fe2000f8e023f */
[----:B------:R-:W-:Y:S01]  /*0440*/  SHF.L.U32 R6, R7, 0x1, RZ ;  /* 0x0000000107067819 */ /* 0x000fe200000006ff */
[----:B------:R-:W5:Y:S01]  /*0450*/  @!P6 LDC.64 R120, c[0x0][0x220] ;  /* 0x00008800ff78eb82 */ /* 0x000f620000000a00 */
[----:B------:R-:W-:Y:S01]  /*0460*/  LOP3.LUT R2, R2, 0xffbfffff, RZ, 0xc0, !PT ;  /* 0xffbfffff02027812 */ /* 0x000fe200078ec0ff */
[----:B------:R-:W-:Y:S01]  /*0470*/  UIMAD.WIDE.U32 UR6, UR7, UR9, UR6 ;  /* 0x00000009070672a5 */ /* 0x000fe2000f8e0006 */
[----:B------:R-:W-:-:S03]  /*0480*/  SHF.R.S32.HI R7, RZ, 0x1f, R6 ;  /* 0x0000001fff077819 */ /* 0x000fc60000011406 */
[----:B------:R-:W-:Y:S02]  /*0490*/  UIMAD.WIDE.U32 UR6, UR7, UR10, URZ ;  /* 0x0000000a070672a5 */ /* 0x000fe4000f8e003f */
[----:B------:R-:W0:Y:S02]  /*04a0*/  @!P4 LDC.64 R36, c[0x0][0x270] ;  /* 0x00009c00ff24cb82 */ /* 0x000e240000000a00 */
[----:B------:R-:W-:-:S04]  /*04b0*/  UIADD3 UR6, -UR7, URZ, URZ ;  /* 0x0000003f07067290 */ /* 0x000fc8000fffe13f */
[----:B------:R-:W-:Y:S01]  /*04c0*/  UIMAD UR6, UR15, UR6, UR10 ;  /* 0x000000060f0672a4 */ /* 0x000fe2000f8e020a */
[----:B----4-:R-:W-:Y:S01]  /*04d0*/  @!P6 IMAD R12, R13, R28, RZ ;  /* 0x0000001c0d0ce224 */ /* 0x010fe200078e02ff */
[----:B------:R-:W4:Y:S02]  /*04e0*/  @!P4 LDC.64 R106, c[0x0][0x220] ;  /* 0x00008800ff6acb82 */ /* 0x000f240000000a00 */
[----:B------:R-:W-:-:S11]  /*04f0*/  UISETP.GT.U32.AND UP0, UPT, UR15, UR6, UPT ;  /* 0x000000060f00728c */ /* 0x000fd6000bf04070 */
[----:B------:R-:W-:Y:S02]  /*0500*/  @!UP0 UIADD3 UR6, UR6, -UR15, URZ ;  /* 0x8000000f06068290 */ /* 0x000fe4000fffe03f */
[----:B------:R-:W-:Y:S02]  /*0510*/  @!UP0 UIADD3 UR7, UR7, 0x1, URZ ;  /* 0x0000000107078890 */ /* 0x000fe4000fffe03f */
[----:B------:R-:W-:Y:S02]  /*0520*/  UISETP.GE.U32.AND UP1, UPT, UR6, UR15, UPT ;  /* 0x0000000f0600728c */ /* 0x000fe4000bf26070 */
[----:B------:R-:W-:-:S04]  /*0530*/  ULOP3.LUT UR6, UR8, UR11, URZ, 0x3c, !UPT ;  /* 0x0000000b08067292 */ /* 0x000fc8000f8e3c3f */
[----:B------:R-:W-:-:S05]  /*0540*/  UISETP.GE.AND UP0, UPT, UR6, URZ, UPT ;  /* 0x0000003f0600728c */ /* 0x000fca000bf06270 */
[----:B------:R-:W-:Y:S02]  /*0550*/  @UP1 UIADD3 UR7, UR7, 0x1, URZ ;  /* 0x0000000107071890 */ /* 0x000fe4000fffe03f */
[----:B------:R-:W-:-:S05]  /*0560*/  UISETP.NE.AND UP1, UPT, UR11, URZ, UPT ;  /* 0x0000003f0b00728c */ /* 0x000fca000bf25270 */
[----:B------:R-:W-:Y:S02]  /*0570*/  UMOV UR9, UR7 ;  /* 0x0000000700097c82 */ /* 0x000fe40008000000 */
[----:B------:R-:W-:-:S04]  /*0580*/  @!UP0 UIADD3 UR9, -UR9, URZ, URZ ;  /* 0x0000003f09098290 */ /* 0x000fc8000fffe13f */
[----:B------:R-:W-:-:S04]  /*0590*/  @!UP1 ULOP3.LUT UR9, URZ, UR11, URZ, 0x33, !UPT ;  /* 0x0000000b3f099292 */ /* 0x000fc8000f8e333f */
        /* <DEDUP_REMOVED lines=10> */
[----:B------:R-:W-:Y:S02]  /*0640*/  LEA.HI.X.SX32 R7, R8, R7, 0x1, P1 ;  /* 0x0000000708077211 */ /* 0x000fe400008f0eff */
[----:B------:R-:W-:Y:S01]  /*0650*/  ISETP.GE.U32.AND P1, PT, R17, UR16, PT ;  /* 0x0000001011007c0c */ /* 0x000fe2000bf26070 */
[----:B------:R-:W-:-:S03]  /*0660*/  IMAD.WIDE.U32 R6, R11, UR9, R6 ;  /* 0x000000090b067c25 */ /* 0x000fc6000f8e0006 */
[----:B------:R-:W-:-:S13]  /*0670*/  ISETP.GE.OR.EX P5, PT, R23, UR17, P0, P1 ;  /* 0x0000001117007c0c */ /* 0x000fda00087a6710 */
[----:B------:R-:W-:Y:S01]  /*0680*/  @P5 LOP3.LUT R2, R2, 0x400000, RZ, 0xfc, !PT ;  /* 0x0040000002025812 */ /* 0x000fe200078efcff */
[----:B------:R-:W2:Y:S03]  /*0690*/  @!P5 LDC.64 R32, c[0x0][0x270] ;  /* 0x00009c00ff20db82 */ /* 0x000ea60000000a00 */
[C---:B------:R-:W-:Y:S02]  /*06a0*/  LOP3.LUT P2, RZ, R2.reuse, 0x2000000, RZ, 0xc0, !PT ;  /* 0x0200000002ff7812 */ /* 0x040fe4000784c0ff */
[----:B------:R-:W-:-:S03]  /*06b0*/  LOP3.LUT R2, R2, 0xffdfffff, RZ, 0xc0, !PT ;  /* 0xffdfffff02027812 */ /* 0x000fc600078ec0ff */
[----:B------:R-:W4:Y:S01]  /*06c0*/  @!P5 LDC.64 R34, c[0x0][0x220] ;  /* 0x00008800ff22db82 */ /* 0x000f220000000a00 */
[----:B------:R-:W-:-:S04]  /*06d0*/  @P4 LOP3.LUT R2, R2, 0x200000, RZ, 0xfc, !PT ;  /* 0x0020000002024812 */ /* 0x000fc800078efcff */
[----:B------:R-:W-:-:S03]  /*06e0*/  LOP3.LUT R2, R2, 0xffefffff, RZ, 0xc0, !PT ;  /* 0xffefffff02027812 */ /* 0x000fc600078ec0ff */
[----:B-1----:R-:W-:Y:S01]  /*06f0*/  @!P2 IMAD R8, R9, R26, RZ ;  /* 0x0000001a0908a224 */ /* 0x002fe200078e02ff */
[----:B------:R-:W-:Y:S01]  /*0700*/  @P2 LOP3.LUT R0, R0, 0x2000000, RZ, 0xfc, !PT ;  /* 0x0200000000002812 */ /* 0x000fe200078efcff */
[----:B------:R-:W-:Y:S01]  /*0710*/  VIADD R9, R7, UR7 ;  /* 0x0000000707097c36 */ /* 0x000fe20008000000 */
[----:B------:R-:W-:Y:S01]  /*0720*/  LOP3.LUT R4, R4, 0x7fffffff, RZ, 0xc0, !PT ;  /* 0x7fffffff04047812 */ /* 0x000fe200078ec0ff */
[----:B------:R-:W-:Y:S01]  /*0730*/  @!P2 IMAD R27, R3, R27, R8 ;  /* 0x0000001b031ba224 */ /* 0x000fe200078e0208 */
[----:B------:R-:W-:Y:S01]  /*0740*/  @!P2 MOV R8, R6 ;  /* 0x000000060008a202 */ /* 0x000fe20000000f00 */
[--C-:B------:R-:W-:Y:S01]  /*0750*/  @!P3 IMAD.MOV.U32 R13, RZ, RZ, R9.reuse ;  /* 0x000000ffff0db224 */ /* 0x100fe200078e0009 */
[----:B------:R-:W-:Y:S01]  /*0760*/  ULDC.64 UR6, c[0x0][0x278] ;  /* 0x00009e0000067ab9 */ /* 0x000fe20000000a00 */
[----:B--2---:R-:W-:Y:S02]  /*0770*/  @!P5 IMAD R14, R23, R32, RZ ;  /* 0x00000020170ed224 */ /* 0x004fe400078e02ff */
[----:B------:R-:W-:-:S04]  /*0780*/  @!P2 IMAD.WIDE.U32 R10, R3, R26, R8 ;  /* 0x0000001a030aa225 */ /* 0x000fc800078e0008 */
[----:B------:R-:W-:Y:S01]  /*0790*/  @!P2 IMAD.IADD R11, R11, 0x1, R27 ;  /* 0x000000010b0ba824 */ /* 0x000fe200078e021b */
[C---:B------:R-:W-:Y:S01]  /*07a0*/  @!P2 LEA R116, P1, R10.reuse, R116, 0x1 ;  /* 0x000000740a74a211 */ /* 0x040fe200078208ff */
[----:B------:R-:W-:Y:S02]  /*07b0*/  @!P6 IMAD R27, R5, R29, R12 ;  /* 0x0000001d051be224 */ /* 0x000fe400078e020c */
[----:B---3--:R-:W-:Y:S01]  /*07c0*/  @!P3 IMAD R12, R21, R30, RZ ;  /* 0x0000001e150cb224 */ /* 0x008fe200078e02ff */
[----:B------:R-:W-:Y:S01]  /*07d0*/  @!P2 LEA.HI.X R117, R10, R117, R11, 0x1, P1 ;  /* 0x000000750a75a211 */ /* 0x000fe200008f0c0b */
[----:B------:R-:W-:Y:S01]  /*07e0*/  @!P6 IMAD.MOV.U32 R10, RZ, RZ, R6 ;  /* 0x000000ffff0ae224 */ /* 0x000fe200078e0006 */
[----:B------:R-:W-:Y:S01]  /*07f0*/  @!P6 MOV R11, R9 ;  /* 0x00000009000be202 */ /* 0x000fe20000000f00 */
[----:B------:R-:W-:Y:S02]  /*0800*/  @!P3 IMAD R21, R15, R31, R12 ;  /* 0x0000001f0f15b224 */ /* 0x000fe400078e020c */
[----:B------:R-:W-:-:S02]  /*0810*/  @!P3 IMAD.MOV.U32 R12, RZ, RZ, R6 ;  /* 0x000000ffff0cb224 */ /* 0x000fc400078e0006 */
[----:B------:R-:W-:-:S04]  /*0820*/  @!P6 IMAD.WIDE.U32 R10, R5, R28, R10 ;  /* 0x0000001c050ae225 */ /* 0x000fc800078e000a */
[----:B------:R-:W-:Y:S01]  /*0830*/  @!P3 IMAD.WIDE.U32 R12, R15, R30, R12 ;  /* 0x0000001e0f0cb225 */ /* 0x000fe200078e000c */
[----:B------:R-:W-:Y:S02]  /*0840*/  @!P6 IADD3 R5, R11, R27, RZ ;  /* 0x0000001b0b05e210 */ /* 0x000fe40007ffe0ff */
[C---:B-----5:R-:W-:Y:S01]  /*0850*/  @!P6 LEA R120, P1, R10.reuse, R120, 0x1 ;  /* 0x000000780a78e211 */ /* 0x060fe200078208ff */
[----:B------:R-:W-:Y:S01]  /*0860*/  @!P5 IMAD R15, R17, R33, R14 ;  /* 0x00000021110fd224 */ /* 0x000fe200078e020e */
[----:B------:R-:W-:Y:S01]  /*0870*/  @!P5 MOV R11, R9 ;  /* 0x00000009000bd202 */ /* 0x000fe20000000f00 */
[----:B0-----:R-:W-:Y:S01]  /*0880*/  @!P4 IMAD R14, R25, R36, RZ ;  /* 0x00000024190ec224 */ /* 0x001fe200078e02ff */
[----:B------:R-:W-:Y:S01]  /*0890*/  @!P6 LEA.HI.X R121, R10, R121, R5, 0x1, P1 ;  /* 0x000000790a79e211 */ /* 0x000fe200008f0c05 */
[----:B------:R-:W-:Y:S01]  /*08a0*/  @!P3 IMAD.IADD R5, R13, 0x1, R21 ;  /* 0x000000010d05b824 */ /* 0x000fe200078e0215 */
[----:B------:R-:W-:Y:S01]  /*08b0*/  @!P3 LEA R64, P1, R12, R64, 0x1 ;  /* 0x000000400c40b211 */ /* 0x000fe200078208ff */
[----:B------:R-:W-:-:S02]  /*08c0*/  @!P5 IMAD.MOV.U32 R10, RZ, RZ, R6 ;  /* 0x000000ffff0ad224 */ /* 0x000fc400078e0006 */
[----:B------:R-:W-:Y:S01]  /*08d0*/  @!P4 IMAD.MOV.U32 R13, RZ, RZ, R9 ;  /* 0x000000ffff0dc224 */ /* 0x000fe200078e0009 */
[----:B------:R-:W-:Y:S01]  /*08e0*/  @!P3 LEA.HI.X R65, R12, R65, R5, 0x1, P1 ;  /* 0x000000410c41b211 */ /* 0x000fe200008f0c05 */
[----:B------:R-:W-:-:S04]  /*08f0*/  @!P5 IMAD.WIDE.U32 R10, R17, R32, R10 ;  /* 0x00000020110ad225 */ /* 0x000fc800078e000a */
[----:B------:R-:W-:Y:S01]  /*0900*/  @!P4 IMAD.MOV.U32 R12, RZ, RZ, R6 ;  /* 0x000000ffff0cc224 */ /* 0x000fe200078e0006 */
[----:B------:R-:W-:Y:S01]  /*0910*/  @!P5 IADD3 R5, R11, R15, RZ ;  /* 0x0000000f0b05d210 */ /* 0x000fe20007ffe0ff */
[C---:B------:R-:W-:Y:S01]  /*0920*/  @!P4 IMAD R17, R19.reuse, R37, R14 ;  /* 0x000000251311c224 */ /* 0x040fe200078e020e */
[----:B----4-:R-:W-:Y:S01]  /*0930*/  @!P5 LEA R24, P1, R10, R34, 0x1 ;  /* 0x000000220a18d211 */ /* 0x010fe200078208ff */
[----:B------:R-:W-:-:S03]  /*0940*/  @!P4 IMAD.WIDE.U32 R12, R19, R36, R12 ;  /* 0x00000024130cc225 */ /* 0x000fc600078e000c */
[----:B------:R-:W-:Y:S01]  /*0950*/  @!P5 LEA.HI.X R25, R10, R35, R5, 0x1, P1 ;  /* 0x000000230a19d211 */ /* 0x000fe200008f0c05 */
[----:B------:R-:W-:Y:S01]  /*0960*/  @!P4 IMAD.IADD R10, R13, 0x1, R17 ;  /* 0x000000010d0ac824 */ /* 0x000fe200078e0211 */
[----:B------:R-:W-:Y:S01]  /*0970*/  @!P4 LEA R106, P1, R12, R106, 0x1 ;  /* 0x0000006a0c6ac211 */ /* 0x000fe200078208ff */
[----:B------:R-:W-:-:S03]  /*0980*/  VIADD R5, R3, 0x28 ;  /* 0x0000002803057836 */ /* 0x000fc60000000000 */
[----:B------:R-:W-:Y:S02]  /*0990*/  @!P4 LEA.HI.X R107, R12, R107, R10, 0x1, P1 ;  /* 0x0000006b0c6bc211 */ /* 0x000fe400008f0c0a */
[----:B------:R-:W-:Y:S02]  /*09a0*/  ISETP.GE.U32.AND P1, PT, R5, UR16, PT ;  /* 0x0000001005007c0c */ /* 0x000fe4000bf26070 */
[----:B------:R-:W-:-:S04]  /*09b0*/  SHF.R.S32.HI R11, RZ, 0x1f, R5 ;  /* 0x0000001fff0b7819 */ /* 0x000fc80000011405 */
        /* <DEDUP_REMOVED lines=109> */
[----:B------:R-:W-:-:S03]  /*1090*/  IADD3 R5, R3, 0x60, RZ ;  /* 0x0000006003057810 */ /* 0x000fc60007ffe0ff */
        /* <DEDUP_REMOVED lines=22> */
[----:B------:R-:W-:-:S07]  /*1200*/  @P2 LOP3.LUT R2, R2, 0x1000, RZ, 0xfc, !PT ;  /* 0x0000100002022812 */ /* 0x000fce00078efcff */
        /* <DEDUP_REMOVED lines=9> */
[----:B------:R-:W-:Y:S01]  /*12a0*/  VIADD R5, R3, 0x70 ;  /* 0x0000007003057836 */ /* 0x000fe20000000000 */
[----:B------:R-:W-:-:S03]  /*12b0*/  LOP3.LUT R2, R2, 0xfffff7ff, RZ, 0xc0, !PT ;  /* 0xfffff7ff02027812 */ /* 0x000fc600078ec0ff */
[----:B------:R0:W-:Y:S01]  /*12c0*/  STL.64 [R1+0x128], R124 ;  /* 0x0001287c01007387 */ /* 0x0001e20000100a00 */
[----:B------:R-:W-:Y:S02]  /*12d0*/  SHF.R.S32.HI R11, RZ, 0x1f, R5 ;  /* 0x0000001fff0b7819 */ /* 0x000fe40000011405 */
[----:B------:R-:W-:-:S04]  /*12e0*/  ISETP.GE.U32.AND P1, PT, R5, UR16, PT ;  /* 0x0000001005007c0c */ /* 0x000fc8000bf26070 */
[----:B------:R-:W-:Y:S01]  /*12f0*/  ISETP.GE.OR.EX P2, PT, R11, UR17, P0, P1 ;  /* 0x000000110b007c0c */ /* 0x000fe20008746710 */
[----:B0-----:R-:W2:-:S12]  /*1300*/  LDL.LU.64 R124, [R1+0x110] ;  /* 0x00011000017c7983 */ /* 0x001e980000300a00 */
[----:B------:R-:W0:Y:S08]  /*1310*/  @!P2 LDC.64 R12, c[0x0][0x270] ;  /* 0x00009c00ff0cab82 */ /* 0x000e300000000a00 */
[----:B------:R-:W1:Y:S01]  /*1320*/  @!P2 LDC.64 R82, c[0x0][0x220] ;  /* 0x00008800ff52ab82 */ /* 0x000e620000000a00 */
[----:B0-----:R-:W-:Y:S02]  /*1330*/  @!P2 IMAD R10, R11, R12, RZ ;  /* 0x0000000c0b0aa224 */ /* 0x001fe400078e02ff */
[----:B------:R-:W-:-:S02]  /*1340*/  @!P2 IMAD.MOV.U32 R11, RZ, RZ, R9 ;  /* 0x000000ffff0ba224 */ /* 0x000fc400078e0009 */
        /* <DEDUP_REMOVED lines=8> */
[----:B------:R-:W-:Y:S02]  /*13d0*/  ISETP.GE.U32.AND P1, PT, R5, UR16, PT ;  /* 0x0000001005007c0c */ /* 0x000fe4000bf26070 */
[----:B------:R-:W-:Y:S02]  /*13e0*/  @P2 LOP3.LUT R2, R2, 0x800, RZ, 0xfc, !PT ;  /* 0x0000080002022812 */ /* 0x000fe400078efcff */
[----:B------:R-:W-:-:S13]  /*13f0*/  ISETP.GE.OR.EX P2, PT, R11, UR17, P0, P1 ;  /* 0x000000110b007c0c */ /* 0x000fda0008746710 */
[----:B------:R-:W0:Y:S08]  /*1400*/  @!P2 LDC.64 R12, c[0x0][0x270] ;  /* 0x00009c00ff0cab82 */ /* 0x000e300000000a00 */
[----:B------:R-:W1:Y:S01]  /*1410*/  @!P2 LDC.64 R76, c[0x0][0x220] ;  /* 0x00008800ff4cab82 */ /* 0x000e620000000a00 */
[----:B0-----:R-:W-:Y:S02]  /*1420*/  @!P2 IMAD R10, R11, R12, RZ ;  /* 0x0000000c0b0aa224 */ /* 0x001fe400078e02ff */
[----:B------:R-:W-:-:S02]  /*1430*/  @!P2 IMAD.MOV.U32 R11, RZ, RZ, R9 ;  /* 0x000000ffff0ba224 */ /* 0x000fc400078e0009 */
[----:B------:R-:W-:Y:S02]  /*1440*/  @!P2 IMAD R13, R5, R13, R10 ;  /* 0x0000000d050da224 */ /* 0x000fe400078e020a */
[----:B------:R-:W-:-:S04]  /*1450*/  @!P2 IMAD.MOV.U32 R10, RZ, RZ, R6 ;  /* 0x000000ffff0aa224 */ /* 0x000fc800078e0006 */
[----:B------:R-:W-:-:S05]  /*1460*/  @!P2 IMAD.WIDE.U32 R10, R5, R12, R10 ;  /* 0x0000000c050aa225 */ /* 0x000fca00078e000a */
[----:B------:R-:W-:Y:S02]  /*1470*/  @!P2 IADD3 R5, R11, R13, RZ ;  /* 0x0000000d0b05a210 */ /* 0x000fe40007ffe0ff */
[----:B-1----:R-:W-:-:S04]  /*1480*/  @!P2 LEA R76, P1, R10, R76, 0x1 ;  /* 0x0000004c0a4ca211 */ /* 0x002fc800078208ff */
[----:B------:R-:W-:Y:S01]  /*1490*/  @!P2 LEA.HI.X R77, R10, R77, R5, 0x1, P1 ;  /* 0x0000004d0a4da211 */ /* 0x000fe200008f0c05 */
[----:B------:R-:W-:Y:S01]  /*14a0*/  VIADD R5, R3, 0x80 ;  /* 0x0000008003057836 */ /* 0x000fe20000000000 */
[----:B------:R-:W-:-:S04]  /*14b0*/  LOP3.LUT R2, R2, 0xfffffbff, RZ, 0xc0, !PT ;  /* 0xfffffbff02027812 */ /* 0x000fc800078ec0ff */
[----:B------:R-:W-:Y:S02]  /*14c0*/  SHF.R.S32.HI R11, RZ, 0x1f, R5 ;  /* 0x0000001fff0b7819 */ /* 0x000fe40000011405 */
[----:B------:R-:W-:Y:S02]  /*14d0*/  ISETP.GE.U32.AND P1, PT, R5, UR16, PT ;  /* 0x0000001005007c0c */ /* 0x000fe4000bf26070 */
[----:B------:R-:W-:Y:S02]  /*14e0*/  @P2 LOP3.LUT R2, R2, 0x400, RZ, 0xfc, !PT ;  /* 0x0000040002022812 */ /* 0x000fe400078efcff */
[----:B------:R-:W-:-:S13]  /*14f0*/  ISETP.GE.OR.EX P2, PT, R11, UR17, P0, P1 ;  /* 0x000000110b007c0c */ /* 0x000fda0008746710 */
[----:B------:R-:W0:Y:S08]  /*1500*/  @!P2 LDC.64 R12, c[0x0][0x270] ;  /* 0x00009c00ff0cab82 */ /* 0x000e300000000a00 */
        /* <DEDUP_REMOVED lines=25> */
[----:B------:R-:W-:Y:S02]  /*16a0*/  IADD3 R5, R3, 0x90, RZ ;  /* 0x0000009003057810 */ /* 0x000fe40007ffe0ff */
[----:B------:R-:W-:Y:S02]  /*16b0*/  LOP3.LUT R2, R2, 0xfffffeff, RZ, 0xc0, !PT ;  /* 0xfffffeff02027812 */ /* 0x000fe400078ec0ff */
[----:B------:R-:W-:Y:S02]  /*16c0*/  SHF.R.S32.HI R11, RZ, 0x1f, R5 ;  /* 0x0000001fff0b7819 */ /* 0x000fe40000011405 */
[----:B------:R-:W-:Y:S02]  /*16d0*/  ISETP.GE.U32.AND P1, PT, R5, UR16, PT ;  /* 0x0000001005007c0c */ /* 0x000fe4000bf26070 */
[----:B------:R-:W-:-:S02]  /*16e0*/  @P2 LOP3.LUT R2, R2, 0x100, RZ, 0xfc, !PT ;  /* 0x0000010002022812 */ /* 0x000fc400078efcff */
[----:B------:R-:W-:-:S13]  /*16f0*/  ISETP.GE.OR.EX P2, PT, R11, UR17, P0, P1 ;  /* 0x000000110b007c0c */ /* 0x000fda0008746710 */
[----:B------:R-:W0:Y:S08]  /*1700*/  @!P2 LDC.64 R12, c[0x0][0x270] ;  /* 0x00009c00ff0cab82 */ /* 0x000e300000000a00 */
[----:B------:R-:W1:Y:S01]  /*1710*/  @!P2 LDC.64 R22, c[0x0][0x220] ;  /* 0x00008800ff16ab82 */ /* 0x000e620000000a00 */
[----:B------:R-:W-:Y:S01]  /*1720*/  IADD3 R122, R3, 0x1c8, RZ ;  /* 0x000001c8037a7810 */ /* 0x000fe20007ffe0ff */
[----:B------:R-:W-:Y:S01]  /*1730*/  IMAD.MOV.U32 R123, RZ, RZ, RZ ;  /* 0x000000ffff7b7224 */ /* 0x000fe200078e00ff */
[----:B--2---:R2:W-:Y:S01]  /*1740*/  STL.64 [R1+0x130], R124 ;  /* 0x0001307c01007387 */ /* 0x0045e20000100a00 */
[----:B0-----:R-:W-:-:S02]  /*1750*/  @!P2 IMAD R10, R11, R12, RZ ;  /* 0x0000000c0b0aa224 */ /* 0x001fc400078e02ff */
[----:B------:R-:W-:Y:S02]  /*1760*/  @!P2 IMAD.MOV.U32 R11, RZ, RZ, R9 ;  /* 0x000000ffff0ba224 */ /* 0x000fe400078e0009 */
[C---:B------:R-:W-:Y:S02]  /*1770*/  @!P2 IMAD R13, R5.reuse, R13, R10 ;  /* 0x0000000d050da224 */ /* 0x040fe400078e020a */
[----:B------:R-:W-:Y:S01]  /*1780*/  @!P2 IMAD.MOV.U32 R10, RZ, RZ, R6 ;  /* 0x000000ffff0aa224 */ /* 0x000fe200078e0006 */
[----:B------:R-:W-:Y:S01]  /*1790*/  LOP3.LUT R2, R2, 0xffffff7f, RZ, 0xc0, !PT ;  /* 0xffffff7f02027812 */ /* 0x000fe200078ec0ff */
[----:B--2---:R-:W2:Y:S02]  /*17a0*/  LDL.LU.64 R124, [R1+0x118] ;  /* 0x00011800017c7983 */ /* 0x004ea40000300a00 */
[----:B------:R-:W-:Y:S01]  /*17b0*/  @!P2 IMAD.WIDE.U32 R10, R5, R12, R10 ;  /* 0x0000000c050aa225 */ /* 0x000fe200078e000a */
[----:B------:R-:W-:Y:S01]  /*17c0*/  @P2 LOP3.LUT R2, R2, 0x80, RZ, 0xfc, !PT ;  /* 0x0000008002022812 */ /* 0x000fe200078efcff */
[----:B------:R0:W-:Y:S03]  /*17d0*/  STL [R1+0x120], R79 ;  /* 0x0001204f01007387 */ /* 0x0001e60000100800 */
[----:B------:R-:W-:-:S02]  /*17e0*/  @!P2 IADD3 R5, R11, R13, RZ ;  /* 0x0000000d0b05a210 */ /* 0x000fc40007ffe0ff */
[----:B-1----:R-:W-:Y:S02]  /*17f0*/  @!P2 LEA R22, P1, R10, R22, 0x1 ;  /* 0x000000160a16a211 */ /* 0x002fe400078208ff */
[----:B------:R-:W-:Y:S02]  /*1800*/  LOP3.LUT R2, R2, 0xffffffbf, RZ, 0xc0, !PT ;  /* 0xffffffbf02027812 */ /* 0x000fe400078ec0ff */
        /* <DEDUP_REMOVED lines=8> */
[----:B------:R-:W3:Y:S01]  /*1890*/  @!P2 LDC.64 R114, c[0x0][0x220] ;  /* 0x00008800ff72ab82 */ /* 0x000ee20000000a00 */
[----:B-1----:R-:W-:Y:S01]  /*18a0*/  @!P2 IMAD R10, R11, R12, RZ ;  /* 0x0000000c0b0aa224 */ /* 0x002fe200078e02ff */
        /* <DEDUP_REMOVED lines=15> */
[----:B-1----:R-:W-:Y:S02]  /*19a0*/  @!P2 IMAD R10, R11, R12, RZ ;  /* 0x0000000c0b0aa224 */ /* 0x002fe400078e02ff */
[----:B------:R-:W-:Y:S02]  /*19b0*/  @!P2 IMAD.MOV.U32 R11, RZ, RZ, R9 ;  /* 0x000000ffff0ba224 */ /* 0x000fe400078e0009 */
[----:B------:R-:W-:Y:S01]  /*19c0*/  @!P2 IMAD R13, R5, R13, R10 ;  /* 0x0000000d050da224 */ /* 0x000fe200078e020a */
[----:B------:R-:W-:-:S05]  /*19d0*/  @!P2 MOV R10, R6 ;  /* 0x00000006000aa202 */ /* 0x000fca0000000f00 */
[----:B------:R-:W-:-:S04]  /*19e0*/  @!P2 IMAD.WIDE.U32 R10, R5, R12, R10 ;  /* 0x0000000c050aa225 */ /* 0x000fc800078e000a */
[----:B------:R-:W-:Y:S01]  /*19f0*/  @!P2 IMAD.IADD R5, R11, 0x1, R13 ;  /* 0x000000010b05a824 */ /* 0x000fe200078e020d */
[----:B---3--:R-:W-:-:S04]  /*1a00*/  @!P2 LEA R48, P1, R10, R48, 0x1 ;  /* 0x000000300a30a211 */ /* 0x008fc800078208ff */
        /* <DEDUP_REMOVED lines=70> */
[----:B------:R-:W-:-:S07]  /*1e70*/  @P2 LOP3.LUT R2, R2, 0x1, RZ, 0xfc, !PT ;  /* 0x0000000102022812 */ /* 0x000fce00078efcff */
        /* <DEDUP_REMOVED lines=334> */
[----:B------:R-:W-:Y:S01]  /*3360*/  @!P2 MOV R13, R9 ;  /* 0x00000009000da202 */ /* 0x000fe20000000f00 */
[----:B------:R-:W-:Y:S01]  /*3370*/  @!P2 IMAD.MOV.U32 R12, RZ, RZ, R6 ;  /* 0x000000ffff0ca224 */ /* 0x000fe200078e0006 */
[----:B------:R-:W-:-:S04]  /*3380*/  @P2 LOP3.LUT R4, R4, 0x800, RZ, 0xfc, !PT ;  /* 0x0000080004042812 */ /* 0x000fc800078efcff */
[----:B------:R-:W-:Y:S01]  /*3390*/  LOP3.LUT R4, R4, 0xfffffbff, RZ, 0xc0, !PT ;  /* 0xfffffbff04047812 */ /* 0x000fe200078ec0ff */
[----:B------:R-:W3:Y:S01]  /*33a0*/  @!P2 LDC.64 R20, c[0x0][0x220] ;  /* 0x00008800ff14ab82 */ /* 0x000ee20000000a00 */
[-C--:B-1----:R-:W-:Y:S02]  /*33b0*/  @!P2 IMAD R10, R11, R16.reuse, RZ ;  /* 0x000000100b0aa224 */ /* 0x082fe400078e02ff */
[----:B------:R-:W-:-:S04]  /*33c0*/  @!P2 IMAD.WIDE.U32 R12, R5, R16, R12 ;  /* 0x00000010050ca225 */ /* 0x000fc800078e000c */
[----:B------:R-:W-:Y:S01]  /*33d0*/  @!P2 IMAD R11, R5, R17, R10 ;  /* 0x00000011050ba224 */ /* 0x000fe200078e020a */
[----:B---3--:R-:W-:-:S03]  /*33e0*/  @!P2 LEA R10, P1, R12, R20, 0x1 ;  /* 0x000000140c0aa211 */ /* 0x008fc600078208ff */
[----:B------:R-:W-:-:S05]  /*33f0*/  @!P2 IMAD.IADD R5, R13, 0x1, R11 ;  /* 0x000000010d05a824 */ /* 0x000fca00078e020b */
        /* <DEDUP_REMOVED lines=143> */
[----:B---3--:R-:W-:Y:S01]  /*3cf0*/  @!P2 LEA R34, P1, R32, R34, 0x1 ;  /* 0x000000222022a211 */ /* 0x008fe200078208ff */
[----:B------:R-:W-:-:S03]  /*3d00*/  VIADD R5, R3, 0x1c0 ;  /* 0x000001c003057836 */ /* 0x000fc60000000000 */
[----:B------:R-:W-:Y:S02]  /*3d10*/  @!P2 LEA.HI.X R35, R32, R35, R31, 0x1, P1 ;  /* 0x000000232023a211 */ /* 0x000fe400008f0c1f */
[----:B------:R-:W-:Y:S02]  /*3d20*/  SHF.R.S32.HI R33, RZ, 0x1f, R5 ;  /* 0x0000001fff217819 */ /* 0x000fe40000011405 */
[----:B------:R-:W-:-:S04]  /*3d30*/  ISETP.GE.U32.AND P1, PT, R5, UR6, PT ;  /* 0x0000000605007c0c */ /* 0x000fc8000bf26070 */
[----:B------:R-:W-:-:S13]  /*3d40*/  ISETP.GE.OR.EX P2, PT, R33, UR7, P0, P1 ;  /* 0x0000000721007c0c */ /* 0x000fda0008746710 */
[----:B------:R-:W1:Y:S01]  /*3d50*/  @!P2 LDC.64 R30, c[0x0][0x270] ;  /* 0x00009c00ff1eab82 */ /* 0x000e620000000a00 */
[----:B------:R-:W-:Y:S02]  /*3d60*/  @!P2 MOV R32, R6 ;  /* 0x000000060020a202 */ /* 0x000fe40000000f00 */
[----:B------:R-:W-:-:S04]  /*3d70*/  @P2 LOP3.LUT R4, R4, 0x2, RZ, 0xfc, !PT ;  /* 0x0000000204042812 */ /* 0x000fc800078efcff */
[----:B------:R-:W-:Y:S01]  /*3d80*/  LOP3.LUT R4, R4, 0xfffffffe, RZ, 0xc0, !PT ;  /* 0xfffffffe04047812 */ /* 0x000fe200078ec0ff */
[-C--:B-1----:R-:W-:Y:S02]  /*3d90*/  @!P2 IMAD R118, R33, R30.reuse, RZ ;  /* 0x0000001e2176a224 */ /* 0x082fe400078e02ff */
[----:B------:R-:W-:Y:S02]  /*3da0*/  @!P2 IMAD.MOV.U32 R33, RZ, RZ, R9 ;  /* 0x000000ffff21a224 */ /* 0x000fe400078e0009 */
[C---:B------:R-:W-:Y:S02]  /*3db0*/  @!P2 IMAD R118, R5.reuse, R31, R118 ;  /* 0x0000001f0576a224 */ /* 0x040fe400078e0276 */
[----:B------:R-:W-:Y:S02]  /*3dc0*/  @!P2 IMAD.WIDE.U32 R30, R5, R30, R32 ;  /* 0x0000001e051ea225 */ /* 0x000fe400078e0020 */
[----:B------:R-:W1:Y:S02]  /*3dd0*/  @!P2 LDC.64 R32, c[0x0][0x220] ;  /* 0x00008800ff20ab82 */ /* 0x000e640000000a00 */
[----:B------:R-:W-:Y:S01]  /*3de0*/  @!P2 IMAD.IADD R5, R31, 0x1, R118 ;  /* 0x000000011f05a824 */ /* 0x000fe200078e0276 */
[----:B-1----:R-:W-:-:S04]  /*3df0*/  @!P2 LEA R32, P1, R30, R32, 0x1 ;  /* 0x000000201e20a211 */ /* 0x002fc800078208ff */
[----:B------:R-:W-:Y:S02]  /*3e00*/  @!P2 LEA.HI.X R33, R30, R33, R5, 0x1, P1 ;  /* 0x000000211e21a211 */ /* 0x000fe400008f0c05 */
[----:B------:R-:W-:Y:S02]  /*3e10*/  SHF.R.S32.HI R5, RZ, 0x1f, R122 ;  /* 0x0000001fff057819 */ /* 0x000fe4000001147a */
[----:B------:R-:W-:-:S04]  /*3e20*/  ISETP.GE.U32.AND P1, PT, R122, UR6, PT ;  /* 0x000000067a007c0c */ /* 0x000fc8000bf26070 */
[----:B------:R-:W-:-:S13]  /*3e30*/  ISETP.GE.OR.EX P2, PT, R5, UR7, P0, P1 ;  /* 0x0000000705007c0c */ /* 0x000fda0008746710 */
[----:B------:R-:W1:Y:S01]  /*3e40*/  @!P2 LDC.64 R30, c[0x0][0x270] ;  /* 0x00009c00ff1eab82 */ /* 0x000e620000000a00 */
[----:B------:R-:W-:Y:S01]  /*3e50*/  @!P2 IMAD.MOV.U32 R118, RZ, RZ, R6 ;  /* 0x000000ffff76a224 */ /* 0x000fe200078e0006 */
[----:B------:R-:W-:Y:S01]  /*3e60*/  @P2 LOP3.LUT R4, R4, 0x1, RZ, 0xfc, !PT ;  /* 0x0000000104042812 */ /* 0x000fe200078efcff */
[----:B------:R-:W-:Y:S02]  /*3e70*/  @!P2 IMAD.MOV.U32 R119, RZ, RZ, R9 ;  /* 0x000000ffff77a224 */ /* 0x000fe400078e0009 */
[-C--:B-1----:R-:W-:Y:S02]  /*3e80*/  @!P2 IMAD R5, R5, R30.reuse, RZ ;  /* 0x0000001e0505a224 */ /* 0x082fe400078e02ff */
[----:B------:R-:W-:-:S04]  /*3e90*/  @!P2 IMAD.WIDE.U32 R118, R122, R30, R118 ;  /* 0x0000001e7a76a225 */ /* 0x000fc800078e0076 */
[----:B------:R-:W-:Y:S02]  /*3ea0*/  @!P2 IMAD R5, R122, R31, R5 ;  /* 0x0000001f7a05a224 */ /* 0x000fe400078e0205 */
[----:B------:R-:W1:Y:S01]  /*3eb0*/  @!P2 LDC.64 R30, c[0x0][0x220] ;  /* 0x00008800ff1eab82 */ /* 0x000e620000000a00 */
[----:B------:R-:W-:Y:S02]  /*3ec0*/  VIADD R122, R3, 0x1d0 ;  /* 0x000001d0037a7836 */ /* 0x000fe40000000000 */
[----:B------:R-:W-:Y:S02]  /*3ed0*/  @!P2 IADD3 R5, R119, R5, RZ ;  /* 0x000000057705a210 */ /* 0x000fe40007ffe0ff */
[----:B-1----:R-:W-:-:S04]  /*3ee0*/  @!P2 LEA R30, P1, R118, R30, 0x1 ;  /* 0x0000001e761ea211 */ /* 0x002fc800078208ff */
[----:B------:R-:W-:Y:S02]  /*3ef0*/  @!P2 LEA.HI.X R31, R118, R31, R5, 0x1, P1 ;  /* 0x0000001f761fa211 */ /* 0x000fe400008f0c05 */
[----:B------:R-:W-:Y:S02]  /*3f00*/  SHF.R.S32.HI R5, RZ, 0x1f, R122 ;  /* 0x0000001fff057819 */ /* 0x000fe4000001147a */
[----:B------:R-:W-:Y:S02]  /*3f10*/  ISETP.GE.U32.AND P1, PT, R122, UR6, PT ;  /* 0x000000067a007c0c */ /* 0x000fe4000bf26070 */
[----:B------:R-:W-:Y:S02]  /*3f20*/  LOP3.LUT P2, RZ, R0, 0x2000000, RZ, 0xc0, !PT ;  /* 0x0200000000ff7812 */ /* 0x000fe4000784c0ff */
[----:B------:R-:W-:-:S11]  /*3f30*/  ISETP.GE.OR.EX P1, PT, R5, UR7, P0, P1 ;  /* 0x0000000705007c0c */ /* 0x000fd60008726710 */
[----:B------:R1:W3:Y:S01]  /*3f40*/  @!P2 LDG.E R123, desc[UR12][R116.64] ;  /* 0x0000000c747ba981 */ /* 0x0002e2000c1e1900 */
[----:B------:R-:W-:Y:S01]  /*3f50*/  LOP3.LUT R0, R0, 0xfeffffff, RZ, 0xc0, !PT ;  /* 0xfeffffff00007812 */ /* 0x000fe200078ec0ff */
[----:B------:R-:W4:Y:S01]  /*3f60*/  @!P1 LDC.64 R118, c[0x0][0x270] ;  /* 0x00009c00ff769b82 */ /* 0x000f220000000a00 */
[----:B-1----:R-:W-:Y:S01]  /*3f70*/  @!P1 MOV R116, R6 ;  /* 0x0000000600749202 */ /* 0x002fe20000000f00 */
[----:B------:R-:W-:Y:S02]  /*3f80*/  @!P1 IMAD.MOV.U32 R117, RZ, RZ, R9 ;  /* 0x000000ffff759224 */ /* 0x000fe400078e0009 */
[-C--:B----4-:R-:W-:Y:S02]  /*3f90*/  @!P1 IMAD R5, R5, R118.reuse, RZ ;  /* 0x0000007605059224 */ /* 0x090fe400078e02ff */
[----:B------:R-:W-:-:S04]  /*3fa0*/  @!P1 IMAD.WIDE.U32 R116, R122, R118, R116 ;  /* 0x000000767a749225 */ /* 0x000fc800078e0074 */
[----:B------:R-:W-:Y:S01]  /*3fb0*/  @!P1 IMAD R5, R122, R119, R5 ;  /* 0x000000777a059224 */ /* 0x000fe200078e0205 */
[----:B------:R-:W-:Y:S01]  /*3fc0*/  HFMA2.MMA R122, -RZ, RZ, 0, 0 ;  /* 0x00000000ff7a7435 */ /* 0x000fe200000001ff */
[----:B------:R-:W1:Y:S02]  /*3fd0*/  @!P1 LDC.64 R118, c[0x0][0x220] ;  /* 0x00008800ff769b82 */ /* 0x000e640000000a00 */
[----:B------:R-:W-:Y:S01]  /*3fe0*/  @!P1 IMAD.IADD R5, R117, 0x1, R5 ;  /* 0x0000000175059824 */ /* 0x000fe200078e0205 */
[----:B-1----:R-:W-:-:S04]  /*3ff0*/  @!P1 LEA R118, P2, R116, R118, 0x1 ;  /* 0x0000007674769211 */ /* 0x002fc800078408ff */
[----:B------:R-:W-:Y:S02]  /*4000*/  @!P1 LEA.HI.X R119, R116, R119, R5, 0x1, P2 ;  /* 0x0000007774779211 */ /* 0x000fe400010f0c05 */
[C---:B------:R-:W-:Y:S02]  /*4010*/  LOP3.LUT P2, RZ, R2.reuse, 0x1000000, RZ, 0xc0, !PT ;  /* 0x0100000002ff7812 */ /* 0x040fe4000784c0ff */
[----:B------:R-:W-:-:S04]  /*4020*/  LOP3.LUT R2, R2, 0x7fffffff, RZ, 0xc0, !PT ;  /* 0x7fffffff02027812 */ /* 0x000fc800078ec0ff */
[----:B------:R-:W-:-:S04]  /*4030*/  @P1 LOP3.LUT R2, R2, 0x80000000, RZ, 0xfc, !PT ;  /* 0x8000000002021812 */ /* 0x000fc800078efcff */
[----:B------:R-:W-:-:S03]  /*4040*/  LOP3.LUT P1, RZ, R2, 0x1000, RZ, 0xc0, !PT ;  /* 0x0000100002ff7812 */ /* 0x000fc6000782c0ff */
[----:B------:R1:W4:Y:S02]  /*4050*/  @!P2 LDG.E R122, desc[UR12][R120.64] ;  /* 0x0000000c787aa981 */ /* 0x000324000c1e1900 */
[----:B-1----:R-:W-:-:S08]  /*4060*/  VIADD R120, R3, 0x1d8 ;  /* 0x000001d803787836 */ /* 0x002fd00000000000 */
[----:B------:R-:W-:Y:S02]  /*4070*/  @P1 LOP3.LUT R0, R0, 0x1000000, RZ, 0xfc, !PT ;  /* 0x0100000000001812 */ /* 0x000fe400078efcff */
[----:B------:R-:W-:Y:S02]  /*4080*/  SHF.R.S32.HI R5, RZ, 0x1f, R120 ;  /* 0x0000001fff057819 */ /* 0x000fe40000011478 */
[----:B------:R-:W-:-:S04]  /*4090*/  ISETP.GE.U32.AND P2, PT, R120, UR6, PT ;  /* 0x0000000678007c0c */ /* 0x000fc8000bf46070 */
[----:B------:R-:W-:Y:S01]  /*40a0*/  ISETP.GE.OR.EX P2, PT, R5, UR7, P0, P2 ;  /* 0x0000000705007c0c */ /* 0x000fe20008746720 */
[----:B------:R-:W-:-:S06]  /*40b0*/  IMAD.MOV.U32 R121, RZ, RZ, RZ ;  /* 0x000000ffff797224 */ /* 0x000fcc00078e00ff */
[----:B------:R1:W5:Y:S06]  /*40c0*/  @!P3 LDG.E R121, desc[UR12][R64.64] ;  /* 0x0000000c4079b981 */ /* 0x00036c000c1e1900 */
[----:B-1----:R-:W1:Y:S01]  /*40d0*/  @!P2 LDC.64 R64, c[0x0][0x270] ;  /* 0x00009c00ff40ab82 */ /* 0x002e620000000a00 */
[----:B------:R-:W-:Y:S01]  /*40e0*/  @!P2 MOV R116, R6 ;  /* 0x000000060074a202 */ /* 0x000fe20000000f00 */
[----:B------:R-:W-:Y:S02]  /*40f0*/  @!P2 IMAD.MOV.U32 R117, RZ, RZ, R9 ;  /* 0x000000ffff75a224 */ /* 0x000fe400078e0009 */
[----:B-1----:R-:W-:-:S02]  /*4100*/  @!P2 IMAD R5, R5, R64, RZ ;  /* 0x000000400505a224 */ /* 0x002fc400078e02ff */
[----:B------:R-:W-:-:S04]  /*4110*/  @!P2 IMAD.WIDE.U32 R116, R120, R64, R116 ;  /* 0x000000407874a225 */ /* 0x000fc800078e0074 */
[----:B------:R-:W-:Y:S02]  /*4120*/  @!P2 IMAD R5, R120, R65, R5 ;  /* 0x000000417805a224 */ /* 0x000fe400078e0205 */
[----:B------:R-:W1:Y:S02]  /*4130*/  @!P2 LDC.64 R64, c[0x0][0x220] ;  /* 0x00008800ff40ab82 */ /* 0x000e640000000a00 */
[----:B------:R-:W-:Y:S01]  /*4140*/  @!P2 IMAD.IADD R5, R117, 0x1, R5 ;  /* 0x000000017505a824 */ /* 0x000fe200078e0205 */
[----:B------:R-:W-:Y:S02]  /*4150*/  IADD3 R120, R3, 0x1e0, RZ ;  /* 0x000001e003787810 */ /* 0x000fe40007ffe0ff */
[----:B-1----:R-:W-:-:S04]  /*4160*/  @!P2 LEA R64, P3, R116, R64, 0x1 ;  /* 0x000000407440a211 */ /* 0x002fc800078608ff */
[----:B------:R-:W-:Y:S02]  /*4170*/  @!P2 LEA.HI.X R65, R116, R65, R5, 0x1, P3 ;  /* 0x000000417441a211 */ /* 0x000fe400018f0c05 */
[----:B------:R-:W-:Y:S02]  /*4180*/  LOP3.LUT P3, RZ, R2, 0x400000, RZ, 0xc0, !PT ;  /* 0x0040000002ff7812 */ /* 0x000fe4000786c0ff */
[----:B------:R-:W-:Y:S02]  /*4190*/  CS2R R116, SRZ ;  /* 0x0000000000747805 */ /* 0x000fe4000001ff00 */
[----:B------:R-:W-:-:S04]  /*41a0*/  SHF.R.S32.HI R5, RZ, 0x1f, R120 ;  /* 0x0000001fff057819 */ /* 0x000fc80000011478 */
[----:B------:R1:W5:Y:S05]  /*41b0*/  @!P4 LDG.E R116, desc[UR12][R106.64] ;  /* 0x0000000c6a74c981 */ /* 0x00036a000c1e1900 */
[----:B------:R0:W5:Y:S01]  /*41c0*/  @!P3 LDG.E R117, desc[UR12][R24.64] ;  /* 0x0000000c1875b981 */ /* 0x000162000c1e1900 */
[----:B------:R-:W-:-:S04]  /*41d0*/  ISETP.GE.U32.AND P3, PT, R120, UR6, PT ;  /* 0x0000000678007c0c */ /* 0x000fc8000bf66070 */
[----:B------:R-:W-:-:S13]  /*41e0*/  ISETP.GE.OR.EX P3, PT, R5, UR7, P0, P3 ;  /* 0x0000000705007c0c */ /* 0x000fda0008766730 */
[----:B-1----:R-:W1:Y:S01]  /*41f0*/  @!P3 LDC.64 R106, c[0x0][0x270] ;  /* 0x00009c00ff6abb82 */ /* 0x002e620000000a00 */
[----:B0-----:R-:W-:Y:S02]  /*4200*/  @!P3 IMAD.MOV.U32 R24, RZ, RZ, R6 ;  /* 0x000000ffff18b224 */ /* 0x001fe400078e0006 */
[----:B------:R-:W-:Y:S02]  /*4210*/  @!P3 IMAD.MOV.U32 R25, RZ, RZ, R9 ;  /* 0x000000ffff19b224 */ /* 0x000fe400078e0009 */
[-C--:B-1----:R-:W-:Y:S02]  /*4220*/  @!P3 IMAD R5, R5, R106.reuse, RZ ;  /* 0x0000006a0505b224 */ /* 0x082fe400078e02ff */
[----:B------:R-:W-:-:S04]  /*4230*/  @!P3 IMAD.WIDE.U32 R24, R120, R106, R24 ;  /* 0x0000006a7818b225 */ /* 0x000fc800078e0018 */
[----:B------:R-:W-:Y:S02]  /*4240*/  @!P3 IMAD R5, R120, R107, R5 ;  /* 0x0000006b7805b224 */ /* 0x000fe400078e0205 */
[----:B------:R-:W0:Y:S01]  /*4250*/  @!P3 LDC.64 R106, c[0x0][0x220] ;  /* 0x00008800ff6abb82 */ /* 0x000e220000000a00 */
[----:B------:R-:W-:Y:S02]  /*4260*/  IADD3 R120, R3, 0x1e8, RZ ;  /* 0x000001e803787810 */ /* 0x000fe40007ffe0ff */
[----:B------:R-:W-:Y:S02]  /*4270*/  @!P3 IADD3 R5, R25, R5, RZ ;  /* 0x000000051905b210 */ /* 0x000fe40007ffe0ff */
[----:B------:R-:W-:Y:S02]  /*4280*/  SHF.R.S32.HI R25, RZ, 0x1f, R120 ;  /* 0x0000001fff197819 */ /* 0x000fe40000011478 */
[----:B------:R-:W-:Y:S02]  /*4290*/  LOP3.LUT P1, RZ, R2, 0x100000, RZ, 0xc0, !PT ;  /* 0x0010000002ff7812 */ /* 0x000fe4000782c0ff */
[----:B0-----:R-:W-:-:S04]  /*42a0*/  @!P3 LEA R106, P4, R24, R106, 0x1 ;  /* 0x0000006a186ab211 */ /* 0x001fc800078808ff */
[----:B------:R-:W-:Y:S02]  /*42b0*/  @!P3 LEA.HI.X R107, R24, R107, R5, 0x1, P4 ;  /* 0x0000006b186bb211 */ /* 0x000fe400020f0c05 */
[----:B------:R-:W-:-:S04]  /*42c0*/  ISETP.GE.U32.AND P4, PT, R120, UR6, PT ;  /* 0x0000000678007c0c */ /* 0x000fc8000bf86070 */
[----:B------:R-:W-:Y:S01]  /*42d0*/  ISETP.GE.OR.EX P4, PT, R25, UR7, P0, P4 ;  /* 0x0000000719007c0c */ /* 0x000fe20008786740 */
[----:B------:R-:W-:-:S06]  /*42e0*/  IMAD.MOV.U32 R5, RZ, RZ, RZ ;  /* 0x000000ffff057224 */ /* 0x000fcc00078e00ff */
[----:B------:R0:W5:Y:S06]  /*42f0*/  @!P1 LDG.E R5, desc[UR12][R28.64] ;  /* 0x0000000c1c059981 */ /* 0x00016c000c1e1900 */
[----:B0-----:R-:W0:Y:S01]  /*4300*/  @!P4 LDC.64 R28, c[0x0][0x270] ;  /* 0x00009c00ff1ccb82 */ /* 0x001e220000000a00 */
[----:B------:R-:W-:-:S06]  /*4310*/  IMAD.MOV.U32 R24, RZ, RZ, RZ ;  /* 0x000000ffff187224 */ /* 0x000fcc00078e00ff */
[----:B------:R1:W5:Y:S02]  /*4320*/  @!P5 LDG.E R24, desc[UR12][R110.64] ;  /* 0x0000000c6e18d981 */ /* 0x000364000c1e1900 */
[----:B-1----:R-:W-:Y:S02]  /*4330*/  @!P4 IMAD.MOV.U32 R110, RZ, RZ, R6 ;  /* 0x000000ffff6ec224 */ /* 0x002fe400078e0006 */
[----:B------:R-:W-:Y:S02]  /*4340*/  @!P4 IMAD.MOV.U32 R111, RZ, RZ, R9 ;  /* 0x000000ffff6fc224 */ /* 0x000fe400078e0009 */
[-C--:B0-----:R-:W-:Y:S02]  /*4350*/  @!P4 IMAD R25, R25, R28.reuse, RZ ;  /* 0x0000001c1919c224 */ /* 0x081fe400078e02ff */
[----:B------:R-:W-:-:S04]  /*4360*/  @!P4 IMAD.WIDE.U32 R110, R120, R28, R110 ;  /* 0x0000001c786ec225 */ /* 0x000fc800078e006e */
[----:B------:R-:W-:Y:S02]  /*4370*/  @!P4 IMAD R25, R120, R29, R25 ;  /* 0x0000001d7819c224 */ /* 0x000fe400078e0219 */
[----:B------:R-:W0:Y:S01]  /*4380*/  @!P4 LDC.64 R28, c[0x0][0x220] ;  /* 0x00008800ff1ccb82 */ /* 0x000e220000000a00 */
[----:B------:R-:W-:-:S04]  /*4390*/  LOP3.LUT R2, R2, 0xdfffffff, RZ, 0xc0, !PT ;  /* 0xdfffffff02027812 */ /* 0x000fc800078ec0ff */
[----:B------:R-:W-:-:S04]  /*43a0*/  @P2 LOP3.LUT R2, R2, 0x20000000, RZ, 0xfc, !PT ;  /* 0x2000000002022812 */ /* 0x000fc800078efcff */
[C---:B------:R-:W-:Y:S02]  /*43b0*/  LOP3.LUT P2, RZ, R2.reuse, 0x200, RZ, 0xc0, !PT ;  /* 0x0000020002ff7812 */ /* 0x040fe4000784c0ff */
[----:B------:R-:W-:Y:S02]  /*43c0*/  LOP3.LUT R2, R2, 0xf7ffffff, RZ, 0xc0, !PT ;  /* 0xf7ffffff02027812 */ /* 0x000fe400078ec0ff */
[----:B------:R-:W-:Y:S02]  /*43d0*/  @!P4 IADD3 R25, R111, R25, RZ ;  /* 0x000000196f19c210 */ /* 0x000fe40007ffe0ff */
[----:B------:R-:W-:Y:S02]  /*43e0*/  @P3 LOP3.LUT R2, R2, 0x8000000, RZ, 0xfc, !PT ;  /* 0x0800000002023812 */ /* 0x000fe400078efcff */
[----:B0-----:R-:W-:-:S04]  /*43f0*/  @!P4 LEA R28, P5, R110, R28, 0x1 ;  /* 0x0000001c6e1cc211 */ /* 0x001fc800078a08ff */
[----:B------:R-:W-:Y:S02]  /*4400*/  @!P4 LEA.HI.X R29, R110, R29, R25, 0x1, P5 ;  /* 0x0000001d6e1dc211 */ /* 0x000fe400028f0c19 */
[----:B------:R-:W-:Y:S01]  /*4410*/  LOP3.LUT P5, RZ, R2, 0x40000, RZ, 0xc0, !PT ;  /* 0x0004000002ff7812 */ /* 0x000fe200078ac0ff */
[----:B------:R-:W-:Y:S01]  /*4420*/  IMAD.MOV.U32 R25, RZ, RZ, RZ ;  /* 0x000000ffff197224 */ /* 0x000fe200078e00ff */
[----:B------:R-:W-:-:S04]  /*4430*/  IADD3 R120, R3, 0x1f0, RZ ;  /* 0x000001f003787810 */ /* 0x000fc80007ffe0ff */
[----:B------:R-:W-:-:S07]  /*4440*/  SHF.R.S32.HI R111, RZ, 0x1f, R120 ;  /* 0x0000001fff6f7819 */ /* 0x000fce0000011478 */
[----:B------:R0:W5:Y:S01]  /*4450*/  @!P5 LDG.E R25, desc[UR12][R94.64] ;  /* 0x0000000c5e19d981 */ /* 0x000162000c1e1900 */
[----:B------:R-:W-:-:S04]  /*4460*/  ISETP.GE.U32.AND P5, PT, R120, UR6, PT ;  /* 0x0000000678007c0c */ /* 0x000fc8000bfa6070 */
[----:B------:R-:W-:-:S13]  /*4470*/  ISETP.GE.OR.EX P5, PT, R111, UR7, P0, P5 ;  /* 0x000000076f007c0c */ /* 0x000fda00087a6750 */
        /* <DEDUP_REMOVED lines=9> */
[----:B------:R-:W-:Y:S01]  /*4510*/  LOP3.LUT P1, RZ, R2, 0x8000, RZ, 0xc0, !PT ;  /* 0x0000800002ff7812 */ /* 0x000fe2000782c0ff */
[----:B------:R-:W-:Y:S01]  /*4520*/  IMAD.MOV.U32 R120, RZ, RZ, RZ ;  /* 0x000000ffff787224 */ /* 0x000fe200078e00ff */
[----:B------:R-:W-:-:S11]  /*4530*/  @!P5 IADD3 R111, R53, R111, RZ ;  /* 0x0000006f356fd210 */ /* 0x000fd60007ffe0ff */
[----:B------:R1:W5:Y:S01]  /*4540*/  @!P1 LDG.E R120, desc[UR12][R86.64] ;  /* 0x0000000c56789981 */ /* 0x000362000c1e1900 */
[C---:B0-----:R-:W-:Y:S02]  /*4550*/  @!P5 LEA R94, P6, R52.reuse, R94, 0x1 ;  /* 0x0000005e345ed211 */ /* 0x041fe400078c08ff */
[----:B-1----:R-:W-:Y:S02]  /*4560*/  IADD3 R87, R3, 0x1f8, RZ ;  /* 0x000001f803577810 */ /* 0x002fe40007ffe0ff */
[----:B------:R-:W-:Y:S02]  /*4570*/  @!P5 LEA.HI.X R95, R52, R95, R111, 0x1, P6 ;  /* 0x0000005f345fd211 */ /* 0x000fe400030f0c6f */
[----:B------:R-:W-:Y:S02]  /*4580*/  SHF.R.S32.HI R86, RZ, 0x1f, R87 ;  /* 0x0000001fff567819 */ /* 0x000fe40000011457 */
[----:B------:R-:W-:-:S04]  /*4590*/  ISETP.GE.U32.AND P6, PT, R87, UR6, PT ;  /* 0x0000000657007c0c */ /* 0x000fc8000bfc6070 */
[----:B------:R-:W-:Y:S02]  /*45a0*/  ISETP.GE.OR.EX P6, PT, R86, UR7, P0, P6 ;  /* 0x0000000756007c0c */ /* 0x000fe400087c6760 */
[----:B------:R-:W-:-:S11]  /*45b0*/  LOP3.LUT P3, RZ, R2, 0x10000, RZ, 0xc0, !PT ;  /* 0x0001000002ff7812 */ /* 0x000fd6000786c0ff */
[----:B------:R-:W0:Y:S01]  /*45c0*/  @!P6 LDC.64 R52, c[0x0][0x270] ;  /* 0x00009c00ff34eb82 */ /* 0x000e220000000a00 */
        /* <DEDUP_REMOVED lines=10> */
[----:B------:R-:W-:Y:S02]  /*4670*/  LOP3.LUT R2, R2, 0xbfffffff, RZ, 0xc0, !PT ;  /* 0xbfffffff02027812 */ /* 0x000fe400078ec0ff */
[----:B------:R-:W-:Y:S02]  /*4680*/  LOP3.LUT R0, R0, 0xfffffffe, RZ, 0xc0, !PT ;  /* 0xfffffffe00007812 */ /* 0x000fe400078ec0ff */
[----:B------:R-:W-:Y:S02]  /*4690*/  @P5 LOP3.LUT R2, R2, 0x40000000, RZ, 0xfc, !PT ;  /* 0x4000000002025812 */ /* 0x000fe400078efcff */
[----:B------:R-:W-:Y:S02]  /*46a0*/  @P0 LOP3.LUT R0, R0, 0x1, RZ, 0xfc, !PT ;  /* 0x0000000100000812 */ /* 0x000fe400078efcff */
[----:B------:R-:W-:Y:S02]  /*46b0*/  LOP3.LUT P0, RZ, R2, 0x4000, RZ, 0xc0, !PT ;  /* 0x0000400002ff7812 */ /* 0x000fe4000780c0ff */
[----:B------:R-:W-:-:S02]  /*46c0*/  @!P6 IADD3 R86, R27, R86, RZ ;  /* 0x000000561b56e210 */ /* 0x000fc40007ffe0ff */
[----:B0-----:R-:W-:-:S04]  /*46d0*/  @!P6 LEA R52, P1, R26, R52, 0x1 ;  /* 0x000000341a34e211 */ /* 0x001fc800078208ff */
[----:B------:R-:W-:Y:S02]  /*46e0*/  @!P6 LEA.HI.X R53, R26, R53, R86, 0x1, P1 ;  /* 0x000000351a35e211 */ /* 0x000fe400008f0c56 */
[----:B------:R-:W-:-:S06]  /*46f0*/  CS2R R26, SRZ ;  /* 0x00000000001a7805 */ /* 0x000fcc000001ff00 */
[----:B--2---:R-:W2:Y:S04]  /*4700*/  @!P0 LDG.E R26, desc[UR12][R124.64] ;  /* 0x0000000c7c1a8981 */ /* 0x004ea8000c1e1900 */
[----:B------:R-:W3:Y:S01]  /*4710*/  LDL.LU.64 R124, [R1+0x130] ;  /* 0x00013000017c7983 */ /* 0x000ee20000300a00 */
[C---:B------:R-:W-:Y:S02]  /*4720*/  LOP3.LUT P1, RZ, R0.reuse, 0x1000000, RZ, 0xc0, !PT ;  /* 0x0100000000ff7812 */ /* 0x040fe4000782c0ff */
[----:B------:R-:W-:-:S04]  /*4730*/  LOP3.LUT R0, R0, 0xfffffffd, RZ, 0xc0, !PT ;  /* 0xfffffffd00007812 */ /* 0x000fc800078ec0ff */
[----:B------:R-:W-:Y:S02]  /*4740*/  @P6 LOP3.LUT R0, R0, 0x2, RZ, 0xfc, !PT ;  /* 0x0000000200006812 */ /* 0x000fe400078efcff */
[----:B------:R-:W-:Y:S01]  /*4750*/  LOP3.LUT P6, RZ, R2, 0x2000, RZ, 0xc0, !PT ;  /* 0x0000200002ff7812 */ /* 0x000fe200078cc0ff */
[----:B------:R-:W-:-:S12]  /*4760*/  IMAD.MOV.U32 R86, RZ, RZ, RZ ;  /* 0x000000ffff567224 */ /* 0x000fd800078e00ff */
[----:B---3--:R-:W3:Y:S04]  /*4770*/  @!P6 LDG.E R86, desc[UR12][R124.64] ;  /* 0x0000000c7c56e981 */ /* 0x008ee8000c1e1900 */
[----:B------:R-:W4:Y:S01]  /*4780*/  LDL.LU.64 R124, [R1+0x128] ;  /* 0x00012800017c7983 */ /* 0x000f220000300a00 */
[----:B------:R-:W-:Y:S02]  /*4790*/  LOP3.LUT R0, R0, 0xfff7ffff, RZ, 0xc0, !PT ;  /* 0xfff7ffff00007812 */ /* 0x000fe400078ec0ff */
[----:B------:R-:W-:Y:S02]  /*47a0*/  LOP3.LUT P5, RZ, R2, 0x800, RZ, 0xc0, !PT ;  /* 0x0000080002ff7812 */ /* 0x000fe400078ac0ff */
[----:B------:R-:W-:Y:S02]  /*47b0*/  @P0 LOP3.LUT R0, R0, 0x80000, RZ, 0xfc, !PT ;  /* 0x0008000000000812 */ /* 0x000fe400078efcff */
[----:B------:R-:W-:-:S02]  /*47c0*/  LOP3.LUT P3, RZ, R2, 0x2000000, RZ, 0xc0, !PT ;  /* 0x0200000002ff7812 */ /* 0x000fc4000786c0ff */
[----:B------:R-:W-:-:S04]  /*47d0*/  LOP3.LUT R0, R0, 0xfffeffff, RZ, 0xc0, !PT ;  /* 0xfffeffff00007812 */ /* 0x000fc800078ec0ff */
[----:B------:R-:W-:Y:S02]  /*47e0*/  @P1 LOP3.LUT R0, R0, 0x10000, RZ, 0xfc, !PT ;  /* 0x0001000000001812 */ /* 0x000fe400078efcff */
[----:B------:R-:W-:-:S05]  /*47f0*/  PRMT R79, RZ, 0x7610, R79 ;  /* 0x00007610ff4f7816 */ /* 0x000fca000000004f */
[----:B------:R-:W-:Y:S02]  /*4800*/  @!P3 PRMT R79, R123, 0x7610, R79 ;  /* 0x000076107b4fb816 */ /* 0x000fe4000000004f */
[C---:B------:R-:W-:Y:S01]  /*4810*/  LOP3.LUT P0, RZ, R2.reuse, 0x200000, RZ, 0xc0, !PT ;  /* 0x0020000002ff7812 */ /* 0x040fe2000780c0ff */
[----:B----4-:R0:W4:Y:S01]  /*4820*/  @!P1 LDG.E R27, desc[UR12][R124.64] ;  /* 0x0000000c7c1b9981 */ /* 0x010122000c1e1900 */
[----:B------:R-:W-:Y:S01]  /*4830*/  LOP3.LUT P1, RZ, R2, 0x400, RZ, 0xc0, !PT ;  /* 0x0000040002ff7812 */ /* 0x000fe2000782c0ff */
[----:B0-----:R-:W-:-:S06]  /*4840*/  IMAD.MOV.U32 R124, RZ, RZ, RZ ;  /* 0x000000ffff7c7224 */ /* 0x001fcc00078e00ff */
[----:B------:R0:W4:Y:S02]  /*4850*/  @!P5 LDG.E R124, desc[UR12][R82.64] ;  /* 0x0000000c527cd981 */ /* 0x000124000c1e1900 */
[----:B0-----:R-:W-:-:S10]  /*4860*/  HFMA2.MMA R82, -RZ, RZ, 0, 0 ;  /* 0x00000000ff527435 */ /* 0x001fd400000001ff */
[----:B------:R0:W4:Y:S02]  /*4870*/  @!P1 LDG.E R82, desc[UR12][R76.64] ;  /* 0x0000000c4c529981 */ /* 0x000124000c1e1900 */
[----:B0-----:R-:W-:Y:S02]  /*4880*/  PRMT R77, R79, 0x7610, R77 ;  /* 0x000076104f4d7816 */ /* 0x001fe4000000004d */
[----:B------:R-:W2:Y:S01]  /*4890*/  LDL.LU R79, [R1+0x120] ;  /* 0x00012000014f7983 */ /* 0x000ea20000300800 */
[----:B------:R-:W-:-:S04]  /*48a0*/  LOP3.LUT R0, R0, 0xffbfffff, RZ, 0xc0, !PT ;  /* 0xffbfffff00007812 */ /* 0x000fc800078ec0ff */
[----:B------:R-:W-:Y:S02]  /*48b0*/  @P0 LOP3.LUT R0, R0, 0x400000, RZ, 0xfc, !PT ;  /* 0x0040000000000812 */ /* 0x000fe400078efcff */
[----:B------:R-:W-:Y:S02]  /*48c0*/  LOP3.LUT P0, RZ, R2, 0x80, RZ, 0xc0, !PT ;  /* 0x0000008002ff7812 */ /* 0x000fe4000780c0ff */
[----:B------:R-:W-:Y:S01]  /*48d0*/  LOP3.LUT R0, R0, 0xff7fffff, RZ, 0xc0, !PT ;  /* 0xff7fffff00007812 */ /* 0x000fe200078ec0ff */
[----:B------:R-:W-:-:S06]  /*48e0*/  IMAD.MOV.U32 R76, RZ, RZ, RZ ;  /* 0x000000ffff4c7224 */ /* 0x000fcc00078e00ff */
[----:B------:R0:W4:Y:S04]  /*48f0*/  @!P2 LDG.E R76, desc[UR12][R58.64] ;  /* 0x0000000c3a4ca981 */ /* 0x000128000c1e1900 */
[----:B------:R-:W-:Y:S02]  /*4900*/  @P0 LOP3.LUT R0, R0, 0x800000, RZ, 0xfc, !PT ;  /* 0x0080000000000812 */ /* 0x000fe400078efcff */
[----:B------:R-:W-:Y:S02]  /*4910*/  LOP3.LUT P0, RZ, R2, 0x100, RZ, 0xc0, !PT ;  /* 0x0000010002ff7812 */ /* 0x000fe4000780c0ff */
[----:B------:R-:W-:-:S04]  /*4920*/  LOP3.LUT R0, R0, 0xfffdffff, RZ, 0xc0, !PT ;  /* 0xfffdffff00007812 */ /* 0x000fc800078ec0ff */
[----:B------:R-:W-:Y:S02]  /*4930*/  @P5 LOP3.LUT R0, R0, 0x20000, RZ, 0xfc, !PT ;  /* 0x0002000000005812 */ /* 0x000fe400078efcff */
[----:B0-----:R-:W-:Y:S01]  /*4940*/  PRMT R58, R77, 0x7610, R58 ;  /* 0x000076104d3a7816 */ /* 0x001fe2000000003a */
[----:B------:R-:W-:Y:S01]  /*4950*/  IMAD.MOV.U32 R77, RZ, RZ, RZ ;  /* 0x000000ffff4d7224 */ /* 0x000fe200078e00ff */
[----:B------:R-:W-:Y:S02]  /*4960*/  LOP3.LUT R0, R0, 0xfffbffff, RZ, 0xc0, !PT ;  /* 0xfffbffff00007812 */ /* 0x000fe400078ec0ff */
[----:B------:R-:W-:Y:S02]  /*4970*/  LOP3.LUT P4, RZ, R2, 0x1000000, RZ, 0xc0, !PT ;  /* 0x0100000002ff7812 */ /* 0x000fe4000788c0ff */
[----:B------:R-:W-:Y:S02]  /*4980*/  @P2 LOP3.LUT R0, R0, 0x40000, RZ, 0xfc, !PT ;  /* 0x0004000000002812 */ /* 0x000fe400078efcff */
[----:B------:R-:W-:-:S02]  /*4990*/  LOP3.LUT P6, RZ, R2, 0x800000, RZ, 0xc0, !PT ;  /* 0x0080000002ff7812 */ /* 0x000fc400078cc0ff */
[C---:B------:R-:W-:Y:S02]  /*49a0*/  LOP3.LUT P2, RZ, R2.reuse, 0x40, RZ, 0xc0, !PT ;  /* 0x0000004002ff7812 */ /* 0x040fe4000784c0ff */
[----:B------:R-:W-:Y:S02]  /*49b0*/  PRMT R125, RZ, 0x7610, R125 ;  /* 0x00007610ff7d7816 */ /* 0x000fe4000000007d */
[----:B------:R-:W-:-:S03]  /*49c0*/  LOP3.LUT P1, RZ, R2, 0x10, RZ, 0xc0, !PT ;  /* 0x0000001002ff7812 */ /* 0x000fc6000782c0ff */
[----:B------:R-:W-:Y:S02]  /*49d0*/  @!P4 SHF.R.U32.HI R125, RZ, 0x10, R122 ;  /* 0x00000010ff7dc819 */ /* 0x000fe4000001167a */
[----:B------:R-:W-:Y:S02]  /*49e0*/  PRMT R87, RZ, 0x7610, R87 ;  /* 0x00007610ff577816 */ /* 0x000fe40000000057 */
[----:B------:R-:W-:Y:S02]  /*49f0*/  PRMT R125, R125, 0x5410, RZ ;  /* 0x000054107d7d7816 */ /* 0x000fe400000000ff */
[----:B------:R-:W-:Y:S02]  /*4a00*/  @!P3 SHF.R.U32.HI R87, RZ, 0x10, R123 ;  /* 0x00000010ff57b819 */ /* 0x000fe4000001167b */
[----:B------:R-:W-:Y:S02]  /*4a10*/  PRMT R83, RZ, 0x7610, R83 ;  /* 0x00007610ff537816 */ /* 0x000fe40000000053 */
[----:B-----5:R-:W-:-:S02]  /*4a20*/  @!P6 SHF.R.U32.HI R83, RZ, 0x10, R121 ;  /* 0x00000010ff53e819 */ /* 0x020fc40000011679 */
[----:B------:R-:W-:Y:S02]  /*4a30*/  @!P6 PRMT R125, R125, 0x5410, R121 ;  /* 0x000054107d7de816 */ /* 0x000fe40000000079 */
[----:B------:R-:W-:Y:S02]  /*4a40*/  LOP3.LUT P6, RZ, R2, 0x8, RZ, 0xc0, !PT ;  /* 0x0000000802ff7812 */ /* 0x000fe400078cc0ff */
[----:B------:R-:W-:-:S04]  /*4a50*/  PRMT R87, R87, 0x5410, RZ ;  /* 0x0000541057577816 */ /* 0x000fc800000000ff */
[----:B------:R-:W-:Y:S02]  /*4a60*/  @!P4 PRMT R87, R87, 0x5410, R122 ;  /* 0x000054105757c816 */ /* 0x000fe4000000007a */
[C---:B------:R-:W-:Y:S02]  /*4a70*/  LOP3.LUT P4, RZ, R2.reuse, 0x20, RZ, 0xc0, !PT ;  /* 0x0000002002ff7812 */ /* 0x040fe4000788c0ff */
[C---:B------:R-:W-:Y:S02]  /*4a80*/  LOP3.LUT P3, RZ, R2.reuse, 0x400000, RZ, 0xc0, !PT ;  /* 0x0040000002ff7812 */ /* 0x040fe4000786c0ff */
[----:B------:R-:W-:Y:S02]  /*4a90*/  LOP3.LUT P5, RZ, R2, 0x100000, RZ, 0xc0, !PT ;  /* 0x0010000002ff7812 */ /* 0x000fe400078ac0ff */
[----:B------:R-:W-:Y:S02]  /*4aa0*/  PRMT R83, R83, 0x5410, RZ ;  /* 0x0000541053537816 */ /* 0x000fe400000000ff */
[----:B------:R-:W-:-:S07]  /*4ab0*/  PRMT R59, RZ, 0x7610, R59 ;  /* 0x00007610ff3b7816 */ /* 0x000fce000000003b */
[--C-:B------:R-:W-:Y:S02]  /*4ac0*/  @!P3 SHF.R.U32.HI R59, RZ, 0x10, R117.reuse ;  /* 0x00000010ff3bb819 */ /* 0x100fe40000011675 */
[----:B------:R-:W-:Y:S02]  /*4ad0*/  @!P3 PRMT R83, R83, 0x5410, R117 ;  /* 0x000054105353b816 */ /* 0x000fe40000000075 */
[----:B------:R-:W-:Y:S02]  /*4ae0*/  LOP3.LUT P3, RZ, R2, 0x2, RZ, 0xc0, !PT ;  /* 0x0000000202ff7812 */ /* 0x000fe4000786c0ff */
[----:B------:R-:W-:Y:S01]  /*4af0*/  PRMT R59, R59, 0x5410, RZ ;  /* 0x000054103b3b7816 */ /* 0x000fe200000000ff */
[----:B--2---:R0:W2:Y:S01]  /*4b00*/  @!P0 LDG.E R77, desc[UR12][R78.64] ;  /* 0x0000000c4e4d8981 */ /* 0x0040a2000c1e1900 */
[----:B------:R-:W-:Y:S02]  /*4b10*/  LOP3.LUT P0, RZ, R0, 0x800000, RZ, 0xc0, !PT ;  /* 0x0080000000ff7812 */ /* 0x000fe4000780c0ff */
[----:B0-----:R-:W-:-:S02]  /*4b20*/  PRMT R78, R58, 0x7610, R78 ;  /* 0x000076103a4e7816 */ /* 0x001fc4000000004e */
[----:B------:R-:W-:-:S09]  /*4b30*/  MOV R58, RZ ;  /* 0x000000ff003a7202 */ /* 0x000fd20000000f00 */
[----:B------:R0:W5:Y:S02]  /*4b40*/  @!P0 LDG.E R58, desc[UR12][R22.64] ;  /* 0x0000000c163a8981 */ /* 0x000164000c1e1900 */
[----:B0-----:R-:W-:-:S06]  /*4b50*/  CS2R R22, SRZ ;  /* 0x0000000000167805 */ /* 0x001fcc000001ff00 */
[----:B------:R0:W5:Y:S04]  /*4b60*/  @!P2 LDG.E R22, desc[UR12][R114.64] ;  /* 0x0000000c7216a981 */ /* 0x000168000c1e1900 */
[----:B------:R1:W5:Y:S01]  /*4b70*/  @!P1 LDG.E R23, desc[UR12][R112.64] ;  /* 0x0000000c70179981 */ /* 0x000362000c1e1900 */
[----:B0-----:R-:W-:-:S04]  /*4b80*/  PRMT R114, R78, 0x7610, R114 ;  /* 0x000076104e727816 */ /* 0x001fc80000000072 */
[----:B-1----:R-:W-:Y:S01]  /*4b90*/  PRMT R112, R114, 0x7610, R112 ;  /* 0x0000761072707816 */ /* 0x002fe20000000070 */
[----:B------:R-:W-:Y:S01]  /*4ba0*/  IMAD.MOV.U32 R114, RZ, RZ, RZ ;  /* 0x000000ffff727224 */ /* 0x000fe200078e00ff */
[C---:B------:R-:W-:Y:S02]  /*4bb0*/  LOP3.LUT P0, RZ, R0.reuse, 0x400000, RZ, 0xc0, !PT ;  /* 0x0040000000ff7812 */ /* 0x040fe4000780c0ff */
[----:B------:R-:W-:-:S03]  /*4bc0*/  LOP3.LUT R0, R0, 0xffffdfff, RZ, 0xc0, !PT ;  /* 0xffffdfff00007812 */ /* 0x000fc600078ec0ff */
[----:B------:R-:W5:Y:S01]  /*4bd0*/  @!P6 LDG.E R114, desc[UR12][R100.64] ;  /* 0x0000000c6472e981 */ /* 0x000f62000c1e1900 */
[----:B------:R-:W-:Y:S01]  /*4be0*/  LOP3.LUT P6, RZ, R2, 0x8000, RZ, 0xc0, !PT ;  /* 0x0000800002ff7812 */ /* 0x000fe200078cc0ff */
[----:B------:R-:W-:Y:S01]  /*4bf0*/  IMAD.MOV.U32 R78, RZ, RZ, RZ ;  /* 0x000000ffff4e7224 */ /* 0x000fe200078e00ff */
[----:B------:R-:W-:Y:S02]  /*4c00*/  @P4 LOP3.LUT R0, R0, 0x2000, RZ, 0xfc, !PT ;  /* 0x0000200000004812 */ /* 0x000fe400078efcff */
[----:B------:R-:W-:Y:S02]  /*4c10*/  LOP3.LUT P2, RZ, R2, 0x4, RZ, 0xc0, !PT ;  /* 0x0000000402ff7812 */ /* 0x000fe4000784c0ff */
[----:B------:R-:W-:Y:S01]  /*4c20*/  LOP3.LUT R0, R0, 0xffefffff, RZ, 0xc0, !PT ;  /* 0xffefffff00007812 */ /* 0x000fe200078ec0ff */
[----:B------:R0:W5:Y:S01]  /*4c30*/  @!P4 LDG.E R78, desc[UR12][R48.64] ;  /* 0x0000000c304ec981 */ /* 0x000162000c1e1900 */
[----:B------:R-:W-:Y:S02]  /*4c40*/  PRMT R79, RZ, 0x7610, R79 ;  /* 0x00007610ff4f7816 */ /* 0x000fe4000000004f */
[----:B------:R-:W-:-:S03]  /*4c50*/  @!P0 SHF.R.U32.HI R79, RZ, 0x10, R116 ;  /* 0x00000010ff4f8819 */ /* 0x000fc60000011674 */
[----:B------:R-:W-:Y:S02]  /*4c60*/  @P6 LOP3.LUT R0, R0, 0x100000, RZ, 0xfc, !PT ;  /* 0x0010000000006812 */ /* 0x000fe400078efcff */
[----:B------:R-:W-:Y:S01]  /*4c70*/  LOP3.LUT P6, RZ, R4, 0x80000000, RZ, 0xc0, !PT ;  /* 0x8000000004ff7812 */ /* 0x000fe200078cc0ff */
[----:B0-----:R-:W-:Y:S01]  /*4c80*/  HFMA2.MMA R48, -RZ, RZ, 0, 0 ;  /* 0x00000000ff307435 */ /* 0x001fe200000001ff */
[----:B------:R-:W-:Y:S02]  /*4c90*/  PRMT R79, R79, 0x5410, RZ ;  /* 0x000054104f4f7816 */ /* 0x000fe400000000ff */
[----:B------:R-:W-:Y:S02]  /*4ca0*/  PRMT R115, RZ, 0x7610, R115 ;  /* 0x00007610ff737816 */ /* 0x000fe40000000073 */
[--C-:B------:R-:W-:Y:S02]  /*4cb0*/  @!P5 SHF.R.U32.HI R115, RZ, 0x10, R5.reuse ;  /* 0x00000010ff73d819 */ /* 0x100fe40000011605 */
[----:B------:R-:W-:-:S02]  /*4cc0*/  @!P5 PRMT R79, R79, 0x5410, R5 ;  /* 0x000054104f4fd816 */ /* 0x000fc40000000005 */
[----:B------:R-:W-:Y:S01]  /*4cd0*/  LOP3.LUT P5, RZ, R2, 0x20000, RZ, 0xc0, !PT ;  /* 0x0002000002ff7812 */ /* 0x000fe200078ac0ff */
[----:B------:R0:W5:Y:S01]  /*4ce0*/  @!P2 LDG.E R48, desc[UR12][R102.64] ;  /* 0x0000000c6630a981 */ /* 0x000162000c1e1900 */
[----:B------:R-:W-:Y:S02]  /*4cf0*/  LOP3.LUT R0, R0, 0xffdfffff, RZ, 0xc0, !PT ;  /* 0xffdfffff00007812 */ /* 0x000fe400078ec0ff */
[----:B------:R-:W-:Y:S02]  /*4d00*/  LOP3.LUT P1, RZ, R2, 0x1, RZ, 0xc0, !PT ;  /* 0x0000000102ff7812 */ /* 0x000fe4000782c0ff */
[----:B------:R-:W-:Y:S02]  /*4d10*/  @P6 LOP3.LUT R0, R0, 0x200000, RZ, 0xfc, !PT ;  /* 0x0020000000006812 */ /* 0x000fe400078efcff */
[----:B0-----:R-:W-:Y:S01]  /*4d20*/  PRMT R102, R112, 0x7610, R102 ;  /* 0x0000761070667816 */ /* 0x001fe20000000066 */
[----:B------:R-:W-:Y:S01]  /*4d30*/  IMAD.MOV.U32 R112, RZ, RZ, RZ ;  /* 0x000000ffff707224 */ /* 0x000fe200078e00ff */
[----:B------:R-:W-:Y:S01]  /*4d40*/  LOP3.LUT P6, RZ, R2, 0x10000, RZ, 0xc0, !PT ;  /* 0x0001000002ff7812 */ /* 0x000fe200078cc0ff */
[----:B------:R-:W-:Y:S01]  /*4d50*/  IMAD.MOV.U32 R100, RZ, RZ, RZ ;  /* 0x000000ffff647224 */ /* 0x000fe200078e00ff */
[----:B------:R-:W-:-:S03]  /*4d60*/  PRMT R113, RZ, 0x7610, R113 ;  /* 0x00007610ff717816 */ /* 0x000fc60000000071 */
[----:B------:R0:W5:Y:S01]  /*4d70*/  @!P3 LDG.E R112, desc[UR12][R96.64] ;  /* 0x0000000c6070b981 */ /* 0x000162000c1e1900 */
[----:B------:R-:W-:Y:S02]  /*4d80*/  @!P5 SHF.R.U32.HI R113, RZ, 0x10, R110 ;  /* 0x00000010ff71d819 */ /* 0x000fe4000001166e */
[----:B------:R-:W-:Y:S01]  /*4d90*/  LOP3.LUT R0, R0, 0xffffbfff, RZ, 0xc0, !PT ;  /* 0xffffbfff00007812 */ /* 0x000fe200078ec0ff */
[----:B------:R-:W5:Y:S01]  /*4da0*/  @!P1 LDG.E R100, desc[UR12][R98.64] ;  /* 0x0000000c62649981 */ /* 0x000f62000c1e1900 */
[----:B------:R-:W-:Y:S02]  /*4db0*/  PRMT R113, R113, 0x5410, RZ ;  /* 0x0000541071717816 */ /* 0x000fe400000000ff */
[----:B------:R-:W-:Y:S02]  /*4dc0*/  @P3 LOP3.LUT R0, R0, 0x4000, RZ, 0xfc, !PT ;  /* 0x0000400000003812 */ /* 0x000fe400078efcff */
[----:B------:R-:W-:Y:S02]  /*4dd0*/  PRMT R103, RZ, 0x7610, R103 ;  /* 0x00007610ff677816 */ /* 0x000fe40000000067 */
[----:B------:R-:W-:-:S02]  /*4de0*/  @!P6 SHF.R.U32.HI R103, RZ, 0x10, R111 ;  /* 0x00000010ff67e819 */ /* 0x000fc4000001166f */
[----:B------:R-:W-:Y:S02]  /*4df0*/  @!P6 PRMT R113, R113, 0x5410, R111 ;  /* 0x000054107171e816 */ /* 0x000fe4000000006f */
[----:B------:R-:W-:Y:S02]  /*4e00*/  LOP3.LUT P6, RZ, R0, 0x200000, RZ, 0xc0, !PT ;  /* 0x0020000000ff7812 */ /* 0x000fe400078cc0ff */
[----:B0-----:R-:W-:Y:S02]  /*4e10*/  MOV R96, RZ ;  /* 0x000000ff00607202 */ /* 0x001fe40000000f00 */
[----:B------:R-:W-:-:S09]  /*4e20*/  LOP3.LUT P3, RZ, R4, 0x40000000, RZ, 0xc0, !PT ;  /* 0x4000000004ff7812 */ /* 0x000fd2000786c0ff */
[----:B------:R0:W5:Y:S02]  /*4e30*/  @!P6 LDG.E R96, desc[UR12][R92.64] ;  /* 0x0000000c5c60e981 */ /* 0x000164000c1e1900 */
[----:B0-----:R-:W-:Y:S01]  /*4e40*/  PRMT R92, R102, 0x7610, R92 ;  /* 0x00007610665c7816 */ /* 0x001fe2000000005c */
[----:B------:R-:W-:-:S06]  /*4e50*/  IMAD.MOV.U32 R102, RZ, RZ, RZ ;  /* 0x000000ffff667224 */ /* 0x000fcc00078e00ff */
[----:B------:R-:W5:Y:S01]  /*4e60*/  @!P3 LDG.E R102, desc[UR12][R90.64] ;  /* 0x0000000c5a66b981 */ /* 0x000f62000c1e1900 */
[C---:B------:R-:W-:Y:S02]  /*4e70*/  LOP3.LUT P4, RZ, R2.reuse, 0x80000, RZ, 0xc0, !PT ;  /* 0x0008000002ff7812 */ /* 0x040fe4000788c0ff */
[----:B------:R-:W-:Y:S02]  /*4e80*/  @!P0 PRMT R59, R59, 0x5410, R116 ;  /* 0x000054103b3b8816 */ /* 0x000fe40000000074 */
[----:B------:R-:W-:Y:S02]  /*4e90*/  LOP3.LUT P0, RZ, R2, 0x40000, RZ, 0xc0, !PT ;  /* 0x0004000002ff7812 */ /* 0x000fe4000780c0ff */
[----:B------:R-:W-:-:S07]  /*4ea0*/  PRMT R49, RZ, 0x7610, R49 ;  /* 0x00007610ff317816 */ /* 0x000fce0000000031 */
[----:B------:R-:W-:-:S04]  /*4eb0*/  @!P4 SHF.R.U32.HI R49, RZ, 0x10, R24 ;  /* 0x00000010ff31c819 */ /* 0x000fc80000011618 */
[----:B------:R-:W-:Y:S02]  /*4ec0*/  PRMT R49, R49, 0x5410, RZ ;  /* 0x0000541031317816 */ /* 0x000fe400000000ff */
[----:B------:R-:W-:Y:S02]  /*4ed0*/  PRMT R101, RZ, 0x7610, R101 ;  /* 0x00007610ff657816 */ /* 0x000fe40000000065 */
[--C-:B------:R-:W-:Y:S02]  /*4ee0*/  @!P0 SHF.R.U32.HI R101, RZ, 0x10, R25.reuse ;  /* 0x00000010ff658819 */ /* 0x100fe40000011619 */
[----:B------:R-:W-:Y:S02]  /*4ef0*/  @!P0 PRMT R49, R49, 0x5410, R25 ;  /* 0x0000541031318816 */ /* 0x000fe40000000019 */
[----:B------:R-:W-:Y:S02]  /*4f00*/  LOP3.LUT P0, RZ, R4, 0x20000000, RZ, 0xc0, !PT ;  /* 0x2000000004ff7812 */ /* 0x000fe4000780c0ff */
[----:B------:R-:W-:Y:S01]  /*4f10*/  PRMT R115, R115, 0x5410, RZ ;  /* 0x0000541073737816 */ /* 0x000fe200000000ff */
[----:B------:R-:W-:-:S03]  /*4f20*/  IMAD.MOV.U32 R98, RZ, RZ, RZ ;  /* 0x000000ffff627224 */ /* 0x000fc600078e00ff */
[----:B------:R-:W-:Y:S02]  /*4f30*/  @!P4 PRMT R115, R115, 0x5410, R24 ;  /* 0x000054107373c816 */ /* 0x000fe40000000018 */
[C---:B------:R-:W-:Y:S02]  /*4f40*/  LOP3.LUT P4, RZ, R4.reuse, 0x8000000, RZ, 0xc0, !PT ;  /* 0x0800000004ff7812 */ /* 0x040fe4000788c0ff */
[----:B------:R-:W-:-:S03]  /*4f50*/  LOP3.LUT P1, RZ, R4, 0x4000000, RZ, 0xc0, !PT ;  /* 0x0400000004ff7812 */ /* 0x000fc6000782c0ff */
[----:B------:R0:W5:Y:S01]  /*4f60*/  @!P0 LDG.E R98, desc[UR12][R80.64] ;  /* 0x0000000c50628981 */ /* 0x000162000c1e1900 */
[----:B------:R-:W-:Y:S02]  /*4f70*/  PRMT R101, R101, 0x5410, RZ ;  /* 0x0000541065657816 */ /* 0x000fe400000000ff */
[----:B0-----:R-:W-:Y:S01]  /*4f80*/  PRMT R80, R92, 0x7610, R80 ;  /* 0x000076105c507816 */ /* 0x001fe20000000050 */
[----:B------:R-:W-:Y:S01]  /*4f90*/  IMAD.MOV.U32 R92, RZ, RZ, RZ ;  /* 0x000000ffff5c7224 */ /* 0x000fe200078e00ff */
[----:B------:R-:W-:Y:S02]  /*4fa0*/  @!P5 PRMT R101, R101, 0x5410, R110 ;  /* 0x000054106565d816 */ /* 0x000fe4000000006e */
[----:B------:R-:W-:-:S03]  /*4fb0*/  LOP3.LUT P5, RZ, R2, 0x2000, RZ, 0xc0, !PT ;  /* 0x0000200002ff7812 */ /* 0x000fc600078ac0ff */
[----:B------:R0:W5:Y:S01]  /*4fc0*/  @!P4 LDG.E R92, desc[UR12][R74.64] ;  /* 0x0000000c4a5cc981 */ /* 0x000162000c1e1900 */
[----:B------:R-:W-:Y:S02]  /*4fd0*/  LOP3.LUT P0, RZ, R0, 0x80000, RZ, 0xc0, !PT ;  /* 0x0008000000ff7812 */ /* 0x000fe4000780c0ff */
[----:B0-----:R-:W-:Y:S01]  /*4fe0*/  PRMT R74, R80, 0x7610, R74 ;  /* 0x00007610504a7816 */ /* 0x001fe2000000004a */
[----:B------:R-:W-:Y:S01]  /*4ff0*/  IMAD.MOV.U32 R80, RZ, RZ, RZ ;  /* 0x000000ffff507224 */ /* 0x000fe200078e00ff */
[----:B------:R-:W-:-:S05]  /*5000*/  PRMT R91, RZ, 0x7610, R91 ;  /* 0x00007610ff5b7816 */ /* 0x000fca000000005b */
[----:B------:R-:W5:Y:S01]  /*5010*/  @!P1 LDG.E R80, desc[UR12][R70.64] ;  /* 0x0000000c46509981 */ /* 0x000f62000c1e1900 */
[----:B------:R-:W-:Y:S02]  /*5020*/  LOP3.LUT P1, RZ, R0, 0x10000, RZ, 0xc0, !PT ;  /* 0x0001000000ff7812 */ /* 0x000fe4000782c0ff */
[----:B---3--:R-:W-:Y:S02]  /*5030*/  @!P5 SHF.R.U32.HI R91, RZ, 0x10, R86 ;  /* 0x00000010ff5bd819 */ /* 0x008fe40000011656 */
[----:B------:R-:W-:Y:S02]  /*5040*/  LOP3.LUT P2, RZ, R4, 0x10000000, RZ, 0xc0, !PT ;  /* 0x1000000004ff7812 */ /* 0x000fe4000784c0ff */
[----:B------:R-:W-:Y:S01]  /*5050*/  PRMT R91, R91, 0x5410, RZ ;  /* 0x000054105b5b7816 */ /* 0x000fe200000000ff */
[----:B------:R-:W-:Y:S01]  /*5060*/  HFMA2.MMA R90, -RZ, RZ, 0, 0 ;  /* 0x00000000ff5a7435 */ /* 0x000fe200000001ff */
[----:B------:R-:W-:Y:S02]  /*5070*/  PRMT R99, RZ, 0x7610, R99 ;  /* 0x00007610ff637816 */ /* 0x000fe40000000063 */
[----:B------:R-:W-:-:S02]  /*5080*/  PRMT R81, RZ, 0x7610, R81 ;  /* 0x00007610ff517816 */ /* 0x000fc40000000051 */
[----:B------:R-:W-:Y:S02]  /*5090*/  @!P0 SHF.R.U32.HI R99, RZ, 0x10, R26 ;  /* 0x00000010ff638819 */ /* 0x000fe4000001161a */
[--C-:B----4-:R-:W-:Y:S02]  /*50a0*/  @!P1 SHF.R.U32.HI R81, RZ, 0x10, R27.reuse ;  /* 0x00000010ff519819 */ /* 0x110fe4000001161b */
[----:B------:R-:W-:Y:S01]  /*50b0*/  @!P1 PRMT R91, R91, 0x5410, R27 ;  /* 0x000054105b5b9816 */ /* 0x000fe2000000001b */
[----:B------:R0:W3:Y:S01]  /*50c0*/  @!P2 LDG.E R90, desc[UR12][R72.64] ;  /* 0x0000000c485aa981 */ /* 0x0000e2000c1e1900 */
[----:B------:R-:W-:Y:S02]  /*50d0*/  LOP3.LUT P1, RZ, R4, 0x80000, RZ, 0xc0, !PT ;  /* 0x0008000004ff7812 */ /* 0x000fe4000782c0ff */
[----:B------:R-:W-:Y:S02]  /*50e0*/  PRMT R99, R99, 0x5410, RZ ;  /* 0x0000541063637816 */ /* 0x000fe400000000ff */
[----:B------:R-:W-:-:S02]  /*50f0*/  LOP3.LUT P6, RZ, R0, 0x100000, RZ, 0xc0, !PT ;  /* 0x0010000000ff7812 */ /* 0x000fc400078cc0ff */
[----:B------:R-:W-:Y:S02]  /*5100*/  @!P5 PRMT R99, R99, 0x5410, R86 ;  /* 0x000054106363d816 */ /* 0x000fe40000000056 */
[C---:B------:R-:W-:Y:S02]  /*5110*/  LOP3.LUT P2, RZ, R0.reuse, 0x40000, RZ, 0xc0, !PT ;  /* 0x0004000000ff7812 */ /* 0x040fe4000784c0ff */
[C---:B------:R-:W-:Y:S02]  /*5120*/  LOP3.LUT P5, RZ, R0.reuse, 0x20000, RZ, 0xc0, !PT ;  /* 0x0002000000ff7812 */ /* 0x040fe400078ac0ff */
[----:B------:R-:W-:-:S04]  /*5130*/  LOP3.LUT R0, R0, 0xffff7fff, RZ, 0xc0, !PT ;  /* 0xffff7fff00007812 */ /* 0x000fc800078ec0ff */
[----:B------:R-:W-:Y:S02]  /*5140*/  @P1 LOP3.LUT R0, R0, 0x8000, RZ, 0xfc, !PT ;  /* 0x0000800000001812 */ /* 0x000fe400078efcff */
[C---:B------:R-:W-:Y:S02]  /*5150*/  LOP3.LUT P1, RZ, R4.reuse, 0x2000000, RZ, 0xc0, !PT ;  /* 0x0200000004ff7812 */ /* 0x040fe4000782c0ff */
[----:B0-----:R-:W-:Y:S02]  /*5160*/  MOV R72, RZ ;  /* 0x000000ff00487202 */ /* 0x001fe40000000f00 */
[----:B------:R-:W-:Y:S02]  /*5170*/  PRMT R103, R103, 0x5410, RZ ;  /* 0x0000541067677816 */ /* 0x000fe400000000ff */
[----:B------:R-:W-:Y:S02]  /*5180*/  LOP3.LUT P3, RZ, R4, 0x1000000, RZ, 0xc0, !PT ;  /* 0x0100000004ff7812 */ /* 0x000fe4000786c0ff */
[----:B------:R-:W-:-:S02]  /*5190*/  PRMT R97, RZ, 0x7610, R97 ;  /* 0x00007610ff617816 */ /* 0x000fc40000000061 */
[--C-:B------:R-:W-:Y:S02]  /*51a0*/  @!P6 SHF.R.U32.HI R97, RZ, 0x10, R120.reuse ;  /* 0x00000010ff61e819 */ /* 0x100fe40000011678 */
[----:B------:R-:W-:Y:S01]  /*51b0*/  @!P6 PRMT R103, R103, 0x5410, R120 ;  /* 0x000054106767e816 */ /* 0x000fe20000000078 */
[----:B------:R0:W4:Y:S01]  /*51c0*/  @!P1 LDG.E R72, desc[UR12][R68.64] ;  /* 0x0000000c44489981 */ /* 0x000122000c1e1900 */
[C---:B------:R-:W-:Y:S02]  /*51d0*/  LOP3.LUT P6, RZ, R4.reuse, 0x800000, RZ, 0xc0, !PT ;  /* 0x0080000004ff7812 */ /* 0x040fe400078cc0ff */
[----:B------:R-:W-:Y:S02]  /*51e0*/  PRMT R97, R97, 0x5410, RZ ;  /* 0x0000541061617816 */ /* 0x000fe400000000ff */
[----:B------:R-:W-:Y:S02]  /*51f0*/  LOP3.LUT P4, RZ, R4, 0x400000, RZ, 0xc0, !PT ;  /* 0x0040000004ff7812 */ /* 0x000fe4000788c0ff */
[----:B0-----:R-:W-:Y:S01]  /*5200*/  PRMT R68, R74, 0x7610, R68 ;  /* 0x000076104a447816 */ /* 0x001fe20000000044 */
[----:B------:R-:W-:Y:S01]  /*5210*/  IMAD.MOV.U32 R74, RZ, RZ, RZ ;  /* 0x000000ffff4a7224 */ /* 0x000fe200078e00ff */
[----:B------:R-:W-:-:S02]  /*5220*/  @!P0 PRMT R97, R97, 0x5410, R26 ;  /* 0x0000541061618816 */ /* 0x000fc4000000001a */
[----:B------:R-:W-:Y:S02]  /*5230*/  LOP3.LUT P0, RZ, R4, 0x200000, RZ, 0xc0, !PT ;  /* 0x0020000004ff7812 */ /* 0x000fe4000780c0ff */
[----:B------:R-:W-:Y:S01]  /*5240*/  LOP3.LUT R0, R0, 0xfffff7ff, RZ, 0xc0, !PT ;  /* 0xfffff7ff00007812 */ /* 0x000fe200078ec0ff */
[----:B------:R0:W4:Y:S01]  /*5250*/  @!P3 LDG.E R74, desc[UR12][R60.64] ;  /* 0x0000000c3c4ab981 */ /* 0x000122000c1e1900 */
[----:B------:R-:W-:Y:S01]  /*5260*/  LOP3.LUT P1, RZ, R4, 0x100000, RZ, 0xc0, !PT ;  /* 0x0010000004ff7812 */ /* 0x000fe2000782c0ff */
[----:B------:R-:W-:Y:S01]  /*5270*/  IMAD.MOV.U32 R70, RZ, RZ, RZ ;  /* 0x000000ffff467224 */ /* 0x000fe200078e00ff */
[----:B------:R-:W-:Y:S01]  /*5280*/  @P6 LOP3.LUT R0, R0, 0x800, RZ, 0xfc, !PT ;  /* 0x0000080000006812 */ /* 0x000fe200078efcff */
[----:B0-----:R-:W-:-:S04]  /*5290*/  HFMA2.MMA R60, -RZ, RZ, 0, 0 ;  /* 0x00000000ff3c7435 */ /* 0x001fc800000001ff */
[----:B------:R0:W4:Y:S01]  /*52a0*/  @!P6 LDG.E R70, desc[UR12][R54.64] ;  /* 0x0000000c3646e981 */ /* 0x000122000c1e1900 */
[----:B------:R-:W-:Y:S02]  /*52b0*/  LOP3.LUT R0, R0, 0xfffffdff, RZ, 0xc0, !PT ;  /* 0xfffffdff00007812 */ /* 0x000fe400078ec0ff */
[----:B------:R-:W-:Y:S02]  /*52c0*/  LOP3.LUT P3, RZ, R2, 0x100, RZ, 0xc0, !PT ;  /* 0x0000010002ff7812 */ /* 0x000fe4000786c0ff */
[----:B------:R-:W-:Y:S01]  /*52d0*/  @P0 LOP3.LUT R0, R0, 0x200, RZ, 0xfc, !PT ;  /* 0x0000020000000812 */ /* 0x000fe200078efcff */
[----:B------:R1:W4:Y:S01]  /*52e0*/  @!P4 LDG.E R60, desc[UR12][R56.64] ;  /* 0x0000000c383cc981 */ /* 0x000322000c1e1900 */
[----:B0-----:R-:W-:Y:S01]  /*52f0*/  IMAD.MOV.U32 R54, RZ, RZ, RZ ;  /* 0x000000ffff367224 */ /* 0x001fe200078e00ff */
[----:B------:R-:W-:Y:S02]  /*5300*/  PRMT R61, RZ, 0x7610, R61 ;  /* 0x00007610ff3d7816 */ /* 0x000fe4000000003d */
[----:B------:R-:W-:-:S03]  /*5310*/  @!P2 SHF.R.U32.HI R61, RZ, 0x10, R76 ;  /* 0x00000010ff3da819 */ /* 0x000fc6000001164c */
[----:B------:R-:W4:Y:S01]  /*5320*/  @!P1 LDG.E R54, desc[UR12][R18.64] ;  /* 0x0000000c12369981 */ /* 0x000f22000c1e1900 */
[----:B-1----:R-:W-:Y:S01]  /*5330*/  PRMT R56, R68, 0x7610, R56 ;  /* 0x0000761044387816 */ /* 0x002fe20000000038 */
[----:B------:R-:W-:Y:S01]  /*5340*/  IMAD.MOV.U32 R68, RZ, RZ, RZ ;  /* 0x000000ffff447224 */ /* 0x000fe200078e00ff */
[----:B------:R-:W-:Y:S02]  /*5350*/  LOP3.LUT P1, RZ, R0, 0x8000, RZ, 0xc0, !PT ;  /* 0x0000800000ff7812 */ /* 0x000fe4000782c0ff */
[----:B------:R-:W-:Y:S02]  /*5360*/  PRMT R81, R81, 0x5410, RZ ;  /* 0x0000541051517816 */ /* 0x000fe400000000ff */
[----:B------:R-:W-:Y:S01]  /*5370*/  PRMT R61, R61, 0x5410, RZ ;  /* 0x000054103d3d7816 */ /* 0x000fe200000000ff */
[----:B------:R0:W4:Y:S01]  /*5380*/  @!P0 LDG.E R68, desc[UR12][R50.64] ;  /* 0x0000000c32448981 */ /* 0x000122000c1e1900 */
[----:B------:R-:W-:Y:S02]  /*5390*/  LOP3.LUT P0, RZ, R2, 0x80, RZ, 0xc0, !PT ;  /* 0x0000008002ff7812 */ /* 0x000fe4000780c0ff */
[----:B------:R-:W-:-:S02]  /*53a0*/  PRMT R73, RZ, 0x7610, R73 ;  /* 0x00007610ff497816 */ /* 0x000fc40000000049 */
[----:B------:R-:W-:Y:S02]  /*53b0*/  PRMT R69, RZ, 0x7610, R69 ;  /* 0x00007610ff457816 */ /* 0x000fe40000000045 */
[--C-:B------:R-:W-:Y:S02]  /*53c0*/  @!P5 SHF.R.U32.HI R73, RZ, 0x10, R124.reuse ;  /* 0x00000010ff49d819 */ /* 0x100fe4000001167c */
[----:B------:R-:W-:Y:S02]  /*53d0*/  @!P5 PRMT R81, R81, 0x5410, R124 ;  /* 0x000054105151d816 */ /* 0x000fe4000000007c */
[--C-:B--2---:R-:W-:Y:S02]  /*53e0*/  @!P3 SHF.R.U32.HI R69, RZ, 0x10, R77.reuse ;  /* 0x00000010ff45b819 */ /* 0x104fe4000001164d */
[----:B------:R-:W-:Y:S02]  /*53f0*/  @!P3 PRMT R61, R61, 0x5410, R77 ;  /* 0x000054103d3db816 */ /* 0x000fe4000000004d */
[----:B------:R-:W-:-:S02]  /*5400*/  LOP3.LUT P5, RZ, R4, 0x20000, RZ, 0xc0, !PT ;  /* 0x0002000004ff7812 */ /* 0x000fc400078ac0ff */
[C---:B------:R-:W-:Y:S02]  /*5410*/  LOP3.LUT P3, RZ, R0.reuse, 0x4000, RZ, 0xc0, !PT ;  /* 0x0000400000ff7812 */ /* 0x040fe4000786c0ff */
[----:B------:R-:W-:Y:S02]  /*5420*/  LOP3.LUT R0, R0, 0xffffff7f, RZ, 0xc0, !PT ;  /* 0xffffff7f00007812 */ /* 0x000fe400078ec0ff */
[----:B------:R-:W-:Y:S02]  /*5430*/  LOP3.LUT P4, RZ, R2, 0x40, RZ, 0xc0, !PT ;  /* 0x0000004002ff7812 */ /* 0x000fe4000788c0ff */
[----:B------:R-:W-:Y:S02]  /*5440*/  @P1 LOP3.LUT R0, R0, 0x80, RZ, 0xfc, !PT ;  /* 0x0000008000001812 */ /* 0x000fe400078efcff */
[----:B------:R-:W-:Y:S02]  /*5450*/  PRMT R75, RZ, 0x7610, R75 ;  /* 0x00007610ff4b7816 */ /* 0x000fe4000000004b */
[----:B-----5:R-:W-:-:S02]  /*5460*/  @!P0 SHF.R.U32.HI R75, RZ, 0x10, R58 ;  /* 0x00000010ff4b8819 */ /* 0x020fc4000001163a */
[----:B------:R-:W-:Y:S02]  /*5470*/  LOP3.LUT R0, R0, 0xffffffbf, RZ, 0xc0, !PT ;  /* 0xffffffbf00007812 */ /* 0x000fe400078ec0ff */
[----:B0-----:R-:W-:Y:S02]  /*5480*/  MOV R50, RZ ;  /* 0x000000ff00327202 */ /* 0x001fe40000000f00 */
[----:B------:R-:W-:Y:S02]  /*5490*/  PRMT R75, R75, 0x5410, RZ ;  /* 0x000054104b4b7816 */ /* 0x000fe400000000ff */
[----:B------:R-:W-:Y:S02]  /*54a0*/  @P5 LOP3.LUT R0, R0, 0x40, RZ, 0xfc, !PT ;  /* 0x0000004000005812 */ /* 0x000fe400078efcff */
[----:B------:R-:W-:Y:S01]  /*54b0*/  PRMT R93, RZ, 0x7610, R93 ;  /* 0x00007610ff5d7816 */ /* 0x000fe2000000005d */
[----:B------:R0:W2:Y:S01]  /*54c0*/  @!P1 LDG.E R50, desc[UR12][R104.64] ;  /* 0x0000000c68329981 */ /* 0x0000a2000c1e1900 */
[----:B------:R-:W-:-:S02]  /*54d0*/  @!P4 SHF.R.U32.HI R93, RZ, 0x10, R22 ;  /* 0x00000010ff5dc819 */ /* 0x000fc40000011616 */
[----:B------:R-:W-:Y:S02]  /*54e0*/  @!P4 PRMT R75, R75, 0x5410, R22 ;  /* 0x000054104b4bc816 */ /* 0x000fe40000000016 */
[----:B------:R-:W-:Y:S02]  /*54f0*/  LOP3.LUT P4, RZ, R0, 0x2000, RZ, 0xc0, !PT ;  /* 0x0000200000ff7812 */ /* 0x000fe4000788c0ff */
[----:B------:R-:W-:Y:S02]  /*5500*/  LOP3.LUT P1, RZ, R4, 0x40000, RZ, 0xc0, !PT ;  /* 0x0004000004ff7812 */ /* 0x000fe4000782c0ff */
[----:B------:R-:W-:Y:S02]  /*5510*/  LOP3.LUT P6, RZ, R2, 0x400, RZ, 0xc0, !PT ;  /* 0x0000040002ff7812 */ /* 0x000fe400078cc0ff */
[----:B------:R-:W-:Y:S01]  /*5520*/  PRMT R18, R56, 0x7610, R18 ;  /* 0x0000761038127816 */ /* 0x000fe20000000012 */
[----:B------:R-:W-:Y:S01]  /*5530*/  IMAD.MOV.U32 R56, RZ, RZ, RZ ;  /* 0x000000ffff387224 */ /* 0x000fe200078e00ff */
[----:B------:R-:W-:-:S02]  /*5540*/  PRMT R93, R93, 0x5410, RZ ;  /* 0x000054105d5d7816 */ /* 0x000fc400000000ff */
[----:B0-----:R-:W-:-:S03]  /*5550*/  PRMT R105, RZ, 0x7610, R105 ;  /* 0x00007610ff697816 */ /* 0x001fc60000000069 */
[--C-:B------:R-:W-:Y:S02]  /*5560*/  @!P4 SHF.R.U32.HI R105, RZ, 0x10, R78.reuse ;  /* 0x00000010ff69c819 */ /* 0x100fe4000001164e */
[----:B------:R-:W-:Y:S01]  /*5570*/  @!P4 PRMT R93, R93, 0x5410, R78 ;  /* 0x000054105d5dc816 */ /* 0x000fe2000000004e */
[----:B------:R0:W5:Y:S01]  /*5580*/  @!P1 LDG.E R56, desc[UR12][R108.64] ;  /* 0x0000000c6c389981 */ /* 0x000162000c1e1900 */
[----:B------:R-:W-:Y:S02]  /*5590*/  LOP3.LUT P4, RZ, R4, 0x2000, RZ, 0xc0, !PT ;  /* 0x0000200004ff7812 */ /* 0x000fe4000788c0ff */
[----:B------:R-:W-:Y:S02]  /*55a0*/  PRMT R71, RZ, 0x7610, R71 ;  /* 0x00007610ff477816 */ /* 0x000fe40000000047 */
[----:B------:R-:W-:Y:S02]  /*55b0*/  PRMT R73, R73, 0x5410, RZ ;  /* 0x0000541049497816 */ /* 0x000fe400000000ff */
[----:B------:R-:W-:-:S02]  /*55c0*/  @!P6 SHF.R.U32.HI R71, RZ, 0x10, R82 ;  /* 0x00000010ff47e819 */ /* 0x000fc40000011652 */
[----:B0-----:R-:W-:Y:S01]  /*55d0*/  PRMT R109, R18, 0x7610, R109 ;  /* 0x00007610126d7816 */ /* 0x001fe2000000006d */
[----:B------:R-:W-:Y:S01]  /*55e0*/  IMAD.MOV.U32 R18, RZ, RZ, RZ ;  /* 0x000000ffff127224 */ /* 0x000fe200078e00ff */
[----:B------:R-:W-:Y:S02]  /*55f0*/  @!P6 PRMT R73, R73, 0x5410, R82 ;  /* 0x000054104949e816 */ /* 0x000fe40000000052 */
[----:B------:R-:W-:Y:S02]  /*5600*/  PRMT R71, R71, 0x5410, RZ ;  /* 0x0000541047477816 */ /* 0x000fe400000000ff */
[----:B------:R-:W-:Y:S01]  /*5610*/  LOP3.LUT P6, RZ, R4, 0x10000, RZ, 0xc0, !PT ;  /* 0x0001000004ff7812 */ /* 0x000fe200078cc0ff */
[----:B------:R0:W5:Y:S01]  /*5620*/  @!P5 LDG.E R18, desc[UR12][R84.64] ;  /* 0x0000000c5412d981 */ /* 0x000162000c1e1900 */
[----:B------:R-:W-:Y:S01]  /*5630*/  PRMT R69, R69, 0x5410, RZ ;  /* 0x0000541045457816 */ /* 0x000fe200000000ff */
[----:B------:R-:W-:Y:S01]  /*5640*/  HFMA2.MMA R104, -RZ, RZ, 0, 0 ;  /* 0x00000000ff687435 */ /* 0x000fe200000001ff */
[----:B------:R-:W-:-:S02]  /*5650*/  LOP3.LUT P5, RZ, R2, 0x10, RZ, 0xc0, !PT ;  /* 0x0000001002ff7812 */ /* 0x000fc400078ac0ff */
[----:B------:R-:W-:Y:S02]  /*5660*/  LOP3.LUT R0, R0, 0xffffefff, RZ, 0xc0, !PT ;  /* 0xffffefff00007812 */ /* 0x000fe400078ec0ff */
[----:B------:R-:W-:Y:S02]  /*5670*/  @!P2 PRMT R71, R71, 0x5410, R76 ;  /* 0x000054104747a816 */ /* 0x000fe4000000004c */
[----:B------:R-:W-:Y:S02]  /*5680*/  LOP3.LUT P2, RZ, R4, 0x8000, RZ, 0xc0, !PT ;  /* 0x0000800004ff7812 */ /* 0x000fe4000784c0ff */
[----:B------:R-:W-:Y:S01]  /*5690*/  @!P0 PRMT R69, R69, 0x5410, R58 ;  /* 0x0000541045458816 */ /* 0x000fe2000000003a */
[----:B0-----:R-:W-:Y:S01]  /*56a0*/  IMAD.MOV.U32 R84, RZ, RZ, RZ ;  /* 0x000000ffff547224 */ /* 0x001fe200078e00ff */
[----:B------:R-:W-:Y:S01]  /*56b0*/  LOP3.LUT P0, RZ, R2, 0x8, RZ, 0xc0, !PT ;  /* 0x0000000802ff7812 */ /* 0x000fe2000780c0ff */
[----:B------:R-:W5:Y:S01]  /*56c0*/  @!P6 LDG.E R104, desc[UR12][R88.64] ;  /* 0x0000000c5868e981 */ /* 0x000f62000c1e1900 */
[----:B------:R-:W-:-:S02]  /*56d0*/  @P4 LOP3.LUT R0, R0, 0x1000, RZ, 0xfc, !PT ;  /* 0x0000100000004812 */ /* 0x000fc400078efcff */
[C---:B------:R-:W-:Y:S02]  /*56e0*/  LOP3.LUT P4, RZ, R2.reuse, 0x1, RZ, 0xc0, !PT ;  /* 0x0000000102ff7812 */ /* 0x040fe4000788c0ff */
[----:B------:R-:W-:Y:S02]  /*56f0*/  PRMT R57, RZ, 0x7610, R57 ;  /* 0x00007610ff397816 */ /* 0x000fe40000000039 */
[----:B------:R-:W-:Y:S01]  /*5700*/  @!P3 SHF.R.U32.HI R57, RZ, 0x10, R112 ;  /* 0x00000010ff39b819 */ /* 0x000fe20000011670 */
[----:B------:R0:W5:Y:S01]  /*5710*/  @!P2 LDG.E R84, desc[UR12][R62.64] ;  /* 0x0000000c3e54a981 */ /* 0x000162000c1e1900 */
[----:B------:R-:W-:Y:S02]  /*5720*/  LOP3.LUT P1, RZ, R2, 0x4, RZ, 0xc0, !PT ;  /* 0x0000000402ff7812 */ /* 0x000fe4000782c0ff */
[----:B------:R-:W-:Y:S02]  /*5730*/  LOP3.LUT R0, R0, 0xfffffeff, RZ, 0xc0, !PT ;  /* 0xfffffeff00007812 */ /* 0x000fe400078ec0ff */
[----:B------:R-:W-:-:S02]  /*5740*/  LOP3.LUT P6, RZ, R4, 0x4000, RZ, 0xc0, !PT ;  /* 0x0000400004ff7812 */ /* 0x000fc400078cc0ff */
[----:B------:R-:W-:Y:S02]  /*5750*/  PRMT R19, RZ, 0x7610, R19 ;  /* 0x00007610ff137816 */ /* 0x000fe40000000013 */
[----:B------:R-:W-:Y:S02]  /*5760*/  @!P5 SHF.R.U32.HI R19, RZ, 0x10, R23 ;  /* 0x00000010ff13d819 */ /* 0x000fe40000011617 */
[----:B------:R-:W-:Y:S02]  /*5770*/  PRMT R57, R57, 0x5410, RZ ;  /* 0x0000541039397816 */ /* 0x000fe400000000ff */
[----:B------:R-:W-:Y:S02]  /*5780*/  @P2 LOP3.LUT R0, R0, 0x100, RZ, 0xfc, !PT ;  /* 0x0000010000002812 */ /* 0x000fe400078efcff */
[----:B------:R-:W-:Y:S02]  /*5790*/  PRMT R51, RZ, 0x7610, R51 ;  /* 0x00007610ff337816 */ /* 0x000fe40000000033 */
[----:B------:R-:W-:-:S02]  /*57a0*/  PRMT R19, R19, 0x5410, RZ ;  /* 0x0000541013137816 */ /* 0x000fc400000000ff */
[----:B------:R-:W-:Y:S02]  /*57b0*/  @!P0 SHF.R.U32.HI R51, RZ, 0x10, R114 ;  /* 0x00000010ff338819 */ /* 0x000fe40000011672 */
[----:B0-----:R-:W-:Y:S01]  /*57c0*/  PRMT R63, RZ, 0x7610, R63 ;  /* 0x00007610ff3f7816 */ /* 0x001fe2000000003f */
[----:B------:R-:W-:Y:S01]  /*57d0*/  IMAD.MOV.U32 R62, RZ, RZ, RZ ;  /* 0x000000ffff3e7224 */ /* 0x000fe200078e00ff */
[--C-:B------:R-:W-:Y:S02]  /*57e0*/  @!P4 SHF.R.U32.HI R63, RZ, 0x10, R100.reuse ;  /* 0x00000010ff3fc819 */ /* 0x100fe40000011664 */
[----:B------:R-:W-:Y:S02]  /*57f0*/  @!P4 PRMT R57, R57, 0x5410, R100 ;  /* 0x000054103939c816 */ /* 0x000fe40000000064 */
[----:B------:R-:W-:Y:S01]  /*5800*/  LOP3.LUT P4, RZ, R0, 0x1000, RZ, 0xc0, !PT ;  /* 0x0000100000ff7812 */ /* 0x000fe2000788c0ff */
[----:B------:R0:W5:Y:S01]  /*5810*/  @!P6 LDG.E R62, desc[UR12][R66.64] ;  /* 0x0000000c423ee981 */ /* 0x000162000c1e1900 */
[----:B------:R-:W-:-:S02]  /*5820*/  @!P0 PRMT R19, R19, 0x5410, R114 ;  /* 0x0000541013138816 */ /* 0x000fc40000000072 */
[----:B------:R-:W-:Y:S02]  /*5830*/  PRMT R51, R51, 0x5410, RZ ;  /* 0x0000541033337816 */ /* 0x000fe400000000ff */
[C---:B------:R-:W-:Y:S02]  /*5840*/  LOP3.LUT P0, RZ, R4.reuse, 0x80000000, RZ, 0xc0, !PT ;  /* 0x8000000004ff7812 */ /* 0x040fe4000780c0ff */
[----:B------:R-:W-:Y:S02]  /*5850*/  PRMT R55, RZ, 0x7610, R55 ;  /* 0x00007610ff377816 */ /* 0x000fe40000000037 */
[--C-:B------:R-:W-:Y:S02]  /*5860*/  @!P1 SHF.R.U32.HI R55, RZ, 0x10, R48.reuse ;  /* 0x00000010ff379819 */ /* 0x100fe40000011630 */
[----:B------:R-:W-:Y:S02]  /*5870*/  @!P1 PRMT R51, R51, 0x5410, R48 ;  /* 0x0000541033339816 */ /* 0x000fe40000000030 */
[----:B------:R-:W-:-:S02]  /*5880*/  LOP3.LUT P1, RZ, R4, 0x1000, RZ, 0xc0, !PT ;  /* 0x0000100004ff7812 */ /* 0x000fc4000782c0ff */
[----:B0-----:R-:W-:Y:S02]  /*5890*/  MOV R66, RZ ;  /* 0x000000ff00427202 */ /* 0x001fe40000000f00 */
[----:B------:R-:W-:Y:S02]  /*58a0*/  PRMT R55, R55, 0x5410, RZ ;  /* 0x0000541037377816 */ /* 0x000fe400000000ff */
[C---:B------:R-:W-:Y:S02]  /*58b0*/  LOP3.LUT P2, RZ, R4.reuse, 0x40000000, RZ, 0xc0, !PT ;  /* 0x4000000004ff7812 */ /* 0x040fe4000784c0ff */
[----:B------:R-:W-:Y:S01]  /*58c0*/  @!P3 PRMT R55, R55, 0x5410, R112 ;  /* 0x000054103737b816 */ /* 0x000fe20000000070 */
[----:B------:R0:W5:Y:S01]  /*58d0*/  @!P4 LDG.E R66, desc[UR12][R46.64] ;  /* 0x0000000c2e42c981 */ /* 0x000162000c1e1900 */
[----:B------:R-:W-:Y:S02]  /*58e0*/  LOP3.LUT P3, RZ, R4, 0x800, RZ, 0xc0, !PT ;  /* 0x0000080004ff7812 */ /* 0x000fe4000786c0ff */
[----:B------:R-:W-:-:S02]  /*58f0*/  PRMT R67, RZ, 0x7610, R67 ;  /* 0x00007610ff437816 */ /* 0x000fc40000000043 */
[----:B------:R-:W-:Y:S01]  /*5900*/  @!P0 SHF.R.U32.HI R67, RZ, 0x10, R96 ;  /* 0x00000010ff438819 */ /* 0x000fe20000011660 */
[----:B0-----:R-:W-:-:S03]  /*5910*/  IMAD.MOV.U32 R46, RZ, RZ, RZ ;  /* 0x000000ffff2e7224 */ /* 0x001fc600078e00ff */
[----:B------:R-:W-:Y:S02]  /*5920*/  PRMT R67, R67, 0x5410, RZ ;  /* 0x0000541043437816 */ /* 0x000fe400000000ff */
[----:B------:R-:W-:Y:S01]  /*5930*/  PRMT R85, RZ, 0x7610, R85 ;  /* 0x00007610ff557816 */ /* 0x000fe20000000055 */
[----:B------:R0:W5:Y:S01]  /*5940*/  @!P1 LDG.E R46, desc[UR12][R14.64] ;  /* 0x0000000c0e2e9981 */ /* 0x000162000c1e1900 */
[--C-:B------:R-:W-:Y:S02]  /*5950*/  @!P2 SHF.R.U32.HI R85, RZ, 0x10, R102.reuse ;  /* 0x00000010ff55a819 */ /* 0x100fe40000011666 */
[----:B------:R-:W-:Y:S02]  /*5960*/  @!P2 PRMT R67, R67, 0x5410, R102 ;  /* 0x000054104343a816 */ /* 0x000fe40000000066 */
[----:B------:R-:W-:Y:S01]  /*5970*/  LOP3.LUT P2, RZ, R4, 0x400, RZ, 0xc0, !PT ;  /* 0x0000040004ff7812 */ /* 0x000fe2000784c0ff */
[----:B0-----:R-:W-:-:S06]  /*5980*/  IMAD.MOV.U32 R14, RZ, RZ, RZ ;  /* 0x000000ffff0e7224 */ /* 0x001fcc00078e00ff */
[----:B------:R0:W5:Y:S02]  /*5990*/  @!P3 LDG.E R14, desc[UR12][R10.64] ;  /* 0x0000000c0a0eb981 */ /* 0x000164000c1e1900 */
[----:B0-----:R-:W-:-:S10]  /*59a0*/  HFMA2.MMA R10, -RZ, RZ, 0, 0 ;  /* 0x00000000ff0a7435 */ /* 0x001fd400000001ff */
[----:B------:R0:W5:Y:S01]  /*59b0*/  @!P2 LDG.E R10, desc[UR12][R12.64] ;  /* 0x0000000c0c0aa981 */ /* 0x000162000c1e1900 */
[----:B------:R-:W-:Y:S02]  /*59c0*/  LOP3.LUT P6, RZ, R4, 0x20000000, RZ, 0xc0, !PT ;  /* 0x2000000004ff7812 */ /* 0x000fe400078cc0ff */
[----:B------:R-:W-:Y:S02]  /*59d0*/  LOP3.LUT R0, R0, 0xfffffbff, RZ, 0xc0, !PT ;  /* 0xfffffbff00007812 */ /* 0x000fe400078ec0ff */
[----:B------:R-:W-:Y:S02]  /*59e0*/  PRMT R105, R105, 0x5410, RZ ;  /* 0x0000541069697816 */ /* 0x000fe400000000ff */
[----:B------:R-:W-:Y:S02]  /*59f0*/  @P4 LOP3.LUT R0, R0, 0x400, RZ, 0xfc, !PT ;  /* 0x0000040000004812 */ /* 0x000fe400078efcff */
[----:B------:R-:W-:Y:S02]  /*5a00*/  @!P5 PRMT R105, R105, 0x5410, R23 ;  /* 0x000054106969d816 */ /* 0x000fe40000000017 */
[----:B------:R-:W-:-:S02]  /*5a10*/  LOP3.LUT P4, RZ, R4, 0x8000000, RZ, 0xc0, !PT ;  /* 0x0800000004ff7812 */ /* 0x000fc4000788c0ff */
[C---:B------:R-:W-:Y:S02]  /*5a20*/  LOP3.LUT P5, RZ, R4.reuse, 0x10000000, RZ, 0xc0, !PT ;  /* 0x1000000004ff7812 */ /* 0x040fe400078ac0ff */
[----:B------:R-:W-:Y:S01]  /*5a30*/  PRMT R63, R63, 0x5410, RZ ;  /* 0x000054103f3f7816 */ /* 0x000fe200000000ff */
[----:B------:R1:W-:Y:S03]  /*5a40*/  STL [R1+0x24], R5 ;  /* 0x0000240501007387 */ /* 0x0003e60000100800 */
[----:B------:R-:W-:Y:S02]  /*5a50*/  @!P0 PRMT R63, R63, 0x5410, R96 ;  /* 0x000054103f3f8816 */ /* 0x000fe40000000060 */
[----:B------:R-:W-:Y:S02]  /*5a60*/  LOP3.LUT P0, RZ, R4, 0x4000000, RZ, 0xc0, !PT ;  /* 0x0400000004ff7812 */ /* 0x000fe4000780c0ff */
[----:B-1----:R-:W-:-:S02]  /*5a70*/  PRMT R5, RZ, 0x7610, R5 ;  /* 0x00007610ff057816 */ /* 0x002fc40000000005 */
[----:B------:R-:W-:Y:S01]  /*5a80*/  @!P6 SHF.R.U32.HI R5, RZ, 0x10, R98 ;  /* 0x00000010ff05e819 */ /* 0x000fe20000011662 */
[----:B------:R1:W-:Y:S01]  /*5a90*/  STL [R1+0x28], R24 ;  /* 0x0000281801007387 */ /* 0x0003e20000100800 */
[----:B------:R-:W-:Y:S02]  /*5aa0*/  PRMT R15, RZ, 0x7610, R15 ;  /* 0x00007610ff0f7816 */ /* 0x000fe4000000000f */
[----:B------:R-:W-:Y:S02]  /*5ab0*/  PRMT R5, R5, 0x5410, RZ ;  /* 0x0000541005057816 */ /* 0x000fe400000000ff */
[----:B------:R-:W-:Y:S02]  /*5ac0*/  @!P4 SHF.R.U32.HI R15, RZ, 0x10, R92 ;  /* 0x00000010ff0fc819 */ /* 0x000fe4000001165c */
[----:B---3--:R-:W-:Y:S02]  /*5ad0*/  @!P5 PRMT R5, R5, 0x5410, R90 ;  /* 0x000054100505d816 */ /* 0x008fe4000000005a */
[----:B-1----:R-:W-:-:S02]  /*5ae0*/  PRMT R24, RZ, 0x7610, R24 ;  /* 0x00007610ff187816 */ /* 0x002fc40000000018 */
[----:B------:R-:W-:Y:S02]  /*5af0*/  @!P5 SHF.R.U32.HI R24, RZ, 0x10, R90 ;  /* 0x00000010ff18d819 */ /* 0x000fe4000001165a */
[C---:B------:R-:W-:Y:S02]  /*5b00*/  LOP3.LUT P1, RZ, R4.reuse, 0x2000000, RZ, 0xc0, !PT ;  /* 0x0200000004ff7812 */ /* 0x040fe4000782c0ff */
[----:B------:R-:W-:Y:S01]  /*5b10*/  LOP3.LUT P5, RZ, R4, 0x200, RZ, 0xc0, !PT ;  /* 0x0000020004ff7812 */ /* 0x000fe200078ac0ff */
[----:B------:R1:W-:Y:S01]  /*5b20*/  STL [R1+0x2c], R25 ;  /* 0x00002c1901007387 */ /* 0x0003e20000100800 */
[----:B------:R-:W-:Y:S01]  /*5b30*/  PRMT R15, R15, 0x5410, RZ ;  /* 0x000054100f0f7816 */ /* 0x000fe200000000ff */
[----:B0-----:R-:W-:-:S03]  /*5b40*/  IMAD.MOV.U32 R12, RZ, RZ, RZ ;  /* 0x000000ffff0c7224 */ /* 0x001fc600078e00ff */
[--C-:B------:R-:W-:Y:S02]  /*5b50*/  @!P0 PRMT R15, R15, 0x5410, R80.reuse ;  /* 0x000054100f0f8816 */ /* 0x100fe40000000050 */
[----:B-1----:R-:W-:Y:S02]  /*5b60*/  PRMT R25, RZ, 0x7610, R25 ;  /* 0x00007610ff197816 */ /* 0x002fe40000000019 */
[----:B------:R-:W-:-:S03]  /*5b70*/  @!P0 SHF.R.U32.HI R25, RZ, 0x10, R80 ;  /* 0x00000010ff198819 */ /* 0x000fc60000011650 */
[----:B------:R0:W3:Y:S01]  /*5b80*/  @!P5 LDG.E R12, desc[UR12][R20.64] ;  /* 0x0000000c140cd981 */ /* 0x0000e2000c1e1900 */
[----:B------:R-:W-:Y:S02]  /*5b90*/  LOP3.LUT P0, RZ, R4, 0x100, RZ, 0xc0, !PT ;  /* 0x0000010004ff7812 */ /* 0x000fe4000780c0ff */
[----:B------:R-:W-:Y:S02]  /*5ba0*/  PRMT R85, R85, 0x5410, RZ ;  /* 0x0000541055557816 */ /* 0x000fe400000000ff */
[----:B------:R-:W-:Y:S02]  /*5bb0*/  PRMT R25, R25, 0x5410, RZ ;  /* 0x0000541019197816 */ /* 0x000fe400000000ff */
[----:B------:R-:W-:Y:S02]  /*5bc0*/  PRMT R11, RZ, 0x7610, R11 ;  /* 0x00007610ff0b7816 */ /* 0x000fe4000000000b */
[----:B------:R-:W-:Y:S02]  /*5bd0*/  @!P6 PRMT R85, R85, 0x5410, R98 ;  /* 0x000054105555e816 */ /* 0x000fe40000000062 */
[----:B----4-:R-:W-:-:S02]  /*5be0*/  @!P1 SHF.R.U32.HI R11, RZ, 0x10, R72 ;  /* 0x00000010ff0b9819 */ /* 0x010fc40000011648 */
[----:B------:R-:W-:Y:S02]  /*5bf0*/  @!P1 PRMT R25, R25, 0x5410, R72 ;  /* 0x0000541019199816 */ /* 0x000fe40000000048 */
[C---:B------:R-:W-:Y:S02]  /*5c00*/  LOP3.LUT P6, RZ, R4.reuse, 0x1000000, RZ, 0xc0, !PT ;  /* 0x0100000004ff7812 */ /* 0x040fe400078cc0ff */
[----:B------:R-:W-:Y:S02]  /*5c10*/  LOP3.LUT P1, RZ, R4, 0x80, RZ, 0xc0, !PT ;  /* 0x0000008004ff7812 */ /* 0x000fe4000782c0ff */
[----:B0-----:R-:W-:Y:S02]  /*5c20*/  MOV R20, RZ ;  /* 0x000000ff00147202 */ /* 0x001fe40000000f00 */
[----:B------:R-:W-:-:S04]  /*5c30*/  PRMT R11, R11, 0x5410, RZ ;  /* 0x000054100b0b7816 */ /* 0x000fc800000000ff */
[----:B------:R0:W4:Y:S01]  /*5c40*/  @!P0 LDG.E R20, desc[UR12][R16.64] ;  /* 0x0000000c10148981 */ /* 0x000122000c1e1900 */
[----:B------:R-:W-:Y:S02]  /*5c50*/  PRMT R47, RZ, 0x7610, R47 ;  /* 0x00007610ff2f7816 */ /* 0x000fe4000000002f */
[--C-:B------:R-:W-:Y:S01]  /*5c60*/  @!P6 SHF.R.U32.HI R47, RZ, 0x10, R74.reuse ;  /* 0x00000010ff2fe819 */ /* 0x100fe2000001164a */
[----:B0-----:R-:W-:Y:S01]  /*5c70*/  IMAD.MOV.U32 R16, RZ, RZ, RZ ;  /* 0x000000ffff107224 */ /* 0x001fe200078e00ff */
[----:B------:R-:W-:Y:S02]  /*5c80*/  @!P6 PRMT R11, R11, 0x5410, R74 ;  /* 0x000054100b0be816 */ /* 0x000fe4000000004a */
[C---:B------:R-:W-:Y:S02]  /*5c90*/  LOP3.LUT P6, RZ, R0.reuse, 0x800, RZ, 0xc0, !PT ;  /* 0x0000080000ff7812 */ /* 0x040fe400078cc0ff */
[C---:B------:R-:W-:Y:S01]  /*5ca0*/  LOP3.LUT P0, RZ, R0.reuse, 0x200, RZ, 0xc0, !PT ;  /* 0x0000020000ff7812 */ /* 0x040fe2000780c0ff */
[----:B------:R0:W4:Y:S01]  /*5cb0*/  @!P1 LDG.E R16, desc[UR12][R44.64] ;  /* 0x0000000c2c109981 */ /* 0x000122000c1e1900 */
[----:B------:R-:W-:-:S02]  /*5cc0*/  LOP3.LUT P1, RZ, R0, 0x80, RZ, 0xc0, !PT ;  /* 0x0000008000ff7812 */ /* 0x000fc4000782c0ff */
[----:B------:R-:W-:Y:S02]  /*5cd0*/  PRMT R24, R24, 0x5410, RZ ;  /* 0x0000541018187816 */ /* 0x000fe400000000ff */
[----:B------:R-:W-:Y:S02]  /*5ce0*/  LOP3.LUT P2, RZ, R4, 0x100000, RZ, 0xc0, !PT ;  /* 0x0010000004ff7812 */ /* 0x000fe4000784c0ff */
[----:B------:R-:W-:Y:S02]  /*5cf0*/  @!P4 PRMT R24, R24, 0x5410, R92 ;  /* 0x000054101818c816 */ /* 0x000fe4000000005c */
[C---:B------:R-:W-:Y:S02]  /*5d00*/  LOP3.LUT P4, RZ, R4.reuse, 0x400000, RZ, 0xc0, !PT ;  /* 0x0040000004ff7812 */ /* 0x040fe4000788c0ff */
[----:B------:R-:W-:Y:S02]  /*5d10*/  LOP3.LUT P5, RZ, R4, 0x40000, RZ, 0xc0, !PT ;  /* 0x0004000004ff7812 */ /* 0x000fe400078ac0ff */
[----:B------:R-:W-:-:S02]  /*5d20*/  PRMT R47, R47, 0x5410, RZ ;  /* 0x000054102f2f7816 */ /* 0x000fc400000000ff */
[----:B------:R-:W-:Y:S02]  /*5d30*/  PRMT R13, RZ, 0x7610, R13 ;  /* 0x00007610ff0d7816 */ /* 0x000fe4000000000d */
[----:B------:R-:W-:Y:S02]  /*5d40*/  PRMT R21, RZ, 0x7610, R21 ;  /* 0x00007610ff157816 */ /* 0x000fe40000000015 */
[----:B------:R-:W-:Y:S02]  /*5d50*/  PRMT R17, RZ, 0x7610, R17 ;  /* 0x00007610ff117816 */ /* 0x000fe40000000011 */
[--C-:B------:R-:W-:Y:S02]  /*5d60*/  @!P6 SHF.R.U32.HI R13, RZ, 0x10, R70.reuse ;  /* 0x00000010ff0de819 */ /* 0x100fe40000011646 */
[----:B------:R-:W-:Y:S02]  /*5d70*/  @!P6 PRMT R47, R47, 0x5410, R70 ;  /* 0x000054102f2fe816 */ /* 0x000fe40000000046 */
[----:B------:R-:W-:-:S02]  /*5d80*/  @!P0 SHF.R.U32.HI R21, RZ, 0x10, R68 ;  /* 0x00000010ff158819 */ /* 0x000fc40000011644 */
[----:B------:R-:W-:Y:S01]  /*5d90*/  LOP3.LUT P6, RZ, R4, 0x40, RZ, 0xc0, !PT ;  /* 0x0000004004ff7812 */ /* 0x000fe200078cc0ff */
[----:B0-----:R-:W-:Y:S01]  /*5da0*/  HFMA2.MMA R44, -RZ, RZ, 0, 0 ;  /* 0x00000000ff2c7435 */ /* 0x001fe200000001ff */
[----:B------:R-:W-:Y:S02]  /*5db0*/  PRMT R13, R13, 0x5410, RZ ;  /* 0x000054100d0d7816 */ /* 0x000fe400000000ff */
[----:B------:R-:W-:Y:S01]  /*5dc0*/  PRMT R21, R21, 0x5410, RZ ;  /* 0x0000541015157816 */ /* 0x000fe200000000ff */
[----:B------:R0:W-:Y:S01]  /*5dd0*/  STL [R1+0x3c], R26 ;  /* 0x00003c1a01007387 */ /* 0x0001e20000100800 */
[----:B--2---:R-:W-:-:S03]  /*5de0*/  @!P1 SHF.R.U32.HI R17, RZ, 0x10, R50 ;  /* 0x00000010ff119819 */ /* 0x004fc60000011632 */
[----:B------:R1:W-:Y:S01]  /*5df0*/  STL [R1+0x44], R27 ;  /* 0x0000441b01007387 */ /* 0x0003e20000100800 */
[----:B------:R-:W-:-:S03]  /*5e00*/  PRMT R17, R17, 0x5410, RZ ;  /* 0x0000541011117816 */ /* 0x000fc600000000ff */
[----:B------:R2:W-:Y:S01]  /*5e10*/  STL [R1+0x50], R76 ;  /* 0x0000504c01007387 */ /* 0x0005e20000100800 */
[----:B0-----:R-:W-:Y:S02]  /*5e20*/  PRMT R26, RZ, 0x7610, R26 ;  /* 0x00007610ff1a7816 */ /* 0x001fe4000000001a */
[--C-:B------:R-:W-:Y:S01]  /*5e30*/  @!P4 SHF.R.U32.HI R26, RZ, 0x10, R60.reuse ;  /* 0x00000010ff1ac819 */ /* 0x100fe2000001163c */
[----:B------:R0:W4:Y:S01]  /*5e40*/  @!P6 LDG.E R44, desc[UR12][R42.64] ;  /* 0x0000000c2a2ce981 */ /* 0x000122000c1e1900 */
[----:B------:R-:W-:Y:S02]  /*5e50*/  @!P4 PRMT R13, R13, 0x5410, R60 ;  /* 0x000054100d0dc816 */ /* 0x000fe4000000003c */
[----:B-1----:R-:W-:Y:S02]  /*5e60*/  PRMT R27, RZ, 0x7610, R27 ;  /* 0x00007610ff1b7816 */ /* 0x002fe4000000001b */
[----:B------:R-:W-:Y:S02]  /*5e70*/  @!P2 SHF.R.U32.HI R27, RZ, 0x10, R54 ;  /* 0x00000010ff1ba819 */ /* 0x000fe40000011636 */
[----:B--2---:R-:W-:-:S02]  /*5e80*/  PRMT R76, RZ, 0x7610, R76 ;  /* 0x00007610ff4c7816 */ /* 0x004fc4000000004c */
[----:B------:R-:W-:Y:S02]  /*5e90*/  @!P2 PRMT R21, R21, 0x5410, R54 ;  /* 0x000054101515a816 */ /* 0x000fe40000000036 */
[C---:B------:R-:W-:Y:S02]  /*5ea0*/  LOP3.LUT P4, RZ, R0.reuse, 0x400, RZ, 0xc0, !PT ;  /* 0x0000040000ff7812 */ /* 0x040fe4000788c0ff */
[--C-:B-----5:R-:W-:Y:S02]  /*5eb0*/  @!P5 SHF.R.U32.HI R76, RZ, 0x10, R56.reuse ;  /* 0x00000010ff4cd819 */ /* 0x120fe40000011638 */
[----:B------:R-:W-:Y:S02]  /*5ec0*/  @!P5 PRMT R17, R17, 0x5410, R56 ;  /* 0x000054101111d816 */ /* 0x000fe40000000038 */
[C---:B------:R-:W-:Y:S02]  /*5ed0*/  LOP3.LUT P2, RZ, R0.reuse, 0x100, RZ, 0xc0, !PT ;  /* 0x0000010000ff7812 */ /* 0x040fe4000784c0ff */
[----:B------:R-:W-:-:S02]  /*5ee0*/  LOP3.LUT P5, RZ, R0, 0x40, RZ, 0xc0, !PT ;  /* 0x0000004000ff7812 */ /* 0x000fc400078ac0ff */
[----:B------:R-:W-:-:S04]  /*5ef0*/  LOP3.LUT R0, R0, 0xfffffffb, RZ, 0xc0, !PT ;  /* 0xfffffffb00007812 */ /* 0x000fc800078ec0ff */
[----:B------:R-:W-:Y:S02]  /*5f00*/  @P6 LOP3.LUT R0, R0, 0x4, RZ, 0xfc, !PT ;  /* 0x0000000400006812 */ /* 0x000fe400078efcff */
[----:B------:R-:W-:Y:S02]  /*5f10*/  LOP3.LUT P6, RZ, R4, 0x10000, RZ, 0xc0, !PT ;  /* 0x0001000004ff7812 */ /* 0x000fe400078cc0ff */
[----:B------:R-:W-:Y:S01]  /*5f20*/  PRMT R26, R26, 0x5410, RZ ;  /* 0x000054101a1a7816 */ /* 0x000fe200000000ff */
[----:B------:R1:W-:Y:S03]  /*5f30*/  STL [R1+0x58], R58 ;  /* 0x0000583a01007387 */ /* 0x0003e60000100800 */
[----:B------:R-:W-:Y:S02]  /*5f40*/  @!P0 PRMT R26, R26, 0x5410, R68 ;  /* 0x000054101a1a8816 */ /* 0x000fe40000000044 */
[----:B------:R-:W-:-:S02]  /*5f50*/  LOP3.LUT P0, RZ, R4, 0x20, RZ, 0xc0, !PT ;  /* 0x0000002004ff7812 */ /* 0x000fc4000780c0ff */
[----:B------:R-:W-:Y:S02]  /*5f60*/  PRMT R45, RZ, 0x7610, R45 ;  /* 0x00007610ff2d7816 */ /* 0x000fe4000000002d */
[----:B-1----:R-:W-:Y:S02]  /*5f70*/  PRMT R58, RZ, 0x7610, R58 ;  /* 0x00007610ff3a7816 */ /* 0x002fe4000000003a */
[----:B------:R-:W-:Y:S01]  /*5f80*/  @!P6 SHF.R.U32.HI R58, RZ, 0x10, R104 ;  /* 0x00000010ff3ae819 */ /* 0x000fe20000011668 */
[----:B------:R1:W-:Y:S01]  /*5f90*/  STL [R1+0x5c], R22 ;  /* 0x00005c1601007387 */ /* 0x0003e20000100800 */
[----:B------:R-:W-:Y:S02]  /*5fa0*/  @!P5 SHF.R.U32.HI R45, RZ, 0x10, R18 ;  /* 0x00000010ff2dd819 */ /* 0x000fe40000011612 */
[----:B------:R-:W-:Y:S02]  /*5fb0*/  PRMT R58, R58, 0x5410, RZ ;  /* 0x000054103a3a7816 */ /* 0x000fe400000000ff */
[----:B------:R-:W-:-:S02]  /*5fc0*/  PRMT R45, R45, 0x5410, RZ ;  /* 0x000054102d2d7816 */ /* 0x000fc400000000ff */
[----:B------:R-:W-:Y:S01]  /*5fd0*/  LOP3.LUT R0, R0, 0xfffffff7, RZ, 0xc0, !PT ;  /* 0xfffffff700007812 */ /* 0x000fe200078ec0ff */
[----:B-1----:R-:W-:Y:S01]  /*5fe0*/  IMAD.MOV.U32 R22, RZ, RZ, RZ ;  /* 0x000000ffff167224 */ /* 0x002fe200078e00ff */
[----:B0-----:R-:W-:Y:S02]  /*5ff0*/  PRMT R42, RZ, 0x7610, R42 ;  /* 0x00007610ff2a7816 */ /* 0x001fe4000000002a */
[----:B------:R-:W-:Y:S02]  /*6000*/  PRMT R27, R27, 0x5410, RZ ;  /* 0x000054101b1b7816 */ /* 0x000fe400000000ff */
[--C-:B------:R-:W-:Y:S01]  /*6010*/  @!P2 SHF.R.U32.HI R42, RZ, 0x10, R84.reuse ;  /* 0x00000010ff2aa819 */ /* 0x100fe20000011654 */
[----:B------:R0:W2:Y:S01]  /*6020*/  @!P0 LDG.E R22, desc[UR12][R40.64] ;  /* 0x0000000c28168981 */ /* 0x0000a2000c1e1900 */
[----:B------:R-:W-:Y:S02]  /*6030*/  @!P2 PRMT R58, R58, 0x5410, R84 ;  /* 0x000054103a3aa816 */ /* 0x000fe40000000054 */
[----:B------:R-:W-:-:S02]  /*6040*/  LOP3.LUT P2, RZ, R4, 0x4, RZ, 0xc0, !PT ;  /* 0x0000000404ff7812 */ /* 0x000fc4000784c0ff */
[----:B------:R-:W-:Y:S02]  /*6050*/  @!P6 PRMT R45, R45, 0x5410, R104 ;  /* 0x000054102d2de816 */ /* 0x000fe40000000068 */
[----:B------:R-:W-:Y:S02]  /*6060*/  @P0 LOP3.LUT R0, R0, 0x8, RZ, 0xfc, !PT ;  /* 0x0000000800000812 */ /* 0x000fe400078efcff */
[----:B------:R-:W-:Y:S02]  /*6070*/  @!P1 PRMT R27, R27, 0x5410, R50 ;  /* 0x000054101b1b9816 */ /* 0x000fe40000000032 */
[C---:B------:R-:W-:Y:S02]  /*6080*/  LOP3.LUT P6, RZ, R4.reuse, 0x1000, RZ, 0xc0, !PT ;  /* 0x0000100004ff7812 */ /* 0x040fe400078cc0ff */
[C---:B------:R-:W-:Y:S02]  /*6090*/  LOP3.LUT P0, RZ, R4.reuse, 0x4000, RZ, 0xc0, !PT ;  /* 0x0000400004ff7812 */ /* 0x040fe4000780c0ff */
[----:B------:R-:W-:-:S02]  /*60a0*/  LOP3.LUT P1, RZ, R4, 0x10, RZ, 0xc0, !PT ;  /* 0x0000001004ff7812 */ /* 0x000fc4000782c0ff */
[----:B------:R-:W-:Y:S02]  /*60b0*/  LOP3.LUT R0, R0, 0xffffffdf, RZ, 0xc0, !PT ;  /* 0xffffffdf00007812 */ /* 0x000fe400078ec0ff */
[----:B0-----:R-:W-:Y:S02]  /*60c0*/  MOV R40, RZ ;  /* 0x000000ff00287202 */ /* 0x001fe40000000f00 */
[----:B------:R-:W-:Y:S01]  /*60d0*/  PRMT R76, R76, 0x5410, RZ ;  /* 0x000054104c4c7816 */ /* 0x000fe200000000ff */
[----:B------:R0:W-:Y:S01]  /*60e0*/  STL [R1+0x64], R23 ;  /* 0x0000641701007387 */ /* 0x0001e20000100800 */
[----:B------:R-:W-:Y:S02]  /*60f0*/  @P2 LOP3.LUT R0, R0, 0x20, RZ, 0xfc, !PT ;  /* 0x0000002000002812 */ /* 0x000fe400078efcff */
[----:B------:R-:W-:Y:S02]  /*6100*/  LOP3.LUT P2, RZ, R4, 0x400, RZ, 0xc0, !PT ;  /* 0x0000040004ff7812 */ /* 0x000fe4000784c0ff */
[----:B------:R-:W-:Y:S01]  /*6110*/  PRMT R43, RZ, 0x7610, R43 ;  /* 0x00007610ff2b7816 */ /* 0x000fe2000000002b */
[----:B------:R1:W5:Y:S01]  /*6120*/  @!P1 LDG.E R40, desc[UR12][R38.64] ;  /* 0x0000000c26289981 */ /* 0x000362000c1e1900 */
[----:B------:R-:W-:-:S02]  /*6130*/  PRMT R41, RZ, 0x7610, R41 ;  /* 0x00007610ff297816 */ /* 0x000fc40000000029 */
[----:B------:R-:W-:Y:S02]  /*6140*/  @!P5 PRMT R76, R76, 0x5410, R18 ;  /* 0x000054104c4cd816 */ /* 0x000fe40000000012 */
[----:B0-----:R-:W-:Y:S02]  /*6150*/  PRMT R23, RZ, 0x7610, R23 ;  /* 0x00007610ff177816 */ /* 0x001fe40000000017 */
[----:B------:R-:W-:Y:S02]  /*6160*/  @!P0 SHF.R.U32.HI R43, RZ, 0x10, R62 ;  /* 0x00000010ff2b8819 */ /* 0x000fe4000001163e */
[----:B------:R-:W-:Y:S02]  /*6170*/  LOP3.LUT P5, RZ, R4, 0x8, RZ, 0xc0, !PT ;  /* 0x0000000804ff7812 */ /* 0x000fe400078ac0ff */
[----:B-1----:R-:W-:Y:S02]  /*6180*/  PRMT R39, RZ, 0x7610, R39 ;  /* 0x00007610ff277816 */ /* 0x002fe40000000027 */
[----:B------:R-:W-:-:S02]  /*6190*/  @!P4 SHF.R.U32.HI R23, RZ, 0x10, R66 ;  /* 0x00000010ff17c819 */ /* 0x000fc40000011642 */
[----:B------:R-:W-:Y:S02]  /*61a0*/  PRMT R42, R42, 0x5410, RZ ;  /* 0x000054102a2a7816 */ /* 0x000fe400000000ff */
[----:B------:R-:W-:Y:S02]  /*61b0*/  LOP3.LUT R0, R0, 0xffffffef, RZ, 0xc0, !PT ;  /* 0xffffffef00007812 */ /* 0x000fe400078ec0ff */
[----:B------:R-:W-:Y:S02]  /*61c0*/  PRMT R43, R43, 0x5410, RZ ;  /* 0x000054102b2b7816 */ /* 0x000fe400000000ff */
[----:B------:R-:W-:Y:S02]  /*61d0*/  PRMT R23, R23, 0x5410, RZ ;  /* 0x0000541017177816 */ /* 0x000fe400000000ff */
[----:B------:R-:W-:-:S04]  /*61e0*/  @!P6 SHF.R.U32.HI R41, RZ, 0x10, R46 ;  /* 0x00000010ff29e819 */ /* 0x000fc8000001162e */
[----:B------:R-:W-:Y:S01]  /*61f0*/  PRMT R41, R41, 0x5410, RZ ;  /* 0x0000541029297816 */ /* 0x000fe200000000ff */
[----:B------:R-:W-:Y:S01]  /*6200*/  IMAD.MOV.U32 R38, RZ, RZ, RZ ;  /* 0x000000ffff267224 */ /* 0x000fe200078e00ff */
[----:B------:R-:W-:Y:S02]  /*6210*/  @!P0 PRMT R42, R42, 0x5410, R62 ;  /* 0x000054102a2a8816 */ /* 0x000fe4000000003e */
[----:B------:R-:W-:Y:S02]  /*6220*/  @P1 LOP3.LUT R0, R0, 0x10, RZ, 0xfc, !PT ;  /* 0x0000001000001812 */ /* 0x000fe400078efcff */
[----:B------:R-:W-:Y:S01]  /*6230*/  @!P4 PRMT R43, R43, 0x5410, R66 ;  /* 0x000054102b2bc816 */ /* 0x000fe20000000042 */
[----:B------:R0:W2:Y:S01]  /*6240*/  @!P5 LDG.E R38, desc[UR12][R36.64] ;  /* 0x0000000c2426d981 */ /* 0x0000a2000c1e1900 */
[----:B------:R-:W-:Y:S02]  /*6250*/  @!P3 SHF.R.U32.HI R39, RZ, 0x10, R14 ;  /* 0x00000010ff27b819 */ /* 0x000fe4000001160e */
[----:B------:R-:W-:-:S02]  /*6260*/  @!P6 PRMT R23, R23, 0x5410, R46 ;  /* 0x000054101717e816 */ /* 0x000fc4000000002e */
[----:B------:R-:W-:Y:S02]  /*6270*/  PRMT R39, R39, 0x5410, RZ ;  /* 0x0000541027277816 */ /* 0x000fe400000000ff */
[----:B------:R-:W-:Y:S02]  /*6280*/  @!P3 PRMT R41, R41, 0x5410, R14 ;  /* 0x000054102929b816 */ /* 0x000fe4000000000e */
[C---:B------:R-:W-:Y:S02]  /*6290*/  LOP3.LUT P1, RZ, R4.reuse, 0x200, RZ, 0xc0, !PT ;  /* 0x0000020004ff7812 */ /* 0x040fe4000782c0ff */
[C---:B------:R-:W-:Y:S02]  /*62a0*/  LOP3.LUT P0, RZ, R4.reuse, 0x100, RZ, 0xc0, !PT ;  /* 0x0000010004ff7812 */ /* 0x040fe4000780c0ff */
[C---:B------:R-:W-:Y:S02]  /*62b0*/  LOP3.LUT P4, RZ, R4.reuse, 0x2, RZ, 0xc0, !PT ;  /* 0x0000000204ff7812 */ /* 0x040fe4000788c0ff */
[----:B------:R-:W-:-:S02]  /*62c0*/  LOP3.LUT P6, RZ, R4, 0x80, RZ, 0xc0, !PT ;  /* 0x0000008004ff7812 */ /* 0x000fc400078cc0ff */
[----:B------:R-:W-:Y:S02]  /*62d0*/  LOP3.LUT P3, RZ, R4, 0x1, RZ, 0xc0, !PT ;  /* 0x0000000104ff7812 */ /* 0x000fe4000786c0ff */
[----:B------:R-:W-:Y:S02]  /*62e0*/  PRMT R4, RZ, 0x7610, R4 ;  /* 0x00007610ff047816 */ /* 0x000fe40000000004 */
[--C-:B------:R-:W-:Y:S02]  /*62f0*/  @!P2 SHF.R.U32.HI R4, RZ, 0x10, R10.reuse ;  /* 0x00000010ff04a819 */ /* 0x100fe4000001160a */
[----:B------:R-:W-:Y:S02]  /*6300*/  @!P2 PRMT R39, R39, 0x5410, R10 ;  /* 0x000054102727a816 */ /* 0x000fe4000000000a */
[----:B------:R-:W-:Y:S01]  /*6310*/  LOP3.LUT P2, RZ, R0, 0x20, RZ, 0xc0, !PT ;  /* 0x0000002000ff7812 */ /* 0x000fe2000784c0ff */
[----:B0-----:R-:W-:-:S12]  /*6320*/  HFMA2.MMA R36, -RZ, RZ, 0, 0 ;  /* 0x00000000ff247435 */ /* 0x001fd800000001ff */
[----:B------:R0:W5:Y:S02]  /*6330*/  @!P2 LDG.E R36, desc[UR12][R34.64] ;  /* 0x0000000c2224a981 */ /* 0x000164000c1e1900 */
[----:B0-----:R-:W-:-:S06]  /*6340*/  IMAD.MOV.U32 R34, RZ, RZ, RZ ;  /* 0x000000ffff227224 */ /* 0x001fcc00078e00ff */
[----:B------:R0:W5:Y:S02]  /*6350*/  @!P4 LDG.E R34, desc[UR12][R32.64] ;  /* 0x0000000c2022c981 */ /* 0x000164000c1e1900 */
[----:B0-----:R-:W-:-:S06]  /*6360*/  MOV R32, RZ ;  /* 0x000000ff00207202 */ /* 0x001fcc0000000f00 */
[----:B------:R0:W5:Y:S02]  /*6370*/  @!P3 LDG.E R32, desc[UR12][R30.64] ;  /* 0x0000000c1e20b981 */ /* 0x000164000c1e1900 */
[----:B0-----:R-:W-:Y:S02]  /*6380*/  PRMT R31, RZ, 0x7610, R31 ;  /* 0x00007610ff1f7816 */ /* 0x001fe4000000001f */
[----:B------:R0:W-:Y:S04]  /*6390*/  STL [R1+0x90], R72 ;  /* 0x0000904801007387 */ /* 0x0001e80000100800 */
[----:B------:R1:W-:Y:S01]  /*63a0*/  STL [R1+0x94], R74 ;  /* 0x0000944a01007387 */ /* 0x0003e20000100800 */
[----:B0-----:R-:W-:-:S03]  /*63b0*/  PRMT R72, RZ, 0x7610, R72 ;  /* 0x00007610ff487816 */ /* 0x001fc60000000048 */
[----:B------:R0:W-:Y:S01]  /*63c0*/  STL [R1+0x60], R78 ;  /* 0x0000604e01007387 */ /* 0x0001e20000100800 */
[----:B-1----:R-:W-:Y:S01]  /*63d0*/  HFMA2.MMA R74, -RZ, RZ, 0, 0 ;  /* 0x00000000ff4a7435 */ /* 0x002fe200000001ff */
[----:B0-----:R-:W-:Y:S02]  /*63e0*/  PRMT R78, RZ, 0x7610, R78 ;  /* 0x00007610ff4e7816 */ /* 0x001fe4000000004e */
[----:B------:R0:W-:Y:S04]  /*63f0*/  STL [R1+0x9c], R60 ;  /* 0x00009c3c01007387 */ /* 0x0001e80000100800 */
[----:B------:R1:W-:Y:S04]  /*6400*/  STL [R1+0xa0], R68 ;  /* 0x0000a04401007387 */ /* 0x0003e80000100800 */
[----:B------:R3:W-:Y:S01]  /*6410*/  STL [R1+0xa4], R54 ;  /* 0x0000a43601007387 */ /* 0x0007e20000100800 */
[----:B0-----:R-:W-:Y:S01]  /*6420*/  MOV R60, RZ ;  /* 0x000000ff003c7202 */ /* 0x001fe20000000f00 */
[----:B-1----:R-:W-:-:S02]  /*6430*/  HADD2.F32 R68, -RZ, R109.H0_H0 ;  /* 0x2000006dff447230 */ /* 0x002fc40000004100 */
[--C-:B---3--:R-:W-:Y:S02]  /*6440*/  HADD2.F32 R54, -RZ, R125.reuse.H0_H0 ;  /* 0x2000007dff367230 */ /* 0x108fe40000004100 */
[----:B------:R-:W-:Y:S01]  /*6450*/  HADD2.F32 R125, -RZ, R125.H1_H1 ;  /* 0x3000007dff7d7230 */ /* 0x000fe20000004100 */
[----:B------:R-:W-:Y:S04]  /*6460*/  STL [R1+0x8c], R80 ;  /* 0x00008c5001007387 */ /* 0x000fe80000100800 */
[----:B------:R0:W-:Y:S01]  /*6470*/  STL [R1+0x6c], R48 ;  /* 0x00006c3001007387 */ /* 0x0001e20000100800 */
[----:B------:R-:W-:Y:S02]  /*6480*/  PRMT R37, RZ, 0x7610, R37 ;  /* 0x00007610ff257816 */ /* 0x000fe40000000025 */
[----:B------:R-:W-:-:S02]  /*6490*/  @!P1 SHF.R.U32.HI R37, RZ, 0x10, R12 ;  /* 0x00000010ff259819 */ /* 0x000fc4000001160c */
[----:B0-----:R-:W-:Y:S02]  /*64a0*/  PRMT R48, RZ, 0x7610, R48 ;  /* 0x00007610ff307816 */ /* 0x001fe40000000030 */
[----:B----4-:R-:W-:-:S04]  /*64b0*/  @!P0 SHF.R.U32.HI R48, RZ, 0x10, R20 ;  /* 0x00000010ff308819 */ /* 0x010fc80000011614 */
[----:B------:R-:W-:Y:S02]  /*64c0*/  PRMT R48, R48, 0x5410, RZ ;  /* 0x0000541030307816 */ /* 0x000fe400000000ff */
[----:B------:R-:W-:Y:S02]  /*64d0*/  PRMT R37, R37, 0x5410, RZ ;  /* 0x0000541025257816 */ /* 0x000fe400000000ff */
[----:B------:R-:W-:Y:S02]  /*64e0*/  PRMT R35, RZ, 0x7610, R35 ;  /* 0x00007610ff237816 */ /* 0x000fe40000000023 */
[--C-:B------:R-:W-:Y:S02]  /*64f0*/  @!P6 SHF.R.U32.HI R35, RZ, 0x10, R16.reuse ;  /* 0x00000010ff23e819 */ /* 0x100fe40000011610 */
[----:B------:R-:W-:Y:S02]  /*6500*/  @!P6 PRMT R48, R48, 0x5410, R16 ;  /* 0x000054103030e816 */ /* 0x000fe40000000010 */
[----:B------:R-:W-:-:S02]  /*6510*/  LOP3.LUT P6, RZ, R0, 0x4, RZ, 0xc0, !PT ;  /* 0x0000000400ff7812 */ /* 0x000fc400078cc0ff */
[----:B------:R-:W-:Y:S02]  /*6520*/  @!P0 PRMT R37, R37, 0x5410, R20 ;  /* 0x0000541025258816 */ /* 0x000fe40000000014 */
[----:B------:R-:W-:Y:S02]  /*6530*/  LOP3.LUT P0, RZ, R0, 0x8, RZ, 0xc0, !PT ;  /* 0x0000000800ff7812 */ /* 0x000fe4000780c0ff */
[----:B------:R-:W-:Y:S01]  /*6540*/  PRMT R4, R4, 0x5410, RZ ;  /* 0x0000541004047816 */ /* 0x000fe200000000ff */
[----:B------:R0:W-:Y:S03]  /*6550*/  STL [R1+0x54], R77 ;  /* 0x0000544d01007387 */ /* 0x0001e60000100800 */
[----:B------:R-:W-:Y:S02]  /*6560*/  @!P1 PRMT R4, R4, 0x5410, R12 ;  /* 0x0000541004049816 */ /* 0x000fe4000000000c */
[----:B------:R-:W-:-:S02]  /*6570*/  LOP3.LUT P1, RZ, R0, 0x10, RZ, 0xc0, !PT ;  /* 0x0000001000ff7812 */ /* 0x000fc4000782c0ff */
[----:B------:R-:W-:Y:S02]  /*6580*/  PRMT R33, RZ, 0x7610, R33 ;  /* 0x00007610ff217816 */ /* 0x000fe40000000021 */
[----:B0-----:R-:W-:Y:S02]  /*6590*/  PRMT R77, RZ, 0x7610, R77 ;  /* 0x00007610ff4d7816 */ /* 0x001fe4000000004d */
[----:B------:R-:W-:Y:S02]  /*65a0*/  @!P6 SHF.R.U32.HI R77, RZ, 0x10, R44 ;  /* 0x00000010ff4de819 */ /* 0x000fe4000001162c */
[----:B------:R-:W-:Y:S02]  /*65b0*/  PRMT R35, R35, 0x5410, RZ ;  /* 0x0000541023237816 */ /* 0x000fe400000000ff */
[----:B--2---:R-:W-:-:S04]  /*65c0*/  @!P5 SHF.R.U32.HI R31, RZ, 0x10, R38 ;  /* 0x00000010ff1fd819 */ /* 0x004fc80000011626 */
[----:B------:R-:W-:Y:S02]  /*65d0*/  PRMT R31, R31, 0x5410, RZ ;  /* 0x000054101f1f7816 */ /* 0x000fe400000000ff */
[--C-:B-----5:R-:W-:Y:S02]  /*65e0*/  @!P2 SHF.R.U32.HI R72, RZ, 0x10, R36.reuse ;  /* 0x00000010ff48a819 */ /* 0x120fe40000011624 */
[----:B------:R-:W-:Y:S02]  /*65f0*/  @!P2 PRMT R31, R31, 0x5410, R36 ;  /* 0x000054101f1fa816 */ /* 0x000fe40000000024 */
[----:B------:R-:W-:Y:S02]  /*6600*/  LOP3.LUT P2, RZ, R2, 0x20000000, RZ, 0xc0, !PT ;  /* 0x2000000002ff7812 */ /* 0x000fe4000784c0ff */
[----:B------:R-:W-:Y:S02]  /*6610*/  PRMT R72, R72, 0x5410, RZ ;  /* 0x0000541048487816 */ /* 0x000fe400000000ff */
[----:B------:R-:W-:-:S09]  /*6620*/  @!P4 SHF.R.U32.HI R78, RZ, 0x10, R34 ;  /* 0x00000010ff4ec819 */ /* 0x000fd20000011622 */
[----:B------:R0:W2:Y:S01]  /*6630*/  @!P2 LDG.E R74, desc[UR12][R64.64] ;  /* 0x0000000c404aa981 */ /* 0x0000a2000c1e1900 */
[----:B------:R-:W-:Y:S02]  /*6640*/  @!P4 PRMT R72, R72, 0x5410, R34 ;  /* 0x000054104848c816 */ /* 0x000fe40000000022 */
[----:B------:R-:W-:Y:S01]  /*6650*/  LOP3.LUT P4, RZ, R2, 0x10000000, RZ, 0xc0, !PT ;  /* 0x1000000002ff7812 */ /* 0x000fe2000788c0ff */
[--C-:B0-----:R-:W-:Y:S02]  /*6660*/  HADD2.F32 R65, -RZ, R87.reuse.H0_H0 ;  /* 0x20000057ff417230 */ /* 0x101fe40000004100 */
[----:B------:R-:W-:-:S03]  /*6670*/  HADD2.F32 R87, -RZ, R87.H1_H1 ;  /* 0x30000057ff577230 */ /* 0x000fc60000004100 */
[----:B------:R-:W-:Y:S01]  /*6680*/  FMUL.FTZ R89, R65, R65 ;  /* 0x0000004141597220 */ /* 0x000fe20000410000 */
[----:B------:R-:W-:-:S06]  /*6690*/  FADD.FTZ R65, R68, R65 ;  /* 0x0000004144417221 */ /* 0x000fcc0000010000 */
[----:B------:R0:W3:Y:S01]  /*66a0*/  @!P4 LDG.E R60, desc[UR12][R28.64] ;  /* 0x0000000c1c3cc981 */ /* 0x0000e2000c1e1900 */
[----:B------:R-:W-:Y:S01]  /*66b0*/  FFMA.FTZ R89, R68, R68, R89 ;  /* 0x0000004444597223 */ /* 0x000fe20000010059 */
[----:B------:R-:W-:Y:S01]  /*66c0*/  FMUL.FTZ R68, R54, R54 ;  /* 0x0000003636447220 */ /* 0x000fe20000410000 */
[----:B------:R-:W-:Y:S01]  /*66d0*/  FADD.FTZ R54, R87, R54 ;  /* 0x0000003657367221 */ /* 0x000fe20000010000 */
[----:B------:R-:W-:Y:S01]  /*66e0*/  FADD.FTZ R65, RZ, R65 ;  /* 0x00000041ff417221 */ /* 0x000fe20000010000 */
[----:B0-----:R-:W-:-:S03]  /*66f0*/  HADD2.F32 R28, -RZ, R83.H0_H0 ;  /* 0x20000053ff1c7230 */ /* 0x001fc60000004100 */
[----:B------:R-:W-:Y:S01]  /*6700*/  FADD.FTZ R54, R65, R54 ;  /* 0x0000003641367221 */ /* 0x000fe20000010000 */
[----:B------:R-:W-:Y:S02]  /*6710*/  HADD2.F32 R83, -RZ, R83.H1_H1 ;  /* 0x30000053ff537230 */ /* 0x000fe40000004100 */
[----:B------:R-:W-:Y:S01]  /*6720*/  FMUL.FTZ R80, R28, R28 ;  /* 0x0000001c1c507220 */ /* 0x000fe20000410000 */
[----:B------:R-:W-:Y:S01]  /*6730*/  FADD.FTZ R29, R125, R28 ;  /* 0x0000001c7d1d7221 */ /* 0x000fe20000010000 */
[----:B------:R-:W-:-:S03]  /*6740*/  HADD2.F32 R28, -RZ, R59.H0_H0 ;  /* 0x2000003bff1c7230 */ /* 0x000fc60000004100 */
[----:B------:R-:W-:Y:S02]  /*6750*/  FADD.FTZ R29, R54, R29 ;  /* 0x0000001d361d7221 */ /* 0x000fe40000010000 */
[----:B------:R-:W-:Y:S01]  /*6760*/  FMUL.FTZ R54, R28, R28 ;  /* 0x0000001c1c367220 */ /* 0x000fe20000410000 */
[----:B------:R-:W-:-:S03]  /*6770*/  FADD.FTZ R28, R83, R28 ;  /* 0x0000001c531c7221 */ /* 0x000fc60000010000 */
[----:B------:R-:W-:Y:S01]  /*6780*/  FFMA.FTZ R83, R83, R83, R54 ;  /* 0x0000005353537223 */ /* 0x000fe20000010036 */
[----:B------:R-:W-:Y:S01]  /*6790*/  FADD.FTZ R28, R29, R28 ;  /* 0x0000001c1d1c7221 */ /* 0x000fe20000010000 */
[----:B------:R-:W-:Y:S02]  /*67a0*/  HADD2.F32 R29, -RZ, R79.H0_H0 ;  /* 0x2000004fff1d7230 */ /* 0x000fe40000004100 */
[----:B------:R-:W-:Y:S02]  /*67b0*/  HADD2.F32 R54, -RZ, R59.H1_H1 ;  /* 0x3000003bff367230 */ /* 0x000fe40000004100 */
[----:B------:R-:W-:Y:S01]  /*67c0*/  FFMA.FTZ R68, R87, R87, R68 ;  /* 0x0000005757447223 */ /* 0x000fe20000010044 */
[----:B------:R-:W-:Y:S01]  /*67d0*/  FADD.FTZ R89, RZ, R89 ;  /* 0x00000059ff597221 */ /* 0x000fe20000010000 */
[----:B------:R-:W-:Y:S01]  /*67e0*/  FMUL.FTZ R59, R29, R29 ;  /* 0x0000001d1d3b7220 */ /* 0x000fe20000410000 */
[----:B------:R-:W-:Y:S01]  /*67f0*/  FFMA.FTZ R125, R125, R125, R80 ;  /* 0x0000007d7d7d7223 */ /* 0x000fe20000010050 */
[----:B------:R-:W-:Y:S01]  /*6800*/  FADD.FTZ R29, R54, R29 ;  /* 0x0000001d361d7221 */ /* 0x000fe20000010000 */
[----:B------:R-:W-:-:S03]  /*6810*/  FADD.FTZ R68, R89, R68 ;  /* 0x0000004459447221 */ /* 0x000fc60000010000 */
[----:B------:R-:W-:Y:S01]  /*6820*/  FADD.FTZ R28, R28, R29 ;  /* 0x0000001d1c1c7221 */ /* 0x000fe20000010000 */
[----:B------:R-:W-:Y:S01]  /*6830*/  FADD.FTZ R68, R68, R125 ;  /* 0x0000007d44447221 */ /* 0x000fe20000010000 */
[----:B------:R-:W-:Y:S02]  /*6840*/  HADD2.F32 R29, -RZ, R115.H0_H0 ;  /* 0x20000073ff1d7230 */ /* 0x000fe40000004100 */
[----:B------:R-:W-:Y:S01]  /*6850*/  FFMA.FTZ R59, R54, R54, R59 ;  /* 0x00000036363b7223 */ /* 0x000fe2000001003b */
[----:B------:R-:W-:Y:S02]  /*6860*/  HADD2.F32 R54, -RZ, R79.H1_H1 ;  /* 0x3000004fff367230 */ /* 0x000fe40000004100 */
[----:B------:R-:W-:Y:S01]  /*6870*/  FADD.FTZ R68, R68, R83 ;  /* 0x0000005344447221 */ /* 0x000fe20000010000 */
[----:B------:R-:W-:Y:S01]  /*6880*/  FMUL.FTZ R65, R29, R29 ;  /* 0x0000001d1d417220 */ /* 0x000fe20000410000 */
[----:B------:R-:W-:Y:S02]  /*6890*/  HADD2.F32 R115, -RZ, R115.H1_H1 ;  /* 0x30000073ff737230 */ /* 0x000fe40000004100 */
[----:B------:R-:W-:Y:S01]  /*68a0*/  FADD.FTZ R59, R68, R59 ;  /* 0x0000003b443b7221 */ /* 0x000fe20000010000 */
[----:B------:R-:W-:Y:S01]  /*68b0*/  FADD.FTZ R29, R54, R29 ;  /* 0x0000001d361d7221 */ /* 0x000fe20000010000 */
[----:B------:R-:W-:-:S02]  /*68c0*/  HADD2.F32 R68, -RZ, R49.H0_H0 ;  /* 0x20000031ff447230 */ /* 0x000fc40000004100 */
[----:B------:R-:W-:Y:S01]  /*68d0*/  FFMA.FTZ R54, R54, R54, R65 ;  /* 0x0000003636367223 */ /* 0x000fe20000010041 */
[----:B------:R-:W-:-:S03]  /*68e0*/  FADD.FTZ R28, R28, R29 ;  /* 0x0000001d1c1c7221 */ /* 0x000fc60000010000 */
[----:B------:R-:W-:Y:S01]  /*68f0*/  FADD.FTZ R54, R59, R54 ;  /* 0x000000363b367221 */ /* 0x000fe20000010000 */
[----:B------:R-:W-:Y:S01]  /*6900*/  FMUL.FTZ R80, R68, R68 ;  /* 0x0000004444507220 */ /* 0x000fe20000410000 */
[C---:B------:R-:W-:Y:S01]  /*6910*/  FADD.FTZ R29, R115.reuse, R68 ;  /* 0x00000044731d7221 */ /* 0x040fe20000010000 */
[----:B------:R-:W-:Y:S02]  /*6920*/  HADD2.F32 R59, -RZ, R101.H0_H0 ;  /* 0x20000065ff3b7230 */ /* 0x000fe40000004100 */
[----:B------:R-:W-:Y:S02]  /*6930*/  HADD2.F32 R68, -RZ, R49.H1_H1 ;  /* 0x30000031ff447230 */ /* 0x000fe40000004100 */
[----:B------:R-:W-:Y:S01]  /*6940*/  FADD.FTZ R28, R28, R29 ;  /* 0x0000001d1c1c7221 */ /* 0x000fe20000010000 */
[----:B------:R-:W-:Y:S01]  /*6950*/  FFMA.FTZ R115, R115, R115, R80 ;  /* 0x0000007373737223 */ /* 0x000fe20000010050 */
[----:B------:R-:W-:Y:S01]  /*6960*/  FMUL.FTZ R29, R59, R59 ;  /* 0x0000003b3b1d7220 */ /* 0x000fe20000410000 */
[----:B------:R-:W-:-:S02]  /*6970*/  HADD2.F32 R49, -RZ, R113.H0_H0 ;  /* 0x20000071ff317230 */ /* 0x000fc40000004100 */
[----:B------:R-:W-:Y:S01]  /*6980*/  FADD.FTZ R59, R68, R59 ;  /* 0x0000003b443b7221 */ /* 0x000fe20000010000 */
[----:B------:R-:W-:Y:S02]  /*6990*/  HADD2.F32 R80, -RZ, R101.H1_H1 ;  /* 0x30000065ff507230 */ /* 0x000fe40000004100 */
[----:B------:R-:W-:Y:S01]  /*69a0*/  FADD.FTZ R54, R54, R115 ;  /* 0x0000007336367221 */ /* 0x000fe20000010000 */
[----:B------:R-:W-:Y:S01]  /*69b0*/  FFMA.FTZ R29, R68, R68, R29 ;  /* 0x00000044441d7223 */ /* 0x000fe2000001001d */
[----:B------:R-:W-:Y:S01]  /*69c0*/  FADD.FTZ R28, R28, R59 ;  /* 0x0000003b1c1c7221 */ /* 0x000fe20000010000 */
[----:B------:R-:W-:Y:S01]  /*69d0*/  FMUL.FTZ R65, R49, R49 ;  /* 0x0000003131417220 */ /* 0x000fe20000410000 */
[----:B------:R-:W-:Y:S02]  /*69e0*/  HADD2.F32 R59, -RZ, R103.H0_H0 ;  /* 0x20000067ff3b7230 */ /* 0x000fe40000004100 */
[----:B------:R-:W-:Y:S01]  /*69f0*/  FADD.FTZ R49, R80, R49 ;  /* 0x0000003150317221 */ /* 0x000fe20000010000 */
[----:B------:R-:W-:Y:S01]  /*6a00*/  FADD.FTZ R29, R54, R29 ;  /* 0x0000001d361d7221 */ /* 0x000fe20000010000 */
[----:B------:R-:W-:-:S02]  /*6a10*/  HADD2.F32 R54, -RZ, R113.H1_H1 ;  /* 0x30000071ff367230 */ /* 0x000fc40000004100 */
[----:B------:R-:W-:Y:S01]  /*6a20*/  FFMA.FTZ R80, R80, R80, R65 ;  /* 0x0000005050507223 */ /* 0x000fe20000010041 */
[----:B------:R-:W-:Y:S01]  /*6a30*/  FADD.FTZ R28, R28, R49 ;  /* 0x000000311c1c7221 */ /* 0x000fe20000010000 */
[----:B------:R-:W-:Y:S01]  /*6a40*/  FMUL.FTZ R49, R59, R59 ;  /* 0x0000003b3b317220 */ /* 0x000fe20000410000 */
[----:B------:R-:W-:Y:S02]  /*6a50*/  HADD2.F32 R65, -RZ, R97.H0_H0 ;  /* 0x20000061ff417230 */ /* 0x000fe40000004100 */
[C---:B------:R-:W-:Y:S01]  /*6a60*/  FADD.FTZ R59, R54.reuse, R59 ;  /* 0x0000003b363b7221 */ /* 0x040fe20000010000 */
[----:B------:R-:W-:Y:S01]  /*6a70*/  FADD.FTZ R29, R29, R80 ;  /* 0x000000501d1d7221 */ /* 0x000fe20000010000 */
[----:B------:R-:W-:Y:S01]  /*6a80*/  FFMA.FTZ R54, R54, R54, R49 ;  /* 0x0000003636367223 */ /* 0x000fe20000010031 */
[----:B------:R-:W-:Y:S02]  /*6a90*/  HADD2.F32 R68, -RZ, R103.H1_H1 ;  /* 0x30000067ff447230 */ /* 0x000fe40000004100 */
[----:B------:R-:W-:Y:S01]  /*6aa0*/  FMUL.FTZ R49, R65, R65 ;  /* 0x0000004141317220 */ /* 0x000fe20000410000 */
[----:B------:R-:W-:-:S02]  /*6ab0*/  HADD2.F32 R97, -RZ, R97.H1_H1 ;  /* 0x30000061ff617230 */ /* 0x000fc40000004100 */
[----:B------:R-:W-:Y:S01]  /*6ac0*/  FADD.FTZ R29, R29, R54 ;  /* 0x000000361d1d7221 */ /* 0x000fe20000010000 */
[--C-:B------:R-:W-:Y:S02]  /*6ad0*/  HADD2.F32 R54, -RZ, R99.reuse.H0_H0 ;  /* 0x20000063ff367230 */ /* 0x100fe40000004100 */
[----:B------:R-:W-:Y:S01]  /*6ae0*/  FADD.FTZ R28, R28, R59 ;  /* 0x0000003b1c1c7221 */ /* 0x000fe20000010000 */
[C---:B------:R-:W-:Y:S01]  /*6af0*/  FADD.FTZ R65, R68.reuse, R65 ;  /* 0x0000004144417221 */ /* 0x040fe20000010000 */
[----:B------:R-:W-:Y:S01]  /*6b00*/  FFMA.FTZ R68, R68, R68, R49 ;  /* 0x0000004444447223 */ /* 0x000fe20000010031 */
[----:B------:R-:W-:Y:S02]  /*6b10*/  HADD2.F32 R99, -RZ, R99.H1_H1 ;  /* 0x30000063ff637230 */ /* 0x000fe40000004100 */
[----:B------:R-:W-:Y:S01]  /*6b20*/  FMUL.FTZ R80, R54, R54 ;  /* 0x0000003636507220 */ /* 0x000fe20000410000 */
[----:B------:R-:W-:Y:S01]  /*6b30*/  FADD.FTZ R49, R97, R54 ;  /* 0x0000003661317221 */ /* 0x000fe20000010000 */
[----:B------:R-:W-:Y:S01]  /*6b40*/  FADD.FTZ R28, R28, R65 ;  /* 0x000000411c1c7221 */ /* 0x000fe20000010000 */
[----:B------:R-:W-:-:S02]  /*6b50*/  HADD2.F32 R54, -RZ, R91.H0_H0 ;  /* 0x2000005bff367230 */ /* 0x000fc40000004100 */
[----:B------:R-:W-:Y:S01]  /*6b60*/  FADD.FTZ R29, R29, R68 ;  /* 0x000000441d1d7221 */ /* 0x000fe20000010000 */
[----:B------:R-:W-:Y:S01]  /*6b70*/  FADD.FTZ R28, R28, R49 ;  /* 0x000000311c1c7221 */ /* 0x000fe20000010000 */
[----:B------:R-:W-:Y:S02]  /*6b80*/  HADD2.F32 R91, -RZ, R91.H1_H1 ;  /* 0x3000005bff5b7230 */ /* 0x000fe40000004100 */
[----:B------:R-:W-:Y:S01]  /*6b90*/  FMUL.FTZ R68, R54, R54 ;  /* 0x0000003636447220 */ /* 0x000fe20000410000 */
[----:B------:R-:W-:Y:S01]  /*6ba0*/  FADD.FTZ R49, R99, R54 ;  /* 0x0000003663317221 */ /* 0x000fe20000010000 */
[----:B------:R-:W-:Y:S02]  /*6bb0*/  HADD2.F32 R54, -RZ, R81.H0_H0 ;  /* 0x20000051ff367230 */ /* 0x000fe40000004100 */
[----:B------:R-:W-:Y:S01]  /*6bc0*/  FFMA.FTZ R80, R97, R97, R80 ;  /* 0x0000006161507223 */ /* 0x000fe20000010050 */
[----:B------:R-:W-:Y:S01]  /*6bd0*/  FADD.FTZ R28, R28, R49 ;  /* 0x000000311c1c7221 */ /* 0x000fe20000010000 */
[----:B------:R-:W-:-:S02]  /*6be0*/  HADD2.F32 R49, -RZ, R73.H0_H0 ;  /* 0x20000049ff317230 */ /* 0x000fc40000004100 */
[----:B------:R-:W-:Y:S01]  /*6bf0*/  FADD.FTZ R29, R29, R80 ;  /* 0x000000501d1d7221 */ /* 0x000fe20000010000 */
[----:B------:R-:W-:Y:S01]  /*6c00*/  FADD.FTZ R59, R91, R54 ;  /* 0x000000365b3b7221 */ /* 0x000fe20000010000 */
[----:B------:R-:W-:Y:S01]  /*6c10*/  FFMA.FTZ R68, R99, R99, R68 ;  /* 0x0000006363447223 */ /* 0x000fe20000010044 */
[----:B------:R-:W-:Y:S01]  /*6c20*/  FMUL.FTZ R80, R54, R54 ;  /* 0x0000003636507220 */ /* 0x000fe20000410000 */
[----:B------:R-:W-:Y:S01]  /*6c30*/  @!P0 SHF.R.U32.HI R33, RZ, 0x10, R22 ;  /* 0x00000010ff218819 */ /* 0x000fe20000011616 */
[----:B------:R-:W-:Y:S01]  /*6c40*/  HADD2.F32 R54, -RZ, R81.H1_H1 ;  /* 0x30000051ff367230 */ /* 0x000fe20000004100 */
[----:B------:R-:W-:Y:S01]  /*6c50*/  PRMT R77, R77, 0x5410, RZ ;  /* 0x000054104d4d7816 */ /* 0x000fe200000000ff */
[----:B------:R-:W-:Y:S01]  /*6c60*/  FADD.FTZ R28, R28, R59 ;  /* 0x0000003b1c1c7221 */ /* 0x000fe20000010000 */
[----:B------:R-:W-:Y:S01]  /*6c70*/  FADD.FTZ R29, R29, R68 ;  /* 0x000000441d1d7221 */ /* 0x000fe20000010000 */
[----:B------:R-:W-:Y:S01]  /*6c80*/  FFMA.FTZ R80, R91, R91, R80 ;  /* 0x0000005b5b507223 */ /* 0x000fe20000010050 */
[----:B------:R-:W-:Y:S01]  /*6c90*/  FMUL.FTZ R59, R49, R49 ;  /* 0x00000031313b7220 */ /* 0x000fe20000410000 */
[----:B------:R-:W-:Y:S01]  /*6ca0*/  PRMT R33, R33, 0x5410, RZ ;  /* 0x0000541021217816 */ /* 0x000fe200000000ff */
[----:B------:R-:W-:Y:S01]  /*6cb0*/  FADD.FTZ R49, R54, R49 ;  /* 0x0000003136317221 */ /* 0x000fe20000010000 */
[----:B------:R-:W-:Y:S01]  /*6cc0*/  @!P6 PRMT R35, R35, 0x5410, R44 ;  /* 0x000054102323e816 */ /* 0x000fe2000000002c */
[----:B------:R-:W-:Y:S01]  /*6cd0*/  HADD2.F32 R65, -RZ, R71.H0_H0 ;  /* 0x20000047ff417230 */ /* 0x000fe20000004100 */
[----:B------:R-:W-:Y:S01]  /*6ce0*/  @!P0 PRMT R77, R77, 0x5410, R22 ;  /* 0x000054104d4d8816 */ /* 0x000fe20000000016 */
[----:B------:R-:W-:Y:S01]  /*6cf0*/  FADD.FTZ R29, R29, R80 ;  /* 0x000000501d1d7221 */ /* 0x000fe20000010000 */
[----:B------:R-:W-:Y:S01]  /*6d00*/  LOP3.LUT P6, RZ, R0, 0x2, RZ, 0xc0, !PT ;  /* 0x0000000200ff7812 */ /* 0x000fe200078cc0ff */
[----:B------:R-:W-:Y:S01]  /*6d10*/  FFMA.FTZ R68, R54, R54, R59 ;  /* 0x0000003636447223 */ /* 0x000fe2000001003b */
[----:B------:R-:W-:-:S02]  /*6d20*/  LOP3.LUT P0, RZ, R0, 0x1, RZ, 0xc0, !PT ;  /* 0x0000000100ff7812 */ /* 0x000fc4000780c0ff */
[----:B------:R-:W-:Y:S01]  /*6d30*/  PRMT R0, RZ, 0x7610, R0 ;  /* 0x00007610ff007816 */ /* 0x000fe20000000000 */
[----:B------:R-:W-:Y:S01]  /*6d40*/  HADD2.F32 R54, -RZ, R73.H1_H1 ;  /* 0x30000049ff367230 */ /* 0x000fe20000004100 */
[--C-:B------:R-:W-:Y:S01]  /*6d50*/  @!P1 SHF.R.U32.HI R0, RZ, 0x10, R40.reuse ;  /* 0x00000010ff009819 */ /* 0x100fe20000011628 */
[----:B------:R-:W-:Y:S01]  /*6d60*/  FADD.FTZ R28, R28, R49 ;  /* 0x000000311c1c7221 */ /* 0x000fe20000010000 */
[----:B------:R-:W-:Y:S01]  /*6d70*/  @!P1 PRMT R33, R33, 0x5410, R40 ;  /* 0x0000541021219816 */ /* 0x000fe20000000028 */
[----:B------:R-:W-:Y:S01]  /*6d80*/  FADD.FTZ R49, R29, R68 ;  /* 0x000000441d317221 */ /* 0x000fe20000010000 */
[----:B------:R-:W-:Y:S01]  /*6d90*/  LOP3.LUT P1, RZ, R2, 0x80000000, RZ, 0xc0, !PT ;  /* 0x8000000002ff7812 */ /* 0x000fe2000782c0ff */
[----:B------:R-:W-:Y:S01]  /*6da0*/  FMUL.FTZ R59, R65, R65 ;  /* 0x00000041413b7220 */ /* 0x000fe20000410000 */
[----:B------:R-:W-:Y:S02]  /*6db0*/  HADD2.F32 R29, -RZ, R61.H0_H0 ;  /* 0x2000003dff1d7230 */ /* 0x000fe40000004100 */
[----:B------:R-:W-:Y:S01]  /*6dc0*/  FADD.FTZ R65, R54, R65 ;  /* 0x0000004136417221 */ /* 0x000fe20000010000 */
[----:B------:R-:W-:-:S02]  /*6dd0*/  HADD2.F32 R68, -RZ, R71.H1_H1 ;  /* 0x30000047ff447230 */ /* 0x000fc40000004100 */
[----:B------:R-:W-:Y:S01]  /*6de0*/  FFMA.FTZ R54, R54, R54, R59 ;  /* 0x0000003636367223 */ /* 0x000fe2000001003b */
[----:B------:R-:W-:Y:S02]  /*6df0*/  IMAD.MOV.U32 R30, RZ, RZ, RZ ;  /* 0x000000ffff1e7224 */ /* 0x000fe400078e00ff */
[----:B------:R-:W-:Y:S01]  /*6e00*/  FMUL.FTZ R59, R29, R29 ;  /* 0x0000001d1d3b7220 */ /* 0x000fe20000410000 */
[----:B------:R-:W-:Y:S01]  /*6e10*/  FADD.FTZ R28, R28, R65 ;  /* 0x000000411c1c7221 */ /* 0x000fe20000010000 */
[----:B------:R-:W-:Y:S01]  /*6e20*/  FADD.FTZ R49, R49, R54 ;  /* 0x0000003631317221 */ /* 0x000fe20000010000 */
[C---:B------:R-:W-:Y:S01]  /*6e30*/  FADD.FTZ R29, R68.reuse, R29 ;  /* 0x0000001d441d7221 */ /* 0x040fe20000010000 */
[----:B------:R-:W-:Y:S01]  /*6e40*/  FFMA.FTZ R68, R68, R68, R59 ;  /* 0x0000004444447223 */ /* 0x000fe2000001003b */
[----:B------:R-:W-:Y:S01]  /*6e50*/  HADD2.F32 R54, -RZ, R69.H0_H0 ;  /* 0x20000045ff367230 */ /* 0x000fe20000004100 */
[----:B------:R-:W4:Y:S01]  /*6e60*/  @!P1 LDG.E R30, desc[UR12][R118.64] ;  /* 0x0000000c761e9981 */ /* 0x000f22000c1e1900 */
[----:B------:R-:W-:Y:S01]  /*6e70*/  HADD2.F32 R61, -RZ, R61.H1_H1 ;  /* 0x3000003dff3d7230 */ /* 0x000fe20000004100 */
[----:B------:R-:W-:Y:S01]  /*6e80*/  PRMT R78, R78, 0x5410, RZ ;  /* 0x000054104e4e7816 */ /* 0x000fe200000000ff */
[----:B------:R-:W-:Y:S01]  /*6e90*/  FADD.FTZ R28, R28, R29 ;  /* 0x0000001d1c1c7221 */ /* 0x000fe20000010000 */
[----:B------:R-:W-:Y:S01]  /*6ea0*/  FADD.FTZ R49, R49, R68 ;  /* 0x0000004431317221 */ /* 0x000fe20000010000 */
[----:B------:R-:W-:Y:S01]  /*6eb0*/  FMUL.FTZ R68, R54, R54 ;  /* 0x0000003636447220 */ /* 0x000fe20000410000 */
[C---:B------:R-:W-:Y:S01]  /*6ec0*/  FADD.FTZ R29, R61.reuse, R54 ;  /* 0x000000363d1d7221 */ /* 0x040fe20000010000 */
[----:B------:R0:W-:Y:S01]  /*6ed0*/  STL [R1+0x98], R70 ;  /* 0x0000984601007387 */ /* 0x0001e20000100800 */
[----:B------:R-:W-:Y:S01]  /*6ee0*/  HADD2.F32 R54, -RZ, R75.H0_H0 ;  /* 0x2000004bff367230 */ /* 0x000fe20000004100 */
[----:B------:R-:W-:Y:S01]  /*6ef0*/  @!P3 PRMT R78, R78, 0x5410, R32 ;  /* 0x000054104e4eb816 */ /* 0x000fe20000000020 */
[----:B------:R-:W-:Y:S01]  /*6f00*/  HADD2.F32 R69, -RZ, R69.H1_H1 ;  /* 0x30000045ff457230 */ /* 0x000fe20000004100 */
[----:B------:R1:W-:Y:S01]  /*6f10*/  STL [R1+0x4c], R82 ;  /* 0x00004c5201007387 */ /* 0x0003e20000100800 */
[----:B------:R-:W-:Y:S01]  /*6f20*/  PRMT R0, R0, 0x5410, RZ ;  /* 0x0000541000007816 */ /* 0x000fe200000000ff */
[----:B------:R-:W-:Y:S01]  /*6f30*/  FFMA.FTZ R68, R61, R61, R68 ;  /* 0x0000003d3d447223 */ /* 0x000fe20000010044 */
[----:B0-----:R-:W-:-:S02]  /*6f40*/  PRMT R70, RZ, 0x7610, R70 ;  /* 0x00007610ff467816 */ /* 0x001fc40000000046 */
[----:B------:R-:W-:Y:S02]  /*6f50*/  @!P3 SHF.R.U32.HI R70, RZ, 0x10, R32 ;  /* 0x00000010ff46b819 */ /* 0x000fe40000011620 */
[----:B------:R-:W-:Y:S01]  /*6f60*/  LOP3.LUT P3, RZ, R2, 0x8000000, RZ, 0xc0, !PT ;  /* 0x0800000002ff7812 */ /* 0x000fe2000786c0ff */
[----:B-1----:R-:W-:Y:S02]  /*6f70*/  HADD2.F32 R82, -RZ, R93.H0_H0 ;  /* 0x2000005dff527230 */ /* 0x002fe40000004100 */
[----:B------:R-:W-:Y:S01]  /*6f80*/  FMUL.FTZ R80, R54, R54 ;  /* 0x0000003636507220 */ /* 0x000fe20000410000 */
[----:B------:R-:W-:Y:S01]  /*6f90*/  FADD.FTZ R28, R28, R29 ;  /* 0x0000001d1c1c7221 */ /* 0x000fe20000010000 */
[----:B------:R-:W-:Y:S01]  /*6fa0*/  @!P5 PRMT R0, R0, 0x5410, R38 ;  /* 0x000054100000d816 */ /* 0x000fe20000000026 */
[----:B------:R-:W-:Y:S01]  /*6fb0*/  FADD.FTZ R29, R69, R54 ;  /* 0x00000036451d7221 */ /* 0x000fe20000010000 */
[----:B------:R-:W-:Y:S01]  /*6fc0*/  HADD2.F32 R75, -RZ, R75.H1_H1 ;  /* 0x3000004bff4b7230 */ /* 0x000fe20000004100 */
[----:B------:R-:W-:Y:S01]  /*6fd0*/  LOP3.LUT P5, RZ, R2, 0x40000000, RZ, 0xc0, !PT ;  /* 0x4000000002ff7812 */ /* 0x000fe200078ac0ff */
[----:B------:R-:W-:Y:S01]  /*6fe0*/  FADD.FTZ R49, R49, R68 ;  /* 0x0000004431317221 */ /* 0x000fe20000010000 */
[----:B------:R-:W-:Y:S01]  /*6ff0*/  FFMA.FTZ R80, R69, R69, R80 ;  /* 0x0000004545507223 */ /* 0x000fe20000010050 */
[----:B------:R-:W-:Y:S01]  /*7000*/  FMUL.FTZ R54, R82, R82 ;  /* 0x0000005252367220 */ /* 0x000fe20000410000 */
[----:B------:R-:W-:-:S02]  /*7010*/  IMAD.MOV.U32 R2, RZ, RZ, RZ ;  /* 0x000000ffff027224 */ /* 0x000fc400078e00ff */
[----:B------:R-:W-:Y:S01]  /*7020*/  FADD.FTZ R28, R28, R29 ;  /* 0x0000001d1c1c7221 */ /* 0x000fe20000010000 */
[----:B------:R-:W-:Y:S02]  /*7030*/  HADD2.F32 R68, -RZ, R105.H0_H0 ;  /* 0x20000069ff447230 */ /* 0x000fe40000004100 */
[----:B------:R-:W-:Y:S01]  /*7040*/  FADD.FTZ R29, R75, R82 ;  /* 0x000000524b1d7221 */ /* 0x000fe20000010000 */
[----:B------:R-:W-:Y:S01]  /*7050*/  FADD.FTZ R49, R49, R80 ;  /* 0x0000005031317221 */ /* 0x000fe20000010000 */
[----:B------:R-:W-:Y:S01]  /*7060*/  FFMA.FTZ R54, R75, R75, R54 ;  /* 0x0000004b4b367223 */ /* 0x000fe20000010036 */
[----:B------:R-:W-:Y:S01]  /*7070*/  HADD2.F32 R93, -RZ, R93.H1_H1 ;  /* 0x3000005dff5d7230 */ /* 0x000fe20000004100 */
[----:B------:R-:W5:Y:S01]  /*7080*/  @!P3 LDG.E R2, desc[UR12][R106.64] ;  /* 0x0000000c6a02b981 */ /* 0x000f62000c1e1900 */
[----:B------:R-:W-:Y:S01]  /*7090*/  FADD.FTZ R28, R28, R29 ;  /* 0x0000001d1c1c7221 */ /* 0x000fe20000010000 */
[----:B------:R-:W-:Y:S01]  /*70a0*/  FADD.FTZ R49, R49, R54 ;  /* 0x0000003631317221 */ /* 0x000fe20000010000 */
[----:B------:R-:W-:-:S02]  /*70b0*/  HADD2.F32 R54, -RZ, R19.H0_H0 ;  /* 0x20000013ff367230 */ /* 0x000fc40000004100 */
[----:B------:R-:W-:Y:S01]  /*70c0*/  FADD.FTZ R29, R93, R68 ;  /* 0x000000445d1d7221 */ /* 0x000fe20000010000 */
[----:B------:R-:W-:Y:S02]  /*70d0*/  HADD2.F32 R105, -RZ, R105.H1_H1 ;  /* 0x30000069ff697230 */ /* 0x000fe40000004100 */
[----:B------:R-:W-:Y:S01]  /*70e0*/  FMUL.FTZ R80, R68, R68 ;  /* 0x0000004444507220 */ /* 0x000fe20000410000 */
[----:B------:R-:W-:Y:S01]  /*70f0*/  FADD.FTZ R28, R28, R29 ;  /* 0x0000001d1c1c7221 */ /* 0x000fe20000010000 */
[----:B------:R-:W-:Y:S01]  /*7100*/  FMUL.FTZ R68, R54, R54 ;  /* 0x0000003636447220 */ /* 0x000fe20000410000 */
[----:B------:R-:W-:Y:S01]  /*7110*/  FADD.FTZ R29, R105, R54 ;  /* 0x00000036691d7221 */ /* 0x000fe20000010000 */
[----:B------:R-:W-:Y:S02]  /*7120*/  HADD2.F32 R54, -RZ, R51.H0_H0 ;  /* 0x20000033ff367230 */ /* 0x000fe40000004100 */
[----:B------:R-:W-:Y:S02]  /*7130*/  HADD2.F32 R19, -RZ, R19.H1_H1 ;  /* 0x30000013ff137230 */ /* 0x000fe40000004100 */
[----:B------:R-:W-:Y:S01]  /*7140*/  FADD.FTZ R28, R28, R29 ;  /* 0x0000001d1c1c7221 */ /* 0x000fe20000010000 */
[----:B------:R-:W-:-:S02]  /*7150*/  IMAD.MOV.U32 R64, RZ, RZ, RZ ;  /* 0x000000ffff407224 */ /* 0x000fc400078e00ff */
[----:B------:R-:W-:-:S04]  /*7160*/  FADD.FTZ R29, R19, R54 ;  /* 0x00000036131d7221 */ /* 0x000fc80000010000 */
[----:B------:R-:W3:Y:S01]  /*7170*/  @!P5 LDG.E R64, desc[UR12][R94.64] ;  /* 0x0000000c5e40d981 */ /* 0x000ee2000c1e1900 */
[----:B------:R-:W-:Y:S01]  /*7180*/  FADD.FTZ R29, R28, R29 ;  /* 0x0000001d1c1d7221 */ /* 0x000fe20000010000 */
[----:B------:R-:W-:-:S10]  /*7190*/  HFMA2.MMA R28, -RZ, RZ, 0, 0 ;  /* 0x00000000ff1c7435 */ /* 0x000fd400000001ff */
[----:B------:R0:W3:Y:S01]  /*71a0*/  @!P6 LDG.E R28, desc[UR12][R52.64] ;  /* 0x0000000c341ce981 */ /* 0x0000e2000c1e1900 */
[----:B------:R-:W-:Y:S01]  /*71b0*/  FFMA.FTZ R80, R93, R93, R80 ;  /* 0x0000005d5d507223 */ /* 0x000fe20000010050 */
[----:B------:R-:W-:Y:S02]  /*71c0*/  HADD2.F32 R82, -RZ, R55.H0_H0 ;  /* 0x20000037ff527230 */ /* 0x000fe40000004100 */
[----:B------:R-:W-:Y:S01]  /*71d0*/  FFMA.FTZ R68, R105, R105, R68 ;  /* 0x0000006969447223 */ /* 0x000fe20000010044 */
[----:B------:R-:W-:Y:S02]  /*71e0*/  HADD2.F32 R51, -RZ, R51.H1_H1 ;  /* 0x30000033ff337230 */ /* 0x000fe40000004100 */
[----:B------:R-:W-:Y:S01]  /*71f0*/  FADD.FTZ R49, R49, R80 ;  /* 0x0000005031317221 */ /* 0x000fe20000010000 */
[----:B------:R-:W-:Y:S01]  /*7200*/  FMUL.FTZ R80, R54, R54 ;  /* 0x0000003636507220 */ /* 0x000fe20000410000 */
[----:B------:R-:W-:Y:S02]  /*7210*/  FMUL.FTZ R54, R82, R82 ;  /* 0x0000005252367220 */ /* 0x000fe40000410000 */
[----:B------:R-:W-:Y:S01]  /*7220*/  FADD.FTZ R49, R49, R68 ;  /* 0x0000004431317221 */ /* 0x000fe20000010000 */
[----:B------:R-:W-:Y:S01]  /*7230*/  FFMA.FTZ R80, R19, R19, R80 ;  /* 0x0000001313507223 */ /* 0x000fe20000010050 */
[----:B------:R-:W-:Y:S01]  /*7240*/  FADD.FTZ R82, R51, R82 ;  /* 0x0000005233527221 */ /* 0x000fe20000010000 */
[----:B------:R-:W-:-:S02]  /*7250*/  HADD2.F32 R68, -RZ, R57.H0_H0 ;  /* 0x20000039ff447230 */ /* 0x000fc40000004100 */
[----:B------:R-:W-:Y:S02]  /*7260*/  HADD2.F32 R55, -RZ, R55.H1_H1 ;  /* 0x30000037ff377230 */ /* 0x000fe40000004100 */
[----:B------:R-:W-:Y:S01]  /*7270*/  FADD.FTZ R49, R49, R80 ;  /* 0x0000005031317221 */ /* 0x000fe20000010000 */
[----:B------:R-:W-:Y:S01]  /*7280*/  FADD.FTZ R29, R29, R82 ;  /* 0x000000521d1d7221 */ /* 0x000fe20000010000 */
[----:B------:R-:W-:Y:S01]  /*7290*/  FFMA.FTZ R54, R51, R51, R54 ;  /* 0x0000003333367223 */ /* 0x000fe20000010036 */
[----:B------:R-:W-:Y:S02]  /*72a0*/  HADD2.F32 R82, -RZ, R63.H0_H0 ;  /* 0x2000003fff527230 */ /* 0x000fe40000004100 */
[----:B------:R-:W-:Y:S01]  /*72b0*/  FMUL.FTZ R80, R68, R68 ;  /* 0x0000004444507220 */ /* 0x000fe20000410000 */
[----:B------:R-:W-:Y:S01]  /*72c0*/  FADD.FTZ R68, R55, R68 ;  /* 0x0000004437447221 */ /* 0x000fe20000010000 */
[----:B------:R-:W-:Y:S01]  /*72d0*/  FADD.FTZ R49, R49, R54 ;  /* 0x0000003631317221 */ /* 0x000fe20000010000 */
[----:B------:R-:W-:-:S02]  /*72e0*/  HADD2.F32 R57, -RZ, R57.H1_H1 ;  /* 0x30000039ff397230 */ /* 0x000fc40000004100 */
[----:B------:R-:W-:Y:S01]  /*72f0*/  FFMA.FTZ R80, R55, R55, R80 ;  /* 0x0000003737507223 */ /* 0x000fe20000010050 */
[----:B------:R-:W-:Y:S01]  /*7300*/  FADD.FTZ R29, R29, R68 ;  /* 0x000000441d1d7221 */ /* 0x000fe20000010000 */
[----:B------:R-:W-:Y:S01]  /*7310*/  FMUL.FTZ R54, R82, R82 ;  /* 0x0000005252367220 */ /* 0x000fe20000410000 */
[----:B------:R-:W-:Y:S02]  /*7320*/  HADD2.F32 R68, -RZ, R67.H0_H0 ;  /* 0x20000043ff447230 */ /* 0x000fe40000004100 */
[----:B------:R-:W-:Y:S01]  /*7330*/  FADD.FTZ R49, R49, R80 ;  /* 0x0000005031317221 */ /* 0x000fe20000010000 */
[----:B------:R-:W-:Y:S02]  /*7340*/  HADD2.F32 R63, -RZ, R63.H1_H1 ;  /* 0x3000003fff3f7230 */ /* 0x000fe40000004100 */
[C---:B------:R-:W-:Y:S01]  /*7350*/  FFMA.FTZ R54, R57.reuse, R57, R54 ;  /* 0x0000003939367223 */ /* 0x040fe20000010036 */
[----:B------:R-:W-:Y:S01]  /*7360*/  FADD.FTZ R82, R57, R82 ;  /* 0x0000005239527221 */ /* 0x000fe20000010000 */
[----:B0-----:R-:W-:-:S02]  /*7370*/  FMUL.FTZ R52, R68, R68 ;  /* 0x0000004444347220 */ /* 0x001fc40000410000 */
[----:B------:R-:W-:Y:S01]  /*7380*/  FADD.FTZ R49, R49, R54 ;  /* 0x0000003631317221 */ /* 0x000fe20000010000 */
[----:B------:R-:W-:Y:S02]  /*7390*/  HADD2.F32 R54, -RZ, R85.H0_H0 ;  /* 0x20000055ff367230 */ /* 0x000fe40000004100 */
[----:B------:R-:W-:Y:S01]  /*73a0*/  FFMA.FTZ R52, R63, R63, R52 ;  /* 0x0000003f3f347223 */ /* 0x000fe20000010034 */
[----:B------:R-:W-:Y:S02]  /*73b0*/  HADD2.F32 R67, -RZ, R67.H1_H1 ;  /* 0x30000043ff437230 */ /* 0x000fe40000004100 */
[----:B------:R-:W-:Y:S01]  /*73c0*/  FADD.FTZ R29, R29, R82 ;  /* 0x000000521d1d7221 */ /* 0x000fe20000010000 */
[----:B------:R-:W-:Y:S01]  /*73d0*/  FADD.FTZ R68, R63, R68 ;  /* 0x000000443f447221 */ /* 0x000fe20000010000 */
[----:B------:R-:W-:Y:S01]  /*73e0*/  FMUL.FTZ R80, R54, R54 ;  /* 0x0000003636507220 */ /* 0x000fe20000410000 */
[----:B------:R-:W-:Y:S01]  /*73f0*/  FADD.FTZ R49, R49, R52 ;  /* 0x0000003431317221 */ /* 0x000fe20000010000 */
[----:B------:R-:W-:Y:S01]  /*7400*/  FADD.FTZ R54, R67, R54 ;  /* 0x0000003643367221 */ /* 0x000fe20000010000 */
[----:B------:R-:W-:Y:S01]  /*7410*/  FADD.FTZ R29, R29, R68 ;  /* 0x000000441d1d7221 */ /* 0x000fe20000010000 */
[----:B------:R-:W-:-:S02]  /*7420*/  HADD2.F32 R52, -RZ, R5.H0_H0 ;  /* 0x20000005ff347230 */ /* 0x000fc40000004100 */
[----:B------:R-:W-:Y:S02]  /*7430*/  HADD2.F32 R85, -RZ, R85.H1_H1 ;  /* 0x30000055ff557230 */ /* 0x000fe40000004100 */
[----:B------:R-:W-:Y:S01]  /*7440*/  FADD.FTZ R29, R29, R54 ;  /* 0x000000361d1d7221 */ /* 0x000fe20000010000 */
[----:B------:R-:W-:Y:S02]  /*7450*/  HADD2.F32 R68, -RZ, R24.H0_H0 ;  /* 0x20000018ff447230 */ /* 0x000fe40000004100 */
[----:B------:R-:W-:Y:S01]  /*7460*/  FMUL.FTZ R54, R52, R52 ;  /* 0x0000003434367220 */ /* 0x000fe20000410000 */
[----:B------:R-:W-:Y:S02]  /*7470*/  HADD2.F32 R5, -RZ, R5.H1_H1 ;  /* 0x30000005ff057230 */ /* 0x000fe40000004100 */
[----:B------:R-:W-:Y:S01]  /*7480*/  FADD.FTZ R52, R85, R52 ;  /* 0x0000003455347221 */ /* 0x000fe20000010000 */
[----:B------:R-:W-:Y:S01]  /*7490*/  FFMA.FTZ R80, R67, R67, R80 ;  /* 0x0000004343507223 */ /* 0x000fe20000010050 */
[----:B------:R-:W-:-:S02]  /*74a0*/  FFMA.FTZ R54, R85, R85, R54 ;  /* 0x0000005555367223 */ /* 0x000fc40000010036 */
[----:B------:R-:W-:Y:S01]  /*74b0*/  FADD.FTZ R29, R29, R52 ;  /* 0x000000341d1d7221 */ /* 0x000fe20000010000 */
[----:B------:R-:W-:Y:S01]  /*74c0*/  FMUL.FTZ R52, R68, R68 ;  /* 0x0000004444347220 */ /* 0x000fe20000410000 */
[----:B------:R-:W-:Y:S01]  /*74d0*/  FADD.FTZ R49, R49, R80 ;  /* 0x0000005031317221 */ /* 0x000fe20000010000 */
[----:B------:R-:W-:Y:S02]  /*74e0*/  HADD2.F32 R19, -RZ, R15.H0_H0 ;  /* 0x2000000fff137230 */ /* 0x000fe40000004100 */
[----:B------:R-:W-:Y:S01]  /*74f0*/  FADD.FTZ R68, R5, R68 ;  /* 0x0000004405447221 */ /* 0x000fe20000010000 */
[----:B------:R-:W-:Y:S02]  /*7500*/  HADD2.F32 R24, -RZ, R24.H1_H1 ;  /* 0x30000018ff187230 */ /* 0x000fe40000004100 */
[----:B------:R-:W-:Y:S01]  /*7510*/  FADD.FTZ R49, R49, R54 ;  /* 0x0000003631317221 */ /* 0x000fe20000010000 */
[----:B------:R-:W-:Y:S01]  /*7520*/  FFMA.FTZ R52, R5, R5, R52 ;  /* 0x0000000505347223 */ /* 0x000fe20000010034 */
[----:B------:R-:W-:Y:S01]  /*7530*/  FADD.FTZ R29, R29, R68 ;  /* 0x000000441d1d7221 */ /* 0x000fe20000010000 */
[----:B------:R-:W-:-:S02]  /*7540*/  HADD2.F32 R68, -RZ, R25.H0_H0 ;  /* 0x20000019ff447230 */ /* 0x000fc40000004100 */
[C---:B------:R-:W-:Y:S01]  /*7550*/  FADD.FTZ R54, R24.reuse, R19 ;  /* 0x0000001318367221 */ /* 0x040fe20000010000 */
[----:B------:R-:W-:Y:S01]  /*7560*/  FMUL.FTZ R5, R19, R19 ;  /* 0x0000001313057220 */ /* 0x000fe20000410000 */
[----:B------:R-:W-:Y:S02]  /*7570*/  HADD2.F32 R15, -RZ, R15.H1_H1 ;  /* 0x3000000fff0f7230 */ /* 0x000fe40000004100 */
[----:B------:R-:W-:Y:S01]  /*7580*/  FADD.FTZ R49, R49, R52 ;  /* 0x0000003431317221 */ /* 0x000fe20000010000 */
[----:B------:R-:W-:Y:S01]  /*7590*/  FADD.FTZ R29, R29, R54 ;  /* 0x000000361d1d7221 */ /* 0x000fe20000010000 */
[----:B------:R-:W-:Y:S01]  /*75a0*/  FFMA.FTZ R24, R24, R24, R5 ;  /* 0x0000001818187223 */ /* 0x000fe20000010005 */
[----:B------:R-:W-:Y:S01]  /*75b0*/  FMUL.FTZ R52, R68, R68 ;  /* 0x0000004444347220 */ /* 0x000fe20000410000 */
[----:B------:R-:W-:Y:S02]  /*75c0*/  HADD2.F32 R54, -RZ, R11.H0_H0 ;  /* 0x2000000bff367230 */ /* 0x000fe40000004100 */
[----:B------:R-:W-:Y:S01]  /*75d0*/  FADD.FTZ R68, R15, R68 ;  /* 0x000000440f447221 */ /* 0x000fe20000010000 */
[----:B------:R-:W-:Y:S01]  /*75e0*/  FADD.FTZ R24, R49, R24 ;  /* 0x0000001831187221 */ /* 0x000fe20000010000 */
[----:B------:R-:W-:Y:S01]  /*75f0*/  FFMA.FTZ R15, R15, R15, R52 ;  /* 0x0000000f0f0f7223 */ /* 0x000fe20000010034 */
[----:B------:R-:W-:-:S02]  /*7600*/  HADD2.F32 R25, -RZ, R25.H1_H1 ;  /* 0x30000019ff197230 */ /* 0x000fc40000004100 */
[----:B------:R-:W-:Y:S01]  /*7610*/  FMUL.FTZ R52, R54, R54 ;  /* 0x0000003636347220 */ /* 0x000fe20000410000 */
[----:B------:R-:W-:Y:S01]  /*7620*/  FADD.FTZ R29, R29, R68 ;  /* 0x000000441d1d7221 */ /* 0x000fe20000010000 */
[----:B------:R-:W-:Y:S01]  /*7630*/  FADD.FTZ R15, R24, R15 ;  /* 0x0000000f180f7221 */ /* 0x000fe20000010000 */
[----:B------:R-:W-:Y:S02]  /*7640*/  HADD2.F32 R24, -RZ, R47.H0_H0 ;  /* 0x2000002fff187230 */ /* 0x000fe40000004100 */
[C---:B------:R-:W-:Y:S01]  /*7650*/  FADD.FTZ R54, R25.reuse, R54 ;  /* 0x0000003619367221 */ /* 0x040fe20000010000 */
[----:B------:R-:W-:Y:S01]  /*7660*/  FFMA.FTZ R52, R25, R25, R52 ;  /* 0x0000001919347223 */ /* 0x000fe20000010034 */
[----:B------:R-:W-:Y:S02]  /*7670*/  HADD2.F32 R11, -RZ, R11.H1_H1 ;  /* 0x3000000bff0b7230 */ /* 0x000fe40000004100 */
[----:B------:R-:W-:Y:S01]  /*7680*/  FADD.FTZ R29, R29, R54 ;  /* 0x000000361d1d7221 */ /* 0x000fe20000010000 */
[----:B------:R-:W-:Y:S01]  /*7690*/  FADD.FTZ R15, R15, R52 ;  /* 0x000000340f0f7221 */ /* 0x000fe20000010000 */
[----:B------:R-:W-:Y:S01]  /*76a0*/  FMUL.FTZ R52, R24, R24 ;  /* 0x0000001818347220 */ /* 0x000fe20000410000 */
[----:B------:R-:W-:-:S02]  /*76b0*/  HADD2.F32 R54, -RZ, R13.H0_H0 ;  /* 0x2000000dff367230 */ /* 0x000fc40000004100 */
[C---:B------:R-:W-:Y:S01]  /*76c0*/  FADD.FTZ R24, R11.reuse, R24 ;  /* 0x000000180b187221 */ /* 0x040fe20000010000 */
[----:B------:R-:W-:Y:S02]  /*76d0*/  HADD2.F32 R47, -RZ, R47.H1_H1 ;  /* 0x3000002fff2f7230 */ /* 0x000fe40000004100 */
[----:B------:R-:W-:Y:S01]  /*76e0*/  FFMA.FTZ R52, R11, R11, R52 ;  /* 0x0000000b0b347223 */ /* 0x000fe20000010034 */
[----:B------:R-:W-:Y:S02]  /*76f0*/  HADD2.F32 R80, -RZ, R26.H0_H0 ;  /* 0x2000001aff507230 */ /* 0x000fe40000004100 */
[----:B------:R-:W-:Y:S01]  /*7700*/  FADD.FTZ R24, R29, R24 ;  /* 0x000000181d187221 */ /* 0x000fe20000010000 */
[----:B------:R-:W-:Y:S01]  /*7710*/  FMUL.FTZ R68, R54, R54 ;  /* 0x0000003636447220 */ /* 0x000fe20000410000 */
[----:B------:R-:W-:Y:S01]  /*7720*/  FADD.FTZ R5, R47, R54 ;  /* 0x000000362f057221 */ /* 0x000fe20000010000 */
[----:B------:R-:W-:Y:S02]  /*7730*/  HADD2.F32 R13, -RZ, R13.H1_H1 ;  /* 0x3000000dff0d7230 */ /* 0x000fe40000004100 */
[----:B------:R-:W-:Y:S01]  /*7740*/  FADD.FTZ R15, R15, R52 ;  /* 0x000000340f0f7221 */ /* 0x000fe20000010000 */
[----:B------:R-:W-:Y:S01]  /*7750*/  FFMA.FTZ R68, R47, R47, R68 ;  /* 0x0000002f2f447223 */ /* 0x000fe20000010044 */
[----:B------:R-:W-:Y:S01]  /*7760*/  FADD.FTZ R5, R24, R5 ;  /* 0x0000000518057221 */ /* 0x000fe20000010000 */
[----:B------:R-:W-:Y:S01]  /*7770*/  FMUL.FTZ R24, R80, R80 ;  /* 0x0000005050187220 */ /* 0x000fe20000410000 */
[----:B------:R-:W-:-:S02]  /*7780*/  HADD2.F32 R11, -RZ, R21.H0_H0 ;  /* 0x20000015ff0b7230 */ /* 0x000fc40000004100 */
[----:B------:R-:W-:Y:S01]  /*7790*/  FADD.FTZ R15, R15, R68 ;  /* 0x000000440f0f7221 */ /* 0x000fe20000010000 */
[----:B------:R-:W-:Y:S02]  /*77a0*/  HADD2.F32 R26, -RZ, R26.H1_H1 ;  /* 0x3000001aff1a7230 */ /* 0x000fe40000004100 */
[C---:B------:R-:W-:Y:S01]  /*77b0*/  FFMA.FTZ R24, R13.reuse, R13, R24 ;  /* 0x0000000d0d187223 */ /* 0x040fe20000010018 */
[----:B------:R-:W-:Y:S01]  /*77c0*/  FADD.FTZ R80, R13, R80 ;  /* 0x000000500d507221 */ /* 0x000fe20000010000 */
[----:B------:R-:W-:Y:S01]  /*77d0*/  FMUL.FTZ R13, R11, R11 ;  /* 0x0000000b0b0d7220 */ /* 0x000fe20000410000 */
[----:B------:R-:W-:Y:S02]  /*77e0*/  HADD2.F32 R52, -RZ, R27.H0_H0 ;  /* 0x2000001bff347230 */ /* 0x000fe40000004100 */
[----:B------:R-:W-:Y:S01]  /*77f0*/  FADD.FTZ R15, R15, R24 ;  /* 0x000000180f0f7221 */ /* 0x000fe20000010000 */
[C---:B------:R-:W-:Y:S01]  /*7800*/  FADD.FTZ R24, R26.reuse, R11 ;  /* 0x0000000b1a187221 */ /* 0x040fe20000010000 */
[----:B------:R-:W-:Y:S01]  /*7810*/  FFMA.FTZ R26, R26, R26, R13 ;  /* 0x0000001a1a1a7223 */ /* 0x000fe2000001000d */
[----:B------:R-:W-:-:S02]  /*7820*/  HADD2.F32 R21, -RZ, R21.H1_H1 ;  /* 0x30000015ff157230 */ /* 0x000fc40000004100 */
[----:B------:R-:W-:Y:S01]  /*7830*/  FADD.FTZ R5, R5, R80 ;  /* 0x0000005005057221 */ /* 0x000fe20000010000 */
[----:B------:R-:W-:Y:S02]  /*7840*/  HADD2.F32 R13, -RZ, R17.H0_H0 ;  /* 0x20000011ff0d7230 */ /* 0x000fe40000004100 */
[----:B------:R-:W-:Y:S01]  /*7850*/  FMUL.FTZ R54, R52, R52 ;  /* 0x0000003434367220 */ /* 0x000fe20000410000 */
[----:B------:R-:W-:Y:S01]  /*7860*/  FADD.FTZ R15, R15, R26 ;  /* 0x0000001a0f0f7221 */ /* 0x000fe20000010000 */
[----:B------:R-:W-:Y:S01]  /*7870*/  FADD.FTZ R5, R5, R24 ;  /* 0x0000001805057221 */ /* 0x000fe20000010000 */
[----:B------:R-:W-:Y:S01]  /*7880*/  FADD.FTZ R52, R21, R52 ;  /* 0x0000003415347221 */ /* 0x000fe20000010000 */
[----:B------:R-:W-:Y:S02]  /*7890*/  HADD2.F32 R26, -RZ, R27.H1_H1 ;  /* 0x3000001bff1a7230 */ /* 0x000fe40000004100 */
[----:B------:R-:W-:Y:S01]  /*78a0*/  FMUL.FTZ R11, R13, R13 ;  /* 0x0000000d0d0b7220 */ /* 0x000fe20000410000 */
[----:B------:R-:W-:-:S02]  /*78b0*/  HADD2.F32 R24, -RZ, R76.H0_H0 ;  /* 0x2000004cff187230 */ /* 0x000fc40000004100 */
[----:B------:R-:W-:Y:S01]  /*78c0*/  FADD.FTZ R52, R5, R52 ;  /* 0x0000003405347221 */ /* 0x000fe20000010000 */
[----:B------:R-:W-:Y:S02]  /*78d0*/  HADD2.F32 R17, -RZ, R17.H1_H1 ;  /* 0x30000011ff117230 */ /* 0x000fe40000004100 */
[C---:B------:R-:W-:Y:S01]  /*78e0*/  FADD.FTZ R5, R26.reuse, R13 ;  /* 0x0000000d1a057221 */ /* 0x040fe20000010000 */
[----:B------:R-:W-:Y:S01]  /*78f0*/  FFMA.FTZ R54, R21, R21, R54 ;  /* 0x0000001515367223 */ /* 0x000fe20000010036 */
[----:B------:R-:W-:Y:S01]  /*7900*/  FFMA.FTZ R11, R26, R26, R11 ;  /* 0x0000001a1a0b7223 */ /* 0x000fe2000001000b */
[----:B------:R-:W-:Y:S02]  /*7910*/  HADD2.F32 R13, -RZ, R45.H0_H0 ;  /* 0x2000002dff0d7230 */ /* 0x000fe40000004100 */
[----:B------:R-:W-:Y:S01]  /*7920*/  FMUL.FTZ R26, R24, R24 ;  /* 0x00000018181a7220 */ /* 0x000fe20000410000 */
[----:B------:R-:W-:Y:S01]  /*7930*/  FADD.FTZ R5, R52, R5 ;  /* 0x0000000534057221 */ /* 0x000fe20000010000 */
[----:B------:R-:W-:Y:S01]  /*7940*/  FADD.FTZ R24, R17, R24 ;  /* 0x0000001811187221 */ /* 0x000fe20000010000 */
[----:B------:R-:W-:-:S02]  /*7950*/  HADD2.F32 R76, -RZ, R76.H1_H1 ;  /* 0x3000004cff4c7230 */ /* 0x000fc40000004100 */
[----:B------:R-:W-:Y:S01]  /*7960*/  FADD.FTZ R54, R15, R54 ;  /* 0x000000360f367221 */ /* 0x000fe20000010000 */
[----:B------:R0:W-:Y:S01]  /*7970*/  STL [R1+0xa8], R50 ;  /* 0x0000a83201007387 */ /* 0x0001e20000100800 */
[----:B------:R-:W-:Y:S01]  /*7980*/  FADD.FTZ R5, R5, R24 ;  /* 0x0000001805057221 */ /* 0x000fe20000010000 */
[----:B------:R-:W-:Y:S01]  /*7990*/  FMUL.FTZ R15, R13, R13 ;  /* 0x0000000d0d0f7220 */ /* 0x000fe20000410000 */
[----:B------:R-:W-:Y:S01]  /*79a0*/  FADD.FTZ R24, R76, R13 ;  /* 0x0000000d4c187221 */ /* 0x000fe20000010000 */
[----:B------:R-:W-:Y:S01]  /*79b0*/  FADD.FTZ R11, R54, R11 ;  /* 0x0000000b360b7221 */ /* 0x000fe20000010000 */
[----:B------:R-:W-:Y:S01]  /*79c0*/  FFMA.FTZ R26, R17, R17, R26 ;  /* 0x00000011111a7223 */ /* 0x000fe2000001001a */
[----:B------:R-:W-:Y:S01]  /*79d0*/  FFMA.FTZ R76, R76, R76, R15 ;  /* 0x0000004c4c4c7223 */ /* 0x000fe2000001000f */
[----:B0-----:R-:W-:Y:S02]  /*79e0*/  HADD2.F32 R50, -RZ, R58.H0_H0 ;  /* 0x2000003aff327230 */ /* 0x001fe40000004100 */
[----:B------:R-:W-:Y:S01]  /*79f0*/  FADD.FTZ R5, R5, R24 ;  /* 0x0000001805057221 */ /* 0x000fe20000010000 */
[----:B------:R-:W-:-:S02]  /*7a00*/  HADD2.F32 R45, -RZ, R45.H1_H1 ;  /* 0x3000002dff2d7230 */ /* 0x000fc40000004100 */
[----:B------:R-:W-:Y:S01]  /*7a10*/  FADD.FTZ R11, R11, R26 ;  /* 0x0000001a0b0b7221 */ /* 0x000fe20000010000 */
[----:B------:R-:W-:Y:S02]  /*7a20*/  HADD2.F32 R15, -RZ, R42.H0_H0 ;  /* 0x2000002aff0f7230 */ /* 0x000fe40000004100 */
[----:B------:R-:W-:Y:S01]  /*7a30*/  FMUL.FTZ R24, R50, R50 ;  /* 0x0000003232187220 */ /* 0x000fe20000410000 */
[----:B------:R-:W-:Y:S02]  /*7a40*/  HADD2.F32 R58, -RZ, R58.H1_H1 ;  /* 0x3000003aff3a7230 */ /* 0x000fe40000004100 */
[----:B------:R-:W-:Y:S01]  /*7a50*/  FADD.FTZ R11, R11, R76 ;  /* 0x0000004c0b0b7221 */ /* 0x000fe20000010000 */
[C---:B------:R-:W-:Y:S01]  /*7a60*/  FADD.FTZ R50, R45.reuse, R50 ;  /* 0x000000322d327221 */ /* 0x040fe20000010000 */
[----:B------:R-:W-:Y:S01]  /*7a70*/  FFMA.FTZ R24, R45, R45, R24 ;  /* 0x0000002d2d187223 */ /* 0x000fe20000010018 */
[----:B------:R-:W-:Y:S01]  /*7a80*/  FMUL.FTZ R13, R15, R15 ;  /* 0x0000000f0f0d7220 */ /* 0x000fe20000410000 */
[----:B------:R-:W-:-:S02]  /*7a90*/  HADD2.F32 R42, -RZ, R42.H1_H1 ;  /* 0x3000002aff2a7230 */ /* 0x000fc40000004100 */
[----:B------:R-:W-:Y:S01]  /*7aa0*/  FADD.FTZ R5, R5, R50 ;  /* 0x0000003205057221 */ /* 0x000fe20000010000 */
[----:B------:R-:W-:Y:S01]  /*7ab0*/  FADD.FTZ R11, R11, R24 ;  /* 0x000000180b0b7221 */ /* 0x000fe20000010000 */
[C---:B------:R-:W-:Y:S01]  /*7ac0*/  FFMA.FTZ R26, R58.reuse, R58, R13 ;  /* 0x0000003a3a1a7223 */ /* 0x040fe2000001000d */
[----:B------:R-:W-:Y:S01]  /*7ad0*/  FADD.FTZ R24, R58, R15 ;  /* 0x0000000f3a187221 */ /* 0x000fe20000010000 */
[----:B------:R-:W-:Y:S02]  /*7ae0*/  HADD2.F32 R13, -RZ, R43.H0_H0 ;  /* 0x2000002bff0d7230 */ /* 0x000fe40000004100 */
[----:B------:R-:W-:Y:S01]  /*7af0*/  FADD.FTZ R11, R11, R26 ;  /* 0x0000001a0b0b7221 */ /* 0x000fe20000010000 */
[----:B------:R-:W-:Y:S01]  /*7b00*/  FADD.FTZ R5, R5, R24 ;  /* 0x0000001805057221 */ /* 0x000fe20000010000 */
[----:B------:R-:W-:Y:S02]  /*7b10*/  HADD2.F32 R26, -RZ, R23.H0_H0 ;  /* 0x20000017ff1a7230 */ /* 0x000fe40000004100 */
[----:B------:R-:W-:Y:S01]  /*7b20*/  FMUL.FTZ R15, R13, R13 ;  /* 0x0000000d0d0f7220 */ /* 0x000fe20000410000 */
[----:B------:R-:W-:Y:S01]  /*7b30*/  FADD.FTZ R24, R42, R13 ;  /* 0x0000000d2a187221 */ /* 0x000fe20000010000 */
[----:B------:R-:W-:-:S02]  /*7b40*/  HADD2.F32 R43, -RZ, R43.H1_H1 ;  /* 0x3000002bff2b7230 */ /* 0x000fc40000004100 */
[----:B------:R-:W-:Y:S01]  /*7b50*/  FFMA.FTZ R42, R42, R42, R15 ;  /* 0x0000002a2a2a7223 */ /* 0x000fe2000001000f */
[----:B------:R-:W-:Y:S01]  /*7b60*/  FADD.FTZ R5, R5, R24 ;  /* 0x0000001805057221 */ /* 0x000fe20000010000 */
[----:B------:R-:W-:Y:S02]  /*7b70*/  HADD2.F32 R13, -RZ, R41.H0_H0 ;  /* 0x20000029ff0d7230 */ /* 0x000fe40000004100 */
[----:B------:R-:W-:Y:S01]  /*7b80*/  FMUL.FTZ R24, R26, R26 ;  /* 0x0000001a1a187220 */ /* 0x000fe20000410000 */
[----:B------:R0:W-:Y:S01]  /*7b90*/  STL [R1+0xb0], R18 ;  /* 0x0000b01201007387 */ /* 0x0001e20000100800 */
[----:B------:R-:W-:Y:S01]  /*7ba0*/  FADD.FTZ R26, R43, R26 ;  /* 0x0000001a2b1a7221 */ /* 0x000fe20000010000 */
[----:B------:R-:W-:Y:S01]  /*7bb0*/  FADD.FTZ R11, R11, R42 ;  /* 0x0000002a0b0b7221 */ /* 0x000fe20000010000 */
[----:B------:R-:W-:Y:S01]  /*7bc0*/  FFMA.FTZ R24, R43, R43, R24 ;  /* 0x0000002b2b187223 */ /* 0x000fe20000010018 */
[----:B------:R-:W-:Y:S01]  /*7bd0*/  FMUL.FTZ R15, R13, R13 ;  /* 0x0000000d0d0f7220 */ /* 0x000fe20000410000 */
[----:B------:R-:W-:-:S02]  /*7be0*/  HADD2.F32 R42, -RZ, R39.H0_H0 ;  /* 0x20000027ff2a7230 */ /* 0x000fc40000004100 */
[----:B------:R-:W-:Y:S01]  /*7bf0*/  FADD.FTZ R5, R5, R26 ;  /* 0x0000001a05057221 */ /* 0x000fe20000010000 */
[----:B0-----:R-:W-:Y:S02]  /*7c00*/  HADD2.F32 R18, -RZ, R23.H1_H1 ;  /* 0x30000017ff127230 */ /* 0x001fe40000004100 */
[----:B------:R-:W-:Y:S01]  /*7c10*/  FADD.FTZ R11, R11, R24 ;  /* 0x000000180b0b7221 */ /* 0x000fe20000010000 */
[----:B------:R-:W-:Y:S02]  /*7c20*/  HADD2.F32 R41, -RZ, R41.H1_H1 ;  /* 0x30000029ff297230 */ /* 0x000fe40000004100 */
[----:B------:R-:W-:Y:S01]  /*7c30*/  FMUL.FTZ R24, R42, R42 ;  /* 0x0000002a2a187220 */ /* 0x000fe20000410000 */
[C---:B------:R-:W-:Y:S01]  /*7c40*/  FADD.FTZ R26, R18.reuse, R13 ;  /* 0x0000000d121a7221 */ /* 0x040fe20000010000 */
[----:B------:R-:W-:Y:S01]  /*7c50*/  FFMA.FTZ R18, R18, R18, R15 ;  /* 0x0000001212127223 */ /* 0x000fe2000001000f */
[----:B------:R-:W-:Y:S02]  /*7c60*/  HADD2.F32 R15, -RZ, R4.H0_H0 ;  /* 0x20000004ff0f7230 */ /* 0x000fe40000004100 */
[----:B------:R-:W-:Y:S01]  /*7c70*/  FFMA.FTZ R24, R41, R41, R24 ;  /* 0x0000002929187223 */ /* 0x000fe20000010018 */
[----:B------:R-:W-:Y:S01]  /*7c80*/  FADD.FTZ R5, R5, R26 ;  /* 0x0000001a05057221 */ /* 0x000fe20000010000 */
[----:B------:R-:W-:Y:S01]  /*7c90*/  FADD.FTZ R11, R11, R18 ;  /* 0x000000120b0b7221 */ /* 0x000fe20000010000 */
[----:B------:R-:W-:-:S02]  /*7ca0*/  HADD2.F32 R26, -RZ, R39.H1_H1 ;  /* 0x30000027ff1a7230 */ /* 0x000fc40000004100 */
[----:B------:R-:W-:Y:S01]  /*7cb0*/  FMUL.FTZ R13, R15, R15 ;  /* 0x0000000f0f0d7220 */ /* 0x000fe20000410000 */
[----:B------:R-:W-:Y:S01]  /*7cc0*/  FADD.FTZ R42, R41, R42 ;  /* 0x0000002a292a7221 */ /* 0x000fe20000010000 */
[----:B------:R-:W-:Y:S01]  /*7cd0*/  FADD.FTZ R11, R11, R24 ;  /* 0x000000180b0b7221 */ /* 0x000fe20000010000 */
[----:B------:R-:W-:Y:S02]  /*7ce0*/  HADD2.F32 R4, -RZ, R4.H1_H1 ;  /* 0x30000004ff047230 */ /* 0x000fe40000004100 */
[C---:B------:R-:W-:Y:S01]  /*7cf0*/  FFMA.FTZ R24, R26.reuse, R26, R13 ;  /* 0x0000001a1a187223 */ /* 0x040fe2000001000d */
[----:B------:R-:W-:Y:S01]  /*7d00*/  FADD.FTZ R5, R5, R42 ;  /* 0x0000002a05057221 */ /* 0x000fe20000010000 */
[----:B------:R-:W-:Y:S01]  /*7d10*/  FADD.FTZ R18, R26, R15 ;  /* 0x0000000f1a127221 */ /* 0x000fe20000010000 */
[----:B------:R-:W-:Y:S02]  /*7d20*/  HADD2.F32 R13, -RZ, R37.H0_H0 ;  /* 0x20000025ff0d7230 */ /* 0x000fe40000004100 */
[----:B------:R-:W-:Y:S01]  /*7d30*/  FADD.FTZ R11, R11, R24 ;  /* 0x000000180b0b7221 */ /* 0x000fe20000010000 */
[----:B------:R-:W-:-:S02]  /*7d40*/  HADD2.F32 R24, -RZ, R48.H0_H0 ;  /* 0x20000030ff187230 */ /* 0x000fc40000004100 */
[----:B------:R-:W-:Y:S01]  /*7d50*/  FADD.FTZ R5, R5, R18 ;  /* 0x0000001205057221 */ /* 0x000fe20000010000 */
[----:B------:R-:W-:Y:S02]  /*7d60*/  HADD2.F32 R37, -RZ, R37.H1_H1 ;  /* 0x30000025ff257230 */ /* 0x000fe40000004100 */
[C---:B------:R-:W-:Y:S01]  /*7d70*/  FADD.FTZ R18, R4.reuse, R13 ;  /* 0x0000000d04127221 */ /* 0x040fe20000010000 */
[----:B------:R-:W-:Y:S01]  /*7d80*/  FMUL.FTZ R15, R13, R13 ;  /* 0x0000000d0d0f7220 */ /* 0x000fe20000410000 */
[----:B------:R-:W-:Y:S02]  /*7d90*/  HADD2.F32 R13, -RZ, R35.H0_H0 ;  /* 0x20000023ff0d7230 */ /* 0x000fe40000004100 */
[----:B------:R-:W-:Y:S01]  /*7da0*/  FADD.FTZ R5, R5, R18 ;  /* 0x0000001205057221 */ /* 0x000fe20000010000 */
[----:B------:R-:W-:Y:S01]  /*7db0*/  FFMA.FTZ R4, R4, R4, R15 ;  /* 0x0000000404047223 */ /* 0x000fe2000001000f */
[----:B------:R-:W-:Y:S01]  /*7dc0*/  FMUL.FTZ R18, R24, R24 ;  /* 0x0000001818127220 */ /* 0x000fe20000410000 */
[----:B------:R-:W-:Y:S01]  /*7dd0*/  FADD.FTZ R24, R37, R24 ;  /* 0x0000001825187221 */ /* 0x000fe20000010000 */
[----:B------:R-:W-:-:S02]  /*7de0*/  HADD2.F32 R48, -RZ, R48.H1_H1 ;  /* 0x30000030ff307230 */ /* 0x000fc40000004100 */
[----:B------:R-:W-:Y:S01]  /*7df0*/  FADD.FTZ R4, R11, R4 ;  /* 0x000000040b047221 */ /* 0x000fe20000010000 */
[----:B------:R-:W-:Y:S01]  /*7e00*/  FFMA.FTZ R37, R37, R37, R18 ;  /* 0x0000002525257223 */ /* 0x000fe20000010012 */
[----:B------:R-:W-:Y:S01]  /*7e10*/  FADD.FTZ R5, R5, R24 ;  /* 0x0000001805057221 */ /* 0x000fe20000010000 */
[----:B------:R-:W-:Y:S01]  /*7e20*/  FMUL.FTZ R11, R13, R13 ;  /* 0x0000000d0d0b7220 */ /* 0x000fe20000410000 */
[----:B------:R-:W-:Y:S02]  /*7e30*/  HADD2.F32 R24, -RZ, R77.H0_H0 ;  /* 0x2000004dff187230 */ /* 0x000fe40000004100 */
[----:B------:R-:W-:Y:S01]  /*7e40*/  FADD.FTZ R18, R48, R13 ;  /* 0x0000000d30127221 */ /* 0x000fe20000010000 */
[----:B------:R-:W-:Y:S01]  /*7e50*/  FADD.FTZ R4, R4, R37 ;  /* 0x0000002504047221 */ /* 0x000fe20000010000 */
[----:B------:R-:W-:Y:S01]  /*7e60*/  FFMA.FTZ R11, R48, R48, R11 ;  /* 0x00000030300b7223 */ /* 0x000fe2000001000b */
[----:B------:R-:W-:Y:S02]  /*7e70*/  HADD2.F32 R35, -RZ, R35.H1_H1 ;  /* 0x30000023ff237230 */ /* 0x000fe40000004100 */
[----:B------:R-:W-:Y:S01]  /*7e80*/  FADD.FTZ R5, R5, R18 ;  /* 0x0000001205057221 */ /* 0x000fe20000010000 */
[----:B------:R-:W-:Y:S01]  /*7e90*/  FMUL.FTZ R18, R24, R24 ;  /* 0x0000001818127220 */ /* 0x000fe20000410000 */
[----:B------:R-:W-:-:S02]  /*7ea0*/  HADD2.F32 R15, -RZ, R33.H0_H0 ;  /* 0x20000021ff0f7230 */ /* 0x000fc40000004100 */
[----:B------:R-:W-:Y:S01]  /*7eb0*/  FADD.FTZ R11, R4, R11 ;  /* 0x0000000b040b7221 */ /* 0x000fe20000010000 */
[C---:B------:R-:W-:Y:S01]  /*7ec0*/  FADD.FTZ R4, R35.reuse, R24 ;  /* 0x0000001823047221 */ /* 0x040fe20000010000 */
[----:B------:R-:W-:Y:S01]  /*7ed0*/  FFMA.FTZ R18, R35, R35, R18 ;  /* 0x0000002323127223 */ /* 0x000fe20000010012 */
[----:B------:R-:W-:Y:S02]  /*7ee0*/  HADD2.F32 R24, -RZ, R77.H1_H1 ;  /* 0x3000004dff187230 */ /* 0x000fe40000004100 */
[----:B------:R-:W-:Y:S01]  /*7ef0*/  FMUL.FTZ R13, R15, R15 ;  /* 0x0000000f0f0d7220 */ /* 0x000fe20000410000 */
[----:B------:R-:W-:Y:S01]  /*7f00*/  FADD.FTZ R4, R5, R4 ;  /* 0x0000000405047221 */ /* 0x000fe20000010000 */
[----:B------:R-:W-:Y:S01]  /*7f10*/  FADD.FTZ R5, R11, R18 ;  /* 0x000000120b057221 */ /* 0x000fe20000010000 */
[----:B------:R-:W-:Y:S02]  /*7f20*/  HADD2.F32 R33, -RZ, R33.H1_H1 ;  /* 0x30000021ff217230 */ /* 0x000fe40000004100 */
[C---:B------:R-:W-:Y:S01]  /*7f30*/  FADD.FTZ R11, R24.reuse, R15 ;  /* 0x0000000f180b7221 */ /* 0x040fe20000010000 */
[----:B------:R-:W-:Y:S01]  /*7f40*/  FFMA.FTZ R18, R24, R24, R13 ;  /* 0x0000001818127223 */ /* 0x000fe2000001000d */
[----:B------:R-:W-:-:S02]  /*7f50*/  HADD2.F32 R24, -RZ, R0.H0_H0 ;  /* 0x20000000ff187230 */ /* 0x000fc40000004100 */
[----:B------:R-:W-:Y:S01]  /*7f60*/  FADD.FTZ R4, R4, R11 ;  /* 0x0000000b04047221 */ /* 0x000fe20000010000 */
[----:B------:R-:W-:Y:S01]  /*7f70*/  FADD.FTZ R5, R5, R18 ;  /* 0x0000001205057221 */ /* 0x000fe20000010000 */
[----:B------:R-:W-:Y:S02]  /*7f80*/  HADD2.F32 R13, -RZ, R31.H0_H0 ;  /* 0x2000001fff0d7230 */ /* 0x000fe40000004100 */
[----:B------:R-:W-:Y:S01]  /*7f90*/  FMUL.FTZ R18, R24, R24 ;  /* 0x0000001818127220 */ /* 0x000fe20000410000 */
[C---:B------:R-:W-:Y:S01]  /*7fa0*/  FADD.FTZ R11, R33.reuse, R24 ;  /* 0x00000018210b7221 */ /* 0x040fe20000010000 */
[----:B------:R-:W-:Y:S02]  /*7fb0*/  HADD2.F32 R0, -RZ, R0.H1_H1 ;  /* 0x30000000ff007230 */ /* 0x000fe40000004100 */
[----:B------:R-:W-:Y:S01]  /*7fc0*/  FFMA.FTZ R18, R33, R33, R18 ;  /* 0x0000002121127223 */ /* 0x000fe20000010012 */
[----:B------:R-:W-:Y:S01]  /*7fd0*/  FADD.FTZ R4, R4, R11 ;  /* 0x0000000b04047221 */ /* 0x000fe20000010000 */
[----:B------:R-:W-:-:S02]  /*7fe0*/  HADD2.F32 R15, -RZ, R72.H0_H0 ;  /* 0x20000048ff0f7230 */ /* 0x000fc40000004100 */
[----:B------:R-:W-:Y:S01]  /*7ff0*/  FMUL.FTZ R11, R13, R13 ;  /* 0x0000000d0d0b7220 */ /* 0x000fe20000410000 */
[C---:B------:R-:W-:Y:S01]  /*8000*/  FADD.FTZ R13, R0.reuse, R13 ;  /* 0x0000000d000d7221 */ /* 0x040fe20000010000 */
[----:B------:R-:W-:Y:S01]  /*8010*/  FADD.FTZ R5, R5, R18 ;  /* 0x0000001205057221 */ /* 0x000fe20000010000 */
[----:B------:R-:W-:Y:S02]  /*8020*/  HADD2.F32 R18, -RZ, R31.H1_H1 ;  /* 0x3000001fff127230 */ /* 0x000fe40000004100 */
[----:B------:R-:W-:Y:S01]  /*8030*/  FFMA.FTZ R0, R0, R0, R11 ;  /* 0x0000000000007223 */ /* 0x000fe2000001000b */
[----:B------:R-:W-:Y:S01]  /*8040*/  FADD.FTZ R4, R4, R13 ;  /* 0x0000000d04047221 */ /* 0x000fe20000010000 */
[----:B------:R-:W-:Y:S01]  /*8050*/  FMUL.FTZ R11, R15, R15 ;  /* 0x0000000f0f0b7220 */ /* 0x000fe20000410000 */
[----:B------:R-:W-:Y:S02]  /*8060*/  HADD2.F32 R13, -RZ, R78.H0_H0 ;  /* 0x2000004eff0d7230 */ /* 0x000fe40000004100 */
[C---:B------:R-:W-:Y:S01]  /*8070*/  FADD.FTZ R15, R18.reuse, R15 ;  /* 0x0000000f120f7221 */ /* 0x040fe20000010000 */
[----:B------:R-:W-:Y:S01]  /*8080*/  FADD.FTZ R0, R5, R0 ;  /* 0x0000000005007221 */ /* 0x000fe20000010000 */
[----:B------:R-:W-:Y:S01]  /*8090*/  FFMA.FTZ R11, R18, R18, R11 ;  /* 0x00000012120b7223 */ /* 0x000fe2000001000b */
[----:B------:R-:W-:-:S02]  /*80a0*/  HADD2.F32 R72, -RZ, R72.H1_H1 ;  /* 0x30000048ff487230 */ /* 0x000fc40000004100 */
[----:B------:R-:W-:Y:S01]  /*80b0*/  FMUL.FTZ R5, R13, R13 ;  /* 0x0000000d0d057220 */ /* 0x000fe20000410000 */
[----:B------:R-:W-:Y:S01]  /*80c0*/  FADD.FTZ R15, R4, R15 ;  /* 0x0000000f040f7221 */ /* 0x000fe20000010000 */
[----:B------:R-:W-:Y:S01]  /*80d0*/  FADD.FTZ R11, R0, R11 ;  /* 0x0000000b000b7221 */ /* 0x000fe20000010000 */
[----:B------:R-:W-:Y:S01]  /*80e0*/  PRMT R0, RZ, 0x7610, R0 ;  /* 0x00007610ff007816 */ /* 0x000fe20000000000 */
[C---:B------:R-:W-:Y:S01]  /*80f0*/  FADD.FTZ R18, R72.reuse, R13 ;  /* 0x0000000d48127221 */ /* 0x040fe20000010000 */
[----:B------:R-:W-:Y:S01]  /*8100*/  PRMT R4, RZ, 0x7610, R4 ;  /* 0x00007610ff047816 */ /* 0x000fe20000000004 */
[----:B------:R-:W-:Y:S01]  /*8110*/  FFMA.FTZ R72, R72, R72, R5 ;  /* 0x0000004848487223 */ /* 0x000fe20000010005 */
[----:B----4-:R-:W-:Y:S01]  /*8120*/  @!P1 SHF.R.U32.HI R0, RZ, 0x10, R30 ;  /* 0x00000010ff009819 */ /* 0x010fe2000001161e */
[----:B------:R-:W-:Y:S01]  /*8130*/  HADD2.F32 R5, -RZ, R70.H0_H0 ;  /* 0x20000046ff057230 */ /* 0x000fe20000004100 */
[----:B------:R-:W-:Y:S01]  /*8140*/  @!P1 PRMT R4, R30, 0x7610, R4 ;  /* 0x000076101e049816 */ /* 0x000fe20000000004 */
[----:B------:R-:W-:-:S02]  /*8150*/  HADD2.F32 R78, -RZ, R78.H1_H1 ;  /* 0x3000004eff4e7230 */ /* 0x000fc40000004100 */
[----:B------:R-:W-:Y:S02]  /*8160*/  HADD2.F32 R17, -RZ, R0.H0_H0 ;  /* 0x20000000ff117230 */ /* 0x000fe40000004100 */
[----:B------:R-:W-:Y:S01]  /*8170*/  FMUL.FTZ R13, R5, R5 ;  /* 0x00000005050d7220 */ /* 0x000fe20000410000 */
[----:B------:R-:W-:Y:S02]  /*8180*/  HADD2.F32 R4, -RZ, R4.H0_H0 ;  /* 0x20000004ff047230 */ /* 0x000fe40000004100 */
[C---:B------:R-:W-:Y:S01]  /*8190*/  FADD.FTZ R0, R78.reuse, R5 ;  /* 0x000000054e007221 */ /* 0x040fe20000010000 */
[----:B------:R-:W-:Y:S01]  /*81a0*/  FADD.FTZ R15, R15, R18 ;  /* 0x000000120f0f7221 */ /* 0x000fe20000010000 */
[----:B------:R-:W-:Y:S01]  /*81b0*/  FADD.FTZ R11, R11, R72 ;  /* 0x000000480b0b7221 */ /* 0x000fe20000010000 */
[----:B------:R-:W-:Y:S01]  /*81c0*/  FFMA.FTZ R78, R78, R78, R13 ;  /* 0x0000004e4e4e7223 */ /* 0x000fe2000001000d */
[----:B------:R-:W-:Y:S01]  /*81d0*/  FMUL.FTZ R5, R17, R17 ;  /* 0x0000001111057220 */ /* 0x000fe20000410000 */
[C---:B------:R-:W-:Y:S01]  /*81e0*/  FADD.FTZ R24, R4.reuse, R17 ;  /* 0x0000001104187221 */ /* 0x040fe20000010000 */
[----:B------:R-:W-:Y:S01]  /*81f0*/  FADD.FTZ R15, R15, R0 ;  /* 0x000000000f0f7221 */ /* 0x000fe20000010000 */
[----:B------:R-:W-:Y:S01]  /*8200*/  FADD.FTZ R13, R11, R78 ;  /* 0x0000004e0b0d7221 */ /* 0x000fe20000010000 */
[----:B------:R-:W-:Y:S01]  /*8210*/  FFMA.FTZ R4, R4, R4, R5 ;  /* 0x0000000404047223 */ /* 0x000fe20000010005 */
[----:B------:R-:W-:-:S02]  /*8220*/  PRMT R0, RZ, 0x7610, R0 ;  /* 0x00007610ff007816 */ /* 0x000fc40000000000 */
[----:B------:R-:W-:Y:S01]  /*8230*/  PRMT R18, RZ, 0x7610, R18 ;  /* 0x00007610ff127816 */ /* 0x000fe20000000012 */
[----:B------:R-:W-:Y:S01]  /*8240*/  FADD.FTZ R13, R13, R4 ;  /* 0x000000040d0d7221 */ /* 0x000fe20000010000 */
[----:B--2---:R-:W-:Y:S02]  /*8250*/  @!P2 SHF.R.U32.HI R18, RZ, 0x10, R74 ;  /* 0x00000010ff12a819 */ /* 0x004fe4000001164a */
[----:B------:R-:W-:Y:S02]  /*8260*/  @!P2 PRMT R0, R74, 0x7610, R0 ;  /* 0x000076104a00a816 */ /* 0x000fe40000000000 */
[----:B------:R-:W-:Y:S02]  /*8270*/  PRMT R4, RZ, 0x7610, R4 ;  /* 0x00007610ff047816 */ /* 0x000fe40000000004 */
[----:B-----5:R-:W-:Y:S01]  /*8280*/  @!P3 SHF.R.U32.HI R4, RZ, 0x10, R2 ;  /* 0x00000010ff04b819 */ /* 0x020fe20000011602 */
[----:B------:R-:W-:Y:S01]  /*8290*/  FADD.FTZ R11, R15, R24 ;  /* 0x000000180f0b7221 */ /* 0x000fe20000010000 */
[----:B------:R-:W-:Y:S01]  /*82a0*/  HADD2.F32 R18, -RZ, R18.H0_H0 ;  /* 0x20000012ff127230 */ /* 0x000fe20000004100 */
[----:B------:R-:W-:Y:S01]  /*82b0*/  PRMT R5, RZ, 0x7610, R5 ;  /* 0x00007610ff057816 */ /* 0x000fe20000000005 */
[----:B------:R-:W-:Y:S01]  /*82c0*/  HADD2.F32 R15, -RZ, R0.H0_H0 ;  /* 0x20000000ff0f7230 */ /* 0x000fe20000004100 */
[----:B------:R-:W-:-:S02]  /*82d0*/  PRMT R4, R4, 0x5410, RZ ;  /* 0x0000541004047816 */ /* 0x000fc400000000ff */
[----:B------:R-:W-:Y:S01]  /*82e0*/  PRMT R0, RZ, 0x7610, R0 ;  /* 0x00007610ff007816 */ /* 0x000fe20000000000 */
[----:B------:R-:W-:Y:S01]  /*82f0*/  FMUL.FTZ R24, R18, R18 ;  /* 0x0000001212187220 */ /* 0x000fe20000410000 */
[----:B------:R-:W-:Y:S01]  /*8300*/  @!P3 PRMT R5, R2, 0x7610, R5 ;  /* 0x000076100205b816 */ /* 0x000fe20000000005 */
[C---:B------:R-:W-:Y:S01]  /*8310*/  FADD.FTZ R18, R15.reuse, R18 ;  /* 0x000000120f127221 */ /* 0x040fe20000010000 */
[----:B------:R-:W-:Y:S01]  /*8320*/  HADD2.F32 R26, -RZ, R4.H0_H0 ;  /* 0x20000004ff1a7230 */ /* 0x000fe20000004100 */
[----:B---3--:R-:W-:Y:S01]  /*8330*/  @!P4 SHF.R.U32.HI R0, RZ, 0x10, R60 ;  /* 0x00000010ff00c819 */ /* 0x008fe2000001163c */
[----:B------:R-:W-:Y:S01]  /*8340*/  FFMA.FTZ R24, R15, R15, R24 ;  /* 0x0000000f0f187223 */ /* 0x000fe20000010018 */
[----:B------:R-:W-:Y:S02]  /*8350*/  HADD2.F32 R5, -RZ, R5.H0_H0 ;  /* 0x20000005ff057230 */ /* 0x000fe40000004100 */
[----:B------:R-:W-:Y:S01]  /*8360*/  FADD.FTZ R11, R11, R18 ;  /* 0x000000120b0b7221 */ /* 0x000fe20000010000 */
[----:B------:R-:W-:Y:S01]  /*8370*/  @!P4 PRMT R4, R4, 0x5410, R60 ;  /* 0x000054100404c816 */ /* 0x000fe2000000003c */
[----:B------:R-:W-:Y:S01]  /*8380*/  FMUL.FTZ R18, R26, R26 ;  /* 0x0000001a1a127220 */ /* 0x000fe20000410000 */
[----:B------:R-:W-:-:S02]  /*8390*/  HADD2.F32 R15, -RZ, R0.H0_H0 ;  /* 0x20000000ff0f7230 */ /* 0x000fc40000004100 */
[C---:B------:R-:W-:Y:S01]  /*83a0*/  FADD.FTZ R26, R5.reuse, R26 ;  /* 0x0000001a051a7221 */ /* 0x040fe20000010000 */
[----:B------:R-:W-:Y:S01]  /*83b0*/  FFMA.FTZ R18, R5, R5, R18 ;  /* 0x0000000505127223 */ /* 0x000fe20000010012 */
[----:B------:R-:W-:Y:S02]  /*83c0*/  HADD2.F32 R0, -RZ, R4.H1_H1 ;  /* 0x30000004ff007230 */ /* 0x000fe40000004100 */
[----:B------:R-:W-:Y:S01]  /*83d0*/  FMUL.FTZ R5, R15, R15 ;  /* 0x0000000f0f057220 */ /* 0x000fe20000410000 */
[----:B------:R-:W-:Y:S01]  /*83e0*/  PRMT R4, RZ, 0x7610, R4 ;  /* 0x00007610ff047816 */ /* 0x000fe20000000004 */
[----:B------:R-:W-:Y:S01]  /*83f0*/  FADD.FTZ R13, R13, R24 ;  /* 0x000000180d0d7221 */ /* 0x000fe20000010000 */
[----:B------:R-:W-:Y:S01]  /*8400*/  @!P5 SHF.R.U32.HI R4, RZ, 0x10, R64 ;  /* 0x00000010ff04d819 */ /* 0x000fe20000011640 */
[--C-:B------:R-:W-:Y:S01]  /*8410*/  FFMA.FTZ R24, R0, R0, R5.reuse ;  /* 0x0000000000187223 */ /* 0x100fe20000010005 */
[----:B------:R-:W-:Y:S01]  /*8420*/  PRMT R5, RZ, 0x7610, R5 ;  /* 0x00007610ff057816 */ /* 0x000fe20000000005 */
[----:B------:R-:W-:Y:S01]  /*8430*/  FADD.FTZ R13, R13, R18 ;  /* 0x000000120d0d7221 */ /* 0x000fe20000010000 */
[----:B------:R-:W-:Y:S01]  /*8440*/  PRMT R4, R4, 0x5410, RZ ;  /* 0x0000541004047816 */ /* 0x000fe200000000ff */
[----:B------:R-:W-:Y:S01]  /*8450*/  FADD.FTZ R18, R0, R15 ;  /* 0x0000000f00127221 */ /* 0x000fe20000010000 */
[----:B------:R-:W-:Y:S01]  /*8460*/  PRMT R0, RZ, 0x7610, R0 ;  /* 0x00007610ff007816 */ /* 0x000fe20000000000 */
[----:B------:R-:W-:Y:S01]  /*8470*/  FADD.FTZ R11, R11, R26 ;  /* 0x0000001a0b0b7221 */ /* 0x000fe20000010000 */
[----:B------:R-:W-:Y:S01]  /*8480*/  @!P5 PRMT R5, R64, 0x7610, R5 ;  /* 0x000076104005d816 */ /* 0x000fe20000000005 */
[----:B------:R-:W-:Y:S01]  /*8490*/  HADD2.F32 R26, -RZ, R4.H0_H0 ;  /* 0x20000004ff1a7230 */ /* 0x000fe20000004100 */
[--C-:B------:R-:W-:Y:S01]  /*84a0*/  @!P6 SHF.R.U32.HI R0, RZ, 0x10, R28.reuse ;  /* 0x00000010ff00e819 */ /* 0x100fe2000001161c */
[----:B------:R-:W0:Y:S01]  /*84b0*/  S2R R17, SR_LANEID ;  /* 0x0000000000117919 */ /* 0x000e220000000000 */
[----:B------:R-:W-:Y:S01]  /*84c0*/  @!P6 PRMT R4, R4, 0x5410, R28 ;  /* 0x000054100404e816 */ /* 0x000fe2000000001c */
[----:B------:R-:W-:-:S02]  /*84d0*/  HADD2.F32 R5, -RZ, R5.H0_H0 ;  /* 0x20000005ff057230 */ /* 0x000fc40000004100 */
[----:B------:R-:W-:Y:S02]  /*84e0*/  HADD2.F32 R15, -RZ, R0.H0_H0 ;  /* 0x20000000ff0f7230 */ /* 0x000fe40000004100 */
[----:B------:R-:W-:Y:S01]  /*84f0*/  FMUL.FTZ R0, R26, R26 ;  /* 0x0000001a1a007220 */ /* 0x000fe20000410000 */
[----:B------:R-:W-:Y:S02]  /*8500*/  HADD2.F32 R4, -RZ, R4.H1_H1 ;  /* 0x30000004ff047230 */ /* 0x000fe40000004100 */
[----:B------:R-:W-:Y:S01]  /*8510*/  FADD.FTZ R26, R5, R26 ;  /* 0x0000001a051a7221 */ /* 0x000fe20000010000 */
        /* <DEDUP_REMOVED lines=23> */
[----:B------:R-:W2:-:S12]  /*8690*/  S2R R13, SR_TID.X ;  /* 0x00000000000d7919 */ /* 0x000e980000002100 */
[----:B0-----:R-:W-:Y:S01]  /*86a0*/  @!P1 FADD.FTZ R4, R4, R11 ;  /* 0x0000000b04049221 */ /* 0x001fe20000010000 */
[----:B-1----:R-:W-:-:S04]  /*86b0*/  @!P1 FADD.FTZ R5, R5, R0 ;  /* 0x0000000005059221 */ /* 0x002fc80000010000 */
[----:B------:R-:W0:Y:S04]  /*86c0*/  SHFL.DOWN PT, R11, R4, 0x8, 0x1f ;  /* 0x09001f00040b7f89 */ /* 0x000e2800000e0000 */
[----:B------:R-:W1:Y:S01]  /*86d0*/  SHFL.DOWN PT, R0, R5, 0x8, 0x1f ;  /* 0x09001f0005007f89 */ /* 0x000e6200000e0000 */
[----:B------:R-:W-:Y:S01]  /*86e0*/  ISETP.GT.AND P1, PT, R17, 0x17, PT ;  /* 0x000000171100780c */ /* 0x000fe20003f24270 */
[----:B------:R-:W3:Y:S02]  /*86f0*/  S2UR UR7, SR_CgaCtaId ;  /* 0x00000000000779c3 */ /* 0x000ee40000008800 */
[----:B------:R2:W-:Y:S10]  /*8700*/  STL [R1+0xcc], R10 ;  /* 0x0000cc0a01007387 */ /* 0x0005f40000100800 */
[----:B0-----:R-:W-:Y:S01]  /*8710*/  @!P1 FADD.FTZ R4, R4, R11 ;  /* 0x0000000b04049221 */ /* 0x001fe20000010000 */
[----:B-1----:R-:W-:-:S04]  /*8720*/  @!P1 FADD.FTZ R5, R5, R0 ;  /* 0x0000000005059221 */ /* 0x002fc80000010000 */
[----:B------:R-:W0:Y:S04]  /*8730*/  SHFL.DOWN PT, R11, R4, 0x10, 0x1f ;  /* 0x0a001f00040b7f89 */ /* 0x000e2800000e0000 */
[----:B------:R-:W1:Y:S01]  /*8740*/  SHFL.DOWN PT, R0, R5, 0x10, 0x1f ;  /* 0x0a001f0005007f89 */ /* 0x000e6200000e0000 */
[----:B------:R-:W-:Y:S02]  /*8750*/  ISETP.GT.AND P1, PT, R17, 0xf, PT ;  /* 0x0000000f1100780c */ /* 0x000fe40003f24270 */
[----:B--2---:R-:W-:Y:S01]  /*8760*/  SHF.R.S32.HI R10, RZ, 0x1f, R13 ;  /* 0x0000001fff0a7819 */ /* 0x004fe2000001140d */
[----:B------:R2:W-:Y:S01]  /*8770*/  STL [R1+0x10], R123 ;  /* 0x0000107b01007387 */ /* 0x0005e20000100800 */
[----:B------:R-:W-:-:S03]  /*8780*/  UMOV UR6, 0x400 ;  /* 0x0000040000067882 */ /* 0x000fc60000000000 */
[----:B------:R2:W-:Y:S01]  /*8790*/  STL [R1+0x14], R122 ;  /* 0x0000147a01007387 */ /* 0x0005e20000100800 */
[----:B------:R-:W-:-:S03]  /*87a0*/  LEA.HI R10, R10, R13, RZ, 0x5 ;  /* 0x0000000d0a0a7211 */ /* 0x000fc600078f28ff */
[----:B------:R2:W-:Y:S01]  /*87b0*/  STL [R1+0x18], R121 ;  /* 0x0000187901007387 */ /* 0x0005e20000100800 */
[----:B------:R-:W-:-:S03]  /*87c0*/  ISETP.NE.AND P3, PT, R17, RZ, PT ;  /* 0x000000ff1100720c */ /* 0x000fc60003f65270 */
        /* <DEDUP_REMOVED lines=37> */
[----:B------:R2:W-:Y:S01]  /*8a20*/  STL [R1+0x10c], R28 ;  /* 0x00010c1c01007387 */ /* 0x0005e20000100800 */
[----:B---3--:R-:W-:Y:S01]  /*8a30*/  ULEA UR6, UR7, UR6, 0x18 ;  /* 0x0000000607067291 */ /* 0x008fe2000f8ec03f */
[----:B------:R-:W-:-:S02]  /*8a40*/  ISETP.NE.AND P2, PT, R13, RZ, PT ;  /* 0x000000ff0d00720c */ /* 0x000fc40003f45270 */
[----:B------:R-:W-:Y:S01]  /*8a50*/  SHF.R.S32.HI R10, RZ, 0x5, R10 ;  /* 0x00000005ff0a7819 */ /* 0x000fe2000001140a */
[----:B0-----:R-:W-:Y:S01]  /*8a60*/  @!P1 FADD.FTZ R4, R4, R11 ;  /* 0x0000000b04049221 */ /* 0x001fe20000010000 */
[----:B-1----:R-:W-:Y:S02]  /*8a70*/  @!P1 FADD.FTZ R5, R5, R0 ;  /* 0x0000000005059221 */ /* 0x002fe40000010000 */
[----:B------:R-:W-:Y:S01]  /*8a80*/  LEA R10, R10, UR6, 0x3 ;  /* 0x000000060a0a7c11 */ /* 0x000fe2000f8e18ff */
[----:B------:R-:W-:Y:S01]  /*8a90*/  ULDC UR7, c[0x0][0xc] ;  /* 0x0000030000077ab9 */ /* 0x000fe20000000800 */
[----:B------:R-:W-:Y:S03]  /*8aa0*/  BSSY B0, `(.L_x_4444) ;  /* 0x000002b000007945 */ /* 0x000fe60003800000 */
[----:B------:R2:W-:Y:S01]  /*8ab0*/  @!P3 STS.64 [R10+0x10], R4 ;  /* 0x000010040a00b388 */ /* 0x0005e20000000a00 */
[----:B------:R-:W-:Y:S06]  /*8ac0*/  BAR.SYNC.DEFER_BLOCKING 0x0 ;  /* 0x0000000000007b1d */ /* 0x000fec0000010000 */
[----:B------:R-:W-:Y:S05]  /*8ad0*/  @P2 BRA `(.L_x_4445) ;  /* 0x00000000009c2947 */ /* 0x000fea0003800000 */
[----:B------:R-:W0:Y:S01]  /*8ae0*/  S2UR UR10, SR_CgaCtaId ;  /* 0x00000000000a79c3 */ /* 0x000e220000008800 */
[----:B------:R-:W-:Y:S02]  /*8af0*/  UMOV UR6, 0x400 ;  /* 0x0000040000067882 */ /* 0x000fe40000000000 */
[----:B0-----:R-:W-:-:S09]  /*8b00*/  ULEA UR6, UR10, UR6, 0x18 ;  /* 0x000000060a067291 */ /* 0x001fd2000f8ec03f */
[----:B--2---:R-:W0:Y:S04]  /*8b10*/  LDS.64 R10, [UR6+0x18] ;  /* 0x00001806ff0a7984 */ /* 0x004e280008000a00 */
[----:B------:R-:W1:Y:S04]  /*8b20*/  LDS.128 R24, [UR6+0x20] ;  /* 0x00002006ff187984 */ /* 0x000e680008000c00 */
[----:B------:R-:W2:Y:S04]  /*8b30*/  LDS.128 R28, [UR6+0x30] ;  /* 0x00003006ff1c7984 */ /* 0x000ea80008000c00 */
[----:B------:R-:W3:Y:S04]  /*8b40*/  LDS.128 R32, [UR6+0x40] ;  /* 0x00004006ff207984 */ /* 0x000ee80008000c00 */
[----:B------:R-:W4:Y:S04]  /*8b50*/  LDS.128 R36, [UR6+0x50] ;  /* 0x00005006ff247984 */ /* 0x000f280008000c00 */
[----:B------:R-:W5:Y:S04]  /*8b60*/  LDS.128 R16, [UR6+0x60] ;  /* 0x00006006ff107984 */ /* 0x000f680008000c00 */
[----:B------:R-:W5:Y:S01]  /*8b70*/  LDS.128 R20, [UR6+0x70] ;  /* 0x00007006ff147984 */ /* 0x000f620008000c00 */
[----:B0-----:R-:W-:Y:S01]  /*8b80*/  FADD.FTZ R15, R4, R10 ;  /* 0x0000000a040f7221 */ /* 0x001fe20000010000 */
[----:B------:R-:W-:-:S02]  /*8b90*/  FADD.FTZ R0, R5, R11 ;  /* 0x0000000b05007221 */ /* 0x000fc40000010000 */
[----:B------:R-:W0:Y:S01]  /*8ba0*/  LDS.64 R4, [UR6+0x80] ;  /* 0x00008006ff047984 */ /* 0x000e220008000a00 */
        /* <DEDUP_REMOVED lines=26> */
.L_x_4445:
[----:B------:R-:W-:Y:S05]  /*8d50*/  BSYNC B0 ;  /* 0x0000000000007941 */ /* 0x000fea0003800000 */
.L_x_4444:
[----:B------:R-:W-:-:S06]  /*8d60*/  UISETP.GE.U32.AND UP0, UPT, UR7, 0x2, UPT ;  /* 0x000000020700788c */ /* 0x000fcc000bf06070 */
[----:B------:R-:W-:-:S13]  /*8d70*/  PLOP3.LUT P1, PT, PT, PT, UP0, 0x80, 0x0 ;  /* 0x000000000000781c */ /* 0x000fda0003f2f008 */
[----:B------:R-:W-:Y:S05]  /*8d80*/  @!P1 BRA `(.L_x_4446) ;  /* 0x00000010009c9947 */ /* 0x000fea0003800000 */
[----:B--2---:R-:W0:Y:S01]  /*8d90*/  LDC R2, c[0x0][0x10] ;  /* 0x00000400ff027b82 */ /* 0x004e220000000800 */
[----:B------:R-:W1:Y:S01]  /*8da0*/  S2R R15, SR_CTAID.Y ;  /* 0x00000000000f7919 */ /* 0x000e620000002600 */
        /* <DEDUP_REMOVED lines=29> */
.L_x_4449:
[----:B------:R-:W2:Y:S04]  /*8f80*/  LDG.E.STRONG.GPU R0, desc[UR12][R18.64] ;  /* 0x0000000c12007981 */ /* 0x000ea8000c1ef900 */
[----:B--2---:R-:W-:Y:S04]  /*8f90*/  CCTL.IVALL ;  /* 0x00000000ff00798f */ /* 0x004fe80002000000 */
[----:B------:R0:W-:Y:S01]  /*8fa0*/  STL [R1], R0 ;  /* 0x0000000001007387 */ /* 0x0001e20000100800 */
[----:B------:R-:W-:-:S13]  /*8fb0*/  ISETP.NE.AND P1, PT, R0, UR6, PT ;  /* 0x0000000600007c0c */ /* 0x000fda000bf25270 */
[----:B0-----:R-:W-:Y:S05]  /*8fc0*/  @P1 BRA `(.L_x_4449) ;  /* 0xfffffffc00ec1947 */ /* 0x001fea000383ffff */
.L_x_4448:
[----:B------:R-:W-:Y:S05]  /*8fd0*/  BSYNC B0 ;  /* 0x0000000000007941 */ /* 0x000fea0003800000 */
.L_x_4447:
        /* <DEDUP_REMOVED lines=18> */
.L_x_4453:
        /* <DEDUP_REMOVED lines=46> */
[----:B------:R-:W5:Y:S01]  /*93e0*/  @!P5 LDG.E.64 R22, desc[UR12][R22.64] ;  /* 0x0000000c1616d981 */ /* 0x000f62000c1e1b00 */
        /* <DEDUP_REMOVED lines=14> */
[----:B-----5:R-:W-:Y:S01]  /*94d0*/  @!P5 FADD.FTZ R4, R4, R22 ;  /* 0x000000160404d221 */ /* 0x020fe20000010000 */
        /* <DEDUP_REMOVED lines=27> */
[----:B-----5:R-:W-:Y:S01]  /*9690*/  @!P5 FADD.FTZ R4, R4, R22 ;  /* 0x000000160404d221 */ /* 0x020fe20000010000 */
        /* <DEDUP_REMOVED lines=22> */
[----:B-----5:R-:W-:Y:S01]  /*9800*/  @!P5 FADD.FTZ R4, R4, R22 ;  /* 0x000000160404d221 */ /* 0x020fe20000010000 */
[----:B------:R-:W-:-:S03]  /*9810*/  @!P5 FADD.FTZ R5, R5, R23 ;  /* 0x000000170505d221 */ /* 0x000fc60000010000 */
[----:B------:R-:W-:Y:S05]  /*9820*/  @P3 BRA `(.L_x_4453) ;  /* 0xfffffff800343947 */ /* 0x000fea000383ffff */
.L_x_4452:
        /* <DEDUP_REMOVED lines=45> */
[----:B------:R-:W5:Y:S04]  /*9b00*/  @!P6 LDG.E.64 R22, desc[UR12][R22.64] ;  /* 0x0000000c1616e981 */ /* 0x000f68000c1e1b00 */
[----:B------:R-:W5:Y:S01]  /*9b10*/  @!P3 LDG.E.64 R24, desc[UR12][R24.64] ;  /* 0x0000000c1818b981 */ /* 0x000f62000c1e1b00 */
        /* <DEDUP_REMOVED lines=10> */
[----:B-----5:R-:W-:Y:S01]  /*9bc0*/  @!P6 FADD.FTZ R4, R4, R22 ;  /* 0x000000160404e221 */ /* 0x020fe20000010000 */
[----:B------:R-:W-:-:S03]  /*9bd0*/  @!P6 FADD.FTZ R5, R5, R23 ;  /* 0x000000170505e221 */ /* 0x000fc60000010000 */
[----:B------:R-:W-:Y:S01]  /*9be0*/  @!P3 FADD.FTZ R4, R4, R24 ;  /* 0x000000180404b221 */ /* 0x000fe20000010000 */
[----:B------:R-:W-:-:S07]  /*9bf0*/  @!P3 FADD.FTZ R5, R5, R25 ;  /* 0x000000190505b221 */ /* 0x000fce0000010000 */
.L_x_4454:
[----:B------:R-:W-:-:S13]  /*9c00*/  ISETP.NE.OR P1, PT, R0, RZ, P1 ;  /* 0x000000ff0000720c */ /* 0x000fda0000f25670 */
[----:B------:R-:W-:Y:S05]  /*9c10*/  @!P1 BRA `(.L_x_4450) ;  /* 0x00000000007c9947 */ /* 0x000fea0003800000 */
.L_x_4451:
        /* <DEDUP_REMOVED lines=31> */
.L_x_4450:
        /* <DEDUP_REMOVED lines=11> */
.L_x_4456:
[----:B------:R-:W-:Y:S05]  /*9ec0*/  BSYNC B0 ;  /* 0x0000000000007941 */ /* 0x000fea0003800000 */
.L_x_4455:
        /* <DEDUP_REMOVED lines=19> */
.L_x_4446:
[----:B------:R-:W-:Y:S01]  /*a000*/  ULDC.64 UR6, c[0x0][0x218] ;  /* 0x0000860000067ab9 */ /* 0x000fe20000000a00 */
[C---:B------:R-:W-:Y:S01]  /*a010*/  LOP3.LUT P1, RZ, R13.reuse, UR14, RZ, 0xfc, !PT ;  /* 0x0000000e0dff7c12 */ /* 0x040fe2000f82fcff */
[----:B------:R-:W-:Y:S01]  /*a020*/  UIADD3 UR9, -UR9, URZ, URZ ;  /* 0x0000003f09097290 */ /* 0x000fe2000fffe13f */
[----:B------:R-:W-:Y:S01]  /*a030*/  ISETP.EQ.U32.AND P3, PT, RZ, UR6, PT ;  /* 0x00000006ff007c0c */ /* 0x000fe2000bf62070 */
[----:B------:R-:W-:Y:S01]  /*a040*/  IMAD.WIDE.U32 R18, R13, -0x77777777, RZ ;  /* 0x888888890d127825 */ /* 0x000fe200078e00ff */
[----:B------:R-:W-:Y:S01]  /*a050*/  ULDC UR6, c[0x0][0x288] ;  /* 0x0000a20000067ab9 */ /* 0x000fe20000000800 */
[----:B--2---:R-:W0:Y:S01]  /*a060*/  LDC.64 R10, c[0x0][0x228] ;  /* 0x00008a00ff0a7b82 */ /* 0x004e220000000a00 */
[----:B------:R-:W-:Y:S01]  /*a070*/  ISETP.EQ.OR.EX P1, PT, RZ, UR7, P1, P3 ;  /* 0x00000007ff007c0c */ /* 0x000fe20008f22730 */
[----:B------:R-:W-:Y:S01]  /*a080*/  UIMAD UR6, UR6, UR9, UR8 ;  /* 0x00000009060672a4 */ /* 0x000fe2000f8e0208 */
[----:B------:R-:W-:Y:S01]  /*a090*/  SHF.R.U32.HI R18, RZ, 0x5, R19 ;  /* 0x00000005ff127819 */ /* 0x000fe20000011613 */
[----:B------:R-:W-:Y:S01]  /*a0a0*/  IMAD.U32 R19, RZ, RZ, UR8 ;  /* 0x00000008ff137e24 */ /* 0x000fe2000f8e00ff */
[----:B------:R-:W-:Y:S01]  /*a0b0*/  ULDC.64 UR10, c[0x0][0x278] ;  /* 0x00009e00000a7ab9 */ /* 0x000fe20000000a00 */
[----:B------:R-:W-:Y:S01]  /*a0c0*/  ULDC.64 UR16, c[0x0][0x270] ;  /* 0x00009c0000107ab9 */ /* 0x000fe20000000a00 */
[----:B------:R-:W-:Y:S01]  /*a0d0*/  ULDC.64 UR18, c[0x0][0x210] ;  /* 0x0000840000127ab9 */ /* 0x000fe20000000a00 */
[----:B------:R-:W1:Y:S01]  /*a0e0*/  S2UR UR7, SR_CgaCtaId ;  /* 0x00000000000779c3 */ /* 0x000e620000008800 */
[----:B------:R-:W-:Y:S01]  /*a0f0*/  IMAD.U32 R0, RZ, RZ, UR6 ;  /* 0x00000006ff007e24 */ /* 0x000fe2000f8e00ff */
[----:B------:R-:W-:Y:S01]  /*a100*/  UMOV UR6, 0x400 ;  /* 0x0000040000067882 */ /* 0x000fe20000000000 */
[----:B------:R-:W-:-:S05]  /*a110*/  IMAD R18, R18, -0x3c, R13 ;  /* 0xffffffc412127824 */ /* 0x000fca00078e020d */
[----:B------:R-:W2:Y:S01]  /*a120*/  @!P1 LDC.64 R14, c[0x0][0x218] ;  /* 0x00008600ff0e9b82 */ /* 0x000ea20000000a00 */
[----:B------:R-:W-:-:S05]  /*a130*/  SHF.L.U32 R13, R18, 0x1, RZ ;  /* 0x00000001120d7819 */ /* 0x000fca00000006ff */
[----:B------:R-:W-:Y:S02]  /*a140*/  IMAD R13, R0, 0x78, R13 ;  /* 0x00000078000d7824 */ /* 0x000fe400078e020d */
[----:B------:R-:W3:Y:S02]  /*a150*/  LDC.64 R16, c[0x0][0x230] ;  /* 0x00008c00ff107b82 */ /* 0x000ee40000000a00 */
[----:B0-----:R-:W-:Y:S01]  /*a160*/  IMAD.WIDE R10, R13, 0x4, R10 ;  /* 0x000000040d0a7825 */ /* 0x001fe200078e020a */
[----:B-1----:R-:W-:-:S03]  /*a170*/  ULEA UR6, UR7, UR6, 0x18 ;  /* 0x0000000607067291 */ /* 0x002fc6000f8ec03f */
[----:B------:R-:W-:Y:S02]  /*a180*/  ULDC UR7, c[0x0][0x2a4] ;  /* 0x0000a90000077ab9 */ /* 0x000fe40000000800 */
[----:B------:R-:W-:Y:S01]  /*a190*/  @!P1 FMUL.FTZ R18, R4, UR7 ;  /* 0x0000000704129c20 */ /* 0x000fe20008410000 */
[----:B--2---:R-:W-:-:S04]  /*a1a0*/  @!P1 IMAD.WIDE R14, R19, 0x8, R14 ;  /* 0x00000008130e9825 */ /* 0x004fc800078e020e */
[----:B------:R-:W-:Y:S01]  /*a1b0*/  @!P1 FMUL.FTZ R19, R5, UR7 ;  /* 0x0000000705139c20 */ /* 0x000fe20008410000 */
[----:B------:R0:W-:Y:S04]  /*a1c0*/  @!P2 STS.64 [UR6+0x90], R4 ;  /* 0x00009004ff00a988 */ /* 0x0001e80008000a06 */
[----:B------:R-:W-:Y:S01]  /*a1d0*/  @!P1 STG.E.64 desc[UR12][R14.64], R18 ;  /* 0x000000120e009986 */ /* 0x000fe2000c101b0c */
[----:B---3--:R-:W-:Y:S01]  /*a1e0*/  IMAD.WIDE R12, R13, 0x4, R16 ;  /* 0x000000040d0c7825 */ /* 0x008fe200078e0210 */
[----:B------:R-:W-:Y:S06]  /*a1f0*/  BAR.SYNC.DEFER_BLOCKING 0x0 ;  /* 0x0000000000007b1d */ /* 0x000fec0000010000 */
[----:B------:R-:W5:Y:S04]  /*a200*/  LDG.E.64 R10, desc[UR12][R10.64] ;  /* 0x0000000c0a0a7981 */ /* 0x000f68000c1e1b00 */
[----:B------:R-:W5:Y:S01]  /*a210*/  LDG.E.64 R12, desc[UR12][R12.64] ;  /* 0x0000000c0c0c7981 */ /* 0x000f62000c1e1b00 */
[----:B0-----:R-:W-:-:S03]  /*a220*/  IMAD.MOV.U32 R4, RZ, RZ, RZ ;  /* 0x000000ffff047224 */ /* 0x001fc600078e00ff */
[----:B------:R-:W0:Y:S01]  /*a230*/  LDS.64 R16, [UR6+0x90] ;  /* 0x00009006ff107984 */ /* 0x000e220008000a00 */
[----:B------:R-:W-:Y:S02]  /*a240*/  ULDC.U8 UR6, c[0x0][0x28c] ;  /* 0x0000a30000067ab9 */ /* 0x000fe40000000000 */
[----:B------:R-:W-:Y:S01]  /*a250*/  ISETP.NE.AND P4, PT, RZ, UR6, PT ;  /* 0x00000006ff007c0c */ /* 0x000fe2000bf85270 */
[----:B------:R-:W-:Y:S01]  /*a260*/  UMOV UR6, UR5 ;  /* 0x0000000500067c82 */ /* 0x000fe20008000000 */
[----:B0-----:R-:W-:-:S04]  /*a270*/  FMUL.FTZ R0, R16, UR7 ;  /* 0x0000000710007c20 */ /* 0x001fc80008410000 */
[----:B------:R-:W-:-:S04]  /*a280*/  FMUL.FTZ R2, R0, R0 ;  /* 0x0000000000027220 */ /* 0x000fc80000410000 */
[----:B------:R-:W-:-:S05]  /*a290*/  FFMA.FTZ R2, R17, UR7, -R2 ;  /* 0x0000000711027c23 */ /* 0x000fca0008010802 */
[----:B------:R-:W-:-:S13]  /*a2a0*/  FSETP.GTU.FTZ.AND P1, PT, R2, RZ, PT ;  /* 0x000000ff0200720b */ /* 0x000fda0003f3c000 */
[----:B------:R-:W0:Y:S02]  /*a2b0*/  @P1 LDC R17, c[0x0][0x238] ;  /* 0x00008e00ff111b82 */ /* 0x000e240000000800 */
[----:B0-----:R-:W-:Y:S01]  /*a2c0*/  @P1 FADD.FTZ R5, R2, R17 ;  /* 0x0000001102051221 */ /* 0x001fe20000010000 */
[----:B------:R-:W-:-:S10]  /*a2d0*/  HFMA2.MMA R2, -RZ, RZ, 1.875, 0 ;  /* 0x3f800000ff027435 */ /* 0x000fd400000001ff */
[----:B------:R0:W1:Y:S02]  /*a2e0*/  @P1 MUFU.RSQ R2, R5 ;  /* 0x0000000500021308 */ /* 0x0000640000001400 */
.L_x_4459:
[----:B0-----:R-:W2:Y:S04]  /*a2f0*/  LDL R5, [UR6] ;  /* 0x00000006ff057983 */ /* 0x001ea80008100800 */
[----:B---3--:R-:W3:Y:S04]  /*a300*/  LDL R16, [UR6+0x4] ;  /* 0x00000406ff107983 */ /* 0x008ee80008100800 */
[----:B------:R-:W4:Y:S04]  /*a310*/  LDL R22, [UR6+0x8] ;  /* 0x00000806ff167983 */ /* 0x000f280008100800 */
[----:B------:R-:W4:Y:S01]  /*a320*/  LDL R28, [UR6+0xc] ;  /* 0x00000c06ff1c7983 */ /* 0x000f220008100800 */
[C---:B------:R-:W-:Y:S01]  /*a330*/  LEA R37, R4.reuse, R3, 0x3 ;  /* 0x0000000304257211 */ /* 0x040fe200078e18ff */
[----:B------:R-:W-:Y:S01]  /*a340*/  VIADD R4, R4, 0x4 ;  /* 0x0000000404047836 */ /* 0x000fe20000000000 */
[----:B------:R-:W-:Y:S01]  /*a350*/  UIADD3 UR6, UR6, 0x10, URZ ;  /* 0x0000001006067890 */ /* 0x000fe2000fffe03f */
[----:B------:R-:W-:Y:S01]  /*a360*/  BSSY B0, `(.L_x_4457) ;  /* 0x0000088000007945 */ /* 0x000fe20003800000 */
[C---:B------:R-:W-:Y:S01]  /*a370*/  ISETP.GE.U32.AND P1, PT, R37.reuse, UR10, PT ;  /* 0x0000000a25007c0c */ /* 0x040fe2000bf26070 */
[----:B------:R-:W-:Y:S01]  /*a380*/  VIADD R39, R37, 0x8 ;  /* 0x0000000825277836 */ /* 0x000fe20000000000 */
[----:B------:R-:W-:-:S02]  /*a390*/  SHF.R.S32.HI R33, RZ, 0x1f, R37 ;  /* 0x0000001fff217819 */ /* 0x000fc40000011425 */
[----:B------:R-:W-:Y:S02]  /*a3a0*/  IADD3 R43, R37, 0x10, RZ ;  /* 0x00000010252b7810 */ /* 0x000fe40007ffe0ff */
[----:B------:R-:W-:Y:S02]  /*a3b0*/  ISETP.GE.OR.EX P1, PT, R33, UR11, P0, P1 ;  /* 0x0000000b21007c0c */ /* 0x000fe40008726710 */
[----:B------:R-:W-:Y:S02]  /*a3c0*/  ISETP.GE.U32.AND P3, PT, R39, UR10, PT ;  /* 0x0000000a27007c0c */ /* 0x000fe4000bf66070 */
[----:B------:R-:W-:Y:S02]  /*a3d0*/  SHF.R.S32.HI R41, RZ, 0x1f, R39 ;  /* 0x0000001fff297819 */ /* 0x000fe40000011427 */
[----:B------:R-:W-:Y:S02]  /*a3e0*/  ISETP.GE.U32.AND P2, PT, R43, UR10, PT ;  /* 0x0000000a2b007c0c */ /* 0x000fe4000bf46070 */
[----:B------:R-:W-:-:S02]  /*a3f0*/  ISETP.GE.OR.EX P3, PT, R41, UR11, P0, P3 ;  /* 0x0000000b29007c0c */ /* 0x000fc40008766730 */
[----:B------:R-:W-:-:S03]  /*a400*/  SHF.R.S32.HI R45, RZ, 0x1f, R43 ;  /* 0x0000001fff2d7819 */ /* 0x000fc6000001142b */
[----:B------:R-:W0:Y:S01]  /*a410*/  @!P1 LDC.64 R46, c[0x0][0x270] ;  /* 0x00009c00ff2e9b82 */ /* 0x000e220000000a00 */
[----:B------:R-:W-:-:S07]  /*a420*/  ISETP.GE.OR.EX P2, PT, R45, UR11, P0, P2 ;  /* 0x0000000b2d007c0c */ /* 0x000fce0008746720 */
[----:B------:R-:W1:Y:S08]  /*a430*/  @!P1 LDC.64 R34, c[0x0][0x210] ;  /* 0x00008400ff229b82 */ /* 0x000e700000000a00 */
[----:B------:R-:W1:Y:S01]  /*a440*/  @!P3 LDC.64 R48, c[0x0][0x270] ;  /* 0x00009c00ff30bb82 */ /* 0x000e620000000a00 */
[----:B0-----:R-:W-:-:S07]  /*a450*/  @!P1 IMAD R32, R33, R46, RZ ;  /* 0x0000002e21209224 */ /* 0x001fce00078e02ff */
[----:B------:R-:W0:Y:S01]  /*a460*/  @!P2 LDC.64 R50, c[0x0][0x270] ;  /* 0x00009c00ff32ab82 */ /* 0x000e220000000a00 */
[----:B------:R-:W-:Y:S02]  /*a470*/  @!P1 IMAD R33, R37, R47, R32 ;  /* 0x0000002f25219224 */ /* 0x000fe400078e0220 */
[--C-:B--2---:R-:W-:Y:S02]  /*a480*/  HADD2.F32 R15, -RZ, R5.reuse.H0_H0 ;  /* 0x20000005ff0f7230 */ /* 0x104fe40000004100 */
[----:B------:R-:W-:Y:S02]  /*a490*/  HADD2.F32 R5, -RZ, R5.H1_H1 ;  /* 0x30000005ff057230 */ /* 0x000fe40000004100 */
[----:B---3--:R-:W-:Y:S02]  /*a4a0*/  HADD2.F32 R17, -RZ, R16.H0_H0 ;  /* 0x20000010ff117230 */ /* 0x008fe40000004100 */
[C---:B------:R-:W-:Y:S01]  /*a4b0*/  FADD.FTZ R15, -R0.reuse, R15 ;  /* 0x0000000f000f7221 */ /* 0x040fe20000010100 */
[----:B------:R-:W-:Y:S01]  /*a4c0*/  FADD.FTZ R5, -R0, R5 ;  /* 0x0000000500057221 */ /* 0x000fe20000010100 */
[----:B----4-:R-:W-:-:S02]  /*a4d0*/  HADD2.F32 R23, -RZ, R22.H1_H1 ;  /* 0x30000016ff177230 */ /* 0x010fc40000004100 */
[-C--:B-1----:R-:W-:Y:S01]  /*a4e0*/  FMUL.FTZ R15, R15, R2.reuse ;  /* 0x000000020f0f7220 */ /* 0x082fe20000410000 */
[----:B------:R-:W-:Y:S01]  /*a4f0*/  FADD.FTZ R19, -R0, R17 ;  /* 0x0000001100137221 */ /* 0x000fe20000010100 */
[-C--:B------:R-:W-:Y:S01]  /*a500*/  FMUL.FTZ R14, R5, R2.reuse ;  /* 0x00000002050e7220 */ /* 0x080fe20000410000 */
[----:B------:R-:W-:Y:S02]  /*a510*/  HADD2.F32 R17, -RZ, R16.H1_H1 ;  /* 0x30000010ff117230 */ /* 0x000fe40000004100 */
[--C-:B-----5:R-:W-:Y:S01]  /*a520*/  FFMA.FTZ R18, R10, R15, R12.reuse ;  /* 0x0000000f0a127223 */ /* 0x120fe2000001000c */
[----:B------:R-:W-:Y:S01]  /*a530*/  FMUL.FTZ R19, R19, R2 ;  /* 0x0000000213137220 */ /* 0x000fe20000410000 */
[----:B------:R-:W-:Y:S01]  /*a540*/  FFMA.FTZ R5, R11, R14, R13 ;  /* 0x0000000e0b057223 */ /* 0x000fe2000001000d */
[----:B------:R-:W-:Y:S02]  /*a550*/  HADD2.F32 R21, -RZ, R22.H0_H0 ;  /* 0x20000016ff157230 */ /* 0x000fe40000004100 */
[----:B------:R-:W-:Y:S01]  /*a560*/  @P4 FMUL.FTZ R15, R18, -1.4426950216293334961 ;  /* 0xbfb8aa3b120f4820 */ /* 0x000fe20000410000 */
[----:B------:R-:W-:Y:S01]  /*a570*/  FADD.FTZ R17, -R0, R17 ;  /* 0x0000001100117221 */ /* 0x000fe20000010100 */
[----:B------:R-:W-:Y:S01]  /*a580*/  @P4 FMUL.FTZ R14, R5, -1.4426950216293334961 ;  /* 0xbfb8aa3b050e4820 */ /* 0x000fe20000410000 */
[----:B------:R-:W-:Y:S01]  /*a590*/  FFMA.FTZ R19, R10, R19, R12 ;  /* 0x000000130a137223 */ /* 0x000fe2000001000c */
[----:B------:R-:W-:-:S02]  /*a5a0*/  HADD2.F32 R29, -RZ, R28.H0_H0 ;  /* 0x2000001cff1d7230 */ /* 0x000fc40000004100 */
[----:B------:R-:W-:Y:S01]  /*a5b0*/  FMUL.FTZ R16, R17, R2 ;  /* 0x0000000211107220 */ /* 0x000fe20000410000 */
[----:B------:R-:W1:Y:S01]  /*a5c0*/  @P4 MUFU.EX2 R15, R15 ;  /* 0x0000000f000f4308 */ /* 0x000e620000000800 */
[----:B------:R-:W-:Y:S01]  /*a5d0*/  @P4 FMUL.FTZ R17, R19, -1.4426950216293334961 ;  /* 0xbfb8aa3b13114820 */ /* 0x000fe20000410000 */
[C---:B------:R-:W-:Y:S01]  /*a5e0*/  FADD.FTZ R27, -R0.reuse, R23 ;  /* 0x00000017001b7221 */ /* 0x040fe20000010100 */
[----:B------:R-:W-:Y:S01]  /*a5f0*/  FFMA.FTZ R20, R11, R16, R13 ;  /* 0x000000100b147223 */ /* 0x000fe2000001000d */
[C---:B------:R-:W-:Y:S01]  /*a600*/  FADD.FTZ R25, -R0.reuse, R21 ;  /* 0x0000001500197221 */ /* 0x040fe20000010100 */
[----:B------:R-:W-:Y:S01]  /*a610*/  FADD.FTZ R29, -R0, R29 ;  /* 0x0000001d001d7221 */ /* 0x000fe20000010100 */
[-C--:B------:R-:W-:Y:S01]  /*a620*/  FMUL.FTZ R22, R27, R2.reuse ;  /* 0x000000021b167220 */ /* 0x080fe20000410000 */
[----:B------:R-:W-:Y:S01]  /*a630*/  @P4 FMUL.FTZ R16, R20, -1.4426950216293334961 ;  /* 0xbfb8aa3b14104820 */ /* 0x000fe20000410000 */
[----:B------:R-:W2:Y:S01]  /*a640*/  @P4 MUFU.EX2 R14, R14 ;  /* 0x0000000e000e4308 */ /* 0x000ea20000000800 */
[----:B------:R-:W-:Y:S01]  /*a650*/  FMUL.FTZ R29, R29, R2 ;  /* 0x000000021d1d7220 */ /* 0x000fe20000410000 */
[----:B------:R-:W-:Y:S01]  /*a660*/  FFMA.FTZ R24, R11, R22, R13 ;  /* 0x000000160b187223 */ /* 0x000fe2000001000d */
[----:B------:R-:W-:-:S02]  /*a670*/  FMUL.FTZ R25, R25, R2 ;  /* 0x0000000219197220 */ /* 0x000fc40000410000 */
[--C-:B------:R-:W-:Y:S01]  /*a680*/  FFMA.FTZ R30, R10, R29, R12.reuse ;  /* 0x0000001d0a1e7223 */ /* 0x100fe2000001000c */
[----:B------:R-:W-:Y:S01]  /*a690*/  @P4 FMUL.FTZ R22, R24, -1.4426950216293334961 ;  /* 0xbfb8aa3b18164820 */ /* 0x000fe20000410000 */
[----:B------:R-:W-:Y:S01]  /*a6a0*/  FFMA.FTZ R25, R10, R25, R12 ;  /* 0x000000190a197223 */ /* 0x000fe2000001000c */
[----:B------:R-:W3:Y:S01]  /*a6b0*/  @P4 MUFU.EX2 R23, R16 ;  /* 0x0000001000174308 */ /* 0x000ee20000000800 */
[----:B-1----:R-:W-:Y:S01]  /*a6c0*/  @P4 FADD.FTZ R15, R15, 1 ;  /* 0x3f8000000f0f4421 */ /* 0x002fe20000010000 */
[----:B------:R-:W-:Y:S01]  /*a6d0*/  @P4 FMUL.FTZ R29, R30, -1.4426950216293334961 ;  /* 0xbfb8aa3b1e1d4820 */ /* 0x000fe20000410000 */
[----:B------:R-:W-:-:S05]  /*a6e0*/  @P4 FMUL.FTZ R26, R25, -1.4426950216293334961 ;  /* 0xbfb8aa3b191a4820 */ /* 0x000fca0000410000 */
[----:B------:R-:W1:Y:S01]  /*a6f0*/  @P4 MUFU.EX2 R21, R17 ;  /* 0x0000001100154308 */ /* 0x000e620000000800 */
[----:B--2---:R-:W-:-:S07]  /*a700*/  @P4 FADD.FTZ R14, R14, 1 ;  /* 0x3f8000000e0e4421 */ /* 0x004fce0000010000 */
[----:B------:R2:W4:Y:S01]  /*a710*/  @P4 MUFU.RCP R16, R14 ;  /* 0x0000000e00104308 */ /* 0x0005220000001000 */
[----:B---3--:R-:W-:-:S07]  /*a720*/  @P4 FADD.FTZ R23, R23, 1 ;  /* 0x3f80000017174421 */ /* 0x008fce0000010000 */
[----:B------:R3:W0:Y:S01]  /*a730*/  @P4 MUFU.RCP R17, R15 ;  /* 0x0000000f00114308 */ /* 0x0006220000001000 */
[----:B--2---:R-:W-:Y:S02]  /*a740*/  @!P1 IMAD.MOV.U32 R14, RZ, RZ, R6 ;  /* 0x000000ffff0e9224 */ /* 0x004fe400078e0006 */
[----:B-1----:R-:W-:-:S05]  /*a750*/  @P4 FADD.FTZ R21, R21, 1 ;  /* 0x3f80000015154421 */ /* 0x002fca0000010000 */
[----:B------:R1:W2:Y:S01]  /*a760*/  @P4 MUFU.EX2 R31, R29 ;  /* 0x0000001d001f4308 */ /* 0x0002a20000000800 */
[----:B---3--:R-:W-:Y:S01]  /*a770*/  @!P1 MOV R15, R9 ;  /* 0x00000009000f9202 */ /* 0x008fe20000000f00 */
[----:B----4-:R-:W-:Y:S02]  /*a780*/  @P4 FMUL.FTZ R5, R5, R16 ;  /* 0x0000001005054220 */ /* 0x010fe40000410000 */
[----:B------:R-:W-:Y:S02]  /*a790*/  @!P1 IMAD.WIDE.U32 R14, R37, R46, R14 ;  /* 0x0000002e250e9225 */ /* 0x000fe400078e000e */
[----:B------:R-:W3:Y:S02]  /*a7a0*/  @!P3 LDC.64 R46, c[0x0][0x210] ;  /* 0x00008400ff2ebb82 */ /* 0x000ee40000000a00 */
[----:B------:R-:W4:Y:S01]  /*a7b0*/  @P4 MUFU.EX2 R27, R22 ;  /* 0x00000016001b4308 */ /* 0x000f220000000800 */
[----:B-1----:R-:W-:Y:S02]  /*a7c0*/  HADD2.F32 R29, -RZ, R28.H1_H1 ;  /* 0x3000001cff1d7230 */ /* 0x002fe40000004100 */
[----:B0-----:R-:W-:Y:S01]  /*a7d0*/  @P4 FMUL.FTZ R18, R18, R17 ;  /* 0x0000001112124220 */ /* 0x001fe20000410000 */
[----:B------:R-:W-:Y:S01]  /*a7e0*/  @!P1 IMAD.IADD R15, R15, 0x1, R33 ;  /* 0x000000010f0f9824 */ /* 0x000fe200078e0221 */
[----:B------:R-:W-:Y:S01]  /*a7f0*/  @!P1 LEA R16, P5, R14, R34, 0x1 ;  /* 0x000000220e109211 */ /* 0x000fe200078a08ff */
[----:B------:R-:W-:-:S02]  /*a800*/  VIADD R37, R37, 0x18 ;  /* 0x0000001825257836 */ /* 0x000fc40000000000 */
[----:B------:R-:W-:Y:S01]  /*a810*/  FADD.FTZ R29, -R0, R29 ;  /* 0x0000001d001d7221 */ /* 0x000fe20000010100 */
[----:B------:R0:W1:Y:S01]  /*a820*/  @P4 MUFU.RCP R22, R21 ;  /* 0x0000001500164308 */ /* 0x0000620000001000 */
[----:B------:R-:W-:Y:S02]  /*a830*/  @!P1 LEA.HI.X R17, R14, R35, R15, 0x1, P5 ;  /* 0x000000230e119211 */ /* 0x000fe400028f0c0f */
[----:B------:R-:W-:Y:S01]  /*a840*/  FMUL.FTZ R28, R29, R2 ;  /* 0x000000021d1c7220 */ /* 0x000fe20000410000 */
[----:B------:R-:W-:Y:S01]  /*a850*/  @!P1 F2FP.F16.F32.PACK_AB R29, R5, R18 ;  /* 0x00000012051d923e */ /* 0x000fe200000000ff */
[----:B------:R-:W3:Y:S01]  /*a860*/  @!P2 LDC.64 R34, c[0x0][0x210] ;  /* 0x00008400ff22ab82 */ /* 0x000ee20000000a00 */
[----:B------:R-:W-:Y:S01]  /*a870*/  @!P3 MOV R14, R6 ;  /* 0x00000006000eb202 */ /* 0x000fe20000000f00 */
[----:B------:R-:W-:Y:S02]  /*a880*/  @!P3 IMAD R18, R41, R48, RZ ;  /* 0x000000302912b224 */ /* 0x000fe400078e02ff */
[----:B--2---:R-:W-:Y:S01]  /*a890*/  @P4 FADD.FTZ R31, R31, 1 ;  /* 0x3f8000001f1f4421 */ /* 0x004fe20000010000 */
[----:B------:R-:W2:Y:S01]  /*a8a0*/  @P4 MUFU.RCP R23, R23 ;  /* 0x0000001700174308 */ /* 0x000ea20000001000 */
[----:B0-----:R-:W-:Y:S01]  /*a8b0*/  FFMA.FTZ R21, R11, R28, R13 ;  /* 0x0000001c0b157223 */ /* 0x001fe2000001000d */
[----:B------:R-:W-:-:S02]  /*a8c0*/  @!P3 IMAD.MOV.U32 R15, RZ, RZ, R9 ;  /* 0x000000ffff0fb224 */ /* 0x000fc400078e0009 */
[----:B----4-:R-:W-:Y:S01]  /*a8d0*/  @P4 FADD.FTZ R27, R27, 1 ;  /* 0x3f8000001b1b4421 */ /* 0x010fe20000010000 */
[----:B------:R-:W-:Y:S02]  /*a8e0*/  @!P3 IMAD R33, R39, R49, R18 ;  /* 0x000000312721b224 */ /* 0x000fe400078e0212 */
[----:B------:R-:W-:Y:S01]  /*a8f0*/  @P4 FMUL.FTZ R5, R21, -1.4426950216293334961 ;  /* 0xbfb8aa3b15054820 */ /* 0x000fe20000410000 */
[----:B------:R-:W-:Y:S01]  /*a900*/  @!P3 IMAD.WIDE.U32 R14, R39, R48, R14 ;  /* 0x00000030270eb225 */ /* 0x000fe200078e000e */
[----:B------:R0:W-:Y:S01]  /*a910*/  @!P1 STG.E desc[UR12][R16.64], R29 ;  /* 0x0000001d10009986 */ /* 0x0001e2000c10190c */
[----:B------:R-:W4:Y:S02]  /*a920*/  @P4 MUFU.EX2 R26, R26 ;  /* 0x0000001a001a4308 */ /* 0x000f240000000800 */
[----:B-1----:R-:W-:Y:S01]  /*a930*/  @P4 FMUL.FTZ R19, R19, R22 ;  /* 0x0000001613134220 */ /* 0x002fe20000410000 */
[----:B---3--:R-:W-:Y:S02]  /*a940*/  @!P3 LEA R18, P5, R14, R46, 0x1 ;  /* 0x0000002e0e12b211 */ /* 0x008fe400078a08ff */
[----:B------:R-:W-:-:S03]  /*a950*/  @!P3 IADD3 R15, R15, R33, RZ ;  /* 0x000000210f0fb210 */ /* 0x000fc60007ffe0ff */
[----:B------:R-:W1:Y:S01]  /*a960*/  @P4 MUFU.EX2 R5, R5 ;  /* 0x0000000500054308 */ /* 0x000e620000000800 */
[----:B--2---:R-:W-:-:S05]  /*a970*/  @P4 FMUL.FTZ R20, R20, R23 ;  /* 0x0000001714144220 */ /* 0x004fca0000410000 */
[----:B------:R-:W-:Y:S01]  /*a980*/  @!P3 F2FP.F16.F32.PACK_AB R23, R20, R19 ;  /* 0x000000131417b23e */ /* 0x000fe200000000ff */
[-C--:B------:R-:W-:Y:S01]  /*a990*/  @!P2 IMAD R20, R45, R50.reuse, RZ ;  /* 0x000000322d14a224 */ /* 0x080fe200078e02ff */
[----:B------:R-:W-:Y:S01]  /*a9a0*/  @!P3 LEA.HI.X R19, R14, R47, R15, 0x1, P5 ;  /* 0x0000002f0e13b211 */ /* 0x000fe200028f0c0f */
[----:B----4-:R-:W-:Y:S01]  /*a9b0*/  @P4 FADD.FTZ R26, R26, 1 ;  /* 0x3f8000001a1a4421 */ /* 0x010fe20000010000 */
[----:B------:R-:W-:Y:S01]  /*a9c0*/  @!P2 MOV R15, R9 ;  /* 0x00000009000fa202 */ /* 0x000fe20000000f00 */
[----:B------:R-:W-:Y:S01]  /*a9d0*/  @!P2 IMAD.MOV.U32 R14, RZ, RZ, R6 ;  /* 0x000000ffff0ea224 */ /* 0x000fe200078e0006 */
[----:B------:R-:W2:Y:S01]  /*a9e0*/  @P4 MUFU.RCP R27, R27 ;  /* 0x0000001b001b4308 */ /* 0x000ea20000001000 */
[C---:B------:R-:W-:Y:S01]  /*a9f0*/  @!P2 IMAD R33, R43.reuse, R51, R20 ;  /* 0x000000332b21a224 */ /* 0x040fe200078e0214 */
[----:B------:R3:W-:Y:S01]  /*aa00*/  @!P3 STG.E desc[UR12][R18.64], R23 ;  /* 0x000000171200b986 */ /* 0x0007e2000c10190c */
[----:B------:R-:W-:-:S04]  /*aa10*/  @!P2 IMAD.WIDE.U32 R14, R43, R50, R14 ;  /* 0x000000322b0ea225 */ /* 0x000fc800078e000e */
[----:B-1----:R-:W-:Y:S01]  /*aa20*/  @P4 FADD.FTZ R5, R5, 1 ;  /* 0x3f80000005054421 */ /* 0x002fe20000010000 */
[----:B------:R-:W1:Y:S01]  /*aa30*/  @P4 MUFU.RCP R26, R26 ;  /* 0x0000001a001a4308 */ /* 0x000e620000001000 */
[----:B0-----:R-:W-:Y:S02]  /*aa40*/  @!P2 LEA R16, P1, R14, R34, 0x1 ;  /* 0x000000220e10a211 */ /* 0x001fe400078208ff */
[----:B------:R-:W-:-:S04]  /*aa50*/  @!P2 IADD3 R15, R15, R33, RZ ;  /* 0x000000210f0fa210 */ /* 0x000fc80007ffe0ff */
[----:B------:R-:W-:Y:S01]  /*aa60*/  @!P2 LEA.HI.X R17, R14, R35, R15, 0x1, P1 ;  /* 0x000000230e11a211 */ /* 0x000fe200008f0c0f */
[----:B------:R-:W0:Y:S01]  /*aa70*/  @P4 MUFU.RCP R31, R31 ;  /* 0x0000001f001f4308 */ /* 0x000e220000001000 */
[----:B------:R-:W-:Y:S01]  /*aa80*/  ISETP.GE.U32.AND P1, PT, R37, UR10, PT ;  /* 0x0000000a25007c0c */ /* 0x000fe2000bf26070 */
[----:B--2---:R-:W-:Y:S01]  /*aa90*/  @P4 FMUL.FTZ R24, R24, R27 ;  /* 0x0000001b18184220 */ /* 0x004fe20000410000 */
[----:B------:R-:W-:-:S04]  /*aaa0*/  SHF.R.S32.HI R14, RZ, 0x1f, R37 ;  /* 0x0000001fff0e7819 */ /* 0x000fc80000011425 */
[----:B------:R-:W-:Y:S01]  /*aab0*/  ISETP.GE.OR.EX P1, PT, R14, UR11, P0, P1 ;  /* 0x0000000b0e007c0c */ /* 0x000fe20008726710 */
[----:B------:R-:W2:Y:S01]  /*aac0*/  @P4 MUFU.RCP R20, R5 ;  /* 0x0000000500144308 */ /* 0x000ea20000001000 */
[----:B-1----:R-:W-:-:S05]  /*aad0*/  @P4 FMUL.FTZ R25, R25, R26 ;  /* 0x0000001a19194220 */ /* 0x002fca0000410000 */
[----:B------:R-:W-:Y:S01]  /*aae0*/  @!P2 F2FP.F16.F32.PACK_AB R25, R24, R25 ;  /* 0x000000191819a23e */ /* 0x000fe200000000ff */
[----:B0-----:R-:W-:-:S04]  /*aaf0*/  @P4 FMUL.FTZ R30, R30, R31 ;  /* 0x0000001f1e1e4220 */ /* 0x001fc80000410000 */
[----:B------:R3:W-:Y:S01]  /*ab00*/  @!P2 STG.E desc[UR12][R16.64], R25 ;  /* 0x000000191000a986 */ /* 0x0007e2000c10190c */
[----:B------:R-:W-:Y:S01]  /*ab10*/  ISETP.NE.AND P2, PT, R4, 0x40, PT ;  /* 0x000000400400780c */ /* 0x000fe20003f45270 */
[----:B--2---:R-:W-:Y:S01]  /*ab20*/  @P4 FMUL.FTZ R21, R21, R20 ;  /* 0x0000001415154220 */ /* 0x004fe20000410000 */
[----:B------:R-:W-:Y:S11]  /*ab30*/  @P1 BRA `(.L_x_4458) ;  /* 0x0000000000281947 */ /* 0x000ff60003800000 */
[----:B------:R-:W-:Y:S01]  /*ab40*/  IMAD R5, R14, UR16, RZ ;  /* 0x000000100e057c24 */ /* 0x000fe2000f8e02ff */
[----:B------:R-:W-:Y:S01]  /*ab50*/  MOV R14, R6 ;  /* 0x00000006000e7202 */ /* 0x000fe20000000f00 */
[----:B------:R-:W-:Y:S01]  /*ab60*/  IMAD.MOV.U32 R15, RZ, RZ, R9 ;  /* 0x000000ffff0f7224 */ /* 0x000fe200078e0009 */
[----:B------:R-:W-:Y:S01]  /*ab70*/  F2FP.F16.F32.PACK_AB R21, R21, R30 ;  /* 0x0000001e1515723e */ /* 0x000fe200000000ff */
[C---:B------:R-:W-:Y:S02]  /*ab80*/  IMAD R5, R37.reuse, UR17, R5 ;  /* 0x0000001125057c24 */ /* 0x040fe4000f8e0205 */
[----:B------:R-:W-:-:S05]  /*ab90*/  IMAD.WIDE.U32 R14, R37, UR16, R14 ;  /* 0x00000010250e7c25 */ /* 0x000fca000f8e000e */
[----:B------:R-:W-:Y:S02]  /*aba0*/  IADD3 R5, R15, R5, RZ ;  /* 0x000000050f057210 */ /* 0x000fe40007ffe0ff */
[----:B---3--:R-:W-:-:S04]  /*abb0*/  LEA R16, P1, R14, UR18, 0x1 ;  /* 0x000000120e107c11 */ /* 0x008fc8000f8208ff */
[----:B------:R-:W-:-:S05]  /*abc0*/  LEA.HI.X R17, R14, UR19, R5, 0x1, P1 ;  /* 0x000000130e117c11 */ /* 0x000fca00088f0c05 */
[----:B------:R0:W-:Y:S04]  /*abd0*/  STG.E desc[UR12][R16.64], R21 ;  /* 0x0000001510007986 */ /* 0x0001e8000c10190c */
.L_x_4458:
[----:B------:R-:W-:Y:S05]  /*abe0*/  BSYNC B0 ;  /* 0x0000000000007941 */ /* 0x000fea0003800000 */
.L_x_4457:
        /* <DEDUP_REMOVED lines=11> */
.L_x_4461:
        /* <DEDUP_REMOVED lines=14> */
.L_x_5645:


//--------------------- .text._Z35group_norm_nhwc_fwd_one_pass_kernelI11Fp16IOBf16WLi64ELi120ELi480EEv26Group_norm_nhwc_fwd_params --------------------------
	.section	.text._Z35group_norm_nhwc_fwd_one_pass_kernelI11Fp16IOBf16WLi64ELi120ELi480EEv26Group_norm_nhwc_fwd_params,"ax",@progbits
	.align	128
        .global         _Z35group_norm_nhwc_fwd_one_pass_kernelI11Fp16IOBf16WLi64ELi120ELi480EEv26Group_norm_nhwc_fwd_params
        .type           _Z35group_norm_nhwc_fwd_one_pass_kernelI11Fp16IOBf16WLi64ELi120ELi480EEv26Group_norm_nhwc_fwd_params,@function
        .size           _Z35group_norm_nhwc_fwd_one_pass_kernelI11Fp16IOBf16WLi64ELi120ELi480EEv26Group_norm_nhwc_fwd_params,(.L_x_5646 - _Z35group_norm_nhwc_fwd_one_pass_kernelI11Fp16IOBf16WLi64ELi120ELi480EEv26Group_norm_nhwc_fwd_params)
        .other          _Z35group_norm_nhwc_fwd_one_pass_kernelI11Fp16IOBf16WLi64ELi120ELi480EEv26Group_norm_nhwc_fwd_params,@"STO_CUDA_ENTRY STV_DEFAULT"
_Z35group_norm_nhwc_fwd_one_pass_kernelI11Fp16IOBf16WLi64ELi120ELi480EEv26Group_norm_nhwc_fwd_params:
.text._Z35group_norm_nhwc_fwd_one_pass_kernelI11Fp16IOBf16WLi64ELi120ELi480EEv26Group_norm_nhwc_fwd_params:
        /* <DEDUP_REMOVED lines=46> */
.L_x_4498:
[----:B01----:R-:W0:Y:S01]  /*02e0*/  LDC R18, c[0x0][0x288] ;  /* 0x0000a200ff127b82 */ /* 0x003e220000000800 */
[----:B------:R-:W-:Y:S01]  /*02f0*/  ULDC.64 UR16, c[0x0][0x278] ;  /* 0x00009e0000107ab9 */ /* 0x000fe20000000a00 */
[----:B------:R-:W-:-:S06]  /*0300*/  ULDC.64 UR14, c[0x0][0x280] ;  /* 0x0000a000000e7ab9 */ /* 0x000fcc0000000a00 */
[----:B------:R-:W1:Y:S08]  /*0310*/  @P2 LDC.64 R28, c[0x0][0x270] ;  /* 0x00009c00ff1c2b82 */ /* 0x000e700000000a00 */
        /* <DEDUP_REMOVED lines=22> */
[C---:B------:R-:W-:Y:S01]  /*0480*/  LOP3.LUT R12, R18.reuse, UR6, RZ, 0x3c, !PT ;  /* 0x00000006120c7c12 */ /* 0x040fe2000f8e3cff */
        /* <DEDUP_REMOVED lines=24> */
[----:B------:R-:W-:Y:S02]  /*0610*/  ISETP.GE.AND.EX P5, PT, R35, UR17, PT, P5 ;  /* 0x0000001123007c0c */ /* 0x000fe4000bfa6350 */
[----:B------:R-:W-:Y:S01]  /*0620*/  IADD3 R32, R36, 0x28, RZ ;  /* 0x0000002824207810 */ /* 0x000fe20007ffe0ff */
[----:B------:R-:W-:Y:S01]  /*0630*/  IMAD.WIDE.U32 R50, R19, UR14, R50 ;  /* 0x0000000e13327c25 */ /* 0x000fe2000f8e0032 */
[----:B------:R-:W-:Y:S01]  /*0640*/  ISETP.LT.U32.AND P5, PT, R0, 0x1e0, !P5 ;  /* 0x000001e00000780c */ /* 0x000fe20006fa1070 */
[----:B------:R-:W3:Y:S01]  /*0650*/  @P2 LDC.64 R18, c[0x0][0x220] ;  /* 0x00008800ff122b82 */ /* 0x000ee20000000a00 */
[----:B------:R-:W-:Y:S01]  /*0660*/  ISETP.GE.U32.AND P0, PT, R32, UR16, PT ;  /* 0x0000001020007c0c */ /* 0x000fe2000bf06070 */
[----:B-1----:R-:W-:Y:S01]  /*0670*/  @P1 IMAD R12, R7, R14, RZ ;  /* 0x0000000e070c1224 */ /* 0x002fe200078e02ff */
[----:B------:R-:W-:-:S02]  /*0680*/  IADD3 R53, R51, R53, RZ ;  /* 0x0000003533357210 */ /* 0x000fc40007ffe0ff */
[-C--:B------:R-:W-:Y:S01]  /*0690*/  @P1 MOV R52, R50.reuse ;  /* 0x0000003200341202 */ /* 0x080fe20000000f00 */
[C---:B------:R-:W-:Y:S01]  /*06a0*/  @P1 IMAD R21, R13.reuse, R15, R12 ;  /* 0x0000000f0d151224 */ /* 0x040fe200078e020c */
[----:B------:R-:W-:Y:S02]  /*06b0*/  SHF.R.S32.HI R33, RZ, 0x1f, R32 ;  /* 0x0000001fff217819 */ /* 0x000fe40000011420 */
[----:B------:R-:W-:Y:S01]  /*06c0*/  @P3 MOV R20, R50 ;  /* 0x0000003200143202 */ /* 0x000fe20000000f00 */
[----:B------:R-:W-:Y:S01]  /*06d0*/  @P1 IMAD.WIDE.U32 R12, R13, R14, R52 ;  /* 0x0000000e0d0c1225 */ /* 0x000fe200078e0034 */
[----:B------:R-:W-:Y:S01]  /*06e0*/  ISETP.GE.AND.EX P0, PT, R33, UR17, PT, P0 ;  /* 0x0000001121007c0c */ /* 0x000fe2000bf06300 */
[----:B------:R-:W1:Y:S03]  /*06f0*/  @P3 LDC.64 R14, c[0x0][0x220] ;  /* 0x00008800ff0e3b82 */ /* 0x000e660000000a00 */
[----:B------:R-:W-:Y:S01]  /*0700*/  @P1 IADD3 R13, R13, R21, RZ ;  /* 0x000000150d0d1210 */ /* 0x000fe20007ffe0ff */
[----:B--2---:R-:W-:Y:S01]  /*0710*/  @P3 IMAD R21, R11, R30, RZ ;  /* 0x0000001e0b153224 */ /* 0x004fe200078e02ff */
[----:B0-----:R-:W-:-:S02]  /*0720*/  @P1 LEA R16, P6, R12, R16, 0x1 ;  /* 0x000000100c101211 */ /* 0x001fc400078c08ff */
[----:B------:R-:W-:Y:S01]  /*0730*/  ISETP.LT.U32.AND P0, PT, R0, 0x1e0, !P0 ;  /* 0x000001e00000780c */ /* 0x000fe20004701070 */
[----:B------:R-:W0:Y:S01]  /*0740*/  @P5 LDC.64 R22, c[0x0][0x270] ;  /* 0x00009c00ff165b82 */ /* 0x000e220000000a00 */
[----:B------:R-:W-:Y:S01]  /*0750*/  @P1 LEA.HI.X R17, R12, R17, R13, 0x1, P6 ;  /* 0x000000110c111211 */ /* 0x000fe200030f0c0d */
[----:B------:R-:W-:Y:S01]  /*0760*/  @P3 IMAD R41, R4, R31, R21 ;  /* 0x0000001f04293224 */ /* 0x000fe200078e0215 */
[----:B------:R-:W-:Y:S02]  /*0770*/  @P2 MOV R12, R50 ;  /* 0x00000032000c2202 */ /* 0x000fe40000000f00 */
[-C--:B------:R-:W-:Y:S02]  /*0780*/  @P2 MOV R13, R53.reuse ;  /* 0x00000035000d2202 */ /* 0x080fe40000000f00 */
        /* <DEDUP_REMOVED lines=208> */
.L_x_4463:
[----:B------:R-:W-:Y:S05]  /*1490*/  BSYNC B0 ;  /* 0x0000000000007941 */ /* 0x000fea0003800000 */
.L_x_4462:
        /* <DEDUP_REMOVED lines=28> */
.L_x_4466:
[----:B0-----:R-:W2:Y:S04]  /*1660*/  LDG.E.STRONG.GPU R16, desc[UR10][R14.64] ;  /* 0x0000000a0e107981 */ /* 0x001ea8000c1ef900 */
[----:B--2---:R-:W-:Y:S01]  /*1670*/  CCTL.IVALL ;  /* 0x00000000ff00798f */ /* 0x004fe20002000000 */
[----:B------:R-:W-:Y:S05]  /*1680*/  YIELD ;  /* 0x0000000000007946 */ /* 0x000fea0003800000 */
[----:B------:R-:W-:-:S13]  /*1690*/  ISETP.NE.AND P0, PT, R16, R19, PT ;  /* 0x000000131000720c */ /* 0x000fda0003f05270 */
[----:B------:R-:W-:Y:S05]  /*16a0*/  @P0 BRA `(.L_x_4466) ;  /* 0xfffffffc00ec0947 */ /* 0x000fea000383ffff */
.L_x_4465:
        /* <DEDUP_REMOVED lines=17> */
.L_x_4470:
        /* <DEDUP_REMOVED lines=115> */
.L_x_4469:
        /* <DEDUP_REMOVED lines=61> */
.L_x_4471:
[----:B------:R-:W-:-:S13]  /*22c0*/  ISETP.NE.OR P0, PT, R14, RZ, P0 ;  /* 0x000000ff0e00720c */ /* 0x000fda0000705670 */
[----:B------:R-:W-:Y:S05]  /*22d0*/  @!P0 BRA `(.L_x_4467) ;  /* 0x00000000007c8947 */ /* 0x000fea0003800000 */
.L_x_4468:
        /* <DEDUP_REMOVED lines=31> */
.L_x_4467:
        /* <DEDUP_REMOVED lines=11> */
.L_x_4473:
[----:B------:R-:W-:Y:S05]  /*2580*/  BSYNC B0 ;  /* 0x0000000000007941 */ /* 0x000fea0003800000 */
.L_x_4472:
        /* <DEDUP_REMOVED lines=16> */
.L_x_4464:
        /* <DEDUP_REMOVED lines=14> */
[----:B0-----:R-:W-:-:S03]  /*2770*/  IMAD.WIDE R20, R39, 0x2, R18 ;  /* 0x0000000227147825 */ /* 0x001fc600078e0212 */
[----:B------:R-:W-:Y:S01]  /*2780*/  @!P5 STS.64 [UR7+0x90], R32 ;  /* 0x00009020ff00d988 */ /* 0x000fe20008000a07 */
[----:B--2---:R-:W-:-:S04]  /*2790*/  IMAD.WIDE R12, R39, 0x2, R12 ;  /* 0x00000002270c7825 */ /* 0x004fc800078e020c */
[----:B---3--:R-:W-:-:S04]  /*27a0*/  @!P0 IMAD.WIDE R16, R15, 0x8, R16 ;  /* 0x000000080f108825 */ /* 0x008fc800078e0210 */
[----:B------:R-:W-:-:S05]  /*27b0*/  @!P0 FMUL.FTZ R15, R33, UR8 ;  /* 0x00000008210f8c20 */ /* 0x000fca0008410000 */
[----:B------:R-:W-:Y:S01]  /*27c0*/  @!P0 STG.E.64 desc[UR10][R16.64], R14 ;  /* 0x0000000e10008986 */ /* 0x000fe2000c101b0a */
[----:B------:R-:W-:Y:S06]  /*27d0*/  BAR.SYNC.DEFER_BLOCKING 0x0 ;  /* 0x0000000000007b1d */ /* 0x000fec0000010000 */
[----:B------:R-:W2:Y:S04]  /*27e0*/  LDG.E.U16 R23, desc[UR10][R20.64] ;  /* 0x0000000a14177981 */ /* 0x000ea8000c1e1500 */
[----:B------:R0:W3:Y:S04]  /*27f0*/  LDG.E.U16 R24, desc[UR10][R20.64+0x2] ;  /* 0x0000020a14187981 */ /* 0x0000e8000c1e1500 */
[----:B------:R-:W4:Y:S04]  /*2800*/  LDG.E.U16 R25, desc[UR10][R12.64] ;  /* 0x0000000a0c197981 */ /* 0x000f28000c1e1500 */
[----:B------:R1:W5:Y:S01]  /*2810*/  LDG.E.U16 R26, desc[UR10][R12.64+0x2] ;  /* 0x0000020a0c1a7981 */ /* 0x000362000c1e1500 */
[----:B------:R-:W-:Y:S01]  /*2820*/  ISETP.NE.AND P6, PT, RZ, UR12, PT ;  /* 0x0000000cff007c0c */ /* 0x000fe2000bfc5270 */
[----:B0-----:R-:W-:-:S02]  /*2830*/  HADD2.F32 R21, -RZ, R42.H1_H1 ;  /* 0x3000002aff157230 */ /* 0x001fc40000004100 */
[----:B------:R-:W0:Y:S01]  /*2840*/  LDS.64 R18, [UR7+0x90] ;  /* 0x00009007ff127984 */ /* 0x000e220008000a00 */
[--C-:B------:R-:W-:Y:S02]  /*2850*/  HADD2.F32 R27, -RZ, R40.reuse.H0_H0 ;  /* 0x20000028ff1b7230 */ /* 0x100fe40000004100 */
[----:B------:R-:W-:Y:S02]  /*2860*/  HADD2.F32 R29, -RZ, R40.H1_H1 ;  /* 0x30000028ff1d7230 */ /* 0x000fe40000004100 */
[----:B-1----:R-:W-:-:S04]  /*2870*/  IMAD.WIDE.U32 R12, R0, -0x77777777, RZ ;  /* 0x88888889000c7825 */ /* 0x002fc800078e00ff */
[----:B0-----:R-:W-:-:S04]  /*2880*/  FMUL.FTZ R18, R18, UR8 ;  /* 0x0000000812127c20 */ /* 0x001fc80008410000 */
[----:B------:R-:W-:-:S04]  /*2890*/  FMUL.FTZ R22, R18, R18 ;  /* 0x0000001212167220 */ /* 0x000fc80000410000 */
[----:B------:R-:W-:Y:S02]  /*28a0*/  FFMA.FTZ R19, R19, UR8, -R22 ;  /* 0x0000000813137c23 */ /* 0x000fe40008010816 */
[----:B------:R-:W0:Y:S03]  /*28b0*/  LDC R22, c[0x0][0x294] ;  /* 0x0000a500ff167b82 */ /* 0x000e260000000800 */
[----:B------:R-:W-:-:S13]  /*28c0*/  FSETP.GTU.FTZ.AND P0, PT, R19, RZ, PT ;  /* 0x000000ff1300720b */ /* 0x000fda0003f1c000 */
[----:B------:R-:W-:Y:S01]  /*28d0*/  VOTEU.ANY UP0, P0 ;  /* 0x00000000003f7886 */ /* 0x000fe20000000100 */
[----:B------:R-:W-:-:S04]  /*28e0*/  PLOP3.LUT P0, PT, PT, PT, UP0, 0x80, 0x0 ;  /* 0x000000000000781c */ /* 0x000fc80003f0f008 */
[----:B------:R-:W-:-:S09]  /*28f0*/  @UP0 ULDC UR7, c[0x0][0x238] ;  /* 0x00008e0000070ab9 */ /* 0x000fd20000000800 */
[----:B------:R-:W-:Y:S01]  /*2900*/  @P0 FADD.FTZ R14, R19, UR7 ;  /* 0x00000007130e0e21 */ /* 0x000fe20008010000 */
[----:B------:R-:W-:Y:S01]  /*2910*/  SHF.R.U32.HI R19, RZ, 0x5, R13 ;  /* 0x00000005ff137819 */ /* 0x000fe2000001160d */
[----:B------:R-:W-:Y:S01]  /*2920*/  HADD2.F32 R13, -RZ, R42.H0_H0 ;  /* 0x2000002aff0d7230 */ /* 0x000fe20000004100 */
[----:B------:R-:W-:-:S03]  /*2930*/  UMOV UR7, 0x3f800000 ;  /* 0x3f80000000077882 */ /* 0x000fc60000000000 */
[----:B------:R-:W1:Y:S01]  /*2940*/  @P0 MUFU.RSQ R14, R14 ;  /* 0x0000000e000e0308 */ /* 0x000e620000001400 */
[--C-:B------:R-:W-:Y:S01]  /*2950*/  FADD.FTZ R12, R13, -R18.reuse ;  /* 0x800000120d0c7221 */ /* 0x100fe20000010000 */
[----:B------:R-:W-:Y:S01]  /*2960*/  FADD.FTZ R13, R21, -R18 ;  /* 0x80000012150d7221 */ /* 0x000fe20000010000 */
[----:B-1----:R-:W-:-:S13]  /*2970*/  @P0 R2UR UR8, R14 ;  /* 0x000000000e0802ca */ /* 0x002fda00000e0000 */
[----:B------:R-:W-:Y:S02]  /*2980*/  @UP0 UMOV UR7, UR8 ;  /* 0x0000000800070c82 */ /* 0x000fe40008000000 */
[----:B------:R-:W-:Y:S01]  /*2990*/  FMUL.FTZ R12, R12, UR7 ;  /* 0x000000070c0c7c20 */ /* 0x000fe20008410000 */
[----:B------:R-:W-:Y:S01]  /*29a0*/  FMUL.FTZ R13, R13, UR7 ;  /* 0x000000070d0d7c20 */ /* 0x000fe20008410000 */
[----:B--2---:R-:W-:Y:S02]  /*29b0*/  SHF.L.U32 R14, R23, 0x10, RZ ;  /* 0x00000010170e7819 */ /* 0x004fe400000006ff */
[----:B---3--:R-:W-:Y:S02]  /*29c0*/  SHF.L.U32 R15, R24, 0x10, RZ ;  /* 0x00000010180f7819 */ /* 0x008fe400000006ff */
[----:B----4-:R-:W-:Y:S02]  /*29d0*/  SHF.L.U32 R17, R25, 0x10, RZ ;  /* 0x0000001019117819 */ /* 0x010fe400000006ff */
[----:B-----5:R-:W-:Y:S01]  /*29e0*/  SHF.L.U32 R16, R26, 0x10, RZ ;  /* 0x000000101a107819 */ /* 0x020fe200000006ff */
[--C-:B------:R-:W-:Y:S01]  /*29f0*/  FADD.FTZ R26, R27, -R18.reuse ;  /* 0x800000121b1a7221 */ /* 0x100fe20000010000 */
[----:B------:R-:W-:Y:S01]  /*2a00*/  FADD.FTZ R27, R29, -R18 ;  /* 0x800000121d1b7221 */ /* 0x000fe20000010000 */
[----:B------:R-:W-:-:S02]  /*2a10*/  FFMA.FTZ R23, R14, R12, R17 ;  /* 0x0000000c0e177223 */ /* 0x000fc40000010011 */
        /* <DEDUP_REMOVED lines=12> */
.L_x_4474:
        /* <DEDUP_REMOVED lines=14> */
.L_x_4476:
[----:B------:R-:W-:Y:S05]  /*2bc0*/  BSYNC B0 ;  /* 0x0000000000007941 */ /* 0x000fea0003800000 */
.L_x_4475:
[----:B------:R-:W-:Y:S01]  /*2bd0*/  FMUL.FTZ R26, R26, UR7 ;  /* 0x000000071a1a7c20 */ /* 0x000fe20008410000 */
[----:B------:R-:W-:Y:S01]  /*2be0*/  FMUL.FTZ R27, R27, UR7 ;  /* 0x000000071b1b7c20 */ /* 0x000fe20008410000 */
[--C-:B0-----:R-:W-:Y:S02]  /*2bf0*/  HADD2.F32 R23, -RZ, R43.reuse.H0_H0 ;  /* 0x2000002bff177230 */ /* 0x101fe40000004100 */
        /* <DEDUP_REMOVED lines=14> */
.L_x_4477:
        /* <DEDUP_REMOVED lines=14> */
.L_x_4479:
[----:B------:R-:W-:Y:S05]  /*2dc0*/  BSYNC B0 ;  /* 0x0000000000007941 */ /* 0x000fea0003800000 */
.L_x_4478:
[--C-:B------:R-:W-:Y:S01]  /*2dd0*/  FADD.FTZ R12, R23, -R18.reuse ;  /* 0x80000012170c7221 */ /* 0x100fe20000010000 */
[--C-:B0-----:R-:W-:Y:S01]  /*2de0*/  FADD.FTZ R20, R43, -R18.reuse ;  /* 0x800000122b147221 */ /* 0x101fe20000010000 */
        /* <DEDUP_REMOVED lines=20> */
.L_x_4480:
        /* <DEDUP_REMOVED lines=14> */
.L_x_4482:
[----:B------:R-:W-:Y:S05]  /*3010*/  BSYNC B0 ;  /* 0x0000000000007941 */ /* 0x000fea0003800000 */
.L_x_4481:
[----:B------:R-:W-:Y:S01]  /*3020*/  FMUL.FTZ R25, R25, UR7 ;  /* 0x0000000719197c20 */ /* 0x000fe20008410000 */
[----:B------:R-:W-:Y:S01]  /*3030*/  FMUL.FTZ R26, R26, UR7 ;  /* 0x000000071a1a7c20 */ /* 0x000fe20008410000 */
[----:B------:R-:W-:Y:S01]  /*3040*/  HADD2.F32 R27, -RZ, R38.H0_H0 ;  /* 0x20000026ff1b7230 */ /* 0x000fe20000004100 */
[----:B------:R-:W-:Y:S01]  /*3050*/  IADD3 R12, R13, 0x20, RZ ;  /* 0x000000200d0c7810 */ /* 0x000fe20007ffe0ff */
        /* <DEDUP_REMOVED lines=13> */
.L_x_4483:
[----:B------:R-:W-:Y:S04]  /*3130*/  BSSY B0, `(.L_x_4484) ;  /* 0x000000e000007945 */ /* 0x000fe80003800000 */
[----:B------:R-:W-:Y:S05]  /*3140*/  @!P4 BRA `(.L_x_4485) ;  /* 0x000000000030c947 */ /* 0x000fea0003800000 */
[----:B------:R-:W-:Y:S01]  /*3150*/  ULDC.64 UR14, c[0x0][0x270] ;  /* 0x00009c00000e7ab9 */ /* 0x000fe20000000a00 */
[----:B0-----:R-:W-:Y:S01]  /*3160*/  MOV R22, R50 ;  /* 0x0000003200167202 */ /* 0x001fe20000000f00 */
        /* <DEDUP_REMOVED lines=10> */
.L_x_4485:
[----:B------:R-:W-:Y:S05]  /*3210*/  BSYNC B0 ;  /* 0x0000000000007941 */ /* 0x000fea0003800000 */
.L_x_4484:
[----:B-1----:R-:W-:Y:S01]  /*3220*/  HADD2.F32 R21, -RZ, R38.H1_H1 ;  /* 0x30000026ff157230 */ /* 0x002fe20000004100 */
[----:B0-----:R-:W-:Y:S01]  /*3230*/  IADD3 R19, R13, 0x28, RZ ;  /* 0x000000280d137810 */ /* 0x001fe20007ffe0ff */
[----:B------:R-:W-:Y:S01]  /*3240*/  ULDC.64 UR14, c[0x0][0x278] ;  /* 0x00009e00000e7ab9 */ /* 0x000fe20000000a00 */
[----:B------:R-:W-:Y:S01]  /*3250*/  SHF.R.S32.HI R30, RZ, 0x1f, R12 ;  /* 0x0000001fff1e7819 */ /* 0x000fe2000001140c */
[--C-:B------:R-:W-:Y:S01]  /*3260*/  FADD.FTZ R20, R27, -R18.reuse ;  /* 0x800000121b147221 */ /* 0x100fe20000010000 */
[----:B------:R-:W-:Y:S01]  /*3270*/  ISETP.GE.U32.AND P5, PT, R12, UR14, PT ;  /* 0x0000000e0c007c0c */ /* 0x000fe2000bfa6070 */
[--C-:B------:R-:W-:Y:S01]  /*3280*/  FADD.FTZ R21, R21, -R18.reuse ;  /* 0x8000001215157221 */ /* 0x100fe20000010000 */
        /* <DEDUP_REMOVED lines=25> */
.L_x_4486:
        /* <DEDUP_REMOVED lines=14> */
.L_x_4488:
[----:B------:R-:W-:Y:S05]  /*3500*/  BSYNC B0 ;  /* 0x0000000000007941 */ /* 0x000fea0003800000 */
.L_x_4487:
[----:B------:R-:W-:Y:S01]  /*3510*/  FMUL.FTZ R28, R28, UR7 ;  /* 0x000000071c1c7c20 */ /* 0x000fe20008410000 */
[----:B------:R-:W-:Y:S01]  /*3520*/  FMUL.FTZ R29, R29, UR7 ;  /* 0x000000071d1d7c20 */ /* 0x000fe20008410000 */
[----:B0-----:R-:W-:Y:S01]  /*3530*/  HADD2.F32 R25, -RZ, R46.H0_H0 ;  /* 0x2000002eff197230 */ /* 0x001fe20000004100 */
[----:B------:R-:W-:Y:S01]  /*3540*/  IADD3 R12, R13, 0x30, RZ ;  /* 0x000000300d0c7810 */ /* 0x000fe20007ffe0ff */
        /* <DEDUP_REMOVED lines=13> */
.L_x_4489:
        /* <DEDUP_REMOVED lines=14> */
.L_x_4491:
[----:B------:R-:W-:Y:S05]  /*3700*/  BSYNC B0 ;  /* 0x0000000000007941 */ /* 0x000fea0003800000 */
.L_x_4490:
[----:B------:R-:W-:Y:S02]  /*3710*/  HADD2.F32 R21, -RZ, R46.H1_H1 ;  /* 0x3000002eff157230 */ /* 0x000fe40000004100 */
[--C-:B------:R-:W-:Y:S01]  /*3720*/  FADD.FTZ R19, R25, -R18.reuse ;  /* 0x8000001219137221 */ /* 0x100fe20000010000 */
[--C-:B0-----:R-:W-:Y:S01]  /*3730*/  HADD2.F32 R23, -RZ, R47.reuse.H0_H0 ;  /* 0x2000002fff177230 */ /* 0x101fe20000004100 */
[----:B------:R-:W-:Y:S01]  /*3740*/  ISETP.GE.U32.AND P5, PT, R10, UR14, PT ;  /* 0x0000000e0a007c0c */ /* 0x000fe2000bfa6070 */
[----:B------:R-:W-:Y:S02]  /*3750*/  HADD2.F32 R47, -RZ, R47.H1_H1 ;  /* 0x3000002fff2f7230 */ /* 0x000fe40000004100 */
[--C-:B------:R-:W-:Y:S01]  /*3760*/  FADD.FTZ R20, R21, -R18.reuse ;  /* 0x8000001215147221 */ /* 0x100fe20000010000 */
[----:B------:R-:W-:Y:S01]  /*3770*/  ISETP.GE.U32.AND P0, PT, R12, UR14, PT ;  /* 0x0000000e0c007c0c */ /* 0x000fe2000bf06070 */
[----:B------:R-:W-:Y:S01]  /*3780*/  FADD.FTZ R21, R23, -R18 ;  /* 0x8000001217157221 */ /* 0x000fe20000010000 */
[----:B------:R-:W-:Y:S01]  /*3790*/  SHF.R.S32.HI R26, RZ, 0x1f, R12 ;  /* 0x0000001fff1a7819 */ /* 0x000fe2000001140c */
[----:B------:R-:W-:Y:S01]  /*37a0*/  FADD.FTZ R22, R47, -R18 ;  /* 0x800000122f167221 */ /* 0x000fe20000010000 */
[----:B------:R-:W-:Y:S01]  /*37b0*/  FMUL.FTZ R19, R19, UR7 ;  /* 0x0000000713137c20 */ /* 0x000fe20008410000 */
[----:B------:R-:W-:Y:S01]  /*37c0*/  FMUL.FTZ R18, R21, UR7 ;  /* 0x0000000715127c20 */ /* 0x000fe20008410000 */
[----:B------:R-:W-:Y:S01]  /*37d0*/  ISETP.GE.AND.EX P5, PT, R41, UR15, PT, P5 ;  /* 0x0000000f29007c0c */ /* 0x000fe2000bfa6350 */
[----:B------:R-:W-:Y:S01]  /*37e0*/  FMUL.FTZ R23, R22, UR7 ;  /* 0x0000000716177c20 */ /* 0x000fe20008410000 */
[----:B------:R-:W-:Y:S01]  /*37f0*/  ISETP.GE.AND.EX P0, PT, R26, UR15, PT, P0 ;  /* 0x0000000f1a007c0c */ /* 0x000fe2000bf06300 */
[----:B------:R-:W-:Y:S01]  /*3800*/  FMUL.FTZ R21, R20, UR7 ;  /* 0x0000000714157c20 */ /* 0x000fe20008410000 */
[C-C-:B------:R-:W-:Y:S01]  /*3810*/  FFMA.FTZ R22, R14.reuse, R19, R17.reuse ;  /* 0x000000130e167223 */ /* 0x140fe20000010011 */
[----:B------:R-:W-:Y:S01]  /*3820*/  FFMA.FTZ R14, R14, R18, R17 ;  /* 0x000000120e0e7223 */ /* 0x000fe20000010011 */
[C-C-:B------:R-:W-:Y:S01]  /*3830*/  FFMA.FTZ R17, R15.reuse, R23, R16.reuse ;  /* 0x000000170f117223 */ /* 0x140fe20000010010 */
[C---:B------:R-:W-:Y:S01]  /*3840*/  ISETP.GT.U32.OR P5, PT, R0.reuse, 0x1df, P5 ;  /* 0x000001df0000780c */ /* 0x040fe20002fa4470 */
        /* <DEDUP_REMOVED lines=13> */
.L_x_4492:
        /* <DEDUP_REMOVED lines=14> */
.L_x_4494:
[----:B------:R-:W-:Y:S05]  /*3a00*/  BSYNC B0 ;  /* 0x0000000000007941 */ /* 0x000fea0003800000 */
.L_x_4493:
[----:B------:R-:W-:Y:S05]  /*3a10*/  @!P6 BRA `(.L_x_4495) ;  /* 0x000000000028e947 */ /* 0x000fea0003800000 */
        /* <DEDUP_REMOVED lines=10> */
.L_x_4495:
        /* <DEDUP_REMOVED lines=13> */
.L_x_4497:
[----:B------:R-:W-:Y:S05]  /*3b90*/  BSYNC B0 ;  /* 0x0000000000007941 */ /* 0x000fea0003800000 */
.L_x_4496:
[----:B------:R-:W-:Y:S01]  /*3ba0*/  ULDC UR7, c[0x0][0x10] ;  /* 0x0000040000077ab9 */ /* 0x000fe20000000800 */
[----:B------:R-:W-:Y:S02]  /*3bb0*/  UIADD3 UR4, UR4, 0x1, URZ ;  /* 0x0000000104047890 */ /* 0x000fe4000fffe03f */
[----:B------:R-:W-:-:S04]  /*3bc0*/  UIADD3 UR6, UR7, UR6, URZ ;  /* 0x0000000607067290 */ /* 0x000fc8000fffe03f */
[----:B------:R-:W-:-:S06]  /*3bd0*/  UISETP.GE.AND UP0, UPT, UR6, UR5, UPT ;  /* 0x000000050600728c */ /* 0x000fcc000bf06270 */
[----:B------:R-:W-:-:S13]  /*3be0*/  PLOP3.LUT P0, PT, PT, PT, UP0, 0x80, 0x0 ;  /* 0x000000000000781c */ /* 0x000fda0003f0f008 */
[----:B------:R-:W-:Y:S05]  /*3bf0*/  @!P0 BRA `(.L_x_4498) ;  /* 0xffffffc400b88947 */ /* 0x000fea000383ffff */
[----:B------:R-:W-:Y:S05]  /*3c00*/  EXIT ;  /* 0x000000000000794d */ /* 0x000fea0003800000 */
.L_x_4499:
        /* <DEDUP_REMOVED lines=15> */
.L_x_5646:


//--------------------- .text._Z35group_norm_nhwc_fwd_one_pass_kernelI11Fp16IOBf16WLi128ELi120ELi480EEv26Group_norm_nhwc_fwd_params --------------------------
	.section	.text._Z35group_norm_nhwc_fwd_one_pass_kernelI11Fp16IOBf16WLi128ELi120ELi480EEv26Group_norm_nhwc_fwd_params,"ax",@progbits
	.align	128
        .global         _Z35group_norm_nhwc_fwd_one_pass_kernelI11Fp16IOBf16WLi128ELi120ELi480EEv26Group_norm_nhwc_fwd_params
        .type           _Z35group_norm_nhwc_fwd_one_pass_kernelI11Fp16IOBf16WLi128ELi120ELi480EEv26Group_norm_nhwc_fwd_params,@function
        .size           _Z35group_norm_nhwc_fwd_one_pass_kernelI11Fp16IOBf16WLi128ELi120ELi480EEv26Group_norm_nhwc_fwd_params,(.L_x_5647 - _Z35group_norm_nhwc_fwd_one_pass_kernelI11Fp16IOBf16WLi128ELi120ELi480EEv26Group_norm_nhwc_fwd_params)
        .other          _Z35group_norm_nhwc_fwd_one_pass_kernelI11Fp16IOBf16WLi128ELi120ELi480EEv26Group_norm_nhwc_fwd_params,@"STO_CUDA_ENTRY STV_DEFAULT"
_Z35group_norm_nhwc_fwd_one_pass_kernelI11Fp16IOBf16WLi128ELi120ELi480EEv26Group_norm_nhwc_fwd_params:
.text._Z35group_norm_nhwc_fwd_one_pass_kernelI11Fp16IOBf16WLi128ELi120ELi480EEv26Group_norm_nhwc_fwd_params:
        /* <DEDUP_REMOVED lines=32> */
[C---:B------:R-:W-:Y:S02]  /*0200*/  IADD3 R10, R38.reuse, 0x18, RZ ;  /* 0x00000018260a7810 */ /* 0x040fe40007ffe0ff */
[----:B------:R-:W-:Y:S02]  /*0210*/  ISETP.LT.U32.AND P0, PT, R3, 0x1e0, !P0 ;  /* 0x000001e00300780c */ /* 0x000fe40004701070 */
[C---:B------:R-:W-:Y:S02]  /*0220*/  IADD3 R11, R38.reuse, 0x20, RZ ;  /* 0x00000020260b7810 */ /* 0x040fe40007ffe0ff */
[C---:B------:R-:W-:Y:S02]  /*0230*/  IADD3 R24, R38.reuse, 0x28, RZ ;  /* 0x0000002826187810 */ /* 0x040fe40007ffe0ff */
[----:B------:R-:W-:-:S02]  /*0240*/  IADD3 R25, R38, 0x60, RZ ;  /* 0x0000006026197810 */ /* 0x000fc40007ffe0ff */
[C---:B------:R-:W-:Y:S02]  /*0250*/  IADD3 R26, R38.reuse, 0x68, RZ ;  /* 0x00000068261a7810 */ /* 0x040fe40007ffe0ff */
[----:B------:R-:W-:Y:S02]  /*0260*/  IADD3 R27, R38, 0x70, RZ ;  /* 0x00000070261b7810 */ /* 0x000fe40007ffe0ff */
[----:B0-----:R-:W-:-:S07]  /*0270*/  SHF.R.S32.HI R29, RZ, 0x1f, R8 ;  /* 0x0000001fff1d7819 */ /* 0x001fce0000011408 */
.L_x_4557:
[----:B0-----:R-:W0:Y:S01]  /*0280*/  LDC R16, c[0x0][0x288] ;  /* 0x0000a200ff107b82 */ /* 0x001e220000000800 */
[----:B------:R-:W-:Y:S01]  /*0290*/  ULDC.64 UR14, c[0x0][0x278] ;  /* 0x00009e00000e7ab9 */ /* 0x000fe20000000a00 */
[----:B------:R-:W-:Y:S01]  /*02a0*/  SHF.R.S32.HI R31, RZ, 0x1f, R9 ;  /* 0x0000001fff1f7819 */ /* 0x000fe20000011409 */
[----:B------:R-:W-:Y:S01]  /*02b0*/  ULDC.64 UR12, c[0x0][0x280] ;  /* 0x0000a000000c7ab9 */ /* 0x000fe20000000a00 */
[----:B------:R-:W-:Y:S02]  /*02c0*/  ISETP.GE.U32.AND P4, PT, R8, UR14, PT ;  /* 0x0000000e08007c0c */ /* 0x000fe4000bf86070 */
[----:B------:R-:W-:Y:S02]  /*02d0*/  ISETP.GE.U32.AND P6, PT, R9, UR14, PT ;  /* 0x0000000e09007c0c */ /* 0x000fe4000bfc6070 */
[----:B------:R-:W-:Y:S01]  /*02e0*/  ISETP.GE.AND.EX P4, PT, R29, UR15, PT, P4 ;  /* 0x0000000f1d007c0c */ /* 0x000fe2000bf86340 */
[----:B-1----:R-:W1:Y:S01]  /*02f0*/  @P0 LDC.64 R44, c[0x0][0x220] ;  /* 0x00008800ff2c0b82 */ /* 0x002e620000000a00 */
[----:B------:R-:W-:-:S02]  /*0300*/  SHF.R.S32.HI R19, RZ, 0x1f, R41 ;  /* 0x0000001fff137819 */ /* 0x000fc40000011429 */
[----:B------:R-:W-:Y:S02]  /*0310*/  ISETP.LT.U32.AND P4, PT, R3, 0x1e0, !P4 ;  /* 0x000001e00300780c */ /* 0x000fe40006781070 */
[----:B------:R-:W-:Y:S02]  /*0320*/  ISETP.GE.AND.EX P6, PT, R31, UR15, PT, P6 ;  /* 0x0000000f1f007c0c */ /* 0x000fe4000bfc6360 */
[----:B------:R-:W-:Y:S02]  /*0330*/  SHF.R.S32.HI R33, RZ, 0x1f, R10 ;  /* 0x0000001fff217819 */ /* 0x000fe4000001140a */
[----:B------:R-:W-:Y:S02]  /*0340*/  ISETP.GE.U32.AND P5, PT, R10, UR14, PT ;  /* 0x0000000e0a007c0c */ /* 0x000fe4000bfa6070 */
[----:B------:R-:W-:Y:S02]  /*0350*/  ISETP.GT.U32.OR P6, PT, R3, 0x1df, P6 ;  /* 0x000001df0300780c */ /* 0x000fe400037c4470 */
[----:B------:R-:W-:-:S02]  /*0360*/  ISETP.GE.AND.EX P5, PT, R33, UR15, PT, P5 ;  /* 0x0000000f21007c0c */ /* 0x000fc4000bfa6350 */
[----:B0-2---:R-:W-:Y:S01]  /*0370*/  IABS R15, R16 ;  /* 0x00000010000f7213 */ /* 0x005fe20000000000 */
[----:B---3--:R-:W0:Y:S01]  /*0380*/  @P4 LDC.64 R50, c[0x0][0x220] ;  /* 0x00008800ff324b82 */ /* 0x008e220000000a00 */
[----:B------:R-:W-:Y:S02]  /*0390*/  ISETP.GT.U32.OR P5, PT, R3, 0x1df, P5 ;  /* 0x000001df0300780c */ /* 0x000fe40002fa4470 */
[----:B------:R-:W2:Y:S01]  /*03a0*/  I2F.RP R0, R15 ;  /* 0x0000000f00007306 */ /* 0x000ea20000209400 */
[----:B------:R-:W-:Y:S02]  /*03b0*/  SHF.R.S32.HI R35, RZ, 0x1f, R11 ;  /* 0x0000001fff237819 */ /* 0x000fe4000001140b */
[----:B------:R-:W-:Y:S02]  /*03c0*/  SHF.R.S32.HI R37, RZ, 0x1f, R24 ;  /* 0x0000001fff257819 */ /* 0x000fe40000011418 */
[----:B------:R-:W-:-:S03]  /*03d0*/  MOV R30, RZ ;  /* 0x000000ff001e7202 */ /* 0x000fc60000000f00 */
[----:B--2---:R-:W2:Y:S02]  /*03e0*/  MUFU.RCP R0, R0 ;  /* 0x0000000000007308 */ /* 0x004ea40000001000 */
[----:B--2-4-:R-:W-:-:S06]  /*03f0*/  IADD3 R12, R0, 0xffffffe, RZ ;  /* 0x0ffffffe000c7810 */ /* 0x014fcc0007ffe0ff */
        /* <DEDUP_REMOVED lines=18> */
[----:B------:R-:W-:Y:S02]  /*0520*/  MOV R17, R13 ;  /* 0x0000000d00117202 */ /* 0x000fe40000000f00 */
[----:B------:R-:W3:Y:S02]  /*0530*/  @P4 LDC.64 R12, c[0x0][0x270] ;  /* 0x00009c00ff0c4b82 */ /* 0x000ee40000000a00 */
[----:B------:R-:W-:Y:S02]  /*0540*/  @!P3 IADD3 R17, -R17, RZ, RZ ;  /* 0x000000ff1111b210 */ /* 0x000fe40007ffe1ff */
[----:B------:R-:W-:Y:S02]  /*0550*/  @!P2 LOP3.LUT R17, RZ, R16, RZ, 0x33, !PT ;  /* 0x00000010ff11a212 */ /* 0x000fe400078e33ff */
[----:B------:R-:W-:Y:S02]  /*0560*/  ISETP.GE.U32.AND P3, PT, R11, UR14, PT ;  /* 0x0000000e0b007c0c */ /* 0x000fe4000bf66070 */
[----:B------:R-:W-:-:S02]  /*0570*/  IADD3 R28, -R17, RZ, RZ ;  /* 0x000000ff111c7210 */ /* 0x000fc40007ffe1ff */
[----:B------:R-:W-:Y:S02]  /*0580*/  SHF.R.S32.HI R0, RZ, 0x1f, R17 ;  /* 0x0000001fff007819 */ /* 0x000fe40000011411 */
[----:B------:R-:W-:Y:S01]  /*0590*/  ISETP.GE.AND.EX P3, PT, R35, UR15, PT, P3 ;  /* 0x0000000f23007c0c */ /* 0x000fe2000bf66330 */
[----:B------:R-:W-:Y:S02]  /*05a0*/  IMAD R28, R16, R28, R39 ;  /* 0x0000001c101c7224 */ /* 0x000fe400078e0227 */
[----:B------:R-:W-:Y:S01]  /*05b0*/  IMAD R0, R0, UR12, RZ ;  /* 0x0000000c00007c24 */ /* 0x000fe2000f8e02ff */
[----:B------:R-:W-:Y:S01]  /*05c0*/  ISETP.GT.U32.OR P3, PT, R3, 0x1df, P3 ;  /* 0x000001df0300780c */ /* 0x000fe20001f64470 */
[----:B------:R-:W-:Y:S02]  /*05d0*/  IMAD R28, R28, 0x78, RZ ;  /* 0x000000781c1c7824 */ /* 0x000fe400078e02ff */
[----:B------:R-:W-:Y:S02]  /*05e0*/  IMAD R57, R17, UR13, R0 ;  /* 0x0000000d11397c24 */ /* 0x000fe4000f8e0200 */
[----:B--2---:R-:W-:Y:S01]  /*05f0*/  @P0 IMAD R0, R5, R14, RZ ;  /* 0x0000000e05000224 */ /* 0x004fe200078e02ff */
[----:B------:R-:W-:-:S03]  /*0600*/  IADD3 R54, P1, R41, R28, RZ ;  /* 0x0000001c29367210 */ /* 0x000fc60007f3e0ff */
[----:B------:R-:W-:Y:S01]  /*0610*/  @P0 IMAD R21, R38, R15, R0 ;  /* 0x0000000f26150224 */ /* 0x000fe200078e0200 */
[----:B------:R-:W-:Y:S01]  /*0620*/  LEA.HI.X.SX32 R55, R28, R19, 0x1, P1 ;  /* 0x000000131c377211 */ /* 0x000fe200008f0eff */
[----:B---3--:R-:W-:Y:S02]  /*0630*/  @P4 IMAD R0, R29, R12, RZ ;  /* 0x0000000c1d004224 */ /* 0x008fe400078e02ff */
[----:B------:R-:W-:Y:S02]  /*0640*/  IMAD.WIDE.U32 R54, R17, UR12, R54 ;  /* 0x0000000c11367c25 */ /* 0x000fe4000f8e0036 */
[----:B------:R-:W2:Y:S02]  /*0650*/  @!P6 LDC.64 R16, c[0x0][0x270] ;  /* 0x00009c00ff10eb82 */ /* 0x000ea40000000a00 */
[----:B------:R-:W-:Y:S01]  /*0660*/  @P4 IMAD R23, R8, R13, R0 ;  /* 0x0000000d08174224 */ /* 0x000fe200078e0200 */
[----:B------:R-:W-:Y:S02]  /*0670*/  IADD3 R57, R55, R57, RZ ;  /* 0x0000003937397210 */ /* 0x000fe40007ffe0ff */
[----:B------:R-:W-:-:S02]  /*0680*/  @P4 MOV R18, R54 ;  /* 0x0000003600124202 */ /* 0x000fc40000000f00 */
[-C--:B------:R-:W-:Y:S02]  /*0690*/  @P4 MOV R19, R57.reuse ;  /* 0x0000003900134202 */ /* 0x080fe40000000f00 */
[-C--:B------:R-:W-:Y:S02]  /*06a0*/  @P0 MOV R56, R54.reuse ;  /* 0x0000003600380202 */ /* 0x080fe40000000f00 */
[----:B------:R-:W-:Y:S01]  /*06b0*/  @!P6 MOV R46, R54 ;  /* 0x00000036002ee202 */ /* 0x000fe20000000f00 */
[----:B------:R-:W-:Y:S01]  /*06c0*/  @P4 IMAD.WIDE.U32 R12, R8, R12, R18 ;  /* 0x0000000c080c4225 */ /* 0x000fe200078e0012 */
[----:B------:R-:W-:Y:S01]  /*06d0*/  @!P6 MOV R47, R57 ;  /* 0x00000039002fe202 */ /* 0x000fe20000000f00 */
[----:B------:R-:W3:Y:S02]  /*06e0*/  @!P5 LDC.64 R18, c[0x0][0x270] ;  /* 0x00009c00ff12db82 */ /* 0x000ee40000000a00 */
[----:B------:R-:W-:Y:S01]  /*06f0*/  @P0 IMAD.WIDE.U32 R14, R38, R14, R56 ;  /* 0x0000000e260e0225 */ /* 0x000fe200078e0038 */
[----:B------:R-:W-:-:S02]  /*0700*/  @P4 IADD3 R2, R13, R23, RZ ;  /* 0x000000170d024210 */ /* 0x000fc40007ffe0ff */
[----:B0-----:R-:W-:Y:S02]  /*0710*/  @P4 LEA R50, P2, R12, R50, 0x1 ;  /* 0x000000320c324211 */ /* 0x001fe400078408ff */
[----:B------:R-:W-:Y:S02]  /*0720*/  @P0 IADD3 R0, R15, R21, RZ ;  /* 0x000000150f000210 */ /* 0x000fe40007ffe0ff */
[----:B-1----:R-:W-:Y:S01]  /*0730*/  @P0 LEA R44, P1, R14, R44, 0x1 ;  /* 0x0000002c0e2c0211 */ /* 0x002fe200078208ff */
[----:B------:R-:W0:Y:S01]  /*0740*/  @!P6 LDC.64 R20, c[0x0][0x220] ;  /* 0x00008800ff14eb82 */ /* 0x000e220000000a00 */
[----:B------:R-:W-:Y:S01]  /*0750*/  @P4 LEA.HI.X R51, R12, R51, R2, 0x1, P2 ;  /* 0x000000330c334211 */ /* 0x000fe200010f0c02 */
[-C--:B--2---:R-:W-:Y:S01]  /*0760*/  @!P6 IMAD R2, R31, R16.reuse, RZ ;  /* 0x000000101f02e224 */ /* 0x084fe200078e02ff */
[----:B------:R-:W-:Y:S01]  /*0770*/  @P0 LEA.HI.X R45, R14, R45, R0, 0x1, P1 ;  /* 0x0000002d0e2d0211 */ /* 0x000fe200008f0c00 */
[----:B------:R-:W-:Y:S01]  /*0780*/  @!P6 IMAD.WIDE.U32 R46, R9, R16, R46 ;  /* 0x00000010092ee225 */ /* 0x000fe200078e002e */
[----:B------:R-:W-:Y:S01]  /*0790*/  ISETP.GE.U32.AND P1, PT, R24, UR14, PT ;  /* 0x0000000e18007c0c */ /* 0x000fe2000bf26070 */
[----:B------:R1:W2:Y:S01]  /*07a0*/  @P4 LDG.E R30, desc[UR8][R50.64] ;  /* 0x00000008321e4981 */ /* 0x0002a2000c1e1900 */
[----:B------:R-:W-:Y:S01]  /*07b0*/  IADD3 R0, R38, 0x30, RZ ;  /* 0x0000003026007810 */ /* 0x000fe20007ffe0ff */
[----:B------:R-:W1:Y:S01]  /*07c0*/  @!P5 LDC.64 R12, c[0x0][0x220] ;  /* 0x00008800ff0cdb82 */ /* 0x000e620000000a00 */
[----:B------:R-:W-:Y:S01]  /*07d0*/  ISETP.GE.AND.EX P1, PT, R37, UR15, PT, P1 ;  /* 0x0000000f25007c0c */ /* 0x000fe2000bf26310 */
[----:B------:R-:W-:Y:S01]  /*07e0*/  @!P6 IMAD R17, R9, R17, R2 ;  /* 0x000000110911e224 */ /* 0x000fe200078e0202 */
[----:B------:R-:W-:-:S02]  /*07f0*/  ISETP.GE.U32.AND P2, PT, R0, UR14, PT ;  /* 0x0000000e00007c0c */ /* 0x000fc4000bf46070 */
[----:B------:R-:W-:Y:S01]  /*0800*/  ISETP.GT.U32.OR P1, PT, R3, 0x1df, P1 ;  /* 0x000001df0300780c */ /* 0x000fe20000f24470 */
[----:B---3--:R-:W-:Y:S01]  /*0810*/  @!P5 IMAD R2, R33, R18, RZ ;  /* 0x000000122102d224 */ /* 0x008fe200078e02ff */
[----:B------:R-:W-:Y:S01]  /*0820*/  SHF.R.S32.HI R43, RZ, 0x1f, R0 ;  /* 0x0000001fff2b7819 */ /* 0x000fe20000011400 */
[----:B------:R-:W3:Y:S01]  /*0830*/  @!P3 LDC.64 R14, c[0x0][0x270] ;  /* 0x00009c00ff0ebb82 */ /* 0x000ee20000000a00 */
[----:B------:R-:W-:Y:S02]  /*0840*/  @!P5 MOV R22, R54 ;  /* 0x000000360016d202 */ /* 0x000fe40000000f00 */
[----:B------:R-:W-:Y:S02]  /*0850*/  ISETP.GE.AND.EX P2, PT, R43, UR15, PT, P2 ;  /* 0x0000000f2b007c0c */ /* 0x000fe4000bf46320 */
[----:B------:R-:W-:Y:S01]  /*0860*/  @!P5 MOV R23, R57 ;  /* 0x000000390017d202 */ /* 0x000fe20000000f00 */
[----:B------:R-:W-:Y:S01]  /*0870*/  @!P5 IMAD R53, R10, R19, R2 ;  /* 0x000000130a35d224 */ /* 0x000fe200078e0202 */
[----:B------:R-:W-:-:S02]  /*0880*/  ISETP.GT.U32.OR P2, PT, R3, 0x1df, P2 ;  /* 0x000001df0300780c */ /* 0x000fc40001744470 */
[----:B------:R-:W-:Y:S01]  /*0890*/  @!P6 IADD3 R2, R47, R17, RZ ;  /* 0x000000112f02e210 */ /* 0x000fe20007ffe0ff */
[----:B------:R-:W-:Y:S01]  /*08a0*/  @!P5 IMAD.WIDE.U32 R22, R10, R18, R22 ;  /* 0x000000120a16d225 */ /* 0x000fe200078e0016 */
[----:B------:R-:W4:Y:S01]  /*08b0*/  @!P3 LDC.64 R16, c[0x0][0x220] ;  /* 0x00008800ff10bb82 */ /* 0x000f220000000a00 */
[----:B0-----:R-:W-:-:S07]  /*08c0*/  @!P6 LEA R48, P4, R46, R20, 0x1 ;  /* 0x000000142e30e211 */ /* 0x001fce00078808ff */
        /* <DEDUP_REMOVED lines=27> */
[----:B------:R-:W-:Y:S02]  /*0a80*/  @!P1 MOV R16, R54 ;  /* 0x0000003600109202 */ /* 0x000fe40000000f00 */
[----:B------:R-:W-:Y:S02]  /*0a90*/  @!P1 MOV R17, R57 ;  /* 0x0000003900119202 */ /* 0x000fe40000000f00 */
[----:B------:R-:W-:Y:S01]  /*0aa0*/  IADD3 R42, R38, 0x40, RZ ;  /* 0x00000040262a7810 */ /* 0x000fe20007ffe0ff */
[----:B-1----:R-:W-:Y:S02]  /*0ab0*/  @!P2 IMAD R43, R43, R20, RZ ;  /* 0x000000142b2ba224 */ /* 0x002fe400078e02ff */
[----:B------:R-:W-:Y:S01]  /*0ac0*/  @!P1 IMAD.WIDE.U32 R18, R24, R18, R16 ;  /* 0x0000001218129225 */ /* 0x000fe200078e0010 */
[----:B------:R-:W-:-:S02]  /*0ad0*/  ISETP.GE.U32.AND P4, PT, R42, UR14, PT ;  /* 0x0000000e2a007c0c */ /* 0x000fc4000bf86070 */
        /* <DEDUP_REMOVED lines=43> */
[----:B------:R-:W-:Y:S01]  /*0d90*/  IADD3 R22, R38, 0x58, RZ ;  /* 0x0000005826167810 */ /* 0x000fe20007ffe0ff */
[----:B------:R-:W-:Y:S01]  /*0da0*/  @!P4 IMAD R51, R42, R21, R51 ;  /* 0x000000152a33c224 */ /* 0x000fe200078e0233 */
[----:B------:R-:W-:Y:S01]  /*0db0*/  @!P4 MOV R17, R57 ;  /* 0x000000390011c202 */ /* 0x000fe20000000f00 */
[----:B------:R1:W5:Y:S01]  /*0dc0*/  @!P1 LDG.E R2, desc[UR8][R58.64] ;  /* 0x000000083a029981 */ /* 0x000362000c1e1900 */
[----:B------:R-:W-:Y:S01]  /*0dd0*/  ISETP.GE.U32.AND P1, PT, R22, UR14, PT ;  /* 0x0000000e16007c0c */ /* 0x000fe2000bf26070 */
[----:B------:R-:W1:Y:S01]  /*0de0*/  @!P3 LDC.64 R18, c[0x0][0x220] ;  /* 0x00008800ff12bb82 */ /* 0x000e620000000a00 */
[----:B------:R-:W-:Y:S01]  /*0df0*/  SHF.R.S32.HI R47, RZ, 0x1f, R22 ;  /* 0x0000001fff2f7819 */ /* 0x000fe20000011416 */
[----:B------:R-:W-:-:S06]  /*0e00*/  @!P4 IMAD.WIDE.U32 R20, R42, R20, R16 ;  /* 0x000000142a14c225 */ /* 0x000fcc00078e0010 */
[----:B------:R-:W1:Y:S01]  /*0e10*/  @!P2 LDC.64 R16, c[0x0][0x270] ;  /* 0x00009c00ff10ab82 */ /* 0x000e620000000a00 */
[----:B------:R-:W-:Y:S02]  /*0e20*/  ISETP.GE.AND.EX P1, PT, R47, UR15, PT, P1 ;  /* 0x0000000f2f007c0c */ /* 0x000fe4000bf26310 */
[----:B------:R-:W-:Y:S02]  /*0e30*/  MOV R42, RZ ;  /* 0x000000ff002a7202 */ /* 0x000fe40000000f00 */
[----:B------:R-:W-:Y:S02]  /*0e40*/  ISETP.GT.U32.OR P1, PT, R3, 0x1df, P1 ;  /* 0x000001df0300780c */ /* 0x000fe40000f24470 */
[----:B0-----:R-:W-:Y:S01]  /*0e50*/  @!P4 LEA R50, P6, R20, R14, 0x1 ;  /* 0x0000000e1432c211 */ /* 0x001fe200078c08ff */
[----:B----4-:R-:W-:Y:S01]  /*0e60*/  @!P3 IMAD R14, R43, R12, RZ ;  /* 0x0000000c2b0eb224 */ /* 0x010fe200078e02ff */
[----:B------:R0:W4:Y:S01]  /*0e70*/  @!P5 LDG.E R42, desc[UR8][R52.64] ;  /* 0x00000008342ad981 */ /* 0x000122000c1e1900 */
[----:B------:R-:W-:-:S02]  /*0e80*/  @!P4 IADD3 R21, R21, R51, RZ ;  /* 0x000000331515c210 */ /* 0x000fc40007ffe0ff */
[----:B------:R-:W-:Y:S02]  /*0e90*/  SHF.R.S32.HI R43, RZ, 0x1f, R25 ;  /* 0x0000001fff2b7819 */ /* 0x000fe40000011419 */
        /* <DEDUP_REMOVED lines=21> */
[----:B------:R-:W-:Y:S01]  /*0ff0*/  @!P3 LEA R18, P6, R12, R18, 0x1 ;  /* 0x000000120c12b211 */ /* 0x000fe200078c08ff */
        /* <DEDUP_REMOVED lines=52> */
[----:B------:R-:W-:-:S03]  /*1340*/  @!P4 LEA.HI.X R23, R52, R17, R51, 0x1, P1 ;  /* 0x000000113417c211 */ /* 0x000fc600008f0c33 */
[----:B------:R-:W2:Y:S01]  /*1350*/  @!P3 LDC.64 R16, c[0x0][0x220] ;  /* 0x00008800ff10bb82 */ /* 0x000ea20000000a00 */
[----:B0-----:R-:W-:Y:S01]  /*1360*/  @!P2 IMAD R52, R47, R12, RZ ;  /* 0x0000000c2f34a224 */ /* 0x001fe200078e02ff */
[----:B------:R-:W-:Y:S02]  /*1370*/  MOV R51, RZ ;  /* 0x000000ff00337202 */ /* 0x000fe40000000f00 */
[----:B------:R-:W-:Y:S01]  /*1380*/  @!P2 MOV R53, R57 ;  /* 0x000000390035a202 */ /* 0x000fe20000000f00 */
[----:B------:R-:W-:Y:S01]  /*1390*/  @!P2 IMAD R61, R27, R13, R52 ;  /* 0x0000000d1b3da224 */ /* 0x000fe200078e0234 */
[----:B------:R-:W-:Y:S02]  /*13a0*/  @!P2 MOV R52, R54 ;  /* 0x000000360034a202 */ /* 0x000fe40000000f00 */
[----:B------:R-:W-:Y:S01]  /*13b0*/  MOV R50, RZ ;  /* 0x000000ff00327202 */ /* 0x000fe20000000f00 */
[----:B------:R0:W4:Y:S01]  /*13c0*/  @!P4 LDG.E R51, desc[UR8][R22.64] ;  /* 0x000000081633c981 */ /* 0x000122000c1e1900 */
[----:B-1----:R-:W-:-:S02]  /*13d0*/  @!P3 IMAD R21, R21, R14, RZ ;  /* 0x0000000e1515b224 */ /* 0x002fc400078e02ff */
[----:B------:R-:W-:Y:S02]  /*13e0*/  @!P2 IMAD.WIDE.U32 R12, R27, R12, R52 ;  /* 0x0000000c1b0ca225 */ /* 0x000fe400078e0034 */
[----:B------:R-:W4:Y:S01]  /*13f0*/  @!P5 LDG.E R50, desc[UR8][R58.64] ;  /* 0x000000083a32d981 */ /* 0x000f22000c1e1900 */
[----:B0-----:R-:W-:Y:S02]  /*1400*/  @!P3 MOV R22, R54 ;  /* 0x000000360016b202 */ /* 0x001fe40000000f00 */
[----:B------:R-:W-:Y:S01]  /*1410*/  @!P3 MOV R23, R57 ;  /* 0x000000390017b202 */ /* 0x000fe20000000f00 */
[----:B------:R-:W-:Y:S01]  /*1420*/  @!P3 IMAD R21, R20, R15, R21 ;  /* 0x0000000f1415b224 */ /* 0x000fe200078e0215 */
[----:B------:R-:W-:Y:S02]  /*1430*/  @!P2 IADD3 R13, R13, R61, RZ ;  /* 0x0000003d0d0da210 */ /* 0x000fe40007ffe0ff */
[----:B---3--:R-:W-:Y:S01]  /*1440*/  @!P2 LEA R18, P1, R12, R18, 0x1 ;  /* 0x000000120c12a211 */ /* 0x008fe200078208ff */
[----:B------:R-:W-:Y:S01]  /*1450*/  @!P3 IMAD.WIDE.U32 R14, R20, R14, R22 ;  /* 0x0000000e140eb225 */ /* 0x000fe200078e0016 */
[----:B------:R-:W-:-:S02]  /*1460*/  CS2R R52, SRZ ;  /* 0x0000000000347805 */ /* 0x000fc4000001ff00 */
[----:B------:R-:W-:Y:S02]  /*1470*/  @!P2 LEA.HI.X R19, R12, R19, R13, 0x1, P1 ;  /* 0x000000130c13a211 */ /* 0x000fe400008f0c0d */
[----:B------:R-:W-:Y:S02]  /*1480*/  @!P3 IADD3 R12, R15, R21, RZ ;  /* 0x000000150f0cb210 */ /* 0x000fe40007ffe0ff */
[C---:B--2---:R-:W-:Y:S01]  /*1490*/  @!P3 LEA R16, P1, R14.reuse, R16, 0x1 ;  /* 0x000000100e10b211 */ /* 0x044fe200078208ff */
        /* <DEDUP_REMOVED lines=185> */
.L_x_4501:
[----:B------:R-:W-:Y:S05]  /*2030*/  BSYNC B0 ;  /* 0x0000000000007941 */ /* 0x000fea0003800000 */
.L_x_4500:
        /* <DEDUP_REMOVED lines=28> */
.L_x_4504:
[----:B-1----:R-:W2:Y:S04]  /*2200*/  LDG.E.STRONG.GPU R16, desc[UR8][R14.64] ;  /* 0x000000080e107981 */ /* 0x002ea8000c1ef900 */
[----:B--2---:R-:W-:Y:S01]  /*2210*/  CCTL.IVALL ;  /* 0x00000000ff00798f */ /* 0x004fe20002000000 */
[----:B------:R-:W-:Y:S05]  /*2220*/  YIELD ;  /* 0x0000000000007946 */ /* 0x000fea0003800000 */
[----:B------:R-:W-:-:S13]  /*2230*/  ISETP.NE.AND P1, PT, R16, R19, PT ;  /* 0x000000131000720c */ /* 0x000fda0003f25270 */
[----:B------:R-:W-:Y:S05]  /*2240*/  @P1 BRA `(.L_x_4504) ;  /* 0xfffffffc00ec1947 */ /* 0x000fea000383ffff */
.L_x_4503:
        /* <DEDUP_REMOVED lines=11> */
.L_x_4506:
        /* <DEDUP_REMOVED lines=63> */
.L_x_4505:
        /* <DEDUP_REMOVED lines=19> */
.L_x_4508:
[----:B------:R-:W-:Y:S05]  /*2820*/  BSYNC B0 ;  /* 0x0000000000007941 */ /* 0x000fea0003800000 */
.L_x_4507:
        /* <DEDUP_REMOVED lines=32> */
.L_x_4502:
        /* <DEDUP_REMOVED lines=8> */
[----:B------:R-:W3:Y:S08]  /*2ab0*/  LDC.64 R18, c[0x0][0x228] ;  /* 0x00008a00ff127b82 */ /* 0x000ef00000000a00 */
[----:B-1----:R-:W1:Y:S08]  /*2ac0*/  LDC.64 R16, c[0x0][0x230] ;  /* 0x00008c00ff107b82 */ /* 0x002e700000000a00 */
[----:B------:R-:W4:Y:S01]  /*2ad0*/  @!P1 LDC.64 R20, c[0x0][0x218] ;  /* 0x00008600ff149b82 */ /* 0x000f220000000a00 */
[----:B--2---:R-:W-:-:S03]  /*2ae0*/  ULEA UR5, UR6, UR5, 0x18 ;  /* 0x0000000506057291 */ /* 0x004fc6000f8ec03f */
[----:B------:R-:W-:Y:S02]  /*2af0*/  ULDC UR6, c[0x0][0x2a4] ;  /* 0x0000a90000067ab9 */ /* 0x000fe40000000800 */
[----:B------:R-:W-:Y:S01]  /*2b00*/  @!P1 FMUL.FTZ R15, R13, UR6 ;  /* 0x000000060d0f9c20 */ /* 0x000fe20008410000 */
[----:B------:R-:W-:Y:S01]  /*2b10*/  @!P1 FMUL.FTZ R14, R12, UR6 ;  /* 0x000000060c0e9c20 */ /* 0x000fe20008410000 */
[C---:B---3--:R-:W-:Y:S02]  /*2b20*/  IMAD.WIDE R18, R23.reuse, 0x2, R18 ;  /* 0x0000000217127825 */ /* 0x048fe400078e0212 */
[----:B------:R0:W-:Y:S02]  /*2b30*/  @!P3 STS.64 [UR5+0x90], R12 ;  /* 0x0000900cff00b988 */ /* 0x0001e40008000a05 */
[----:B-1----:R-:W-:-:S04]  /*2b40*/  IMAD.WIDE R22, R23, 0x2, R16 ;  /* 0x0000000217167825 */ /* 0x002fc800078e0210 */
[----:B----4-:R-:W-:-:S05]  /*2b50*/  @!P1 IMAD.WIDE R20, R39, 0x8, R20 ;  /* 0x0000000827149825 */ /* 0x010fca00078e0214 */
[----:B------:R1:W-:Y:S01]  /*2b60*/  @!P1 STG.E.64 desc[UR8][R20.64], R14 ;  /* 0x0000000e14009986 */ /* 0x0003e2000c101b08 */
[----:B------:R-:W-:Y:S06]  /*2b70*/  BAR.SYNC.DEFER_BLOCKING 0x0 ;  /* 0x0000000000007b1d */ /* 0x000fec0000010000 */
[----:B------:R-:W2:Y:S04]  /*2b80*/  LDG.E.U16 R59, desc[UR8][R18.64] ;  /* 0x00000008123b7981 */ /* 0x000ea8000c1e1500 */
[----:B------:R-:W3:Y:S04]  /*2b90*/  LDG.E.U16 R60, desc[UR8][R18.64+0x2] ;  /* 0x00000208123c7981 */ /* 0x000ee8000c1e1500 */
[----:B------:R-:W4:Y:S04]  /*2ba0*/  LDG.E.U16 R28, desc[UR8][R22.64] ;  /* 0x00000008161c7981 */ /* 0x000f28000c1e1500 */
[----:B------:R5:W4:Y:S01]  /*2bb0*/  LDG.E.U16 R58, desc[UR8][R22.64+0x2] ;  /* 0x00000208163a7981 */ /* 0x000b22000c1e1500 */
[----:B------:R-:W-:Y:S01]  /*2bc0*/  ISETP.NE.AND P6, PT, RZ, UR10, PT ;  /* 0x0000000aff007c0c */ /* 0x000fe2000bfc5270 */
[----:B0-----:R-:W-:-:S02]  /*2bd0*/  HADD2.F32 R13, -RZ, R40.H0_H0 ;  /* 0x20000028ff0d7230 */ /* 0x001fc40000004100 */
[----:B------:R-:W0:Y:S01]  /*2be0*/  LDS.64 R16, [UR5+0x90] ;  /* 0x00009005ff107984 */ /* 0x000e220008000a00 */
[----:B-1----:R-:W-:Y:S02]  /*2bf0*/  HADD2.F32 R15, -RZ, R40.H1_H1 ;  /* 0x30000028ff0f7230 */ /* 0x002fe40000004100 */
[----:B-----5:R-:W-:Y:S02]  /*2c00*/  HADD2.F32 R23, -RZ, R30.H0_H0 ;  /* 0x2000001eff177230 */ /* 0x020fe40000004100 */
[----:B0-----:R-:W-:-:S04]  /*2c10*/  FMUL.FTZ R16, R16, UR6 ;  /* 0x0000000610107c20 */ /* 0x001fc80008410000 */
[----:B------:R-:W-:Y:S01]  /*2c20*/  FMUL.FTZ R61, R16, R16 ;  /* 0x00000010103d7220 */ /* 0x000fe20000410000 */
[--C-:B------:R-:W-:Y:S01]  /*2c30*/  FADD.FTZ R14, R15, -R16.reuse ;  /* 0x800000100f0e7221 */ /* 0x100fe20000010000 */
[----:B------:R-:W-:Y:S02]  /*2c40*/  FADD.FTZ R22, R23, -R16 ;  /* 0x8000001017167221 */ /* 0x000fe40000010000 */
[----:B------:R-:W-:Y:S01]  /*2c50*/  FFMA.FTZ R17, R17, UR6, -R61 ;  /* 0x0000000611117c23 */ /* 0x000fe2000801083d */
[----:B------:R-:W-:-:S04]  /*2c60*/  HADD2.F32 R61, -RZ, R30.H1_H1 ;  /* 0x3000001eff3d7230 */ /* 0x000fc80000004100 */
[----:B------:R-:W-:-:S13]  /*2c70*/  FSETP.GTU.FTZ.AND P1, PT, R17, RZ, PT ;  /* 0x000000ff1100720b */ /* 0x000fda0003f3c000 */
[----:B------:R-:W0:Y:S02]  /*2c80*/  @P1 LDC R12, c[0x0][0x238] ;  /* 0x00008e00ff0c1b82 */ /* 0x000e240000000800 */
[----:B0-----:R-:W-:Y:S01]  /*2c90*/  @P1 FADD.FTZ R12, R17, R12 ;  /* 0x0000000c110c1221 */ /* 0x001fe20000010000 */
[----:B------:R-:W-:-:S06]  /*2ca0*/  MOV R17, 0x3f800000 ;  /* 0x3f80000000117802 */ /* 0x000fcc0000000f00 */
[----:B------:R0:W1:Y:S01]  /*2cb0*/  @P1 MUFU.RSQ R17, R12 ;  /* 0x0000000c00111308 */ /* 0x0000620000001400 */
[----:B------:R-:W-:-:S04]  /*2cc0*/  ISETP.GE.U32.AND P1, PT, R8, UR14, PT ;  /* 0x0000000e08007c0c */ /* 0x000fc8000bf26070 */
[----:B------:R-:W-:Y:S01]  /*2cd0*/  ISETP.GE.AND.EX P1, PT, R29, UR15, PT, P1 ;  /* 0x0000000f1d007c0c */ /* 0x000fe2000bf26310 */
[----:B0-----:R-:W-:-:S03]  /*2ce0*/  FADD.FTZ R12, R13, -R16 ;  /* 0x800000100d0c7221 */ /* 0x001fc60000010000 */
[----:B------:R-:W-:Y:S01]  /*2cf0*/  ISETP.LT.U32.AND P1, PT, R3, 0x1e0, !P1 ;  /* 0x000001e00300780c */ /* 0x000fe20004f21070 */
[-C--:B-1----:R-:W-:Y:S01]  /*2d00*/  FMUL.FTZ R14, R14, R17.reuse ;  /* 0x000000110e0e7220 */ /* 0x082fe20000410000 */
[----:B------:R-:W-:Y:S01]  /*2d10*/  FMUL.FTZ R12, R12, R17 ;  /* 0x000000110c0c7220 */ /* 0x000fe20000410000 */
[----:B--2---:R-:W-:Y:S02]  /*2d20*/  SHF.L.U32 R20, R59, 0x10, RZ ;  /* 0x000000103b147819 */ /* 0x004fe400000006ff */
[----:B---3--:R-:W-:Y:S02]  /*2d30*/  SHF.L.U32 R21, R60, 0x10, RZ ;  /* 0x000000103c157819 */ /* 0x008fe400000006ff */
[----:B----4-:R-:W-:Y:S01]  /*2d40*/  SHF.L.U32 R19, R28, 0x10, RZ ;  /* 0x000000101c137819 */ /* 0x010fe200000006ff */
[----:B------:R-:W-:Y:S01]  /*2d50*/  FADD.FTZ R28, R61, -R16 ;  /* 0x800000103d1c7221 */ /* 0x000fe20000010000 */
[----:B------:R-:W-:-:S03]  /*2d60*/  SHF.L.U32 R18, R58, 0x10, RZ ;  /* 0x000000103a127819 */ /* 0x000fc600000006ff */
        /* <DEDUP_REMOVED lines=13> */
.L_x_4509:
        /* <DEDUP_REMOVED lines=14> */
.L_x_4511:
[----:B------:R-:W-:Y:S05]  /*2f20*/  BSYNC B0 ;  /* 0x0000000000007941 */ /* 0x000fea0003800000 */
.L_x_4510:
[-C--:B------:R-:W-:Y:S01]  /*2f30*/  FMUL.FTZ R22, R22, R17.reuse ;  /* 0x0000001116167220 */ /* 0x080fe20000410000 */
[----:B------:R-:W-:Y:S01]  /*2f40*/  FMUL.FTZ R28, R28, R17 ;  /* 0x000000111c1c7220 */ /* 0x000fe20000410000 */
        /* <DEDUP_REMOVED lines=15> */
.L_x_4512:
        /* <DEDUP_REMOVED lines=14> */
.L_x_4514:
[----:B------:R-:W-:Y:S05]  /*3120*/  BSYNC B0 ;  /* 0x0000000000007941 */ /* 0x000fea0003800000 */
.L_x_4513:
[----:B------:R-:W-:Y:S01]  /*3130*/  ISETP.GE.U32.AND P1, PT, R9, UR14, PT ;  /* 0x0000000e09007c0c */ /* 0x000fe2000bf26070 */
[--C-:B------:R-:W-:Y:S01]  /*3140*/  FADD.FTZ R12, R23, -R16.reuse ;  /* 0x80000010170c7221 */ /* 0x100fe20000010000 */
[----:B------:R-:W-:Y:S01]  /*3150*/  ISETP.GE.U32.AND P2, PT, R10, UR14, PT ;  /* 0x0000000e0a007c0c */ /* 0x000fe2000bf46070 */
[--C-:B0-----:R-:W-:Y:S01]  /*3160*/  FADD.FTZ R14, R59, -R16.reuse ;  /* 0x800000103b0e7221 */ /* 0x101fe20000010000 */
[----:B------:R-:W-:Y:S01]  /*3170*/  ISETP.GE.U32.AND P3, PT, R11, UR14, PT ;  /* 0x0000000e0b007c0c */ /* 0x000fe2000bf66070 */
[--C-:B------:R-:W-:Y:S01]  /*3180*/  HADD2.F32 R13, -RZ, R34.reuse.H0_H0 ;  /* 0x20000022ff0d7230 */ /* 0x100fe20000004100 */
        /* <DEDUP_REMOVED lines=26> */
.L_x_4515:
        /* <DEDUP_REMOVED lines=14> */
.L_x_4517:
[----:B------:R-:W-:Y:S05]  /*3410*/  BSYNC B0 ;  /* 0x0000000000007941 */ /* 0x000fea0003800000 */
.L_x_4516:
[-C--:B------:R-:W-:Y:S01]  /*3420*/  FMUL.FTZ R12, R22, R17.reuse ;  /* 0x00000011160c7220 */ /* 0x080fe20000410000 */
[----:B------:R-:W-:Y:S01]  /*3430*/  FMUL.FTZ R30, R28, R17 ;  /* 0x000000111c1e7220 */ /* 0x000fe20000410000 */
[--C-:B------:R-:W-:Y:S01]  /*3440*/  FADD.FTZ R28, R23, -R16.reuse ;  /* 0x80000010171c7221 */ /* 0x100fe20000010000 */
[----:B------:R-:W-:Y:S01]  /*3450*/  FADD.FTZ R22, R61, -R16 ;  /* 0x800000103d167221 */ /* 0x000fe20000010000 */
        /* <DEDUP_REMOVED lines=13> */
.L_x_4518:
        /* <DEDUP_REMOVED lines=14> */
.L_x_4520:
[----:B------:R-:W-:Y:S05]  /*3610*/  BSYNC B0 ;  /* 0x0000000000007941 */ /* 0x000fea0003800000 */
.L_x_4519:
[-C--:B------:R-:W-:Y:S01]  /*3620*/  FMUL.FTZ R22, R22, R17.reuse ;  /* 0x0000001116167220 */ /* 0x080fe20000410000 */
[----:B------:R-:W-:Y:S01]  /*3630*/  FMUL.FTZ R28, R28, R17 ;  /* 0x000000111c1c7220 */ /* 0x000fe20000410000 */
[--C-:B------:R-:W-:Y:S02]  /*3640*/  HADD2.F32 R13, -RZ, R2.reuse.H0_H0 ;  /* 0x20000002ff0d7230 */ /* 0x100fe40000004100 */
[----:B01----:R-:W-:Y:S02]  /*3650*/  HADD2.F32 R15, -RZ, R2.H1_H1 ;  /* 0x30000002ff0f7230 */ /* 0x003fe40000004100 */
        /* <DEDUP_REMOVED lines=13> */
.L_x_4521:
        /* <DEDUP_REMOVED lines=14> */
.L_x_4523:
[----:B------:R-:W-:Y:S05]  /*3810*/  BSYNC B0 ;  /* 0x0000000000007941 */ /* 0x000fea0003800000 */
.L_x_4522:
[----:B------:R-:W-:Y:S01]  /*3820*/  IADD3 R2, R38, 0x30, RZ ;  /* 0x0000003026027810 */ /* 0x000fe20007ffe0ff */
[--C-:B------:R-:W-:Y:S01]  /*3830*/  HADD2.F32 R23, -RZ, R0.reuse.H0_H0 ;  /* 0x20000000ff177230 */ /* 0x100fe20000004100 */
[----:B------:R-:W-:Y:S01]  /*3840*/  ISETP.GE.U32.AND P1, PT, R24, UR14, PT ;  /* 0x0000000e18007c0c */ /* 0x000fe2000bf26070 */
[----:B0-----:R-:W-:Y:S01]  /*3850*/  HADD2.F32 R33, -RZ, R0.H1_H1 ;  /* 0x30000000ff217230 */ /* 0x001fe20000004100 */
[----:B------:R-:W-:Y:S01]  /*3860*/  ISETP.GE.U32.AND P2, PT, R2, UR14, PT ;  /* 0x0000000e02007c0c */ /* 0x000fe2000bf46070 */
[--C-:B------:R-:W-:Y:S01]  /*3870*/  HADD2.F32 R59, -RZ, R44.reuse.H0_H0 ;  /* 0x2000002cff3b7230 */ /* 0x100fe20000004100 */
[----:B------:R-:W-:Y:S01]  /*3880*/  SHF.R.S32.HI R22, RZ, 0x1f, R2 ;  /* 0x0000001fff167819 */ /* 0x000fe20000011402 */
[----:B------:R-:W-:Y:S02]  /*3890*/  HADD2.F32 R61, -RZ, R44.H1_H1 ;  /* 0x3000002cff3d7230 */ /* 0x000fe40000004100 */
[----:B------:R-:W-:Y:S01]  /*38a0*/  FADD.FTZ R44, R13, -R16 ;  /* 0x800000100d2c7221 */ /* 0x000fe20000010000 */
[----:B------:R-:W-:-:S02]  /*38b0*/  HADD2.F32 R31, -RZ, R42.H0_H0 ;  /* 0x2000002aff1f7230 */ /* 0x000fc40000004100 */
[--C-:B------:R-:W-:Y:S01]  /*38c0*/  FADD.FTZ R60, R15, -R16.reuse ;  /* 0x800000100f3c7221 */ /* 0x100fe20000010000 */
[----:B------:R-:W-:Y:S01]  /*38d0*/  HADD2.F32 R35, -RZ, R42.H1_H1 ;  /* 0x3000002aff237230 */ /* 0x000fe20000004100 */
[----:B------:R-:W-:Y:S01]  /*38e0*/  ISETP.GE.AND.EX P1, PT, R37, UR15, PT, P1 ;  /* 0x0000000f25007c0c */ /* 0x000fe2000bf26310 */
[----:B------:R-:W-:Y:S01]  /*38f0*/  HADD2.F32 R0, -RZ, R46.H0_H0 ;  /* 0x2000002eff007230 */ /* 0x000fe20000004100 */
[----:B------:R-:W-:Y:S01]  /*3900*/  ISETP.GE.AND.EX P2, PT, R22, UR15, PT, P2 ;  /* 0x0000000f16007c0c */ /* 0x000fe2000bf46320 */
[----:B------:R-:W-:Y:S02]  /*3910*/  HADD2.F32 R12, -RZ, R48.H0_H0 ;  /* 0x20000030ff0c7230 */ /* 0x000fe40000004100 */
[--C-:B------:R-:W-:Y:S01]  /*3920*/  FADD.FTZ R23, R23, -R16.reuse ;  /* 0x8000001017177221 */ /* 0x100fe20000010000 */
[----:B------:R-:W-:Y:S02]  /*3930*/  HADD2.F32 R14, -RZ, R49.H0_H0 ;  /* 0x20000031ff0e7230 */ /* 0x000fe40000004100 */
[----:B------:R-:W-:Y:S01]  /*3940*/  FADD.FTZ R33, R33, -R16 ;  /* 0x8000001021217221 */ /* 0x000fe20000010000 */
[----:B------:R-:W-:-:S02]  /*3950*/  HADD2.F32 R28, -RZ, R50.H0_H0 ;  /* 0x20000032ff1c7230 */ /* 0x000fc40000004100 */
[-C--:B------:R-:W-:Y:S01]  /*3960*/  FMUL.FTZ R44, R44, R17.reuse ;  /* 0x000000112c2c7220 */ /* 0x080fe20000410000 */
[----:B------:R-:W-:Y:S02]  /*3970*/  HADD2.F32 R30, -RZ, R51.H0_H0 ;  /* 0x20000033ff1e7230 */ /* 0x000fe40000004100 */
[----:B------:R-:W-:Y:S01]  /*3980*/  FMUL.FTZ R60, R60, R17 ;  /* 0x000000113c3c7220 */ /* 0x000fe20000410000 */
[----:B------:R-:W-:Y:S02]  /*3990*/  HADD2.F32 R32, -RZ, R52.H0_H0 ;  /* 0x20000034ff207230 */ /* 0x000fe40000004100 */
        /* <DEDUP_REMOVED lines=26> */
[----:B------:R-:W-:Y:S01]  /*3b40*/  ISETP.GT.U32.OR P1, PT, R3, 0x1df, P1 ;  /* 0x000001df0300780c */ /* 0x000fe20000f24470 */
[-C--:B------:R-:W-:Y:S01]  /*3b50*/  FMUL.FTZ R23, R23, R17.reuse ;  /* 0x0000001117177220 */ /* 0x080fe20000410000 */
[----:B------:R-:W-:Y:S01]  /*3b60*/  ISETP.GT.U32.OR P2, PT, R3, 0x1df, P2 ;  /* 0x000001df0300780c */ /* 0x000fe20001744470 */
[----:B------:R-:W-:Y:S01]  /*3b70*/  FMUL.FTZ R33, R33, R17 ;  /* 0x0000001121217220 */ /* 0x000fe20000410000 */
        /* <DEDUP_REMOVED lines=13> */
.L_x_4524:
        /* <DEDUP_REMOVED lines=14> */
.L_x_4526:
[----:B------:R-:W-:Y:S05]  /*3d30*/  BSYNC B0 ;  /* 0x0000000000007941 */ /* 0x000fea0003800000 */
.L_x_4525:
        /* <DEDUP_REMOVED lines=13> */
.L_x_4527:
        /* <DEDUP_REMOVED lines=14> */
.L_x_4529:
[----:B------:R-:W-:Y:S05]  /*3ef0*/  BSYNC B0 ;  /* 0x0000000000007941 */ /* 0x000fea0003800000 */
.L_x_4528:
[----:B------:R-:W-:Y:S01]  /*3f00*/  IADD3 R37, R38, 0x38, RZ ;  /* 0x0000003826257810 */ /* 0x000fe20007ffe0ff */
        /* <DEDUP_REMOVED lines=15> */
[----:B01----:R-:W-:Y:S01]  /*4000*/  SHF.R.S32.HI R14, RZ, 0x1f, R37 ;  /* 0x0000001fff0e7819 */ /* 0x003fe20000011425 */
        /* <DEDUP_REMOVED lines=15> */
[C---:B------:R-:W-:Y:S01]  /*4100*/  ISETP.GT.U32.OR P4, PT, R3.reuse, 0x1df, P4 ;  /* 0x000001df0300780c */ /* 0x040fe20002784470 */
[-C--:B------:R-:W-:Y:S01]  /*4110*/  FMUL.FTZ R36, R36, R17.reuse ;  /* 0x0000001124247220 */ /* 0x080fe20000410000 */
[C---:B------:R-:W-:Y:S01]  /*4120*/  ISETP.GT.U32.OR P3, PT, R3.reuse, 0x1df, P3 ;  /* 0x000001df0300780c */ /* 0x040fe20001f64470 */
[----:B------:R-:W-:Y:S01]  /*4130*/  FMUL.FTZ R59, R16, R17 ;  /* 0x00000011103b7220 */ /* 0x000fe20000410000 */
[C---:B------:R-:W-:Y:S01]  /*4140*/  ISETP.GT.U32.OR P1, PT, R3.reuse, 0x1df, P1 ;  /* 0x000001df0300780c */ /* 0x040fe20000f24470 */
[----:B------:R-:W-:Y:S01]  /*4150*/  FFMA.FTZ R34, R20, R34, R19 ;  /* 0x0000002214227223 */ /* 0x000fe20000010013 */
[----:B------:R-:W-:Y:S01]  /*4160*/  ISETP.GT.U32.OR P2, PT, R3, 0x1df, P2 ;  /* 0x000001df0300780c */ /* 0x000fe20001744470 */
        /* <DEDUP_REMOVED lines=12> */
.L_x_4530:
[----:B------:R-:W-:Y:S04]  /*4230*/  BSSY B0, `(.L_x_4531) ;  /* 0x000000e000007945 */ /* 0x000fe80003800000 */
[----:B------:R-:W-:Y:S05]  /*4240*/  @P4 BRA `(.L_x_4532) ;  /* 0x0000000000304947 */ /* 0x000fea0003800000 */
[----:B------:R-:W-:Y:S01]  /*4250*/  ULDC.64 UR12, c[0x0][0x270] ;  /* 0x00009c00000c7ab9 */ /* 0x000fe20000000a00 */
[----:B------:R-:W-:Y:S01]  /*4260*/  MOV R15, R57 ;  /* 0x00000039000f7202 */ /* 0x000fe20000000f00 */
[----:B------:R-:W-:Y:S01]  /*4270*/  IMAD R14, R14, UR12, RZ ;  /* 0x0000000c0e0e7c24 */ /* 0x000fe2000f8e02ff */
[----:B------:R-:W-:-:S03]  /*4280*/  F2FP.F16.F32.PACK_AB R61, R61, R34 ;  /* 0x000000223d3d723e */ /* 0x000fc600000000ff */
[----:B------:R-:W-:Y:S01]  /*4290*/  IMAD R17, R37, UR13, R14 ;  /* 0x0000000d25117c24 */ /* 0x000fe2000f8e020e */
[----:B------:R-:W-:-:S05]  /*42a0*/  MOV R14, R54 ;  /* 0x00000036000e7202 */ /* 0x000fca0000000f00 */
[----:B------:R-:W-:Y:S01]  /*42b0*/  IMAD.WIDE.U32 R14, R37, UR12, R14 ;  /* 0x0000000c250e7c25 */ /* 0x000fe2000f8e000e */
[----:B------:R-:W-:-:S04]  /*42c0*/  ULDC.64 UR12, c[0x0][0x210] ;  /* 0x00008400000c7ab9 */ /* 0x000fc80000000a00 */
[----:B------:R-:W-:Y:S02]  /*42d0*/  IADD3 R17, R15, R17, RZ ;  /* 0x000000110f117210 */ /* 0x000fe40007ffe0ff */
[----:B------:R-:W-:-:S04]  /*42e0*/  LEA R16, P4, R14, UR12, 0x1 ;  /* 0x0000000c0e107c11 */ /* 0x000fc8000f8808ff */
[----:B------:R-:W-:-:S05]  /*42f0*/  LEA.HI.X R17, R14, UR13, R17, 0x1, P4 ;  /* 0x0000000d0e117c11 */ /* 0x000fca000a0f0c11 */
[----:B------:R0:W-:Y:S04]  /*4300*/  STG.E desc[UR8][R16.64], R61 ;  /* 0x0000003d10007986 */ /* 0x0001e8000c101908 */
.L_x_4532:
[----:B------:R-:W-:Y:S05]  /*4310*/  BSYNC B0 ;  /* 0x0000000000007941 */ /* 0x000fea0003800000 */
.L_x_4531:
        /* <DEDUP_REMOVED lines=13> */
.L_x_4533:
        /* <DEDUP_REMOVED lines=14> */
.L_x_4535:
[----:B------:R-:W-:Y:S05]  /*44d0*/  BSYNC B0 ;  /* 0x0000000000007941 */ /* 0x000fea0003800000 */
.L_x_4534:
[----:B------:R-:W-:Y:S01]  /*44e0*/  FFMA.FTZ R0, R20, R0, R19 ;  /* 0x0000000014007223 */ /* 0x000fe20000010013 */
[----:B-1----:R-:W-:Y:S01]  /*44f0*/  FFMA.FTZ R37, R21, R46, R18 ;  /* 0x0000002e15257223 */ /* 0x002fe20000010012 */
        /* <DEDUP_REMOVED lines=11> */
.L_x_4536:
        /* <DEDUP_REMOVED lines=14> */
.L_x_4538:
[----:B------:R-:W-:Y:S05]  /*4690*/  BSYNC B0 ;  /* 0x0000000000007941 */ /* 0x000fea0003800000 */
.L_x_4537:
[----:B01----:R-:W-:Y:S01]  /*46a0*/  IADD3 R17, R38, 0x58, RZ ;  /* 0x0000005826117810 */ /* 0x003fe20007ffe0ff */
        /* <DEDUP_REMOVED lines=13> */
.L_x_4539:
        /* <DEDUP_REMOVED lines=14> */
.L_x_4541:
[----:B------:R-:W-:Y:S05]  /*4860*/  BSYNC B0 ;  /* 0x0000000000007941 */ /* 0x000fea0003800000 */
.L_x_4540:
[----:B------:R-:W-:Y:S01]  /*4870*/  IADD3 R2, R38, 0x78, RZ ;  /* 0x0000007826027810 */ /* 0x000fe20007ffe0ff */
[C-C-:B------:R-:W-:Y:S01]  /*4880*/  FFMA.FTZ R35, R20.reuse, R35, R19.reuse ;  /* 0x0000002314237223 */ /* 0x140fe20000010013 */
[----:B------:R-:W-:Y:S01]  /*4890*/  ISETP.GE.U32.AND P5, PT, R17, UR14, PT ;  /* 0x0000000e11007c0c */ /* 0x000fe2000bfa6070 */
[C-C-:B------:R-:W-:Y:S01]  /*48a0*/  FFMA.FTZ R28, R20.reuse, R28, R19.reuse ;  /* 0x0000001c141c7223 */ /* 0x140fe20000010013 */
[----:B------:R-:W-:Y:S01]  /*48b0*/  ISETP.GE.U32.AND P1, PT, R25, UR14, PT ;  /* 0x0000000e19007c0c */ /* 0x000fe2000bf26070 */
[--C-:B------:R-:W-:Y:S01]  /*48c0*/  FFMA.FTZ R30, R20, R30, R19.reuse ;  /* 0x0000001e141e7223 */ /* 0x100fe20000010013 */
[----:B------:R-:W-:Y:S01]  /*48d0*/  ISETP.GE.U32.AND P2, PT, R26, UR14, PT ;  /* 0x0000000e1a007c0c */ /* 0x000fe2000bf46070 */
[----:B------:R-:W-:Y:S01]  /*48e0*/  FFMA.FTZ R32, R20, R32, R19 ;  /* 0x0000002014207223 */ /* 0x000fe20000010013 */
[----:B------:R-:W-:Y:S01]  /*48f0*/  SHF.R.S32.HI R22, RZ, 0x1f, R17 ;  /* 0x0000001fff167819 */ /* 0x000fe20000011411 */
[--C-:B------:R-:W-:Y:S01]  /*4900*/  FFMA.FTZ R23, R21, R50, R18.reuse ;  /* 0x0000003215177223 */ /* 0x100fe20000010012 */
[----:B------:R-:W-:Y:S01]  /*4910*/  ISETP.GE.U32.AND P3, PT, R27, UR14, PT ;  /* 0x0000000e1b007c0c */ /* 0x000fe2000bf66070 */
[C-C-:B------:R-:W-:Y:S01]  /*4920*/  FFMA.FTZ R51, R21.reuse, R51, R18.reuse ;  /* 0x0000003315337223 */ /* 0x140fe20000010012 */
[----:B------:R-:W-:Y:S01]  /*4930*/  ISETP.GE.U32.AND P4, PT, R2, UR14, PT ;  /* 0x0000000e02007c0c */ /* 0x000fe2000bf86070 */
[C---:B------:R-:W-:Y:S01]  /*4940*/  FFMA.FTZ R53, R21.reuse, R53, R18 ;  /* 0x0000003515357223 */ /* 0x040fe20000010012 */
[----:B------:R-:W-:Y:S01]  /*4950*/  SHF.R.S32.HI R0, RZ, 0x1f, R2 ;  /* 0x0000001fff007819 */ /* 0x000fe20000011402 */
[--C-:B------:R-:W-:Y:S01]  /*4960*/  FFMA.FTZ R16, R21, R59, R18.reuse ;  /* 0x0000003b15107223 */ /* 0x100fe20000010012 */
[----:B------:R-:W-:Y:S01]  /*4970*/  ISETP.GE.AND.EX P5, PT, R22, UR15, PT, P5 ;  /* 0x0000000f16007c0c */ /* 0x000fe2000bfa6350 */
[----:B------:R-:W-:Y:S01]  /*4980*/  FFMA.FTZ R19, R20, R36, R19 ;  /* 0x0000002414137223 */ /* 0x000fe20000010013 */
        /* <DEDUP_REMOVED lines=21> */
.L_x_4542:
[----:B------:R-:W-:Y:S04]  /*4ae0*/  BSSY B0, `(.L_x_4543) ;  /* 0x000000e000007945 */ /* 0x000fe80003800000 */
[----:B------:R-:W-:Y:S05]  /*4af0*/  @P5 BRA `(.L_x_4544) ;  /* 0x0000000000305947 */ /* 0x000fea0003800000 */
[----:B------:R-:W-:Y:S01]  /*4b00*/  ULDC.64 UR12, c[0x0][0x270] ;  /* 0x00009c00000c7ab9 */ /* 0x000fe20000000a00 */
[----:B0-----:R-:W-:Y:S01]  /*4b10*/  MOV R12, R54 ;  /* 0x00000036000c7202 */ /* 0x001fe20000000f00 */
        /* <DEDUP_REMOVED lines=10> */
.L_x_4544:
[----:B------:R-:W-:Y:S05]  /*4bc0*/  BSYNC B0 ;  /* 0x0000000000007941 */ /* 0x000fea0003800000 */
.L_x_4543:
[----:B------:R-:W-:Y:S05]  /*4bd0*/  @!P6 BRA `(.L_x_4545) ;  /* 0x000000000028e947 */ /* 0x000fea0003800000 */
[----:B0-----:R-:W-:Y:S01]  /*4be0*/  FMUL.FTZ R12, R28, -1.4426950216293334961 ;  /* 0xbfb8aa3b1c0c7820 */ /* 0x001fe20000410000 */
        /* <DEDUP_REMOVED lines=9> */
.L_x_4545:
[----:B------:R-:W-:Y:S04]  /*4c80*/  BSSY B0, `(.L_x_4546) ;  /* 0x000000e000007945 */ /* 0x000fe80003800000 */
[----:B------:R-:W-:Y:S05]  /*4c90*/  @P1 BRA `(.L_x_4547) ;  /* 0x0000000000301947 */ /* 0x000fea0003800000 */
[----:B------:R-:W-:Y:S01]  /*4ca0*/  ULDC.64 UR12, c[0x0][0x270] ;  /* 0x00009c00000c7ab9 */ /* 0x000fe20000000a00 */
[----:B0-----:R-:W-:Y:S01]  /*4cb0*/  MOV R12, R54 ;  /* 0x00000036000c7202 */ /* 0x001fe20000000f00 */
[----:B-1----:R-:W-:Y:S01]  /*4cc0*/  IMAD R14, R43, UR12, RZ ;  /* 0x0000000c2b0e7c24 */ /* 0x002fe2000f8e02ff */
        /* <DEDUP_REMOVED lines=9> */
.L_x_4547:
[----:B------:R-:W-:Y:S05]  /*4d60*/  BSYNC B0 ;  /* 0x0000000000007941 */ /* 0x000fea0003800000 */
.L_x_4546:
[----:B------:R-:W-:Y:S05]  /*4d70*/  @!P6 BRA `(.L_x_4548) ;  /* 0x000000000028e947 */ /* 0x000fea0003800000 */
[----:B0-----:R-:W-:Y:S01]  /*4d80*/  FMUL.FTZ R12, R30, -1.4426950216293334961 ;  /* 0xbfb8aa3b1e0c7820 */ /* 0x001fe20000410000 */
[----:B-12---:R-:W-:-:S05]  /*4d90*/  FMUL.FTZ R14, R51, -1.4426950216293334961 ;  /* 0xbfb8aa3b330e7820 */ /* 0x006fca0000410000 */
        /* <DEDUP_REMOVED lines=8> */
.L_x_4548:
[----:B------:R-:W-:Y:S04]  /*4e20*/  BSSY B0, `(.L_x_4549) ;  /* 0x000000e000007945 */ /* 0x000fe80003800000 */
[----:B------:R-:W-:Y:S05]  /*4e30*/  @P2 BRA `(.L_x_4550) ;  /* 0x0000000000302947 */ /* 0x000fea0003800000 */
[----:B------:R-:W-:Y:S01]  /*4e40*/  ULDC.64 UR12, c[0x0][0x270] ;  /* 0x00009c00000c7ab9 */ /* 0x000fe20000000a00 */
[----:B-12---:R-:W-:Y:S01]  /*4e50*/  MOV R14, R54 ;  /* 0x00000036000e7202 */ /* 0x006fe20000000f00 */
        /* <DEDUP_REMOVED lines=10> */
.L_x_4550:
[----:B------:R-:W-:Y:S05]  /*4f00*/  BSYNC B0 ;  /* 0x0000000000007941 */ /* 0x000fea0003800000 */
.L_x_4549:
[----:B------:R-:W-:Y:S05]  /*4f10*/  @!P6 BRA `(.L_x_4551) ;  /* 0x000000000028e947 */ /* 0x000fea0003800000 */
[----:B0--3--:R-:W-:Y:S01]  /*4f20*/  FMUL.FTZ R12, R32, -1.4426950216293334961 ;  /* 0xbfb8aa3b200c7820 */ /* 0x009fe20000410000 */
        /* <DEDUP_REMOVED lines=9> */
.L_x_4551:
[----:B------:R-:W-:Y:S04]  /*4fc0*/  BSSY B0, `(.L_x_4552) ;  /* 0x000000e000007945 */ /* 0x000fe80003800000 */
[----:B------:R-:W-:Y:S05]  /*4fd0*/  @P3 BRA `(.L_x_4553) ;  /* 0x0000000000303947 */ /* 0x000fea0003800000 */
[----:B------:R-:W-:Y:S01]  /*4fe0*/  ULDC.64 UR12, c[0x0][0x270] ;  /* 0x00009c00000c7ab9 */ /* 0x000fe20000000a00 */
[----:B0--3--:R-:W-:Y:S01]  /*4ff0*/  MOV R12, R54 ;  /* 0x00000036000c7202 */ /* 0x009fe20000000f00 */
[----:B------:R-:W-:Y:S01]  /*5000*/  IMAD R18, R47, UR12, RZ ;  /* 0x0000000c2f127c24 */ /* 0x000fe2000f8e02ff */
[----:B------:R-:W-:Y:S02]  /*5010*/  MOV R13, R57 ;  /* 0x00000039000d7202 */ /* 0x000fe40000000f00 */
[----:B------:R-:W-:Y:S01]  /*5020*/  F2FP.F16.F32.PACK_AB R53, R53, R32 ;  /* 0x000000203535723e */ /* 0x000fe200000000ff */
[----:B-12---:R-:W-:-:S04]  /*5030*/  IMAD.WIDE.U32 R14, R27, UR12, R12 ;  /* 0x0000000c1b0e7c25 */ /* 0x006fc8000f8e000c */
[----:B------:R-:W-:Y:S01]  /*5040*/  IMAD R13, R27, UR13, R18 ;  /* 0x0000000d1b0d7c24 */ /* 0x000fe2000f8e0212 */
[----:B------:R-:W-:Y:S02]  /*5050*/  ULDC.64 UR12, c[0x0][0x210] ;  /* 0x00008400000c7ab9 */ /* 0x000fe40000000a00 */
[----:B------:R-:W-:Y:S02]  /*5060*/  LEA R12, P1, R14, UR12, 0x1 ;  /* 0x0000000c0e0c7c11 */ /* 0x000fe4000f8208ff */
[----:B------:R-:W-:-:S04]  /*5070*/  IADD3 R13, R15, R13, RZ ;  /* 0x0000000d0f0d7210 */ /* 0x000fc80007ffe0ff */
[----:B------:R-:W-:-:S05]  /*5080*/  LEA.HI.X R13, R14, UR13, R13, 0x1, P1 ;  /* 0x0000000d0e0d7c11 */ /* 0x000fca00088f0c0d */
[----:B------:R4:W-:Y:S02]  /*5090*/  STG.E desc[UR8][R12.64], R53 ;  /* 0x000000350c007986 */ /* 0x0009e4000c101908 */
.L_x_4553:
[----:B------:R-:W-:Y:S05]  /*50a0*/  BSYNC B0 ;  /* 0x0000000000007941 */ /* 0x000fea0003800000 */
.L_x_4552:
[----:B------:R-:W-:Y:S05]  /*50b0*/  @!P6 BRA `(.L_x_4554) ;  /* 0x000000000028e947 */ /* 0x000fea0003800000 */
[----:B-12---:R-:W-:Y:S01]  /*50c0*/  FMUL.FTZ R15, R16, -1.4426950216293334961 ;  /* 0xbfb8aa3b100f7820 */ /* 0x006fe20000410000 */
[----:B0--34-:R-:W-:-:S05]  /*50d0*/  FMUL.FTZ R12, R19, -1.4426950216293334961 ;  /* 0xbfb8aa3b130c7820 */ /* 0x019fca0000410000 */
        /* <DEDUP_REMOVED lines=8> */
.L_x_4554:
[----:B------:R-:W-:Y:S04]  /*5160*/  BSSY B0, `(.L_x_4555) ;  /* 0x000000d000007945 */ /* 0x000fe80003800000 */
[----:B------:R-:W-:Y:S05]  /*5170*/  @P4 BRA `(.L_x_4556) ;  /* 0x00000000002c4947 */ /* 0x000fea0003800000 */
[----:B------:R-:W-:Y:S01]  /*5180*/  ULDC.64 UR12, c[0x0][0x270] ;  /* 0x00009c00000c7ab9 */ /* 0x000fe20000000a00 */
[----:B------:R-:W-:Y:S01]  /*5190*/  MOV R55, R57 ;  /* 0x0000003900377202 */ /* 0x000fe20000000f00 */
[----:B0--34-:R-:W-:Y:S01]  /*51a0*/  IMAD R13, R0, UR12, RZ ;  /* 0x0000000c000d7c24 */ /* 0x019fe2000f8e02ff */
        /* <DEDUP_REMOVED lines=8> */
.L_x_4556:
[----:B------:R-:W-:Y:S05]  /*5230*/  BSYNC B0 ;  /* 0x0000000000007941 */ /* 0x000fea0003800000 */
.L_x_4555:
[----:B------:R-:W5:Y:S01]  /*5240*/  LDC R0, c[0x0][0x10] ;  /* 0x00000400ff007b82 */ /* 0x000f620000000800 */
[----:B------:R-:W-:Y:S02]  /*5250*/  IADD3 R6, R6, 0x1, RZ ;  /* 0x0000000106067810 */ /* 0x000fe40007ffe0ff */
[----:B-----5:R-:W-:-:S04]  /*5260*/  IADD3 R39, R0, R39, RZ ;  /* 0x0000002700277210 */ /* 0x020fc80007ffe0ff */
[----:B------:R-:W-:-:S13]  /*5270*/  ISETP.GE.AND P1, PT, R39, UR4, PT ;  /* 0x0000000427007c0c */ /* 0x000fda000bf26270 */
[----:B------:R-:W-:Y:S05]  /*5280*/  @!P1 BRA `(.L_x_4557) ;  /* 0xffffffac00fc9947 */ /* 0x000fea000383ffff */
[----:B------:R-:W-:Y:S05]  /*5290*/  EXIT ;  /* 0x000000000000794d */ /* 0x000fea0003800000 */
.L_x_4558:
        /* <DEDUP_REMOVED lines=14> */
.L_x_5647:


//--------------------- .text._Z35group_norm_nhwc_fwd_one_pass_kernelI11Fp16IOBf16WLi256ELi120ELi480EEv26Group_norm_nhwc_fwd_params --------------------------
	.section	.text._Z35group_norm_nhwc_fwd_one_pass_kernelI11Fp16IOBf16WLi256ELi120ELi480EEv26Group_norm_nhwc_fwd_params,"ax",@progbits
	.align	128
        .global         _Z35group_norm_nhwc_fwd_one_pass_kernelI11Fp16IOBf16WLi256ELi120ELi480EEv26Group_norm_nhwc_fwd_params
        .type           _Z35group_norm_nhwc_fwd_one_pass_kernelI11Fp16IOBf16WLi256ELi120ELi480EEv26Group_norm_nhwc_fwd_params,@function
        .size           _Z35group_norm_nhwc_fwd_one_pass_kernelI11Fp16IOBf16WLi256ELi120ELi480EEv26Group_norm_nhwc_fwd_params,(.L_x_5648 - _Z35group_norm_nhwc_fwd_one_pass_kernelI11Fp16IOBf16WLi256ELi120ELi480EEv26Group_norm_nhwc_fwd_params)
        .other          _Z35group_norm_nhwc_fwd_one_pass_kernelI11Fp16IOBf16WLi256ELi120ELi480EEv26Group_norm_nhwc_fwd_params,@"STO_CUDA_ENTRY STV_DEFAULT"
_Z35group_norm_nhwc_fwd_one_pass_kernelI11Fp16IOBf16WLi256ELi120ELi480EEv26Group_norm_nhwc_fwd_params:
.text._Z35group_norm_nhwc_fwd_one_pass_kernelI11Fp16IOBf16WLi256ELi120ELi480EEv26Group_norm_nhwc_fwd_params:
        /* <DEDUP_REMOVED lines=195> */
.L_x_4664:
[----:B------:R-:W0:Y:S01]  /*0c30*/  LDC R43, c[0x0][0x288] ;  /* 0x0000a200ff2b7b82 */ /* 0x000e220000000800 */
[C---:B------:R-:W-:Y:S01]  /*0c40*/  LOP3.LUT P6, RZ, R70.reuse, 0x4000000, RZ, 0xc0, !PT ;  /* 0x0400000046ff7812 */ /* 0x040fe200078cc0ff */
[----:B------:R-:W-:Y:S01]  /*0c50*/  ULDC.64 UR12, c[0x0][0x280] ;  /* 0x0000a000000c7ab9 */ /* 0x000fe20000000a00 */
[----:B------:R-:W-:Y:S02]  /*0c60*/  P2R R94, PR, RZ, 0x10 ;  /* 0x00000010ff5e7803 */ /* 0x000fe40000000000 */
[C---:B------:R-:W-:Y:S02]  /*0c70*/  LOP3.LUT P4, RZ, R70.reuse, 0x1000000, RZ, 0xc0, !PT ;  /* 0x0100000046ff7812 */ /* 0x040fe4000788c0ff */
[----:B------:R-:W-:Y:S02]  /*0c80*/  P2R R64, PR, RZ, 0x1 ;  /* 0x00000001ff407803 */ /* 0x000fe40000000000 */
[----:B------:R-:W-:Y:S02]  /*0c90*/  LOP3.LUT P0, RZ, R70, 0x2000, RZ, 0xc0, !PT ;  /* 0x0000200046ff7812 */ /* 0x000fe4000780c0ff */
[----:B-1234-:R-:W-:-:S02]  /*0ca0*/  P2R R68, PR, RZ, 0x2 ;  /* 0x00000002ff447803 */ /* 0x01efc40000000000 */
[C---:B------:R-:W-:Y:S02]  /*0cb0*/  LOP3.LUT P1, RZ, R70.reuse, 0x800, RZ, 0xc0, !PT ;  /* 0x0000080046ff7812 */ /* 0x040fe4000782c0ff */
[----:B------:R-:W-:Y:S02]  /*0cc0*/  P2R R98, PR, RZ, 0x4 ;  /* 0x00000004ff627803 */ /* 0x000fe40000000000 */
[C---:B------:R-:W-:Y:S01]  /*0cd0*/  LOP3.LUT P2, RZ, R70.reuse, 0x200, RZ, 0xc0, !PT ;  /* 0x0000020046ff7812 */ /* 0x040fe2000784c0ff */
[----:B------:R-:W1:Y:S01]  /*0ce0*/  @P4 LDC.64 R84, c[0x0][0x220] ;  /* 0x00008800ff544b82 */ /* 0x000e620000000a00 */
[----:B------:R-:W-:Y:S02]  /*0cf0*/  P2R R95, PR, RZ, 0x8 ;  /* 0x00000008ff5f7803 */ /* 0x000fe40000000000 */
[----:B------:R-:W-:Y:S02]  /*0d00*/  LOP3.LUT P3, RZ, R70, 0x80, RZ, 0xc0, !PT ;  /* 0x0000008046ff7812 */ /* 0x000fe4000786c0ff */
[----:B------:R-:W-:-:S02]  /*0d10*/  P2R R54, PR, RZ, 0x4 ;  /* 0x00000004ff367803 */ /* 0x000fc40000000000 */
[----:B0-----:R-:W-:-:S04]  /*0d20*/  IABS R39, R43 ;  /* 0x0000002b00277213 */ /* 0x001fc80000000000 */
[----:B------:R-:W0:Y:S01]  /*0d30*/  I2F.RP R30, R39 ;  /* 0x00000027001e7306 */ /* 0x000e220000209400 */
[----:B------:R-:W2:Y:S08]  /*0d40*/  @P2 LDC.64 R92, c[0x0][0x220] ;  /* 0x00008800ff5c2b82 */ /* 0x000eb00000000a00 */
[----:B------:R-:W3:Y:S01]  /*0d50*/  @P3 LDC.64 R86, c[0x0][0x220] ;  /* 0x00008800ff563b82 */ /* 0x000ee20000000a00 */
[----:B0-----:R-:W0:Y:S02]  /*0d60*/  MUFU.RCP R30, R30 ;  /* 0x0000001e001e7308 */ /* 0x001e240000001000 */
[----:B0-----:R-:W-:-:S06]  /*0d70*/  IADD3 R36, R30, 0xffffffe, RZ ;  /* 0x0ffffffe1e247810 */ /* 0x001fcc0007ffe0ff */
[----:B------:R0:W4:Y:S02]  /*0d80*/  F2I.FTZ.U32.TRUNC.NTZ R37, R36 ;  /* 0x0000002400257305 */ /* 0x000124000021f000 */
        /* <DEDUP_REMOVED lines=40> */
[----:B------:R-:W-:-:S03]  /*1010*/  @P6 IMAD R41, R2, R41, R30 ;  /* 0x0000002902296224 */ /* 0x000fc600078e021e */
[----:B------:R-:W-:Y:S01]  /*1020*/  @P3 MOV R77, R91 ;  /* 0x0000005b004d3202 */ /* 0x000fe20000000f00 */
        /* <DEDUP_REMOVED lines=10> */
[----:B------:R-:W-:Y:S02]  /*10d0*/  @P6 MOV R36, R88 ;  /* 0x0000005800246202 */ /* 0x000fe40000000f00 */
[----:B------:R-:W-:-:S05]  /*10e0*/  @P6 MOV R37, R91 ;  /* 0x0000005b00256202 */ /* 0x000fca0000000f00 */
[----:B------:R-:W5:Y:S08]  /*10f0*/  @P6 LDC.64 R116, c[0x0][0x220] ;  /* 0x00008800ff746b82 */ /* 0x000f700000000a00 */
[----:B------:R-:W2:Y:S01]  /*1100*/  @P0 LDC.64 R114, c[0x0][0x220] ;  /* 0x00008800ff720b82 */ /* 0x000ea20000000a00 */
[-C--:B0-----:R-:W-:Y:S02]  /*1110*/  @P6 IMAD R34, R23, R40.reuse, RZ ;  /* 0x0000002817226224 */ /* 0x081fe400078e02ff */
[----:B------:R-:W-:Y:S01]  /*1120*/  @P6 IMAD.WIDE.U32 R36, R4, R40, R36 ;  /* 0x0000002804246225 */ /* 0x000fe200078e0024 */
[----:B------:R-:W-:-:S03]  /*1130*/  @P4 MOV R40, R88 ;  /* 0x0000005800284202 */ /* 0x000fc60000000f00 */
[----:B------:R-:W-:Y:S01]  /*1140*/  @P6 IMAD R41, R4, R41, R34 ;  /* 0x0000002904296224 */ /* 0x000fe200078e0222 */
[----:B-----5:R-:W-:-:S04]  /*1150*/  @P6 LEA R116, P5, R36, R116, 0x1 ;  /* 0x0000007424746211 */ /* 0x020fc800078a08ff */
[----:B------:R-:W-:Y:S02]  /*1160*/  @P6 IADD3 R34, R37, R41, RZ ;  /* 0x0000002925226210 */ /* 0x000fe40007ffe0ff */
[----:B------:R-:W-:Y:S02]  /*1170*/  @P4 MOV R41, R91 ;  /* 0x0000005b00294202 */ /* 0x000fe40000000f00 */
[----:B------:R-:W-:Y:S02]  /*1180*/  @P6 LEA.HI.X R117, R36, R117, R34, 0x1, P5 ;  /* 0x0000007524756211 */ /* 0x000fe400028f0c22 */
[----:B------:R-:W0:Y:S01]  /*1190*/  @P4 LDC.64 R36, c[0x0][0x270] ;  /* 0x00009c00ff244b82 */ /* 0x000e220000000a00 */
[----:B------:R-:W-:-:S13]  /*11a0*/  LOP3.LUT P6, RZ, R70, 0x200000, RZ, 0xc0, !PT ;  /* 0x0020000046ff7812 */ /* 0x000fda00078cc0ff */
[----:B------:R-:W5:Y:S01]  /*11b0*/  @P6 LDC.64 R112, c[0x0][0x220] ;  /* 0x00008800ff706b82 */ /* 0x000f620000000a00 */
[----:B0-----:R-:W-:-:S04]  /*11c0*/  @P4 IMAD R34, R25, R36, RZ ;  /* 0x0000002419224224 */ /* 0x001fc800078e02ff */
[C---:B------:R-:W-:Y:S02]  /*11d0*/  @P4 IMAD R43, R5.reuse, R37, R34 ;  /* 0x00000025052b4224 */ /* 0x040fe400078e0222 */
[----:B------:R-:W-:Y:S01]  /*11e0*/  @P4 IMAD.WIDE.U32 R36, R5, R36, R40 ;  /* 0x0000002405244225 */ /* 0x000fe200078e0028 */
[----:B------:R-:W-:Y:S02]  /*11f0*/  @P0 MOV R40, R88 ;  /* 0x0000005800280202 */ /* 0x000fe40000000f00 */
[----:B------:R-:W-:Y:S02]  /*1200*/  @P0 MOV R41, R91 ;  /* 0x0000005b00290202 */ /* 0x000fe40000000f00 */
[----:B------:R-:W-:Y:S02]  /*1210*/  @P4 IADD3 R34, R37, R43, RZ ;  /* 0x0000002b25224210 */ /* 0x000fe40007ffe0ff */
[----:B-1----:R-:W-:-:S04]  /*1220*/  @P4 LEA R84, P5, R36, R84, 0x1 ;  /* 0x0000005424544211 */ /* 0x002fc800078a08ff */
[----:B------:R-:W-:Y:S02]  /*1230*/  @P4 LEA.HI.X R85, R36, R85, R34, 0x1, P5 ;  /* 0x0000005524554211 */ /* 0x000fe400028f0c22 */
[----:B------:R-:W0:Y:S02]  /*1240*/  @P0 LDC.64 R36, c[0x0][0x270] ;  /* 0x00009c00ff240b82 */ /* 0x000e240000000a00 */
[----:B0-----:R-:W-:-:S04]  /*1250*/  @P0 IMAD R34, R27, R36, RZ ;  /* 0x000000241b220224 */ /* 0x001fc800078e02ff */
[C---:B------:R-:W-:Y:S02]  /*1260*/  @P0 IMAD R43, R6.reuse, R37, R34 ;  /* 0x00000025062b0224 */ /* 0x040fe400078e0222 */
[----:B------:R-:W-:Y:S01]  /*1270*/  @P0 IMAD.WIDE.U32 R36, R6, R36, R40 ;  /* 0x0000002406240225 */ /* 0x000fe200078e0028 */
[----:B------:R-:W-:Y:S02]  /*1280*/  @P1 MOV R40, R88 ;  /* 0x0000005800281202 */ /* 0x000fe40000000f00 */
[----:B------:R-:W-:Y:S02]  /*1290*/  @P1 MOV R41, R91 ;  /* 0x0000005b00291202 */ /* 0x000fe40000000f00 */
[----:B------:R-:W-:Y:S02]  /*12a0*/  @P0 IADD3 R34, R37, R43, RZ ;  /* 0x0000002b25220210 */ /* 0x000fe40007ffe0ff */
[----:B--2---:R-:W-:-:S04]  /*12b0*/  @P0 LEA R114, P5, R36, R114, 0x1 ;  /* 0x0000007224720211 */ /* 0x004fc800078a08ff */
[----:B------:R-:W-:Y:S02]  /*12c0*/  @P0 LEA.HI.X R115, R36, R115, R34, 0x1, P5 ;  /* 0x0000007324730211 */ /* 0x000fe400028f0c22 */
[----:B------:R-:W0:Y:S01]  /*12d0*/  @P1 LDC.64 R36, c[0x0][0x270] ;  /* 0x00009c00ff241b82 */ /* 0x000e220000000a00 */
[----:B------:R-:W-:-:S13]  /*12e0*/  LOP3.LUT P0, RZ, R70, 0x100000, RZ, 0xc0, !PT ;  /* 0x0010000046ff7812 */ /* 0x000fda000780c0ff */
[----:B------:R-:W1:Y:S01]  /*12f0*/  @P0 LDC.64 R82, c[0x0][0x220] ;  /* 0x00008800ff520b82 */ /* 0x000e620000000a00 */
[----:B0-----:R-:W-:-:S04]  /*1300*/  @P1 IMAD R34, R29, R36, RZ ;  /* 0x000000241d221224 */ /* 0x001fc800078e02ff */
[C---:B------:R-:W-:Y:S02]  /*1310*/  @P1 IMAD R43, R7.reuse, R37, R34 ;  /* 0x00000025072b1224 */ /* 0x040fe400078e0222 */
[----:B------:R-:W-:Y:S01]  /*1320*/  @P1 IMAD.WIDE.U32 R36, R7, R36, R40 ;  /* 0x0000002407241225 */ /* 0x000fe200078e0028 */
[----:B------:R-:W-:Y:S02]  /*1330*/  @P6 MOV R40, R88 ;  /* 0x0000005800286202 */ /* 0x000fe40000000f00 */
[----:B------:R-:W-:Y:S02]  /*1340*/  @P6 MOV R41, R91 ;  /* 0x0000005b00296202 */ /* 0x000fe40000000f00 */
[----:B------:R-:W-:Y:S02]  /*1350*/  @P1 IADD3 R34, R37, R43, RZ ;  /* 0x0000002b25221210 */ /* 0x000fe40007ffe0ff */
[----:B----4-:R-:W-:-:S04]  /*1360*/  @P1 LEA R78, P5, R36, R78, 0x1 ;  /* 0x0000004e244e1211 */ /* 0x010fc800078a08ff */
[----:B------:R-:W-:Y:S02]  /*1370*/  @P1 LEA.HI.X R79, R36, R79, R34, 0x1, P5 ;  /* 0x0000004f244f1211 */ /* 0x000fe400028f0c22 */
[----:B------:R-:W0:Y:S01]  /*1380*/  @P6 LDC.64 R36, c[0x0][0x270] ;  /* 0x00009c00ff246b82 */ /* 0x000e220000000a00 */
[----:B------:R-:W-:-:S13]  /*1390*/  LOP3.LUT P1, RZ, R70, 0x80000, RZ, 0xc0, !PT ;  /* 0x0008000046ff7812 */ /* 0x000fda000782c0ff */
[----:B------:R-:W2:Y:S01]  /*13a0*/  @P1 LDC.64 R110, c[0x0][0x220] ;  /* 0x00008800ff6e1b82 */ /* 0x000ea20000000a00 */
[-C--:B0-----:R-:W-:Y:S02]  /*13b0*/  @P6 IMAD R34, R31, R36.reuse, RZ ;  /* 0x000000241f226224 */ /* 0x081fe400078e02ff */
[----:B------:R-:W-:-:S04]  /*13c0*/  @P6 IMAD.WIDE.U32 R40, R8, R36, R40 ;  /* 0x0000002408286225 */ /* 0x000fc800078e0028 */
[----:B------:R-:W-:Y:S01]  /*13d0*/  @P6 IMAD R37, R8, R37, R34 ;  /* 0x0000002508256224 */ /* 0x000fe200078e0222 */
[----:B-----5:R-:W-:-:S04]  /*13e0*/  @P6 LEA R112, P5, R40, R112, 0x1 ;  /* 0x0000007028706211 */ /* 0x020fc800078a08ff */
[----:B------:R-:W-:Y:S02]  /*13f0*/  @P6 IADD3 R34, R41, R37, RZ ;  /* 0x0000002529226210 */ /* 0x000fe40007ffe0ff */
[----:B------:R-:W0:Y:S01]  /*1400*/  @P0 LDC.64 R36, c[0x0][0x270] ;  /* 0x00009c00ff240b82 */ /* 0x000e220000000a00 */
[----:B------:R-:W-:Y:S02]  /*1410*/  @P0 MOV R41, R91 ;  /* 0x0000005b00290202 */ /* 0x000fe40000000f00 */
[----:B------:R-:W-:Y:S02]  /*1420*/  @P6 LEA.HI.X R113, R40, R113, R34, 0x1, P5 ;  /* 0x0000007128716211 */ /* 0x000fe400028f0c22 */
[----:B------:R-:W-:Y:S02]  /*1430*/  @P0 MOV R40, R88 ;  /* 0x0000005800280202 */ /* 0x000fe40000000f00 */
[----:B------:R-:W-:-:S13]  /*1440*/  ISETP.NE.AND P6, PT, R42, RZ, PT ;  /* 0x000000ff2a00720c */ /* 0x000fda0003fc5270 */
[----:B------:R-:W4:Y:S01]  /*1450*/  @P6 LDC.64 R80, c[0x0][0x220] ;  /* 0x00008800ff506b82 */ /* 0x000f220000000a00 */
        /* <DEDUP_REMOVED lines=9> */
[----:B------:R-:W-:-:S13]  /*14f0*/  LOP3.LUT P0, RZ, R70, 0x20000, RZ, 0xc0, !PT ;  /* 0x0002000046ff7812 */ /* 0x000fda000780c0ff */
[----:B------:R-:W-:Y:S01]  /*1500*/  @P0 MOV R42, R88 ;  /* 0x00000058002a0202 */ /* 0x000fe20000000f00 */
[----:B------:R-:W1:Y:S01]  /*1510*/  @P0 LDC.64 R108, c[0x0][0x220] ;  /* 0x00008800ff6c0b82 */ /* 0x000e620000000a00 */
[----:B------:R-:W-:Y:S01]  /*1520*/  @P0 MOV R43, R91 ;  /* 0x0000005b002b0202 */ /* 0x000fe20000000f00 */
[-C--:B0-----:R-:W-:Y:S02]  /*1530*/  @P1 IMAD R34, R35, R36.reuse, RZ ;  /* 0x0000002423221224 */ /* 0x081fe400078e02ff */
[----:B------:R-:W-:-:S04]  /*1540*/  @P1 IMAD.WIDE.U32 R40, R10, R36, R40 ;  /* 0x000000240a281225 */ /* 0x000fc800078e0028 */
[----:B------:R-:W-:Y:S01]  /*1550*/  @P1 IMAD R37, R10, R37, R34 ;  /* 0x000000250a251224 */ /* 0x000fe200078e0222 */
[----:B--2---:R-:W-:-:S04]  /*1560*/  @P1 LEA R110, P5, R40, R110, 0x1 ;  /* 0x0000006e286e1211 */ /* 0x004fc800078a08ff */
[----:B------:R-:W-:Y:S02]  /*1570*/  @P1 IADD3 R34, R41, R37, RZ ;  /* 0x0000002529221210 */ /* 0x000fe40007ffe0ff */
[----:B------:R-:W0:Y:S01]  /*1580*/  @P6 LDC.64 R36, c[0x0][0x270] ;  /* 0x00009c00ff246b82 */ /* 0x000e220000000a00 */
[----:B------:R-:W-:Y:S02]  /*1590*/  @P6 MOV R41, R91 ;  /* 0x0000005b00296202 */ /* 0x000fe40000000f00 */
[----:B------:R-:W-:Y:S02]  /*15a0*/  @P1 LEA.HI.X R111, R40, R111, R34, 0x1, P5 ;  /* 0x0000006f286f1211 */ /* 0x000fe400028f0c22 */
[----:B------:R-:W-:Y:S02]  /*15b0*/  @P6 MOV R40, R88 ;  /* 0x0000005800286202 */ /* 0x000fe40000000f00 */
[----:B------:R-:W-:-:S13]  /*15c0*/  LOP3.LUT P1, RZ, R70, 0x10000, RZ, 0xc0, !PT ;  /* 0x0001000046ff7812 */ /* 0x000fda000782c0ff */
[----:B------:R-:W2:Y:S01]  /*15d0*/  @P1 LDC.64 R106, c[0x0][0x220] ;  /* 0x00008800ff6a1b82 */ /* 0x000ea20000000a00 */
[-C--:B0-----:R-:W-:Y:S02]  /*15e0*/  @P6 IMAD R34, R45, R36.reuse, RZ ;  /* 0x000000242d226224 */ /* 0x081fe400078e02ff */
[----:B------:R-:W-:-:S04]  /*15f0*/  @P6 IMAD.WIDE.U32 R40, R11, R36, R40 ;  /* 0x000000240b286225 */ /* 0x000fc800078e0028 */
[----:B------:R-:W-:Y:S01]  /*1600*/  @P6 IMAD R37, R11, R37, R34 ;  /* 0x000000250b256224 */ /* 0x000fe200078e0222 */
[----:B----4-:R-:W-:-:S04]  /*1610*/  @P6 LEA R80, P5, R40, R80, 0x1 ;  /* 0x0000005028506211 */ /* 0x010fc800078a08ff */
[----:B------:R-:W-:Y:S02]  /*1620*/  @P6 IADD3 R34, R41, R37, RZ ;  /* 0x0000002529226210 */ /* 0x000fe40007ffe0ff */
[----:B------:R-:W0:Y:S01]  /*1630*/  @P0 LDC.64 R36, c[0x0][0x270] ;  /* 0x00009c00ff240b82 */ /* 0x000e220000000a00 */
[----:B------:R-:W-:Y:S02]  /*1640*/  P2R R41, PR, RZ, 0x40 ;  /* 0x00000040ff297803 */ /* 0x000fe40000000000 */
[----:B------:R-:W-:Y:S02]  /*1650*/  @P6 LEA.HI.X R81, R40, R81, R34, 0x1, P5 ;  /* 0x0000005128516211 */ /* 0x000fe400028f0c22 */
[----:B------:R-:W-:-:S13]  /*1660*/  LOP3.LUT P6, RZ, R70, 0x8000, RZ, 0xc0, !PT ;  /* 0x0000800046ff7812 */ /* 0x000fda00078cc0ff */
        /* <DEDUP_REMOVED lines=34> */
[----:B------:R-:W4:Y:S01]  /*1890*/  @P6 LDC.64 R100, c[0x0][0x220] ;  /* 0x00008800ff646b82 */ /* 0x000f220000000a00 */
        /* <DEDUP_REMOVED lines=54> */
[----:B------:R-:W-:Y:S02]  /*1c00*/  MOV R32, RZ ;  /* 0x000000ff00207202 */ /* 0x000fe40000000f00 */
[----:B------:R-:W-:-:S02]  /*1c10*/  @P1 MOV R118, R88 ;  /* 0x0000005800761202 */ /* 0x000fc40000000f00 */
[----:B------:R-:W-:Y:S02]  /*1c20*/  @P1 MOV R119, R91 ;  /* 0x0000005b00771202 */ /* 0x000fe40000000f00 */
[----:B------:R1:W2:Y:S01]  /*1c30*/  @P4 LDG.E R32, desc[UR8][R84.64] ;  /* 0x0000000854204981 */ /* 0x0002a2000c1e1900 */
[----:B------:R-:W-:Y:S01]  /*1c40*/  LOP3.LUT P0, RZ, R70, 0x2000000, RZ, 0xc0, !PT ;  /* 0x0200000046ff7812 */ /* 0x000fe2000780c0ff */
        /* <DEDUP_REMOVED lines=14> */
[----:B0-----:R-:W-:-:S04]  /*1d30*/  @P6 LEA R74, P5, R36, R74, 0x1 ;  /* 0x0000004a244a6211 */ /* 0x001fc800078a08ff */
[----:B------:R-:W-:Y:S02]  /*1d40*/  @P6 LEA.HI.X R75, R36, R75, R30, 0x1, P5 ;  /* 0x0000004b244b6211 */ /* 0x000fe400028f0c1e */
[----:B------:R-:W0:Y:S01]  /*1d50*/  @P3 LDC.64 R36, c[0x0][0x270] ;  /* 0x00009c00ff243b82 */ /* 0x000e220000000a00 */
[C---:B------:R-:W-:Y:S02]  /*1d60*/  LOP3.LUT P4, RZ, R70.reuse, 0x20, RZ, 0xc0, !PT ;  /* 0x0000002046ff7812 */ /* 0x040fe4000788c0ff */
        /* <DEDUP_REMOVED lines=11> */
[----:B------:R3:W4:Y:S01]  /*1e20*/  @P0 LDG.E R30, desc[UR8][R116.64] ;  /* 0x00000008741e0981 */ /* 0x000722000c1e1900 */
[-C--:B0-----:R-:W-:Y:S02]  /*1e30*/  @P1 IMAD R44, R77, R36.reuse, RZ ;  /* 0x000000244d2c1224 */ /* 0x081fe400078e02ff */
[----:B------:R-:W0:Y:S01]  /*1e40*/  @P1 LDC.64 R76, c[0x0][0x220] ;  /* 0x00008800ff4c1b82 */ /* 0x000e220000000a00 */
[----:B------:R-:W-:-:S04]  /*1e50*/  @P1 IMAD.WIDE.U32 R118, R71, R36, R118 ;  /* 0x0000002447761225 */ /* 0x000fc800078e0076 */
[----:B------:R-:W-:-:S05]  /*1e60*/  @P1 IMAD R37, R71, R37, R44 ;  /* 0x0000002547251224 */ /* 0x000fca00078e022c */
[----:B------:R-:W-:Y:S02]  /*1e70*/  @P1 IADD3 R36, R119, R37, RZ ;  /* 0x0000002577241210 */ /* 0x000fe40007ffe0ff */
[----:B0-----:R-:W-:-:S04]  /*1e80*/  @P1 LEA R76, P5, R118, R76, 0x1 ;  /* 0x0000004c764c1211 */ /* 0x001fc800078a08ff */
[----:B------:R-:W-:Y:S02]  /*1e90*/  @P1 LEA.HI.X R77, R118, R77, R36, 0x1, P5 ;  /* 0x0000004d764d1211 */ /* 0x000fe400028f0c24 */
[----:B------:R-:W0:Y:S01]  /*1ea0*/  @P4 LDC.64 R36, c[0x0][0x270] ;  /* 0x00009c00ff244b82 */ /* 0x000e220000000a00 */
[----:B------:R-:W-:-:S04]  /*1eb0*/  IADD3 R71, R2, 0xa8, RZ ;  /* 0x000000a802477810 */ /* 0x000fc80007ffe0ff */
[----:B-1----:R-:W-:Y:S02]  /*1ec0*/  SHF.R.S32.HI R85, RZ, 0x1f, R71 ;  /* 0x0000001fff557819 */ /* 0x002fe40000011447 */
[----:B------:R-:W-:Y:S02]  /*1ed0*/  MOV R44, RZ ;  /* 0x000000ff002c7202 */ /* 0x000fe40000000f00 */
[----:B---3--:R-:W-:Y:S02]  /*1ee0*/  @P4 MOV R116, R88 ;  /* 0x0000005800744202 */ /* 0x008fe40000000f00 */
[----:B------:R-:W-:Y:S02]  /*1ef0*/  @P4 MOV R117, R91 ;  /* 0x0000005b00754202 */ /* 0x000fe40000000f00 */
[----:B------:R1:W3:Y:S01]  /*1f00*/  @P6 LDG.E R44, desc[UR8][R78.64] ;  /* 0x000000084e2c6981 */ /* 0x0002e2000c1e1900 */
[-C--:B0-----:R-:W-:Y:S02]  /*1f10*/  @P4 IMAD R46, R85, R36.reuse, RZ ;  /* 0x00000024552e4224 */ /* 0x081fe400078e02ff */
[----:B------:R-:W0:Y:S01]  /*1f20*/  @P4 LDC.64 R84, c[0x0][0x220] ;  /* 0x00008800ff544b82 */ /* 0x000e220000000a00 */
[----:B------:R-:W-:Y:S01]  /*1f30*/  LOP3.LUT P6, RZ, R70, 0x10, RZ, 0xc0, !PT ;  /* 0x0000001046ff7812 */ /* 0x000fe200078cc0ff */
        /* <DEDUP_REMOVED lines=8> */
[----:B------:R-:W-:Y:S02]  /*1fc0*/  ISETP.NE.AND P1, PT, R34, RZ, PT ;  /* 0x000000ff2200720c */ /* 0x000fe40003f25270 */
[----:B------:R-:W-:Y:S02]  /*1fd0*/  LOP3.LUT P2, RZ, R70, 0x200000, RZ, 0xc0, !PT ;  /* 0x0020000046ff7812 */ /* 0x000fe4000784c0ff */
[----:B------:R-:W-:Y:S02]  /*1fe0*/  MOV R34, RZ ;  /* 0x000000ff00227202 */ /* 0x000fe40000000f00 */
[----:B------:R-:W-:-:S07]  /*1ff0*/  MOV R46, RZ ;  /* 0x000000ff002e7202 */ /* 0x000fce0000000f00 */
[----:B------:R1:W5:Y:S01]  /*2000*/  @P1 LDG.E R34, desc[UR8][R114.64] ;  /* 0x0000000872221981 */ /* 0x000362000c1e1900 */
[----:B0-----:R-:W-:-:S03]  /*2010*/  @P6 IMAD R50, R79, R36, RZ ;  /* 0x000000244f326224 */ /* 0x001fc600078e02ff */
[----:B------:R-:W3:Y:S01]  /*2020*/  @P2 LDG.E R46, desc[UR8][R112.64] ;  /* 0x00000008702e2981 */ /* 0x000ee2000c1e1900 */
[----:B------:R-:W0:Y:S01]  /*2030*/  @P6 LDC.64 R78, c[0x0][0x220] ;  /* 0x00008800ff4e6b82 */ /* 0x000e220000000a00 */
[C---:B------:R-:W-:Y:S02]  /*2040*/  LOP3.LUT P2, RZ, R70.reuse, 0x8, RZ, 0xc0, !PT ;  /* 0x0000000846ff7812 */ /* 0x040fe4000784c0ff */
[----:B-1----:R-:W-:Y:S02]  /*2050*/  @P6 MOV R114, R88 ;  /* 0x0000005800726202 */ /* 0x002fe40000000f00 */
[----:B------:R-:W-:Y:S01]  /*2060*/  @P6 MOV R115, R91 ;  /* 0x0000005b00736202 */ /* 0x000fe20000000f00 */
[C---:B------:R-:W-:Y:S02]  /*2070*/  @P6 IMAD R37, R71.reuse, R37, R50 ;  /* 0x0000002547256224 */ /* 0x040fe400078e0232 */
[----:B------:R-:W-:Y:S01]  /*2080*/  @P6 IMAD.WIDE.U32 R114, R71, R36, R114 ;  /* 0x0000002447726225 */ /* 0x000fe200078e0072 */
[----:B------:R-:W-:-:S04]  /*2090*/  LOP3.LUT P0, RZ, R70, 0x100000, RZ, 0xc0, !PT ;  /* 0x0010000046ff7812 */ /* 0x000fc8000780c0ff */
[----:B------:R-:W-:Y:S02]  /*20a0*/  @P6 IADD3 R36, R115, R37, RZ ;  /* 0x0000002573246210 */ /* 0x000fe40007ffe0ff */
[----:B0-----:R-:W-:-:S07]  /*20b0*/  @P6 LEA R78, P5, R114, R78, 0x1 ;  /* 0x0000004e724e6211 */ /* 0x001fce00078a08ff */
[----:B------:R0:W3:Y:S01]  /*20c0*/  @P0 LDG.E R48, desc[UR8][R82.64] ;  /* 0x0000000852300981 */ /* 0x0000e2000c1e1900 */
[----:B------:R-:W-:Y:S02]  /*20d0*/  @P6 LEA.HI.X R79, R114, R79, R36, 0x1, P5 ;  /* 0x0000004f724f6211 */ /* 0x000fe400028f0c24 */
[----:B------:R-:W1:Y:S01]  /*20e0*/  @P2 LDC.64 R36, c[0x0][0x270] ;  /* 0x00009c00ff242b82 */ /* 0x000e620000000a00 */
[----:B------:R-:W-:Y:S02]  /*20f0*/  ISETP.NE.AND P6, PT, R41, RZ, PT ;  /* 0x000000ff2900720c */ /* 0x000fe40003fc5270 */
[----:B------:R-:W-:-:S05]  /*2100*/  IADD3 R41, R2, 0xb8, RZ ;  /* 0x000000b802297810 */ /* 0x000fca0007ffe0ff */
[----:B0-----:R-:W0:Y:S01]  /*2110*/  @P2 LDC.64 R82, c[0x0][0x220] ;  /* 0x00008800ff522b82 */ /* 0x001e220000000a00 */
[----:B------:R-:W-:Y:S02]  /*2120*/  SHF.R.S32.HI R71, RZ, 0x1f, R41 ;  /* 0x0000001fff477819 */ /* 0x000fe40000011429 */
[----:B------:R-:W-:Y:S02]  /*2130*/  @P2 MOV R112, R88 ;  /* 0x0000005800702202 */ /* 0x000fe40000000f00 */
[----:B------:R-:W-:Y:S01]  /*2140*/  @P2 MOV R113, R91 ;  /* 0x0000005b00712202 */ /* 0x000fe20000000f00 */
[----:B------:R2:W3:Y:S01]  /*2150*/  @P6 LDG.E R52, desc[UR8][R80.64] ;  /* 0x0000000850346981 */ /* 0x0004e2000c1e1900 */
[C---:B------:R-:W-:Y:S01]  /*2160*/  LOP3.LUT P6, RZ, R70.reuse, 0x4, RZ, 0xc0, !PT ;  /* 0x0000000446ff7812 */ /* 0x040fe200078cc0ff */
[-C--:B-1----:R-:W-:Y:S02]  /*2170*/  @P2 IMAD R56, R71, R36.reuse, RZ ;  /* 0x0000002447382224 */ /* 0x082fe400078e02ff */
[----:B------:R-:W-:Y:S01]  /*2180*/  @P2 IMAD.WIDE.U32 R112, R41, R36, R112 ;  /* 0x0000002429702225 */ /* 0x000fe200078e0070 */
[----:B------:R-:W-:-:S09]  /*2190*/  LOP3.LUT P1, RZ, R70, 0x80000, RZ, 0xc0, !PT ;  /* 0x0008000046ff7812 */ /* 0x000fd2000782c0ff */
[----:B--2---:R-:W1:Y:S01]  /*21a0*/  @P6 LDC.64 R80, c[0x0][0x220] ;  /* 0x00008800ff506b82 */ /* 0x004e620000000a00 */
[----:B------:R-:W-:Y:S01]  /*21b0*/  @P2 IMAD R37, R41, R37, R56 ;  /* 0x0000002529252224 */ /* 0x000fe200078e0238 */
[----:B0-----:R-:W-:-:S04]  /*21c0*/  @P2 LEA R82, P5, R112, R82, 0x1 ;  /* 0x0000005270522211 */ /* 0x001fc800078a08ff */
[----:B------:R-:W-:-:S04]  /*21d0*/  @P2 IADD3 R36, R113, R37, RZ ;  /* 0x0000002571242210 */ /* 0x000fc80007ffe0ff */
[----:B------:R-:W-:Y:S02]  /*21e0*/  @P2 LEA.HI.X R83, R112, R83, R36, 0x1, P5 ;  /* 0x0000005370532211 */ /* 0x000fe400028f0c24 */
[----:B------:R-:W0:Y:S01]  /*21f0*/  @P6 LDC.64 R36, c[0x0][0x270] ;  /* 0x00009c00ff246b82 */ /* 0x000e220000000a00 */
[----:B------:R-:W-:Y:S02]  /*2200*/  LOP3.LUT P0, RZ, R70, 0x10000, RZ, 0xc0, !PT ;  /* 0x0001000046ff7812 */ /* 0x000fe4000780c0ff */
[----:B------:R-:W-:Y:S02]  /*2210*/  IADD3 R41, R2, 0xc0, RZ ;  /* 0x000000c002297810 */ /* 0x000fe40007ffe0ff */
[----:B------:R-:W-:Y:S02]  /*2220*/  MOV R50, RZ ;  /* 0x000000ff00327202 */ /* 0x000fe40000000f00 */
[----:B------:R-:W-:Y:S02]  /*2230*/  MOV R56, RZ ;  /* 0x000000ff00387202 */ /* 0x000fe40000000f00 */
[----:B------:R-:W-:-:S02]  /*2240*/  SHF.R.S32.HI R71, RZ, 0x1f, R41 ;  /* 0x0000001fff477819 */ /* 0x000fc40000011429 */
[----:B------:R-:W-:Y:S01]  /*2250*/  LOP3.LUT P5, RZ, R70, 0x20000, RZ, 0xc0, !PT ;  /* 0x0002000046ff7812 */ /* 0x000fe200078ac0ff */
[----:B------:R2:W3:Y:S01]  /*2260*/  @P1 LDG.E R50, desc[UR8][R110.64] ;  /* 0x000000086e321981 */ /* 0x0004e2000c1e1900 */
[----:B------:R-:W-:-:S03]  /*2270*/  ISETP.NE.AND P2, PT, R54, RZ, PT ;  /* 0x000000ff3600720c */ /* 0x000fc60003f45270 */
[----:B------:R4:W3:Y:S01]  /*2280*/  @P0 LDG.E R56, desc[UR8][R106.64] ;  /* 0x000000086a380981 */ /* 0x0008e2000c1e1900 */
[----:B------:R-:W-:Y:S02]  /*2290*/  LOP3.LUT P0, RZ, R70, 0x1, RZ, 0xc0, !PT ;  /* 0x0000000146ff7812 */ /* 0x000fe4000780c0ff */
[----:B--2---:R-:W-:Y:S02]  /*22a0*/  @P6 MOV R110, R88 ;  /* 0x00000058006e6202 */ /* 0x004fe40000000f00 */
[----:B------:R-:W-:Y:S01]  /*22b0*/  @P6 MOV R111, R91 ;  /* 0x0000005b006f6202 */ /* 0x000fe20000000f00 */
[-C--:B0-----:R-:W-:Y:S01]  /*22c0*/  @P6 IMAD R58, R71, R36.reuse, RZ ;  /* 0x00000024473a6224 */ /* 0x081fe200078e02ff */
[----:B------:R-:W-:Y:S01]  /*22d0*/  MOV R54, RZ ;  /* 0x000000ff00367202 */ /* 0x000fe20000000f00 */
[----:B------:R-:W-:-:S05]  /*22e0*/  @P6 IMAD.WIDE.U32 R110, R41, R36, R110 ;  /* 0x00000024296e6225 */ /* 0x000fca00078e006e */
[----:B------:R-:W2:Y:S01]  /*22f0*/  @P5 LDG.E R54, desc[UR8][R108.64] ;  /* 0x000000086c365981 */ /* 0x000ea2000c1e1900 */
[----:B------:R-:W-:Y:S01]  /*2300*/  @P6 IMAD R37, R41, R37, R58 ;  /* 0x0000002529256224 */ /* 0x000fe200078e023a */
[----:B-1----:R-:W-:-:S04]  /*2310*/  @P6 LEA R80, P5, R110, R80, 0x1 ;  /* 0x000000506e506211 */ /* 0x002fc800078a08ff */
[----:B------:R-:W-:-:S04]  /*2320*/  @P6 IADD3 R36, R111, R37, RZ ;  /* 0x000000256f246210 */ /* 0x000fc80007ffe0ff */
[----:B------:R-:W-:Y:S02]  /*2330*/  @P6 LEA.HI.X R81, R110, R81, R36, 0x1, P5 ;  /* 0x000000516e516211 */ /* 0x000fe400028f0c24 */
[----:B------:R-:W0:Y:S01]  /*2340*/  @P0 LDC.64 R36, c[0x0][0x270] ;  /* 0x00009c00ff240b82 */ /* 0x000e220000000a00 */
[----:B------:R-:W-:Y:S02]  /*2350*/  LOP3.LUT P1, RZ, R70, 0x8000, RZ, 0xc0, !PT ;  /* 0x0000800046ff7812 */ /* 0x000fe4000782c0ff */
[----:B------:R-:W-:Y:S02]  /*2360*/  IADD3 R41, R2, 0xc8, RZ ;  /* 0x000000c802297810 */ /* 0x000fe40007ffe0ff */
[----:B------:R-:W-:Y:S02]  /*2370*/  MOV R58, RZ ;  /* 0x000000ff003a7202 */ /* 0x000fe40000000f00 */
[----:B------:R-:W-:Y:S02]  /*2380*/  SHF.R.S32.HI R71, RZ, 0x1f, R41 ;  /* 0x0000001fff477819 */ /* 0x000fe40000011429 */
[----:B----4-:R-:W-:-:S02]  /*2390*/  @P0 MOV R106, R88 ;  /* 0x00000058006a0202 */ /* 0x010fc40000000f00 */
[----:B------:R-:W-:-:S03]  /*23a0*/  @P0 MOV R107, R91 ;  /* 0x0000005b006b0202 */ /* 0x000fc60000000f00 */
[----:B------:R-:W4:Y:S01]  /*23b0*/  @P1 LDG.E R58, desc[UR8][R104.64] ;  /* 0x00000008683a1981 */ /* 0x000f22000c1e1900 */
        /* <DEDUP_REMOVED lines=8> */
[----:B------:R1:W4:Y:S01]  /*2440*/  @P5 LDG.E R60, desc[UR8][R102.64] ;  /* 0x00000008663c5981 */ /* 0x000322000c1e1900 */
[----:B0-----:R-:W-:-:S04]  /*2450*/  @P0 LEA R40, P5, R106, R36, 0x1 ;  /* 0x000000246a280211 */ /* 0x001fc800078a08ff */
[----:B------:R-:W-:Y:S02]  /*2460*/  @P0 LEA.HI.X R41, R106, R37, R41, 0x1, P5 ;  /* 0x000000256a290211 */ /* 0x000fe400028f0c29 */
[----:B------:R-:W-:Y:S02]  /*2470*/  ISETP.NE.AND P0, PT, R62, RZ, PT ;  /* 0x000000ff3e00720c */ /* 0x000fe40003f05270 */
[----:B------:R-:W-:-:S11]  /*2480*/  MOV R62, RZ ;  /* 0x000000ff003e7202 */ /* 0x000fd60000000f00 */
[----:B------:R0:W4:Y:S01]  /*2490*/  @P0 LDG.E R62, desc[UR8][R42.64] ;  /* 0x000000082a3e0981 */ /* 0x000122000c1e1900 */
[----:B------:R-:W-:-:S13]  /*24a0*/  ISETP.NE.AND P0, PT, R64, RZ, PT ;  /* 0x000000ff4000720c */ /* 0x000fda0003f05270 */
[----:B------:R-:W5:Y:S01]  /*24b0*/  @P0 LDC.64 R36, c[0x0][0x270] ;  /* 0x00009c00ff240b82 */ /* 0x000f620000000a00 */
[----:B------:R-:W-:-:S04]  /*24c0*/  IADD3 R71, R2, 0xd0, RZ ;  /* 0x000000d002477810 */ /* 0x000fc80007ffe0ff */
[----:B------:R-:W-:Y:S02]  /*24d0*/  SHF.R.S32.HI R99, RZ, 0x1f, R71 ;  /* 0x0000001fff637819 */ /* 0x000fe40000011447 */
[----:B-1----:R-:W-:Y:S02]  /*24e0*/  @P0 MOV R102, R88 ;  /* 0x0000005800660202 */ /* 0x002fe40000000f00 */
[----:B------:R-:W-:Y:S01]  /*24f0*/  @P0 MOV R103, R91 ;  /* 0x0000005b00670202 */ /* 0x000fe20000000f00 */
[-C--:B-----5:R-:W-:Y:S02]  /*2500*/  @P0 IMAD R66, R99, R36.reuse, RZ ;  /* 0x0000002463420224 */ /* 0x0a0fe400078e02ff */
[----:B------:R-:W-:-:S04]  /*2510*/  @P0 IMAD.WIDE.U32 R102, R71, R36, R102 ;  /* 0x0000002447660225 */ /* 0x000fc800078e0066 */
[----:B------:R-:W-:Y:S02]  /*2520*/  @P0 IMAD R71, R71, R37, R66 ;  /* 0x0000002547470224 */ /* 0x000fe400078e0242 */
[----:B------:R-:W1:Y:S01]  /*2530*/  @P0 LDC.64 R36, c[0x0][0x220] ;  /* 0x00008800ff240b82 */ /* 0x000e620000000a00 */
[----:B------:R-:W-:Y:S02]  /*2540*/  MOV R66, RZ ;  /* 0x000000ff00427202 */ /* 0x000fe40000000f00 */
[----:B------:R-:W-:Y:S02]  /*2550*/  LOP3.LUT P5, RZ, R70, 0x1000, RZ, 0xc0, !PT ;  /* 0x0000100046ff7812 */ /* 0x000fe400078ac0ff */
[----:B------:R-:W-:Y:S02]  /*2560*/  MOV R64, RZ ;  /* 0x000000ff00407202 */ /* 0x000fe40000000f00 */
[----:B------:R-:W5:Y:S01]  /*2570*/  @P1 LDG.E R66, desc[UR8][R96.64] ;  /* 0x0000000860421981 */ /* 0x000f62000c1e1900 */
[----:B------:R-:W-:-:S02]  /*2580*/  ISETP.NE.AND P1, PT, R68, RZ, PT ;  /* 0x000000ff4400720c */ /* 0x000fc40003f25270 */
[----:B0-----:R-:W-:-:S06]  /*2590*/  @P0 IADD3 R43, R103, R71, RZ ;  /* 0x00000047672b0210 */ /* 0x001fcc0007ffe0ff */
[----:B------:R0:W5:Y:S01]  /*25a0*/  @P5 LDG.E R64, desc[UR8][R100.64] ;  /* 0x0000000864405981 */ /* 0x000162000c1e1900 */
[----:B-1----:R-:W-:-:S04]  /*25b0*/  @P0 LEA R42, P5, R102, R36, 0x1 ;  /* 0x00000024662a0211 */ /* 0x002fc800078a08ff */
[----:B------:R-:W-:Y:S02]  /*25c0*/  @P0 LEA.HI.X R43, R102, R37, R43, 0x1, P5 ;  /* 0x00000025662b0211 */ /* 0x000fe400028f0c2b */
[----:B------:R-:W1:Y:S01]  /*25d0*/  @P1 LDC.64 R36, c[0x0][0x270] ;  /* 0x00009c00ff241b82 */ /* 0x000e620000000a00 */
[----:B------:R-:W-:-:S04]  /*25e0*/  IADD3 R71, R2, 0xd8, RZ ;  /* 0x000000d802477810 */ /* 0x000fc80007ffe0ff */
[----:B------:R-:W-:Y:S02]  /*25f0*/  SHF.R.S32.HI R99, RZ, 0x1f, R71 ;  /* 0x0000001fff637819 */ /* 0x000fe40000011447 */
[----:B0-----:R-:W-:Y:S02]  /*2600*/  @P1 MOV R100, R88 ;  /* 0x0000005800641202 */ /* 0x001fe40000000f00 */
        /* <DEDUP_REMOVED lines=8> */
[----:B------:R1:W5:Y:S01]  /*2690*/  @P5 LDG.E R68, desc[UR8][R72.64] ;  /* 0x0000000848445981 */ /* 0x000362000c1e1900 */
[----:B0-----:R-:W-:-:S04]  /*26a0*/  @P1 LEA R96, P5, R100, R36, 0x1 ;  /* 0x0000002464601211 */ /* 0x001fc800078a08ff */
[----:B------:R-:W-:Y:S02]  /*26b0*/  @P1 LEA.HI.X R97, R100, R37, R71, 0x1, P5 ;  /* 0x0000002564611211 */ /* 0x000fe400028f0c47 */
[----:B------:R-:W-:-:S06]  /*26c0*/  MOV R71, RZ ;  /* 0x000000ff00477202 */ /* 0x000fcc0000000f00 */
[----:B------:R0:W5:Y:S01]  /*26d0*/  @P2 LDG.E R71, desc[UR8][R92.64] ;  /* 0x000000085c472981 */ /* 0x000162000c1e1900 */
[----:B------:R-:W-:-:S13]  /*26e0*/  ISETP.NE.AND P2, PT, R98, RZ, PT ;  /* 0x000000ff6200720c */ /* 0x000fda0003f45270 */
[----:B------:R-:W3:Y:S01]  /*26f0*/  @P2 LDC.64 R36, c[0x0][0x270] ;  /* 0x00009c00ff242b82 */ /* 0x000ee20000000a00 */
[----:B-1----:R-:W-:-:S04]  /*2700*/  IADD3 R73, R2, 0xe0, RZ ;  /* 0x000000e002497810 */ /* 0x002fc80007ffe0ff */
[----:B------:R-:W-:Y:S02]  /*2710*/  SHF.R.S32.HI R99, RZ, 0x1f, R73 ;  /* 0x0000001fff637819 */ /* 0x000fe40000011449 */
[----:B------:R-:W-:-:S03]  /*2720*/  @P2 MOV R98, R88 ;  /* 0x0000005800622202 */ /* 0x000fc60000000f00 */
[----:B---3--:R-:W-:Y:S01]  /*2730*/  @P2 IMAD R100, R99, R36, RZ ;  /* 0x0000002463642224 */ /* 0x008fe200078e02ff */
        /* <DEDUP_REMOVED lines=16> */
[----:B------:R-:W-:Y:S02]  /*2840*/  @P3 MOV R100, R88 ;  /* 0x0000005800643202 */ /* 0x000fe40000000f00 */
[----:B------:R-:W-:Y:S02]  /*2850*/  @P3 MOV R101, R91 ;  /* 0x0000005b00653202 */ /* 0x000fe40000000f00 */
[----:B------:R-:W-:Y:S02]  /*2860*/  LOP3.LUT P5, RZ, R70, 0x40, RZ, 0xc0, !PT ;  /* 0x0000004046ff7812 */ /* 0x000fe400078ac0ff */
[----:B------:R-:W-:Y:S01]  /*2870*/  MOV R74, RZ ;  /* 0x000000ff004a7202 */ /* 0x000fe20000000f00 */
[----:B0-----:R-:W-:-:S10]  /*2880*/  @P3 IMAD R98, R95, R36, RZ ;  /* 0x000000245f623224 */ /* 0x001fd400078e02ff */
[----:B------:R0:W3:Y:S01]  /*2890*/  @P5 LDG.E R74, desc[UR8][R76.64] ;  /* 0x000000084c4a5981 */ /* 0x0000e2000c1e1900 */
[----:B------:R-:W-:-:S04]  /*28a0*/  @P3 IMAD.WIDE.U32 R100, R75, R36, R100 ;  /* 0x000000244b643225 */ /* 0x000fc800078e0064 */
[----:B------:R-:W-:Y:S02]  /*28b0*/  @P3 IMAD R75, R75, R37, R98 ;  /* 0x000000254b4b3224 */ /* 0x000fe400078e0262 */
[----:B------:R-:W1:Y:S01]  /*28c0*/  @P3 LDC.64 R36, c[0x0][0x220] ;  /* 0x00008800ff243b82 */ /* 0x000e620000000a00 */
[----:B0-----:R-:W-:-:S06]  /*28d0*/  MOV R76, RZ ;  /* 0x000000ff004c7202 */ /* 0x001fcc0000000f00 */
[----:B------:R-:W3:Y:S01]  /*28e0*/  @P4 LDG.E R76, desc[UR8][R84.64] ;  /* 0x00000008544c4981 */ /* 0x000ee2000c1e1900 */
[----:B------:R-:W-:Y:S02]  /*28f0*/  ISETP.NE.AND P4, PT, R94, RZ, PT ;  /* 0x000000ff5e00720c */ /* 0x000fe40003f85270 */
[----:B------:R-:W-:Y:S02]  /*2900*/  @P3 IADD3 R75, R101, R75, RZ ;  /* 0x0000004b654b3210 */ /* 0x000fe40007ffe0ff */
[----:B-1----:R-:W-:-:S04]  /*2910*/  @P3 LEA R98, P5, R100, R36, 0x1 ;  /* 0x0000002464623211 */ /* 0x002fc800078a08ff */
        /* <DEDUP_REMOVED lines=33> */
[----:B------:R-:W-:-:S06]  /*2b30*/  CS2R R86, SRZ ;  /* 0x0000000000567805 */ /* 0x000fcc000001ff00 */
[----:B------:R-:W3:Y:S01]  /*2b40*/  @P0 LDG.E R86, desc[UR8][R42.64] ;  /* 0x000000082a560981 */ /* 0x000ee2000c1e1900 */
[----:B0-----:R-:W-:-:S04]  /*2b50*/  @!P5 LEA R36, P6, R82, R36, 0x1 ;  /* 0x000000245224d211 */ /* 0x001fc800078c08ff */
[----:B------:R-:W-:Y:S02]  /*2b60*/  @!P5 LEA.HI.X R37, R82, R37, R80, 0x1, P6 ;  /* 0x000000255225d211 */ /* 0x000fe400030f0c50 */
[----:B------:R-:W-:-:S13]  /*2b70*/  LOP3.LUT P6, RZ, R70, 0x4000000, RZ, 0xc0, !PT ;  /* 0x0400000046ff7812 */ /* 0x000fda00078cc0ff */
[----:B------:R0:W2:Y:S01]  /*2b80*/  @P6 LDG.E R87, desc[UR8][R38.64] ;  /* 0x0000000826576981 */ /* 0x0000a2000c1e1900 */
[----:B------:R-:W-:-:S06]  /*2b90*/  CS2R R80, SRZ ;  /* 0x0000000000507805 */ /* 0x000fcc000001ff00 */
[----:B------:R2:W3:Y:S01]  /*2ba0*/  @!P5 LDG.E R81, desc[UR8][R36.64] ;  /* 0x000000082451d981 */ /* 0x0004e2000c1e1900 */
[----:B------:R-:W-:Y:S02]  /*2bb0*/  LOP3.LUT P5, RZ, R70, 0x1, RZ, 0xc0, !PT ;  /* 0x0000000146ff7812 */ /* 0x000fe400078ac0ff */
[----:B------:R-:W-:-:S06]  /*2bc0*/  CS2R R82, SRZ ;  /* 0x0000000000527805 */ /* 0x000fcc000001ff00 */
[----:B------:R-:W3:Y:S01]  /*2bd0*/  @P1 LDG.E R82, desc[UR8][R96.64] ;  /* 0x0000000860521981 */ /* 0x000ee2000c1e1900 */
[----:B------:R-:W-:-:S03]  /*2be0*/  CS2R R84, SRZ ;  /* 0x0000000000547805 */ /* 0x000fc6000001ff00 */
[----:B------:R-:W3:Y:S04]  /*2bf0*/  @P2 LDG.E R83, desc[UR8][R92.64] ;  /* 0x000000085c532981 */ /* 0x000ee8000c1e1900 */
[----:B------:R1:W3:Y:S04]  /*2c00*/  @P5 LDG.E R80, desc[UR8][R40.64] ;  /* 0x0000000828505981 */ /* 0x0002e8000c1e1900 */
[----:B------:R-:W3:Y:S04]  /*2c10*/  @P3 LDG.E R84, desc[UR8][R98.64] ;  /* 0x0000000862543981 */ /* 0x000ee8000c1e1900 */
[----:B------:R-:W3:Y:S01]  /*2c20*/  @P4 LDG.E R85, desc[UR8][R94.64] ;  /* 0x000000085e554981 */ /* 0x000ee2000c1e1900 */
[----:B0-----:R-:W-:-:S05]  /*2c30*/  HADD2.F32 R39, -RZ, R30.H1_H1 ;  /* 0x3000001eff277230 */ /* 0x001fca0000004100 */
[----:B------:R-:W-:Y:S01]  /*2c40*/  FMUL.FTZ R43, R39, R39 ;  /* 0x00000027272b7220 */ /* 0x000fe20000410000 */
[--C-:B--2---:R-:W-:Y:S02]  /*2c50*/  HADD2.F32 R37, -RZ, R87.reuse.H1_H1 ;  /* 0x30000057ff257230 */ /* 0x104fe40000004100 */
        /* <DEDUP_REMOVED lines=92> */
[--C-:B-----5:R-:W-:Y:S02]  /*3220*/  HADD2.F32 R39, -RZ, R64.reuse.H1_H1 ;  /* 0x30000040ff277230 */ /* 0x120fe40000004100 */
        /* <DEDUP_REMOVED lines=206> */
.L_x_4560:
[----:B------:R-:W-:Y:S05]  /*3f10*/  BSYNC B0 ;  /* 0x0000000000007941 */ /* 0x000fea0003800000 */
.L_x_4559:
        /* <DEDUP_REMOVED lines=28> */
.L_x_4563:
[----:B-1----:R-:W2:Y:S04]  /*40e0*/  LDG.E.STRONG.GPU R38, desc[UR8][R36.64] ;  /* 0x0000000824267981 */ /* 0x002ea8000c1ef900 */
[----:B--2---:R-:W-:Y:S01]  /*40f0*/  CCTL.IVALL ;  /* 0x00000000ff00798f */ /* 0x004fe20002000000 */
[----:B------:R-:W-:Y:S05]  /*4100*/  YIELD ;  /* 0x0000000000007946 */ /* 0x000fea0003800000 */
[----:B------:R-:W-:-:S13]  /*4110*/  ISETP.NE.AND P6, PT, R38, R97, PT ;  /* 0x000000612600720c */ /* 0x000fda0003fc5270 */
[----:B------:R-:W-:Y:S05]  /*4120*/  @P6 BRA `(.L_x_4563) ;  /* 0xfffffffc00ec6947 */ /* 0x000fea000383ffff */
.L_x_4562:
        /* <DEDUP_REMOVED lines=11> */
.L_x_4565:
        /* <DEDUP_REMOVED lines=63> */
.L_x_4564:
        /* <DEDUP_REMOVED lines=18> */
.L_x_4567:
[----:B------:R-:W-:Y:S05]  /*46f0*/  BSYNC B0 ;  /* 0x0000000000007941 */ /* 0x000fea0003800000 */
.L_x_4566:
        /* <DEDUP_REMOVED lines=33> */
.L_x_4561:
        /* <DEDUP_REMOVED lines=9> */
[----:B------:R-:W-:-:S11]  /*49a0*/  ISETP.NE.AND P0, PT, R36, RZ, PT ;  /* 0x000000ff2400720c */ /* 0x000fd60003f05270 */
[----:B------:R-:W1:Y:S01]  /*49b0*/  @!P6 LDC.64 R42, c[0x0][0x218] ;  /* 0x00008600ff2aeb82 */ /* 0x000e620000000a00 */
[----:B------:R-:W-:Y:S01]  /*49c0*/  @!P6 FMUL.FTZ R37, R41, UR11 ;  /* 0x0000000b2925ec20 */ /* 0x000fe20008410000 */
[----:B------:R-:W-:Y:S01]  /*49d0*/  @!P6 FMUL.FTZ R36, R40, UR11 ;  /* 0x0000000b2824ec20 */ /* 0x000fe20008410000 */
[----:B0-----:R-:W-:-:S09]  /*49e0*/  ULEA UR5, UR6, UR5, 0x18 ;  /* 0x0000000506057291 */ /* 0x001fd2000f8ec03f */
[----:B------:R-:W-:Y:S01]  /*49f0*/  @!P5 STS.64 [UR5+0x90], R40 ;  /* 0x00009028ff00d988 */ /* 0x000fe20008000a05 */
[----:B-1----:R-:W-:-:S05]  /*4a00*/  @!P6 IMAD.WIDE R42, R24, 0x8, R42 ;  /* 0x00000008182ae825 */ /* 0x002fca00078e022a */
[----:B------:R0:W-:Y:S01]  /*4a10*/  @!P6 STG.E.64 desc[UR8][R42.64], R36 ;  /* 0x000000242a00e986 */ /* 0x0001e2000c101b08 */
[----:B------:R-:W-:Y:S08]  /*4a20*/  BAR.SYNC.DEFER_BLOCKING 0x0 ;  /* 0x0000000000007b1d */ /* 0x000ff00000010000 */
[----:B0-----:R-:W0:Y:S01]  /*4a30*/  LDC.64 R36, c[0x0][0x230] ;  /* 0x00008c00ff247b82 */ /* 0x001e220000000a00 */
[----:B------:R-:W-:Y:S01]  /*4a40*/  MOV R42, 0x3f800000 ;  /* 0x3f800000002a7802 */ /* 0x000fe20000000f00 */
[----:B------:R-:W1:Y:S01]  /*4a50*/  LDS.64 R38, [UR5+0x90] ;  /* 0x00009005ff267984 */ /* 0x000e620008000a00 */
[----:B0-----:R-:W-:-:S05]  /*4a60*/  IMAD.WIDE R36, R69, 0x2, R36 ;  /* 0x0000000245247825 */ /* 0x001fca00078e0224 */
[----:B------:R-:W2:Y:S04]  /*4a70*/  LDG.E.U16 R43, desc[UR8][R36.64] ;  /* 0x00000008242b7981 */ /* 0x000ea8000c1e1500 */
[----:B------:R-:W3:Y:S01]  /*4a80*/  LDG.E.U16 R94, desc[UR8][R36.64+0x2] ;  /* 0x00000208245e7981 */ /* 0x000ee2000c1e1500 */
[----:B-1----:R-:W-:-:S04]  /*4a90*/  FMUL.FTZ R92, R38, UR11 ;  /* 0x0000000b265c7c20 */ /* 0x002fc80008410000 */
[----:B------:R-:W-:-:S04]  /*4aa0*/  FMUL.FTZ R38, R92, R92 ;  /* 0x0000005c5c267220 */ /* 0x000fc80000410000 */
[----:B------:R-:W-:-:S05]  /*4ab0*/  FFMA.FTZ R38, R39, UR11, -R38 ;  /* 0x0000000b27267c23 */ /* 0x000fca0008010826 */
[----:B------:R-:W-:-:S13]  /*4ac0*/  FSETP.GTU.FTZ.AND P5, PT, R38, RZ, PT ;  /* 0x000000ff2600720b */ /* 0x000fda0003fbc000 */
[----:B------:R-:W0:Y:S02]  /*4ad0*/  @P5 LDC R93, c[0x0][0x238] ;  /* 0x00008e00ff5d5b82 */ /* 0x000e240000000800 */
[----:B0-----:R-:W-:-:S06]  /*4ae0*/  @P5 FADD.FTZ R93, R38, R93 ;  /* 0x0000005d265d5221 */ /* 0x001fcc0000010000 */
[----:B------:R-:W0:Y:S01]  /*4af0*/  LDC.64 R38, c[0x0][0x228] ;  /* 0x00008a00ff267b82 */ /* 0x000e220000000a00 */
[----:B------:R-:W1:Y:S01]  /*4b00*/  @P5 MUFU.RSQ R42, R93 ;  /* 0x0000005d002a5308 */ /* 0x000e620000001400 */
[----:B0-----:R-:W-:-:S05]  /*4b10*/  IMAD.WIDE R38, R69, 0x2, R38 ;  /* 0x0000000245267825 */ /* 0x001fca00078e0226 */
[----:B------:R-:W4:Y:S04]  /*4b20*/  LDG.E.U16 R40, desc[UR8][R38.64] ;  /* 0x0000000826287981 */ /* 0x000f28000c1e1500 */
[----:B------:R-:W5:Y:S01]  /*4b30*/  LDG.E.U16 R41, desc[UR8][R38.64+0x2] ;  /* 0x0000020826297981 */ /* 0x000f62000c1e1500 */
[----:B------:R-:W-:Y:S01]  /*4b40*/  ISETP.NE.AND P6, PT, RZ, UR10, PT ;  /* 0x0000000aff007c0c */ /* 0x000fe2000bfc5270 */
[--C-:B------:R-:W-:Y:S02]  /*4b50*/  HADD2.F32 R95, -RZ, R87.reuse.H1_H1 ;  /* 0x30000057ff5f7230 */ /* 0x100fe40000004100 */
[----:B------:R-:W-:-:S03]  /*4b60*/  HADD2.F32 R69, -RZ, R87.H0_H0 ;  /* 0x20000057ff457230 */ /* 0x000fc60000004100 */
[--C-:B------:R-:W-:Y:S02]  /*4b70*/  FADD.FTZ R87, R95, -R92.reuse ;  /* 0x8000005c5f577221 */ /* 0x100fe40000010000 */
[----:B------:R-:W-:Y:S02]  /*4b80*/  FADD.FTZ R69, R69, -R92 ;  /* 0x8000005c45457221 */ /* 0x000fe40000010000 */
[-C--:B-1----:R-:W-:Y:S02]  /*4b90*/  FMUL.FTZ R87, R87, R42.reuse ;  /* 0x0000002a57577220 */ /* 0x082fe40000410000 */
[----:B------:R-:W-:Y:S01]  /*4ba0*/  FMUL.FTZ R69, R69, R42 ;  /* 0x0000002a45457220 */ /* 0x000fe20000410000 */
[----:B--2---:R-:W-:Y:S02]  /*4bb0*/  SHF.L.U32 R43, R43, 0x10, RZ ;  /* 0x000000102b2b7819 */ /* 0x004fe400000006ff */
[----:B---3--:R-:W-:Y:S02]  /*4bc0*/  SHF.L.U32 R94, R94, 0x10, RZ ;  /* 0x000000105e5e7819 */ /* 0x008fe400000006ff */
[----:B----4-:R-:W-:-:S02]  /*4bd0*/  SHF.L.U32 R40, R40, 0x10, RZ ;  /* 0x0000001028287819 */ /* 0x010fc400000006ff */
        /* <DEDUP_REMOVED lines=14> */
.L_x_4568:
        /* <DEDUP_REMOVED lines=15> */
.L_x_4570:
[----:B------:R-:W-:Y:S05]  /*4db0*/  BSYNC B0 ;  /* 0x0000000000007941 */ /* 0x000fea0003800000 */
.L_x_4569:
        /* <DEDUP_REMOVED lines=19> */
.L_x_4571:
        /* <DEDUP_REMOVED lines=15> */
.L_x_4573:
[----:B------:R-:W-:Y:S05]  /*4fe0*/  BSYNC B0 ;  /* 0x0000000000007941 */ /* 0x000fea0003800000 */
.L_x_4572:
        /* <DEDUP_REMOVED lines=19> */
.L_x_4574:
        /* <DEDUP_REMOVED lines=15> */
.L_x_4576:
[----:B------:R-:W-:Y:S05]  /*5210*/  BSYNC B0 ;  /* 0x0000000000007941 */ /* 0x000fea0003800000 */
.L_x_4575:
        /* <DEDUP_REMOVED lines=19> */
.L_x_4577:
        /* <DEDUP_REMOVED lines=15> */
.L_x_4579:
[----:B------:R-:W-:Y:S05]  /*5440*/  BSYNC B0 ;  /* 0x0000000000007941 */ /* 0x000fea0003800000 */
.L_x_4578:
[--C-:B------:R-:W-:Y:S02]  /*5450*/  HADD2.F32 R37, -RZ, R44.reuse.H0_H0 ;  /* 0x2000002cff257230 */ /* 0x100fe40000004100 */
[----:B0-----:R-:W-:Y:S02]  /*5460*/  HADD2.F32 R39, -RZ, R44.H1_H1 ;  /* 0x3000002cff277230 */ /* 0x001fe40000004100 */
[--C-:B------:R-:W-:Y:S02]  /*5470*/  HADD2.F32 R87, -RZ, R46.reuse.H0_H0 ;  /* 0x2000002eff577230 */ /* 0x100fe40000004100 */
[--C-:B------:R-:W-:Y:S01]  /*5480*/  FADD.FTZ R37, R37, -R92.reuse ;  /* 0x8000005c25257221 */ /* 0x100fe20000010000 */
[----:B------:R-:W-:Y:S02]  /*5490*/  HADD2.F32 R93, -RZ, R46.H1_H1 ;  /* 0x3000002eff5d7230 */ /* 0x000fe40000004100 */
[--C-:B------:R-:W-:Y:S01]  /*54a0*/  FADD.FTZ R39, R39, -R92.reuse ;  /* 0x8000005c27277221 */ /* 0x100fe20000010000 */
[----:B------:R-:W-:Y:S01]  /*54b0*/  FMUL.FTZ R37, R37, R42 ;  /* 0x0000002a25257220 */ /* 0x000fe20000410000 */
[----:B------:R-:W-:-:S02]  /*54c0*/  FADD.FTZ R87, R87, -R92 ;  /* 0x8000005c57577221 */ /* 0x000fc40000010000 */
[----:B------:R-:W-:Y:S01]  /*54d0*/  FMUL.FTZ R39, R39, R42 ;  /* 0x0000002a27277220 */ /* 0x000fe20000410000 */
[----:B------:R-:W-:Y:S01]  /*54e0*/  FADD.FTZ R93, R93, -R92 ;  /* 0x8000005c5d5d7221 */ /* 0x000fe20000010000 */
        /* <DEDUP_REMOVED lines=13> */
.L_x_4580:
        /* <DEDUP_REMOVED lines=15> */
.L_x_4582:
[----:B------:R-:W-:Y:S05]  /*56b0*/  BSYNC B0 ;  /* 0x0000000000007941 */ /* 0x000fea0003800000 */
.L_x_4581:
        /* <DEDUP_REMOVED lines=17> */
.L_x_4583:
        /* <DEDUP_REMOVED lines=15> */
.L_x_4585:
[----:B------:R-:W-:Y:S05]  /*58c0*/  BSYNC B0 ;  /* 0x0000000000007941 */ /* 0x000fea0003800000 */
.L_x_4584:
[--C-:B0-----:R-:W-:Y:S02]  /*58d0*/  HADD2.F32 R87, -RZ, R50.reuse.H0_H0 ;  /* 0x20000032ff577230 */ /* 0x101fe40000004100 */
[--C-:B------:R-:W-:Y:S01]  /*58e0*/  FADD.FTZ R37, R69, -R92.reuse ;  /* 0x8000005c45257221 */ /* 0x100fe20000010000 */
[----:B------:R-:W-:Y:S02]  /*58f0*/  HADD2.F32 R93, -RZ, R50.H1_H1 ;  /* 0x30000032ff5d7230 */ /* 0x000fe40000004100 */
[--C-:B------:R-:W-:Y:S01]  /*5900*/  FADD.FTZ R39, R95, -R92.reuse ;  /* 0x8000005c5f277221 */ /* 0x100fe20000010000 */
[--C-:B------:R-:W-:Y:S01]  /*5910*/  FADD.FTZ R69, R87, -R92.reuse ;  /* 0x8000005c57457221 */ /* 0x100fe20000010000 */
[-C--:B------:R-:W-:Y:S01]  /*5920*/  FMUL.FTZ R37, R37, R42.reuse ;  /* 0x0000002a25257220 */ /* 0x080fe20000410000 */
[----:B------:R-:W-:Y:S01]  /*5930*/  FADD.FTZ R87, R93, -R92 ;  /* 0x8000005c5d577221 */ /* 0x000fe20000010000 */
[-C--:B------:R-:W-:Y:S01]  /*5940*/  FMUL.FTZ R39, R39, R42.reuse ;  /* 0x0000002a27277220 */ /* 0x080fe20000410000 */
[-C--:B------:R-:W-:Y:S01]  /*5950*/  FMUL.FTZ R44, R69, R42.reuse ;  /* 0x0000002a452c7220 */ /* 0x080fe20000410000 */
        /* <DEDUP_REMOVED lines=14> */
.L_x_4586:
        /* <DEDUP_REMOVED lines=15> */
.L_x_4588:
[----:B------:R-:W-:Y:S05]  /*5b30*/  BSYNC B0 ;  /* 0x0000000000007941 */ /* 0x000fea0003800000 */
.L_x_4587:
        /* <DEDUP_REMOVED lines=15> */
.L_x_4589:
        /* <DEDUP_REMOVED lines=15> */
.L_x_4591:
[----:B------:R-:W-:Y:S05]  /*5d20*/  BSYNC B0 ;  /* 0x0000000000007941 */ /* 0x000fea0003800000 */
.L_x_4590:
[--C-:B------:R-:W-:Y:S01]  /*5d30*/  FADD.FTZ R37, R69, -R92.reuse ;  /* 0x8000005c45257221 */ /* 0x100fe20000010000 */
[--C-:B0-----:R-:W-:Y:S01]  /*5d40*/  FADD.FTZ R39, R93, -R92.reuse ;  /* 0x8000005c5d277221 */ /* 0x101fe20000010000 */
[--C-:B------:R-:W-:Y:S02]  /*5d50*/  HADD2.F32 R87, -RZ, R54.reuse.H0_H0 ;  /* 0x20000036ff577230 */ /* 0x100fe40000004100 */
        /* <DEDUP_REMOVED lines=20> */
.L_x_4592:
        /* <DEDUP_REMOVED lines=15> */
.L_x_4594:
[----:B------:R-:W-:Y:S05]  /*5f90*/  BSYNC B0 ;  /* 0x0000000000007941 */ /* 0x000fea0003800000 */
.L_x_4593:
[-C--:B------:R-:W-:Y:S01]  /*5fa0*/  FMUL.FTZ R87, R87, R42.reuse ;  /* 0x0000002a57577220 */ /* 0x080fe20000410000 */
[----:B------:R-:W-:Y:S01]  /*5fb0*/  FMUL.FTZ R93, R93, R42 ;  /* 0x0000002a5d5d7220 */ /* 0x000fe20000410000 */
[--C-:B0-----:R-:W-:Y:S01]  /*5fc0*/  FADD.FTZ R69, R97, -R92.reuse ;  /* 0x8000005c61457221 */ /* 0x101fe20000010000 */
        /* <DEDUP_REMOVED lines=14> */
.L_x_4595:
        /* <DEDUP_REMOVED lines=15> */
.L_x_4597:
[----:B------:R-:W-:Y:S05]  /*61a0*/  BSYNC B0 ;  /* 0x0000000000007941 */ /* 0x000fea0003800000 */
.L_x_4596:
[-C--:B------:R-:W-:Y:S01]  /*61b0*/  FMUL.FTZ R69, R69, R42.reuse ;  /* 0x0000002a45457220 */ /* 0x080fe20000410000 */
[----:B------:R-:W-:Y:S01]  /*61c0*/  FMUL.FTZ R95, R95, R42 ;  /* 0x0000002a5f5f7220 */ /* 0x000fe20000410000 */
[--C-:B0-----:R-:W-:Y:S02]  /*61d0*/  HADD2.F32 R87, -RZ, R58.reuse.H0_H0 ;  /* 0x2000003aff577230 */ /* 0x101fe40000004100 */
[----:B------:R-:W-:Y:S02]  /*61e0*/  HADD2.F32 R93, -RZ, R58.H1_H1 ;  /* 0x3000003aff5d7230 */ /* 0x000fe40000004100 */
[----:B------:R-:W-:Y:S01]  /*61f0*/  FFMA.FTZ R69, R40, R69, R43 ;  /* 0x0000004528457223 */ /* 0x000fe2000001002b */
[--C-:B------:R-:W-:Y:S02]  /*6200*/  HADD2.F32 R97, -RZ, R60.reuse.H0_H0 ;  /* 0x2000003cff617230 */ /* 0x100fe40000004100 */
[----:B------:R-:W-:Y:S01]  /*6210*/  FFMA.FTZ R30, R41, R95, R94 ;  /* 0x0000005f291e7223 */ /* 0x000fe2000001005e */
        /* <DEDUP_REMOVED lines=12> */
.L_x_4598:
        /* <DEDUP_REMOVED lines=15> */
.L_x_4600:
[----:B------:R-:W-:Y:S05]  /*63d0*/  BSYNC B0 ;  /* 0x0000000000007941 */ /* 0x000fea0003800000 */
.L_x_4599:
[--C-:B------:R-:W-:Y:S01]  /*63e0*/  FADD.FTZ R37, R87, -R92.reuse ;  /* 0x8000005c57257221 */ /* 0x100fe20000010000 */
[--C-:B0-----:R-:W-:Y:S01]  /*63f0*/  FADD.FTZ R39, R93, -R92.reuse ;  /* 0x8000005c5d277221 */ /* 0x101fe20000010000 */
[--C-:B------:R-:W-:Y:S01]  /*6400*/  FADD.FTZ R69, R97, -R92.reuse ;  /* 0x8000005c61457221 */ /* 0x100fe20000010000 */
[----:B------:R-:W-:Y:S01]  /*6410*/  FADD.FTZ R87, R99, -R92 ;  /* 0x8000005c63577221 */ /* 0x000fe20000010000 */
        /* <DEDUP_REMOVED lines=17> */
.L_x_4601:
        /* <DEDUP_REMOVED lines=15> */
.L_x_4603:
[----:B------:R-:W-:Y:S05]  /*6620*/  BSYNC B0 ;  /* 0x0000000000007941 */ /* 0x000fea0003800000 */
.L_x_4602:
        /* <DEDUP_REMOVED lines=15> */
.L_x_4604:
        /* <DEDUP_REMOVED lines=15> */
.L_x_4606:
[----:B------:R-:W-:Y:S05]  /*6810*/  BSYNC B0 ;  /* 0x0000000000007941 */ /* 0x000fea0003800000 */
.L_x_4605:
[--C-:B------:R-:W-:Y:S02]  /*6820*/  HADD2.F32 R95, -RZ, R82.reuse.H0_H0 ;  /* 0x20000052ff5f7230 */ /* 0x100fe40000004100 */
[--C-:B0-----:R-:W-:Y:S01]  /*6830*/  FADD.FTZ R39, R69, -R92.reuse ;  /* 0x8000005c45277221 */ /* 0x101fe20000010000 */
        /* <DEDUP_REMOVED lines=40> */
[----:B------:R-:W-:Y:S02]  /*6ac0*/  HADD2.F32 R71, -RZ, R71.H1_H1 ;  /* 0x30000047ff477230 */ /* 0x000fe40000004100 */
[--C-:B------:R-:W-:Y:S01]  /*6ad0*/  FADD.FTZ R117, R109, -R92.reuse ;  /* 0x8000005c6d757221 */ /* 0x100fe20000010000 */
        /* <DEDUP_REMOVED lines=17> */
[----:B------:R-:W-:Y:S01]  /*6bf0*/  FMUL.FTZ R39, R39, R42 ;  /* 0x0000002a27277220 */ /* 0x000fe20000410000 */
[----:B------:R-:W-:Y:S02]  /*6c00*/  HADD2.F32 R72, -RZ, R72.H1_H1 ;  /* 0x30000048ff487230 */ /* 0x000fe40000004100 */
[----:B------:R-:W-:Y:S01]  /*6c10*/  FADD.FTZ R83, R80, -R92 ;  /* 0x8000005c50537221 */ /* 0x000fe20000010000 */
[----:B------:R-:W-:-:S02]  /*6c20*/  HADD2.F32 R79, -RZ, R79.H1_H1 ;  /* 0x3000004fff4f7230 */ /* 0x000fc40000004100 */
[-C--:B------:R-:W-:Y:S01]  /*6c30*/  FMUL.FTZ R30, R30, R42.reuse ;  /* 0x0000002a1e1e7220 */ /* 0x080fe20000410000 */
[----:B------:R-:W-:Y:S02]  /*6c40*/  HADD2.F32 R86, -RZ, R86.H1_H1 ;  /* 0x30000056ff567230 */ /* 0x000fe40000004100 */
[-C--:B------:R-:W-:Y:S01]  /*6c50*/  FMUL.FTZ R32, R32, R42.reuse ;  /* 0x0000002a20207220 */ /* 0x080fe20000410000 */
[----:B------:R-:W-:Y:S02]  /*6c60*/  HADD2.F32 R113, -RZ, R85.H1_H1 ;  /* 0x30000055ff717230 */ /* 0x000fe40000004100 */
[-C--:B------:R-:W-:Y:S01]  /*6c70*/  FMUL.FTZ R34, R34, R42.reuse ;  /* 0x0000002a22227220 */ /* 0x080fe20000410000 */
[----:B------:R-:W-:Y:S02]  /*6c80*/  HADD2.F32 R111, -RZ, R81.H1_H1 ;  /* 0x30000051ff6f7230 */ /* 0x000fe40000004100 */
[--C-:B------:R-:W-:Y:S01]  /*6c90*/  FADD.FTZ R81, R78, -R92.reuse ;  /* 0x8000005c4e517221 */ /* 0x100fe20000010000 */
[-C--:B------:R-:W-:Y:S01]  /*6ca0*/  FMUL.FTZ R36, R36, R42.reuse ;  /* 0x0000002a24247220 */ /* 0x080fe20000410000 */
[-C--:B------:R-:W-:Y:S01]  /*6cb0*/  FMUL.FTZ R38, R38, R42.reuse ;  /* 0x0000002a26267220 */ /* 0x080fe20000410000 */
[-C--:B------:R-:W-:Y:S01]  /*6cc0*/  FMUL.FTZ R44, R44, R42.reuse ;  /* 0x0000002a2c2c7220 */ /* 0x080fe20000410000 */
[--C-:B------:R-:W-:Y:S01]  /*6cd0*/  FADD.FTZ R97, R97, -R92.reuse ;  /* 0x8000005c61617221 */ /* 0x100fe20000010000 */
[--C-:B------:R-:W-:Y:S01]  /*6ce0*/  FADD.FTZ R85, R72, -R92.reuse ;  /* 0x8000005c48557221 */ /* 0x100fe20000010000 */
[--C-:B------:R-:W-:Y:S01]  /*6cf0*/  FADD.FTZ R79, R79, -R92.reuse ;  /* 0x8000005c4f4f7221 */ /* 0x100fe20000010000 */
[--C-:B------:R-:W-:Y:S01]  /*6d00*/  FADD.FTZ R87, R86, -R92.reuse ;  /* 0x8000005c56577221 */ /* 0x100fe20000010000 */
        /* <DEDUP_REMOVED lines=11> */
[--C-:B------:R-:W-:Y:S01]  /*6dc0*/  FADD.FTZ R109, R113, -R92.reuse ;  /* 0x8000005c716d7221 */ /* 0x100fe20000010000 */
[----:B------:R-:W-:Y:S01]  /*6dd0*/  FADD.FTZ R111, R111, -R92 ;  /* 0x8000005c6f6f7221 */ /* 0x000fe20000010000 */
        /* <DEDUP_REMOVED lines=27> */
[-C--:B------:R-:W-:Y:S01]  /*6f90*/  FMUL.FTZ R79, R79, R42.reuse ;  /* 0x0000002a4f4f7220 */ /* 0x080fe20000410000 */
[-C--:B------:R-:W-:Y:S01]  /*6fa0*/  FMUL.FTZ R81, R81, R42.reuse ;  /* 0x0000002a51517220 */ /* 0x080fe20000410000 */
[-C--:B------:R-:W-:Y:S01]  /*6fb0*/  FMUL.FTZ R83, R83, R42.reuse ;  /* 0x0000002a53537220 */ /* 0x080fe20000410000 */
[-C--:B------:R-:W-:Y:S01]  /*6fc0*/  FMUL.FTZ R87, R87, R42.reuse ;  /* 0x0000002a57577220 */ /* 0x080fe20000410000 */
[----:B------:R-:W-:Y:S01]  /*6fd0*/  FMUL.FTZ R117, R105, R42 ;  /* 0x0000002a69757220 */ /* 0x000fe20000410000 */
[----:B------:R-:W-:Y:S01]  /*6fe0*/  FFMA.FTZ R40, R40, R84, R43 ;  /* 0x0000005428287223 */ /* 0x000fe2000001002b */
[-C--:B------:R-:W-:Y:S01]  /*6ff0*/  FMUL.FTZ R69, R69, R42.reuse ;  /* 0x0000002a45457220 */ /* 0x080fe20000410000 */
[-C--:B------:R-:W-:Y:S01]  /*7000*/  FMUL.FTZ R113, R95, R42.reuse ;  /* 0x0000002a5f717220 */ /* 0x080fe20000410000 */
[-C--:B------:R-:W-:Y:S01]  /*7010*/  FMUL.FTZ R115, R99, R42.reuse ;  /* 0x0000002a63737220 */ /* 0x080fe20000410000 */
[-C--:B------:R-:W-:Y:S01]  /*7020*/  FMUL.FTZ R109, R109, R42.reuse ;  /* 0x0000002a6d6d7220 */ /* 0x080fe20000410000 */
[-C--:B------:R-:W-:Y:S01]  /*7030*/  FMUL.FTZ R111, R111, R42.reuse ;  /* 0x0000002a6f6f7220 */ /* 0x080fe20000410000 */
        /* <DEDUP_REMOVED lines=31> */
.L_x_4607:
        /* <DEDUP_REMOVED lines=15> */
.L_x_4609:
[----:B------:R-:W-:Y:S05]  /*7320*/  BSYNC B0 ;  /* 0x0000000000007941 */ /* 0x000fea0003800000 */
.L_x_4608:
        /* <DEDUP_REMOVED lines=11> */
.L_x_4610:
        /* <DEDUP_REMOVED lines=15> */
.L_x_4612:
[----:B------:R-:W-:Y:S05]  /*74d0*/  BSYNC B0 ;  /* 0x0000000000007941 */ /* 0x000fea0003800000 */
.L_x_4611:
[----:B0-----:R-:W-:Y:S01]  /*74e0*/  IADD3 R41, R2, 0xf8, RZ ;  /* 0x000000f802297810 */ /* 0x001fe20007ffe0ff */
        /* <DEDUP_REMOVED lines=11> */
.L_x_4613:
        /* <DEDUP_REMOVED lines=15> */
.L_x_4615:
[----:B------:R-:W-:Y:S05]  /*7690*/  BSYNC B0 ;  /* 0x0000000000007941 */ /* 0x000fea0003800000 */
.L_x_4614:
[----:B------:R-:W-:Y:S05]  /*76a0*/  @!P6 BRA `(.L_x_4616) ;  /* 0x000000000028e947 */ /* 0x000fea0003800000 */
        /* <DEDUP_REMOVED lines=10> */
.L_x_4616:
        /* <DEDUP_REMOVED lines=15> */
.L_x_4618:
[----:B------:R-:W-:Y:S05]  /*7840*/  BSYNC B0 ;  /* 0x0000000000007941 */ /* 0x000fea0003800000 */
.L_x_4617:
        /* <DEDUP_REMOVED lines=11> */
.L_x_4619:
        /* <DEDUP_REMOVED lines=15> */
.L_x_4621:
[----:B------:R-:W-:Y:S05]  /*79f0*/  BSYNC B0 ;  /* 0x0000000000007941 */ /* 0x000fea0003800000 */
.L_x_4620:
        /* <DEDUP_REMOVED lines=11> */
.L_x_4622:
        /* <DEDUP_REMOVED lines=15> */
.L_x_4624:
[----:B------:R-:W-:Y:S05]  /*7ba0*/  BSYNC B0 ;  /* 0x0000000000007941 */ /* 0x000fea0003800000 */
.L_x_4623:
        /* <DEDUP_REMOVED lines=11> */
.L_x_4625:
        /* <DEDUP_REMOVED lines=15> */
.L_x_4627:
[----:B------:R-:W-:Y:S05]  /*7d50*/  BSYNC B0 ;  /* 0x0000000000007941 */ /* 0x000fea0003800000 */
.L_x_4626:
        /* <DEDUP_REMOVED lines=11> */
.L_x_4628:
        /* <DEDUP_REMOVED lines=17> */
.L_x_4630:
[----:B------:R-:W-:Y:S05]  /*7f20*/  BSYNC B0 ;  /* 0x0000000000007941 */ /* 0x000fea0003800000 */
.L_x_4629:
        /* <DEDUP_REMOVED lines=11> */
.L_x_4631:
        /* <DEDUP_REMOVED lines=17> */
.L_x_4633:
[----:B------:R-:W-:Y:S05]  /*80f0*/  BSYNC B0 ;  /* 0x0000000000007941 */ /* 0x000fea0003800000 */
.L_x_4632:
        /* <DEDUP_REMOVED lines=11> */
.L_x_4634:
        /* <DEDUP_REMOVED lines=17> */
.L_x_4636:
[----:B------:R-:W-:Y:S05]  /*82c0*/  BSYNC B0 ;  /* 0x0000000000007941 */ /* 0x000fea0003800000 */
.L_x_4635:
        /* <DEDUP_REMOVED lines=11> */
.L_x_4637:
        /* <DEDUP_REMOVED lines=17> */
.L_x_4639:
[----:B------:R-:W-:Y:S05]  /*8490*/  BSYNC B0 ;  /* 0x0000000000007941 */ /* 0x000fea0003800000 */
.L_x_4638:
        /* <DEDUP_REMOVED lines=11> */
.L_x_4640:
        /* <DEDUP_REMOVED lines=17> */
.L_x_4642:
[----:B------:R-:W-:Y:S05]  /*8660*/  BSYNC B0 ;  /* 0x0000000000007941 */ /* 0x000fea0003800000 */
.L_x_4641:
        /* <DEDUP_REMOVED lines=11> */
.L_x_4643:
[----:B------:R-:W-:Y:S01]  /*8720*/  LOP3.LUT P5, RZ, R70, 0x1, RZ, 0xc0, !PT ;  /* 0x0000000146ff7812 */ /* 0x000fe200078ac0ff */
[----:B------:R-:W-:-:S12]  /*8730*/  BSSY B0, `(.L_x_4644) ;  /* 0x0000010000007945 */ /* 0x000fd80003800000 */
        /* <DEDUP_REMOVED lines=15> */
.L_x_4645:
[----:B------:R-:W-:Y:S05]  /*8830*/  BSYNC B0 ;  /* 0x0000000000007941 */ /* 0x000fea0003800000 */
.L_x_4644:
        /* <DEDUP_REMOVED lines=11> */
.L_x_4646:
[----:B------:R-:W-:Y:S04]  /*88f0*/  BSSY B0, `(.L_x_4647) ;  /* 0x0000010000007945 */ /* 0x000fe80003800000 */
[----:B------:R-:W-:Y:S05]  /*8900*/  @!P0 BRA `(.L_x_4648) ;  /* 0x0000000000388947 */ /* 0x000fea0003800000 */
[----:B------:R-:W-:Y:S01]  /*8910*/  IADD3 R43, R2, 0xd0, RZ ;  /* 0x000000d0022b7810 */ /* 0x000fe20007ffe0ff */
[----:B------:R-:W-:Y:S01]  /*8920*/  ULDC.64 UR12, c[0x0][0x270] ;  /* 0x00009c00000c7ab9 */ /* 0x000fe20000000a00 */
[----:B------:R-:W-:Y:S02]  /*8930*/  MOV R38, R88 ;  /* 0x0000005800267202 */ /* 0x000fe40000000f00 */
[----:B------:R-:W-:Y:S02]  /*8940*/  SHF.R.S32.HI R42, RZ, 0x1f, R43 ;  /* 0x0000001fff2a7819 */ /* 0x000fe4000001142b */
[----:B0-----:R-:W-:Y:S02]  /*8950*/  MOV R39, R91 ;  /* 0x0000005b00277202 */ /* 0x001fe40000000f00 */
        /* <DEDUP_REMOVED lines=9> */
.L_x_4648:
[----:B------:R-:W-:Y:S05]  /*89f0*/  BSYNC B0 ;  /* 0x0000000000007941 */ /* 0x000fea0003800000 */
.L_x_4647:
        /* <DEDUP_REMOVED lines=11> */
.L_x_4649:
        /* <DEDUP_REMOVED lines=16> */
.L_x_4651:
[----:B------:R-:W-:Y:S05]  /*8bb0*/  BSYNC B0 ;  /* 0x0000000000007941 */ /* 0x000fea0003800000 */
.L_x_4650:
        /* <DEDUP_REMOVED lines=11> */
.L_x_4652:
        /* <DEDUP_REMOVED lines=16> */
.L_x_4654:
[----:B------:R-:W-:Y:S05]  /*8d70*/  BSYNC B0 ;  /* 0x0000000000007941 */ /* 0x000fea0003800000 */
.L_x_4653:
        /* <DEDUP_REMOVED lines=11> */
.L_x_4655:
        /* <DEDUP_REMOVED lines=16> */
.L_x_4657:
[----:B------:R-:W-:Y:S05]  /*8f30*/  BSYNC B0 ;  /* 0x0000000000007941 */ /* 0x000fea0003800000 */
.L_x_4656:
        /* <DEDUP_REMOVED lines=11> */
.L_x_4658:
        /* <DEDUP_REMOVED lines=16> */
.L_x_4660:
[----:B------:R-:W-:Y:S05]  /*90f0*/  BSYNC B0 ;  /* 0x0000000000007941 */ /* 0x000fea0003800000 */
.L_x_4659:
        /* <DEDUP_REMOVED lines=11> */
.L_x_4661:
        /* <DEDUP_REMOVED lines=17> */
.L_x_4663:
[----:B------:R-:W-:Y:S05]  /*92c0*/  BSYNC B0 ;  /* 0x0000000000007941 */ /* 0x000fea0003800000 */
.L_x_4662:
[----:B0-----:R-:W0:Y:S01]  /*92d0*/  LDC R37, c[0x0][0x10] ;  /* 0x00000400ff257b82 */ /* 0x001e220000000800 */
[----:B------:R-:W-:Y:S02]  /*92e0*/  IADD3 R26, R26, 0x1, RZ ;  /* 0x000000011a1a7810 */ /* 0x000fe40007ffe0ff */
[----:B0-----:R-:W-:-:S04]  /*92f0*/  IADD3 R24, R37, R24, RZ ;  /* 0x0000001825187210 */ /* 0x001fc80007ffe0ff */
[----:B------:R-:W-:-:S13]  /*9300*/  ISETP.GE.AND P5, PT, R24, UR4, PT ;  /* 0x0000000418007c0c */ /* 0x000fda000bfa6270 */
[----:B------:R-:W-:Y:S05]  /*9310*/  @!P5 BRA `(.L_x_4664) ;  /* 0xffffff780044d947 */ /* 0x000fea000383ffff */
[----:B------:R-:W-:Y:S05]  /*9320*/  EXIT ;  /* 0x000000000000794d */ /* 0x000fea0003800000 */
.L_x_4665:
        /* <DEDUP_REMOVED lines=13> */
.L_x_5648:


//--------------------- .text._Z35group_norm_nhwc_fwd_one_pass_kernelI11Fp16IOBf16WLi512ELi120ELi480EEv26Group_norm_nhwc_fwd_params --------------------------
	.section	.text._Z35group_norm_nhwc_fwd_one_pass_kernelI11Fp16IOBf16WLi512ELi120ELi480EEv26Group_norm_nhwc_fwd_params,"ax",@progbits
	.align	128
        .global         _Z35group_norm_nhwc_fwd_one_pass_kernelI11Fp16IOBf16WLi512ELi120ELi480EEv26Group_norm_nhwc_fwd_params
        .type           _Z35group_norm_nhwc_fwd_one_pass_kernelI11Fp16IOBf16WLi512ELi120ELi480EEv26Group_norm_nhwc_fwd_params,@function
        .size           _Z35group_norm_nhwc_fwd_one_pass_kernelI11Fp16IOBf16WLi512ELi120ELi480EEv26Group_norm_nhwc_fwd_params,(.L_x_5649 - _Z35group_norm_nhwc_fwd_one_pass_kernelI11Fp16IOBf16WLi512ELi120ELi480EEv26Group_norm_nhwc_fwd_params)
        .other          _Z35group_norm_nhwc_fwd_one_pass_kernelI11Fp16IOBf16WLi512ELi120ELi480EEv26Group_norm_nhwc_fwd_params,@"STO_CUDA_ENTRY STV_DEFAULT"
_Z35group_norm_nhwc_fwd_one_pass_kernelI11Fp16IOBf16WLi512ELi120ELi480EEv26Group_norm_nhwc_fwd_params:
.text._Z35group_norm_nhwc_fwd_one_pass_kernelI11Fp16IOBf16WLi512ELi120ELi480EEv26Group_norm_nhwc_fwd_params:
        /* <DEDUP_REMOVED lines=19> */
.L_x_4682:
        /* <DEDUP_REMOVED lines=10> */
[----:B--2---:R-:W-:Y:S01]  /*01d0*/  VIADD R17, R3, 0x18 ;  /* 0x0000001803117836 */ /* 0x004fe20000000000 */
        /* <DEDUP_REMOVED lines=2231> */
.L_x_4667:
[----:B------:R-:W-:Y:S05]  /*8d50*/  BSYNC B0 ;  /* 0x0000000000007941 */ /* 0x000fea0003800000 */
.L_x_4666:
        /* <DEDUP_REMOVED lines=34> */
.L_x_4671:
[----:B------:R-:W2:Y:S04]  /*8f80*/  LDG.E.STRONG.GPU R0, desc[UR12][R18.64] ;  /* 0x0000000c12007981 */ /* 0x000ea8000c1ef900 */
[----:B--2---:R-:W-:Y:S04]  /*8f90*/  CCTL.IVALL ;  /* 0x00000000ff00798f */ /* 0x004fe80002000000 */
[----:B------:R0:W-:Y:S01]  /*8fa0*/  STL [R1], R0 ;  /* 0x0000000001007387 */ /* 0x0001e20000100800 */
[----:B------:R-:W-:-:S13]  /*8fb0*/  ISETP.NE.AND P1, PT, R0, UR6, PT ;  /* 0x0000000600007c0c */ /* 0x000fda000bf25270 */
[----:B0-----:R-:W-:Y:S05]  /*8fc0*/  @P1 BRA `(.L_x_4671) ;  /* 0xfffffffc00ec1947 */ /* 0x001fea000383ffff */
.L_x_4670:
[----:B------:R-:W-:Y:S05]  /*8fd0*/  BSYNC B0 ;  /* 0x0000000000007941 */ /* 0x000fea0003800000 */
.L_x_4669:
        /* <DEDUP_REMOVED lines=18> */
.L_x_4675:
        /* <DEDUP_REMOVED lines=115> */
.L_x_4674:
        /* <DEDUP_REMOVED lines=61> */
.L_x_4676:
[----:B------:R-:W-:-:S13]  /*9c00*/  ISETP.NE.OR P1, PT, R0, RZ, P1 ;  /* 0x000000ff0000720c */ /* 0x000fda0000f25670 */
[----:B------:R-:W-:Y:S05]  /*9c10*/  @!P1 BRA `(.L_x_4672) ;  /* 0x00000000007c9947 */ /* 0x000fea0003800000 */
.L_x_4673:
        /* <DEDUP_REMOVED lines=31> */
.L_x_4672:
        /* <DEDUP_REMOVED lines=11> */
.L_x_4678:
[----:B------:R-:W-:Y:S05]  /*9ec0*/  BSYNC B0 ;  /* 0x0000000000007941 */ /* 0x000fea0003800000 */
.L_x_4677:
        /* <DEDUP_REMOVED lines=19> */
.L_x_4668:
[----:B------:R-:W-:Y:S01]  /*a000*/  ULDC.64 UR6, c[0x0][0x218] ;  /* 0x0000860000067ab9 */ /* 0x000fe20000000a00 */
[C---:B------:R-:W-:Y:S01]  /*a010*/  LOP3.LUT P1, RZ, R13.reuse, UR14, RZ, 0xfc, !PT ;  /* 0x0000000e0dff7c12 */ /* 0x040fe2000f82fcff */
[----:B------:R-:W-:Y:S01]  /*a020*/  IMAD.WIDE.U32 R18, R13, -0x77777777, RZ ;  /* 0x888888890d127825 */ /* 0x000fe200078e00ff */
[----:B------:R-:W-:Y:S01]  /*a030*/  ISETP.EQ.U32.AND P3, PT, RZ, UR6, PT ;  /* 0x00000006ff007c0c */ /* 0x000fe2000bf62070 */
[----:B------:R-:W-:Y:S01]  /*a040*/  UIADD3 UR9, -UR9, URZ, URZ ;  /* 0x0000003f09097290 */ /* 0x000fe2000fffe13f */
[----:B--2---:R-:W0:Y:S01]  /*a050*/  LDC.64 R14, c[0x0][0x228] ;  /* 0x00008a00ff0e7b82 */ /* 0x004e220000000a00 */
[----:B------:R-:W-:Y:S01]  /*a060*/  ULDC UR6, c[0x0][0x288] ;  /* 0x0000a20000067ab9 */ /* 0x000fe20000000800 */
[----:B------:R-:W-:Y:S01]  /*a070*/  ISETP.EQ.OR.EX P1, PT, RZ, UR7, P1, P3 ;  /* 0x00000007ff007c0c */ /* 0x000fe20008f22730 */
[----:B------:R-:W-:Y:S01]  /*a080*/  UIMAD UR6, UR6, UR9, UR8 ;  /* 0x00000009060672a4 */ /* 0x000fe2000f8e0208 */
[----:B------:R-:W-:Y:S01]  /*a090*/  SHF.R.U32.HI R18, RZ, 0x5, R19 ;  /* 0x00000005ff127819 */ /* 0x000fe20000011613 */
[----:B------:R-:W-:Y:S01]  /*a0a0*/  ULDC.64 UR10, c[0x0][0x278] ;  /* 0x00009e00000a7ab9 */ /* 0x000fe20000000a00 */
[----:B------:R-:W-:Y:S01]  /*a0b0*/  ULDC.64 UR16, c[0x0][0x270] ;  /* 0x00009c0000107ab9 */ /* 0x000fe20000000a00 */
[----:B------:R-:W-:Y:S01]  /*a0c0*/  ULDC.64 UR18, c[0x0][0x210] ;  /* 0x0000840000127ab9 */ /* 0x000fe20000000a00 */
[----:B------:R-:W1:Y:S01]  /*a0d0*/  S2UR UR7, SR_CgaCtaId ;  /* 0x00000000000779c3 */ /* 0x000e620000008800 */
[----:B------:R-:W-:-:S02]  /*a0e0*/  IMAD R18, R18, -0x3c, R13 ;  /* 0xffffffc412127824 */ /* 0x000fc400078e020d */
[----:B------:R-:W-:Y:S01]  /*a0f0*/  IMAD.U32 R21, RZ, RZ, UR6 ;  /* 0x00000006ff157e24 */ /* 0x000fe2000f8e00ff */
[----:B------:R-:W-:Y:S01]  /*a100*/  UMOV UR6, 0x400 ;  /* 0x0000040000067882 */ /* 0x000fe20000000000 */
[----:B------:R-:W-:Y:S01]  /*a110*/  IMAD.U32 R13, RZ, RZ, UR8 ;  /* 0x00000008ff0d7e24 */ /* 0x000fe2000f8e00ff */
[----:B------:R-:W-:Y:S02]  /*a120*/  SHF.L.U32 R18, R18, 0x1, RZ ;  /* 0x0000000112127819 */ /* 0x000fe400000006ff */
[----:B------:R-:W2:Y:S03]  /*a130*/  @!P1 LDC.64 R10, c[0x0][0x218] ;  /* 0x00008600ff0a9b82 */ /* 0x000ea60000000a00 */
[----:B------:R-:W-:-:S05]  /*a140*/  IMAD R21, R21, 0x78, R18 ;  /* 0x0000007815157824 */ /* 0x000fca00078e0212 */
[----:B------:R-:W3:Y:S01]  /*a150*/  LDC.64 R16, c[0x0][0x230] ;  /* 0x00008c00ff107b82 */ /* 0x000ee20000000a00 */
[----:B-1----:R-:W-:-:S03]  /*a160*/  ULEA UR6, UR7, UR6, 0x18 ;  /* 0x0000000607067291 */ /* 0x002fc6000f8ec03f */
[----:B------:R-:W-:Y:S02]  /*a170*/  ULDC UR7, c[0x0][0x2a4] ;  /* 0x0000a90000077ab9 */ /* 0x000fe40000000800 */
[----:B------:R-:W-:Y:S01]  /*a180*/  @!P1 FMUL.FTZ R19, R5, UR7 ;  /* 0x0000000705139c20 */ /* 0x000fe20008410000 */
[----:B------:R-:W-:Y:S01]  /*a190*/  @!P1 FMUL.FTZ R18, R4, UR7 ;  /* 0x0000000704129c20 */ /* 0x000fe20008410000 */
[----:B--2---:R-:W-:Y:S02]  /*a1a0*/  @!P1 IMAD.WIDE R10, R13, 0x8, R10 ;  /* 0x000000080d0a9825 */ /* 0x004fe400078e020a */
[----:B------:R1:W-:Y:S02]  /*a1b0*/  @!P2 STS.64 [UR6+0x90], R4 ;  /* 0x00009004ff00a988 */ /* 0x0003e40008000a06 */
[C---:B0-----:R-:W-:Y:S02]  /*a1c0*/  IMAD.WIDE R12, R21.reuse, 0x2, R14 ;  /* 0x00000002150c7825 */ /* 0x041fe400078e020e */
[----:B------:R-:W-:Y:S02]  /*a1d0*/  @!P1 STG.E.64 desc[UR12][R10.64], R18 ;  /* 0x000000120a009986 */ /* 0x000fe4000c101b0c */
[----:B---3--:R-:W-:Y:S01]  /*a1e0*/  IMAD.WIDE R14, R21, 0x2, R16 ;  /* 0x00000002150e7825 */ /* 0x008fe200078e0210 */
[----:B------:R-:W-:Y:S06]  /*a1f0*/  BAR.SYNC.DEFER_BLOCKING 0x0 ;  /* 0x0000000000007b1d */ /* 0x000fec0000010000 */
[----:B------:R-:W2:Y:S04]  /*a200*/  LDG.E.U16 R16, desc[UR12][R12.64] ;  /* 0x0000000c0c107981 */ /* 0x000ea8000c1e1500 */
[----:B------:R-:W3:Y:S04]  /*a210*/  LDG.E.U16 R17, desc[UR12][R12.64+0x2] ;  /* 0x0000020c0c117981 */ /* 0x000ee8000c1e1500 */
[----:B------:R-:W4:Y:S04]  /*a220*/  LDG.E.U16 R20, desc[UR12][R14.64] ;  /* 0x0000000c0e147981 */ /* 0x000f28000c1e1500 */
[----:B------:R-:W5:Y:S01]  /*a230*/  LDG.E.U16 R21, desc[UR12][R14.64+0x2] ;  /* 0x0000020c0e157981 */ /* 0x000f62000c1e1500 */
[----:B-1----:R-:W-:-:S03]  /*a240*/  IMAD.MOV.U32 R4, RZ, RZ, RZ ;  /* 0x000000ffff047224 */ /* 0x002fc600078e00ff */
[----:B------:R-:W0:Y:S01]  /*a250*/  LDS.64 R22, [UR6+0x90] ;  /* 0x00009006ff167984 */ /* 0x000e220008000a00 */
[----:B------:R-:W-:Y:S01]  /*a260*/  UMOV UR6, UR5 ;  /* 0x0000000500067c82 */ /* 0x000fe20008000000 */
[----:B0-----:R-:W-:-:S04]  /*a270*/  FMUL.FTZ R0, R22, UR7 ;  /* 0x0000000716007c20 */ /* 0x001fc80008410000 */
[----:B------:R-:W-:-:S04]  /*a280*/  FMUL.FTZ R2, R0, R0 ;  /* 0x0000000000027220 */ /* 0x000fc80000410000 */
[----:B------:R-:W-:Y:S01]  /*a290*/  FFMA.FTZ R2, R23, UR7, -R2 ;  /* 0x0000000717027c23 */ /* 0x000fe20008010802 */
[----:B------:R-:W-:Y:S02]  /*a2a0*/  ULDC.U8 UR7, c[0x0][0x28c] ;  /* 0x0000a30000077ab9 */ /* 0x000fe40000000000 */
[----:B------:R-:W-:Y:S02]  /*a2b0*/  ISETP.NE.AND P4, PT, RZ, UR7, PT ;  /* 0x00000007ff007c0c */ /* 0x000fe4000bf85270 */
[----:B------:R-:W-:-:S13]  /*a2c0*/  FSETP.GTU.FTZ.AND P1, PT, R2, RZ, PT ;  /* 0x000000ff0200720b */ /* 0x000fda0003f3c000 */
[----:B------:R-:W0:Y:S02]  /*a2d0*/  @P1 LDC R5, c[0x0][0x238] ;  /* 0x00008e00ff051b82 */ /* 0x000e240000000800 */
[----:B0-----:R-:W-:Y:S01]  /*a2e0*/  @P1 FADD.FTZ R18, R2, R5 ;  /* 0x0000000502121221 */ /* 0x001fe20000010000 */
[----:B------:R-:W-:-:S10]  /*a2f0*/  HFMA2.MMA R2, -RZ, RZ, 1.875, 0 ;  /* 0x3f800000ff027435 */ /* 0x000fd400000001ff */
[----:B------:R0:W1:Y:S01]  /*a300*/  @P1 MUFU.RSQ R2, R18 ;  /* 0x0000001200021308 */ /* 0x0000620000001400 */
[----:B--2---:R-:W-:Y:S01]  /*a310*/  SHF.L.U32 R5, R16, 0x10, RZ ;  /* 0x0000001010057819 */ /* 0x004fe200000006ff */
[----:B---3--:R-:W-:Y:S01]  /*a320*/  IMAD.U32 R10, R17, 0x10000, RZ ;  /* 0x00010000110a7824 */ /* 0x008fe200078e00ff */
[----:B----4-:R-:W-:Y:S01]  /*a330*/  SHF.L.U32 R12, R20, 0x10, RZ ;  /* 0x00000010140c7819 */ /* 0x010fe200000006ff */
[----:B01---5:R-:W-:-:S07]  /*a340*/  IMAD.U32 R11, R21, 0x10000, RZ ;  /* 0x00010000150b7824 */ /* 0x023fce00078e00ff */
.L_x_4681:
[----:B--2---:R-:W2:Y:S04]  /*a350*/  LDL R13, [UR6] ;  /* 0x00000006ff0d7983 */ /* 0x004ea80008100800 */
[----:B0-----:R-:W3:Y:S04]  /*a360*/  LDL R16, [UR6+0x4] ;  /* 0x00000406ff107983 */ /* 0x001ee80008100800 */
[----:B------:R-:W4:Y:S04]  /*a370*/  LDL R22, [UR6+0x8] ;  /* 0x00000806ff167983 */ /* 0x000f280008100800 */
[----:B------:R-:W5:Y:S01]  /*a380*/  LDL R28, [UR6+0xc] ;  /* 0x00000c06ff1c7983 */ /* 0x000f620008100800 */
        /* <DEDUP_REMOVED lines=23> */
[----:B---3--:R-:W-:Y:S02]  /*a500*/  HADD2.F32 R17, -RZ, R16.H1_H1 ;  /* 0x30000010ff117230 */ /* 0x008fe40000004100 */
[C---:B------:R-:W-:Y:S01]  /*a510*/  FADD.FTZ R15, -R0.reuse, R15 ;  /* 0x0000000f000f7221 */ /* 0x040fe20000010100 */
[----:B------:R-:W-:Y:S01]  /*a520*/  FADD.FTZ R13, -R0, R13 ;  /* 0x0000000d000d7221 */ /* 0x000fe20000010100 */
[----:B----4-:R-:W-:-:S02]  /*a530*/  HADD2.F32 R21, -RZ, R22.H0_H0 ;  /* 0x20000016ff157230 */ /* 0x010fc40000004100 */
[-C--:B------:R-:W-:Y:S01]  /*a540*/  FMUL.FTZ R15, R15, R2.reuse ;  /* 0x000000020f0f7220 */ /* 0x080fe20000410000 */
[----:B------:R-:W-:Y:S01]  /*a550*/  FADD.FTZ R17, -R0, R17 ;  /* 0x0000001100117221 */ /* 0x000fe20000010100 */
[-C--:B------:R-:W-:Y:S01]  /*a560*/  FMUL.FTZ R13, R13, R2.reuse ;  /* 0x000000020d0d7220 */ /* 0x080fe20000410000 */
[----:B------:R-:W-:Y:S02]  /*a570*/  HADD2.F32 R23, -RZ, R22.H1_H1 ;  /* 0x30000016ff177230 */ /* 0x000fe40000004100 */
[----:B------:R-:W-:Y:S01]  /*a580*/  FFMA.FTZ R18, R5, R15, R12 ;  /* 0x0000000f05127223 */ /* 0x000fe2000001000c */
[----:B------:R-:W-:Y:S02]  /*a590*/  HADD2.F32 R15, -RZ, R16.H0_H0 ;  /* 0x20000010ff0f7230 */ /* 0x000fe40000004100 */
[----:B------:R-:W-:Y:S01]  /*a5a0*/  FFMA.FTZ R13, R10, R13, R11 ;  /* 0x0000000d0a0d7223 */ /* 0x000fe2000001000b */
[----:B------:R-:W-:Y:S01]  /*a5b0*/  FMUL.FTZ R17, R17, R2 ;  /* 0x0000000211117220 */ /* 0x000fe20000410000 */
[----:B------:R-:W-:Y:S01]  /*a5c0*/  @P4 FMUL.FTZ R14, R18, -1.4426950216293334961 ;  /* 0xbfb8aa3b120e4820 */ /* 0x000fe20000410000 */
[C---:B------:R-:W-:Y:S01]  /*a5d0*/  FADD.FTZ R25, -R0.reuse, R21 ;  /* 0x0000001500197221 */ /* 0x040fe20000010100 */
[----:B------:R-:W-:Y:S01]  /*a5e0*/  FADD.FTZ R15, -R0, R15 ;  /* 0x0000000f000f7221 */ /* 0x000fe20000010100 */
[----:B------:R-:W-:Y:S01]  /*a5f0*/  FFMA.FTZ R20, R10, R17, R11 ;  /* 0x000000110a147223 */ /* 0x000fe2000001000b */
[----:B-----5:R-:W-:-:S02]  /*a600*/  HADD2.F32 R29, -RZ, R28.H0_H0 ;  /* 0x2000001cff1d7230 */ /* 0x020fc40000004100 */
[-C--:B------:R-:W-:Y:S01]  /*a610*/  FMUL.FTZ R25, R25, R2.reuse ;  /* 0x0000000219197220 */ /* 0x080fe20000410000 */
[----:B------:R-:W-:Y:S01]  /*a620*/  FMUL.FTZ R16, R15, R2 ;  /* 0x000000020f107220 */ /* 0x000fe20000410000 */
[----:B------:R-:W-:Y:S01]  /*a630*/  @P4 FMUL.FTZ R15, R13, -1.4426950216293334961 ;  /* 0xbfb8aa3b0d0f4820 */ /* 0x000fe20000410000 */
[----:B------:R-:W2:Y:S01]  /*a640*/  @P4 MUFU.EX2 R14, R14 ;  /* 0x0000000e000e4308 */ /* 0x000ea20000000800 */
[----:B------:R-:W-:Y:S01]  /*a650*/  @P4 FMUL.FTZ R17, R20, -1.4426950216293334961 ;  /* 0xbfb8aa3b14114820 */ /* 0x000fe20000410000 */
[C-C-:B------:R-:W-:Y:S01]  /*a660*/  FFMA.FTZ R19, R5.reuse, R16, R12.reuse ;  /* 0x0000001005137223 */ /* 0x140fe2000001000c */
[C---:B------:R-:W-:Y:S01]  /*a670*/  FADD.FTZ R27, -R0.reuse, R23 ;  /* 0x00000017001b7221 */ /* 0x040fe20000010100 */
[----:B------:R-:W-:Y:S01]  /*a680*/  FFMA.FTZ R25, R5, R25, R12 ;  /* 0x0000001905197223 */ /* 0x000fe2000001000c */
[----:B------:R-:W-:Y:S01]  /*a690*/  FADD.FTZ R29, -R0, R29 ;  /* 0x0000001d001d7221 */ /* 0x000fe20000010100 */
[----:B------:R-:W-:Y:S01]  /*a6a0*/  @P4 FMUL.FTZ R16, R19, -1.4426950216293334961 ;  /* 0xbfb8aa3b13104820 */ /* 0x000fe20000410000 */
[-C--:B------:R-:W-:Y:S01]  /*a6b0*/  FMUL.FTZ R27, R27, R2.reuse ;  /* 0x000000021b1b7220 */ /* 0x080fe20000410000 */
[----:B------:R-:W3:Y:S01]  /*a6c0*/  @P4 MUFU.EX2 R15, R15 ;  /* 0x0000000f000f4308 */ /* 0x000ee20000000800 */
[----:B------:R-:W-:-:S02]  /*a6d0*/  FMUL.FTZ R29, R29, R2 ;  /* 0x000000021d1d7220 */ /* 0x000fc40000410000 */
[----:B------:R-:W-:Y:S02]  /*a6e0*/  FFMA.FTZ R24, R10, R27, R11 ;  /* 0x0000001b0a187223 */ /* 0x000fe4000001000b */
[----:B------:R-:W-:Y:S02]  /*a6f0*/  FFMA.FTZ R30, R5, R29, R12 ;  /* 0x0000001d051e7223 */ /* 0x000fe4000001000c */
[----:B------:R-:W-:Y:S01]  /*a700*/  @P4 FMUL.FTZ R22, R24, -1.4426950216293334961 ;  /* 0xbfb8aa3b18164820 */ /* 0x000fe20000410000 */
[----:B------:R-:W4:Y:S01]  /*a710*/  @P4 MUFU.EX2 R23, R17 ;  /* 0x0000001100174308 */ /* 0x000f220000000800 */
[----:B--2---:R-:W-:Y:S01]  /*a720*/  @P4 FADD.FTZ R14, R14, 1 ;  /* 0x3f8000000e0e4421 */ /* 0x004fe20000010000 */
[----:B------:R-:W-:-:S06]  /*a730*/  @P4 FMUL.FTZ R29, R30, -1.4426950216293334961 ;  /* 0xbfb8aa3b1e1d4820 */ /* 0x000fcc0000410000 */
[----:B------:R2:W5:Y:S01]  /*a740*/  @P4 MUFU.EX2 R21, R16 ;  /* 0x0000001000154308 */ /* 0x0005620000000800 */
[----:B---3--:R-:W-:-:S07]  /*a750*/  @P4 FADD.FTZ R15, R15, 1 ;  /* 0x3f8000000f0f4421 */ /* 0x008fce0000010000 */
[----:B------:R3:W1:Y:S01]  /*a760*/  @P4 MUFU.RCP R17, R14 ;  /* 0x0000000e00114308 */ /* 0x0006620000001000 */
[----:B--2---:R-:W-:Y:S01]  /*a770*/  @P4 FMUL.FTZ R16, R25, -1.4426950216293334961 ;  /* 0xbfb8aa3b19104820 */ /* 0x004fe20000410000 */
[----:B----4-:R-:W-:-:S06]  /*a780*/  @P4 FADD.FTZ R23, R23, 1 ;  /* 0x3f80000017174421 */ /* 0x010fcc0000010000 */
[----:B------:R-:W2:Y:S01]  /*a790*/  @P4 MUFU.EX2 R26, R16 ;  /* 0x00000010001a4308 */ /* 0x000ea20000000800 */
[----:B---3--:R-:W-:Y:S02]  /*a7a0*/  @!P1 IMAD.MOV.U32 R14, RZ, RZ, R6 ;  /* 0x000000ffff0e9224 */ /* 0x008fe400078e0006 */
[----:B-----5:R-:W-:-:S05]  /*a7b0*/  @P4 FADD.FTZ R21, R21, 1 ;  /* 0x3f80000015154421 */ /* 0x020fca0000010000 */
[----:B------:R3:W4:Y:S01]  /*a7c0*/  @P4 MUFU.RCP R16, R15 ;  /* 0x0000000f00104308 */ /* 0x0007220000001000 */
[----:B-1----:R-:W-:-:S07]  /*a7d0*/  @P4 FMUL.FTZ R18, R18, R17 ;  /* 0x0000001112124220 */ /* 0x002fce0000410000 */
[----:B------:R1:W5:Y:S01]  /*a7e0*/  @P4 MUFU.EX2 R31, R29 ;  /* 0x0000001d001f4308 */ /* 0x0003620000000800 */
[----:B---3--:R-:W-:Y:S01]  /*a7f0*/  @!P1 MOV R15, R9 ;  /* 0x00000009000f9202 */ /* 0x008fe20000000f00 */
[----:B--2---:R-:W-:Y:S02]  /*a800*/  @P4 FADD.FTZ R26, R26, 1 ;  /* 0x3f8000001a1a4421 */ /* 0x004fe40000010000 */
[----:B------:R-:W-:Y:S02]  /*a810*/  @!P1 IMAD.WIDE.U32 R14, R37, R46, R14 ;  /* 0x0000002e250e9225 */ /* 0x000fe400078e000e */
[----:B------:R-:W2:Y:S02]  /*a820*/  @!P3 LDC.64 R46, c[0x0][0x210] ;  /* 0x00008400ff2ebb82 */ /* 0x000ea40000000a00 */
[----:B------:R-:W3:Y:S01]  /*a830*/  @P4 MUFU.EX2 R27, R22 ;  /* 0x00000016001b4308 */ /* 0x000ee20000000800 */
[----:B-1----:R-:W-:Y:S02]  /*a840*/  HADD2.F32 R29, -RZ, R28.H1_H1 ;  /* 0x3000001cff1d7230 */ /* 0x002fe40000004100 */
[----:B----4-:R-:W-:Y:S01]  /*a850*/  @P4 FMUL.FTZ R13, R13, R16 ;  /* 0x000000100d0d4220 */ /* 0x010fe20000410000 */
[----:B------:R-:W-:Y:S01]  /*a860*/  @!P1 IMAD.IADD R15, R15, 0x1, R33 ;  /* 0x000000010f0f9824 */ /* 0x000fe200078e0221 */
[----:B------:R-:W-:Y:S01]  /*a870*/  @!P1 LEA R16, P5, R14, R34, 0x1 ;  /* 0x000000220e109211 */ /* 0x000fe200078a08ff */
[----:B------:R-:W-:-:S02]  /*a880*/  VIADD R37, R37, 0x18 ;  /* 0x0000001825257836 */ /* 0x000fc40000000000 */
[----:B------:R-:W-:Y:S01]  /*a890*/  FADD.FTZ R29, -R0, R29 ;  /* 0x0000001d001d7221 */ /* 0x000fe20000010100 */
[----:B------:R1:W4:Y:S01]  /*a8a0*/  @P4 MUFU.RCP R22, R21 ;  /* 0x0000001500164308 */ /* 0x0003220000001000 */
[----:B------:R-:W-:Y:S02]  /*a8b0*/  @!P1 LEA.HI.X R17, R14, R35, R15, 0x1, P5 ;  /* 0x000000230e119211 */ /* 0x000fe400028f0c0f */
[----:B------:R-:W-:Y:S01]  /*a8c0*/  FMUL.FTZ R29, R29, R2 ;  /* 0x000000021d1d7220 */ /* 0x000fe20000410000 */
[----:B------:R-:W-:Y:S01]  /*a8d0*/  @!P3 MOV R14, R6 ;  /* 0x00000006000eb202 */ /* 0x000fe20000000f00 */
[----:B------:R-:W0:Y:S01]  /*a8e0*/  @!P2 LDC.64 R34, c[0x0][0x210] ;  /* 0x00008400ff22ab82 */ /* 0x000e220000000a00 */
[----:B------:R-:W-:Y:S02]  /*a8f0*/  @!P3 IMAD.MOV.U32 R15, RZ, RZ, R9 ;  /* 0x000000ffff0fb224 */ /* 0x000fe400078e0009 */
[----:B------:R-:W-:Y:S01]  /*a900*/  FFMA.FTZ R29, R10, R29, R11 ;  /* 0x0000001d0a1d7223 */ /* 0x000fe2000001000b */
[----:B-----5:R-:W-:Y:S01]  /*a910*/  @P4 FADD.FTZ R31, R31, 1 ;  /* 0x3f8000001f1f4421 */ /* 0x020fe20000010000 */
[----:B------:R-:W5:Y:S01]  /*a920*/  @P4 MUFU.RCP R23, R23 ;  /* 0x0000001700174308 */ /* 0x000f620000001000 */
[----:B-1----:R-:W-:Y:S01]  /*a930*/  @!P1 F2FP.F16.F32.PACK_AB R21, R13, R18 ;  /* 0x000000120d15923e */ /* 0x002fe200000000ff */
[----:B------:R-:W-:-:S02]  /*a940*/  @!P3 IMAD R18, R41, R48, RZ ;  /* 0x000000302912b224 */ /* 0x000fc400078e02ff */
[----:B------:R-:W-:Y:S01]  /*a950*/  @P4 FMUL.FTZ R13, R29, -1.4426950216293334961 ;  /* 0xbfb8aa3b1d0d4820 */ /* 0x000fe20000410000 */
[----:B------:R-:W-:-:S04]  /*a960*/  @!P3 IMAD.WIDE.U32 R14, R39, R48, R14 ;  /* 0x00000030270eb225 */ /* 0x000fc800078e000e */
[----:B---3--:R-:W-:Y:S01]  /*a970*/  @P4 FADD.FTZ R27, R27, 1 ;  /* 0x3f8000001b1b4421 */ /* 0x008fe20000010000 */
[----:B------:R1:W-:Y:S01]  /*a980*/  @!P1 STG.E desc[UR12][R16.64], R21 ;  /* 0x0000001510009986 */ /* 0x0003e2000c10190c */
[----:B------:R-:W-:Y:S02]  /*a990*/  @!P3 IMAD R33, R39, R49, R18 ;  /* 0x000000312721b224 */ /* 0x000fe400078e0212 */
[----:B----4-:R-:W-:Y:S01]  /*a9a0*/  @P4 FMUL.FTZ R19, R19, R22 ;  /* 0x0000001613134220 */ /* 0x010fe20000410000 */
[----:B--2---:R-:W-:Y:S01]  /*a9b0*/  @!P3 LEA R18, P5, R14, R46, 0x1 ;  /* 0x0000002e0e12b211 */ /* 0x004fe200078a08ff */
[----:B------:R-:W2:Y:S01]  /*a9c0*/  @P4 MUFU.EX2 R13, R13 ;  /* 0x0000000d000d4308 */ /* 0x000ea20000000800 */
[----:B------:R-:W-:Y:S01]  /*a9d0*/  @!P3 IADD3 R15, R15, R33, RZ ;  /* 0x000000210f0fb210 */ /* 0x000fe20007ffe0ff */
[----:B-----5:R-:W-:-:S06]  /*a9e0*/  @P4 FMUL.FTZ R20, R20, R23 ;  /* 0x0000001714144220 */ /* 0x020fcc0000410000 */
[----:B------:R-:W3:Y:S01]  /*a9f0*/  @P4 MUFU.RCP R26, R26 ;  /* 0x0000001a001a4308 */ /* 0x000ee20000001000 */
[----:B------:R-:W-:Y:S01]  /*aa00*/  @!P3 F2FP.F16.F32.PACK_AB R23, R20, R19 ;  /* 0x000000131417b23e */ /* 0x000fe200000000ff */
[-C--:B0-----:R-:W-:Y:S01]  /*aa10*/  @!P2 IMAD R20, R45, R50.reuse, RZ ;  /* 0x000000322d14a224 */ /* 0x081fe200078e02ff */
[----:B------:R-:W-:Y:S01]  /*aa20*/  @!P3 LEA.HI.X R19, R14, R47, R15, 0x1, P5 ;  /* 0x0000002f0e13b211 */ /* 0x000fe200028f0c0f */
[----:B------:R-:W-:Y:S01]  /*aa30*/  @!P2 IMAD.MOV.U32 R14, RZ, RZ, R6 ;  /* 0x000000ffff0ea224 */ /* 0x000fe200078e0006 */
[----:B------:R-:W-:Y:S01]  /*aa40*/  @!P2 MOV R15, R9 ;  /* 0x00000009000fa202 */ /* 0x000fe20000000f00 */
[----:B------:R-:W-:Y:S02]  /*aa50*/  @!P2 IMAD R33, R43, R51, R20 ;  /* 0x000000332b21a224 */ /* 0x000fe400078e0214 */
[----:B------:R-:W0:Y:S01]  /*aa60*/  @P4 MUFU.RCP R27, R27 ;  /* 0x0000001b001b4308 */ /* 0x000e220000001000 */
[----:B--2---:R-:W-:Y:S01]  /*aa70*/  @P4 FADD.FTZ R13, R13, 1 ;  /* 0x3f8000000d0d4421 */ /* 0x004fe20000010000 */
[----:B------:R2:W-:Y:S01]  /*aa80*/  @!P3 STG.E desc[UR12][R18.64], R23 ;  /* 0x000000171200b986 */ /* 0x0005e2000c10190c */
[----:B------:R-:W-:-:S03]  /*aa90*/  @!P2 IMAD.WIDE.U32 R14, R43, R50, R14 ;  /* 0x000000322b0ea225 */ /* 0x000fc600078e000e */
[----:B-1----:R-:W-:Y:S02]  /*aaa0*/  @!P2 LEA R16, P1, R14, R34, 0x1 ;  /* 0x000000220e10a211 */ /* 0x002fe400078208ff */
[----:B------:R-:W1:Y:S01]  /*aab0*/  @P4 MUFU.RCP R31, R31 ;  /* 0x0000001f001f4308 */ /* 0x000e620000001000 */
[----:B------:R-:W-:Y:S01]  /*aac0*/  @!P2 IADD3 R15, R15, R33, RZ ;  /* 0x000000210f0fa210 */ /* 0x000fe20007ffe0ff */
[----:B---3--:R-:W-:-:S03]  /*aad0*/  @P4 FMUL.FTZ R25, R25, R26 ;  /* 0x0000001a19194220 */ /* 0x008fc60000410000 */
[----:B------:R-:W-:Y:S02]  /*aae0*/  @!P2 LEA.HI.X R17, R14, R35, R15, 0x1, P1 ;  /* 0x000000230e11a211 */ /* 0x000fe400008f0c0f */
[----:B------:R-:W-:Y:S01]  /*aaf0*/  ISETP.GE.U32.AND P1, PT, R37, UR10, PT ;  /* 0x0000000a25007c0c */ /* 0x000fe2000bf26070 */
[----:B------:R-:W3:Y:S01]  /*ab00*/  @P4 MUFU.RCP R20, R13 ;  /* 0x0000000d00144308 */ /* 0x000ee20000001000 */
[----:B------:R-:W-:Y:S01]  /*ab10*/  SHF.R.S32.HI R14, RZ, 0x1f, R37 ;  /* 0x0000001fff0e7819 */ /* 0x000fe20000011425 */
[----:B0-----:R-:W-:-:S03]  /*ab20*/  @P4 FMUL.FTZ R24, R24, R27 ;  /* 0x0000001b18184220 */ /* 0x001fc60000410000 */
[----:B------:R-:W-:Y:S02]  /*ab30*/  ISETP.GE.OR.EX P1, PT, R14, UR11, P0, P1 ;  /* 0x0000000b0e007c0c */ /* 0x000fe40008726710 */
[----:B------:R-:W-:Y:S01]  /*ab40*/  @!P2 F2FP.F16.F32.PACK_AB R25, R24, R25 ;  /* 0x000000191819a23e */ /* 0x000fe200000000ff */
[----:B-1----:R-:W-:-:S04]  /*ab50*/  @P4 FMUL.FTZ R30, R30, R31 ;  /* 0x0000001f1e1e4220 */ /* 0x002fc80000410000 */
[----:B------:R2:W-:Y:S01]  /*ab60*/  @!P2 STG.E desc[UR12][R16.64], R25 ;  /* 0x000000191000a986 */ /* 0x0005e2000c10190c */
[----:B------:R-:W-:Y:S01]  /*ab70*/  ISETP.NE.AND P2, PT, R4, 0x40, PT ;  /* 0x000000400400780c */ /* 0x000fe20003f45270 */
[----:B---3--:R-:W-:-:S04]  /*ab80*/  @P4 FMUL.FTZ R29, R29, R20 ;  /* 0x000000141d1d4220 */ /* 0x008fc80000410000 */
[----:B------:R-:W-:Y:S08]  /*ab90*/  @P1 BRA `(.L_x_4680) ;  /* 0x0000000000281947 */ /* 0x000ff00003800000 */
[----:B------:R-:W-:Y:S01]  /*aba0*/  IMAD R13, R14, UR16, RZ ;  /* 0x000000100e0d7c24 */ /* 0x000fe2000f8e02ff */
[----:B------:R-:W-:Y:S01]  /*abb0*/  MOV R14, R6 ;  /* 0x00000006000e7202 */ /* 0x000fe20000000f00 */
[----:B------:R-:W-:Y:S01]  /*abc0*/  IMAD.MOV.U32 R15, RZ, RZ, R9 ;  /* 0x000000ffff0f7224 */ /* 0x000fe200078e0009 */
[----:B------:R-:W-:Y:S01]  /*abd0*/  F2FP.F16.F32.PACK_AB R29, R29, R30 ;  /* 0x0000001e1d1d723e */ /* 0x000fe200000000ff */
[C---:B------:R-:W-:Y:S02]  /*abe0*/  IMAD R13, R37.reuse, UR17, R13 ;  /* 0x00000011250d7c24 */ /* 0x040fe4000f8e020d */
[----:B------:R-:W-:-:S05]  /*abf0*/  IMAD.WIDE.U32 R14, R37, UR16, R14 ;  /* 0x00000010250e7c25 */ /* 0x000fca000f8e000e */
[----:B------:R-:W-:Y:S02]  /*ac00*/  IADD3 R13, R15, R13, RZ ;  /* 0x0000000d0f0d7210 */ /* 0x000fe40007ffe0ff */
[----:B--2---:R-:W-:-:S04]  /*ac10*/  LEA R16, P1, R14, UR18, 0x1 ;  /* 0x000000120e107c11 */ /* 0x004fc8000f8208ff */
[----:B------:R-:W-:-:S05]  /*ac20*/  LEA.HI.X R17, R14, UR19, R13, 0x1, P1 ;  /* 0x000000130e117c11 */ /* 0x000fca00088f0c0d */
[----:B------:R0:W-:Y:S04]  /*ac30*/  STG.E desc[UR12][R16.64], R29 ;  /* 0x0000001d10007986 */ /* 0x0001e8000c10190c */
.L_x_4680:
[----:B------:R-:W-:Y:S05]  /*ac40*/  BSYNC B0 ;  /* 0x0000000000007941 */ /* 0x000fea0003800000 */
.L_x_4679:
        /* <DEDUP_REMOVED lines=11> */
.L_x_4683:
        /* <DEDUP_REMOVED lines=16> */
.L_x_5649:


//--------------------- .text._Z35group_norm_nhwc_fwd_one_pass_kernelI11Fp16IOFp16WLi64ELi120ELi480EEv26Group_norm_nhwc_fwd_params --------------------------
	.section	.text._Z35group_norm_nhwc_fwd_one_pass_kernelI11Fp16IOFp16WLi64ELi120ELi480EEv26Group_norm_nhwc_fwd_params,"ax",@progbits
	.align	128
        .global         _Z35group_norm_nhwc_fwd_one_pass_kernelI11Fp16IOFp16WLi64ELi120ELi480EEv26Group_norm_nhwc_fwd_params
        .type           _Z35group_norm_nhwc_fwd_one_pass_kernelI11Fp16IOFp16WLi64ELi120ELi480EEv26Group_norm_nhwc_fwd_params,@function
        .size           _Z35group_norm_nhwc_fwd_one_pass_kernelI11Fp16IOFp16WLi64ELi120ELi480EEv26Group_norm_nhwc_fwd_params,(.L_x_5650 - _Z35group_norm_nhwc_fwd_one_pass_kernelI11Fp16IOFp16WLi64ELi120ELi480EEv26Group_norm_nhwc_fwd_params)
        .other          _Z35group_norm_nhwc_fwd_one_pass_kernelI11Fp16IOFp16WLi64ELi120ELi480EEv26Group_norm_nhwc_fwd_params,@"STO_CUDA_ENTRY STV_DEFAULT"
_Z35group_norm_nhwc_fwd_one_pass_kernelI11Fp16IOFp16WLi64ELi120ELi480EEv26Group_norm_nhwc_fwd_params:
.text._Z35group_norm_nhwc_fwd_one_pass_kernelI11Fp16IOFp16WLi64ELi120ELi480EEv26Group_norm_nhwc_fwd_params:
        /* <DEDUP_REMOVED lines=46> */
.L_x_4720:
        /* <DEDUP_REMOVED lines=283> */
.L_x_4685:
[----:B------:R-:W-:Y:S05]  /*1490*/  BSYNC B0 ;  /* 0x0000000000007941 */ /* 0x000fea0003800000 */
.L_x_4684:
        /* <DEDUP_REMOVED lines=28> */
.L_x_4688:
[----:B0-----:R-:W2:Y:S04]  /*1660*/  LDG.E.STRONG.GPU R16, desc[UR10][R14.64] ;  /* 0x0000000a0e107981 */ /* 0x001ea8000c1ef900 */
[----:B--2---:R-:W-:Y:S01]  /*1670*/  CCTL.IVALL ;  /* 0x00000000ff00798f */ /* 0x004fe20002000000 */
[----:B------:R-:W-:Y:S05]  /*1680*/  YIELD ;  /* 0x0000000000007946 */ /* 0x000fea0003800000 */
[----:B------:R-:W-:-:S13]  /*1690*/  ISETP.NE.AND P0, PT, R16, R19, PT ;  /* 0x000000131000720c */ /* 0x000fda0003f05270 */
[----:B------:R-:W-:Y:S05]  /*16a0*/  @P0 BRA `(.L_x_4688) ;  /* 0xfffffffc00ec0947 */ /* 0x000fea000383ffff */
.L_x_4687:
        /* <DEDUP_REMOVED lines=17> */
.L_x_4692:
        /* <DEDUP_REMOVED lines=115> */
.L_x_4691:
        /* <DEDUP_REMOVED lines=61> */
.L_x_4693:
[----:B------:R-:W-:-:S13]  /*22c0*/  ISETP.NE.OR P0, PT, R14, RZ, P0 ;  /* 0x000000ff0e00720c */ /* 0x000fda0000705670 */
[----:B------:R-:W-:Y:S05]  /*22d0*/  @!P0 BRA `(.L_x_4689) ;  /* 0x00000000007c8947 */ /* 0x000fea0003800000 */
.L_x_4690:
        /* <DEDUP_REMOVED lines=31> */
.L_x_4689:
        /* <DEDUP_REMOVED lines=11> */
.L_x_4695:
[----:B------:R-:W-:Y:S05]  /*2580*/  BSYNC B0 ;  /* 0x0000000000007941 */ /* 0x000fea0003800000 */
.L_x_4694:
        /* <DEDUP_REMOVED lines=16> */
.L_x_4686:
        /* <DEDUP_REMOVED lines=50> */
[----:B--2---:R-:W-:Y:S02]  /*29b0*/  HADD2.F32 R14, -RZ, R23.H0_H0 ;  /* 0x20000017ff0e7230 */ /* 0x004fe40000004100 */
[----:B---3--:R-:W-:Y:S02]  /*29c0*/  HADD2.F32 R15, -RZ, R24.H0_H0 ;  /* 0x20000018ff0f7230 */ /* 0x008fe40000004100 */
[----:B----4-:R-:W-:Y:S02]  /*29d0*/  HADD2.F32 R17, -RZ, R25.H0_H0 ;  /* 0x20000019ff117230 */ /* 0x010fe40000004100 */
[----:B-----5:R-:W-:-:S02]  /*29e0*/  HADD2.F32 R16, -RZ, R26.H0_H0 ;  /* 0x2000001aff107230 */ /* 0x020fc40000004100 */
[--C-:B------:R-:W-:Y:S01]  /*29f0*/  FADD.FTZ R26, R27, -R18.reuse ;  /* 0x800000121b1a7221 */ /* 0x100fe20000010000 */
[----:B------:R-:W-:Y:S01]  /*2a00*/  FADD.FTZ R27, R29, -R18 ;  /* 0x800000121d1b7221 */ /* 0x000fe20000010000 */
[----:B------:R-:W-:Y:S01]  /*2a10*/  FFMA.FTZ R23, R14, R12, R17 ;  /* 0x0000000c0e177223 */ /* 0x000fe20000010011 */
        /* <DEDUP_REMOVED lines=12> */
.L_x_4696:
        /* <DEDUP_REMOVED lines=14> */
.L_x_4698:
[----:B------:R-:W-:Y:S05]  /*2bc0*/  BSYNC B0 ;  /* 0x0000000000007941 */ /* 0x000fea0003800000 */
.L_x_4697:
        /* <DEDUP_REMOVED lines=17> */
.L_x_4699:
        /* <DEDUP_REMOVED lines=14> */
.L_x_4701:
[----:B------:R-:W-:Y:S05]  /*2dc0*/  BSYNC B0 ;  /* 0x0000000000007941 */ /* 0x000fea0003800000 */
.L_x_4700:
        /* <DEDUP_REMOVED lines=22> */
.L_x_4702:
        /* <DEDUP_REMOVED lines=14> */
.L_x_4704:
[----:B------:R-:W-:Y:S05]  /*3010*/  BSYNC B0 ;  /* 0x0000000000007941 */ /* 0x000fea0003800000 */
.L_x_4703:
        /* <DEDUP_REMOVED lines=17> */
.L_x_4705:
        /* <DEDUP_REMOVED lines=14> */
.L_x_4707:
[----:B------:R-:W-:Y:S05]  /*3210*/  BSYNC B0 ;  /* 0x0000000000007941 */ /* 0x000fea0003800000 */
.L_x_4706:
        /* <DEDUP_REMOVED lines=32> */
.L_x_4708:
        /* <DEDUP_REMOVED lines=14> */
.L_x_4710:
[----:B------:R-:W-:Y:S05]  /*3500*/  BSYNC B0 ;  /* 0x0000000000007941 */ /* 0x000fea0003800000 */
.L_x_4709:
        /* <DEDUP_REMOVED lines=17> */
.L_x_4711:
        /* <DEDUP_REMOVED lines=14> */
.L_x_4713:
[----:B------:R-:W-:Y:S05]  /*3700*/  BSYNC B0 ;  /* 0x0000000000007941 */ /* 0x000fea0003800000 */
.L_x_4712:
        /* <DEDUP_REMOVED lines=33> */
.L_x_4714:
        /* <DEDUP_REMOVED lines=14> */
.L_x_4716:
[----:B------:R-:W-:Y:S05]  /*3a00*/  BSYNC B0 ;  /* 0x0000000000007941 */ /* 0x000fea0003800000 */
.L_x_4715:
        /* <DEDUP_REMOVED lines=11> */
.L_x_4717:
        /* <DEDUP_REMOVED lines=13> */
.L_x_4719:
[----:B------:R-:W-:Y:S05]  /*3b90*/  BSYNC B0 ;  /* 0x0000000000007941 */ /* 0x000fea0003800000 */
.L_x_4718:
[----:B------:R-:W-:Y:S01]  /*3ba0*/  ULDC UR7, c[0x0][0x10] ;  /* 0x0000040000077ab9 */ /* 0x000fe20000000800 */
[----:B------:R-:W-:Y:S02]  /*3bb0*/  UIADD3 UR4, UR4, 0x1, URZ ;  /* 0x0000000104047890 */ /* 0x000fe4000fffe03f */
[----:B------:R-:W-:-:S04]  /*3bc0*/  UIADD3 UR6, UR7, UR6, URZ ;  /* 0x0000000607067290 */ /* 0x000fc8000fffe03f */
[----:B------:R-:W-:-:S06]  /*3bd0*/  UISETP.GE.AND UP0, UPT, UR6, UR5, UPT ;  /* 0x000000050600728c */ /* 0x000fcc000bf06270 */
[----:B------:R-:W-:-:S13]  /*3be0*/  PLOP3.LUT P0, PT, PT, PT, UP0, 0x80, 0x0 ;  /* 0x000000000000781c */ /* 0x000fda0003f0f008 */
[----:B------:R-:W-:Y:S05]  /*3bf0*/  @!P0 BRA `(.L_x_4720) ;  /* 0xffffffc400b88947 */ /* 0x000fea000383ffff */
[----:B------:R-:W-:Y:S05]  /*3c00*/  EXIT ;  /* 0x000000000000794d */ /* 0x000fea0003800000 */
.L_x_4721:
        /* <DEDUP_REMOVED lines=15> */
.L_x_5650:


//--------------------- .text._Z35group_norm_nhwc_fwd_one_pass_kernelI11Fp16IOFp16WLi128ELi120ELi480EEv26Group_norm_nhwc_fwd_params --------------------------
	.section	.text._Z35group_norm_nhwc_fwd_one_pass_kernelI11Fp16IOFp16WLi128ELi120ELi480EEv26Group_norm_nhwc_fwd_params,"ax",@progbits
	.align	128
        .global         _Z35group_norm_nhwc_fwd_one_pass_kernelI11Fp16IOFp16WLi128ELi120ELi480EEv26Group_norm_nhwc_fwd_params
        .type           _Z35group_norm_nhwc_fwd_one_pass_kernelI11Fp16IOFp16WLi128ELi120ELi480EEv26Group_norm_nhwc_fwd_params,@function
        .size           _Z35group_norm_nhwc_fwd_one_pass_kernelI11Fp16IOFp16WLi128ELi120ELi480EEv26Group_norm_nhwc_fwd_params,(.L_x_5651 - _Z35group_norm_nhwc_fwd_one_pass_kernelI11Fp16IOFp16WLi128ELi120ELi480EEv26Group_norm_nhwc_fwd_params)
        .other          _Z35group_norm_nhwc_fwd_one_pass_kernelI11Fp16IOFp16WLi128ELi120ELi480EEv26Group_norm_nhwc_fwd_params,@"STO_CUDA_ENTRY STV_DEFAULT"
_Z35group_norm_nhwc_fwd_one_pass_kernelI11Fp16IOFp16WLi128ELi120ELi480EEv26Group_norm_nhwc_fwd_params:
.text._Z35group_norm_nhwc_fwd_one_pass_kernelI11Fp16IOFp16WLi128ELi120ELi480EEv26Group_norm_nhwc_fwd_params:
        /* <DEDUP_REMOVED lines=40> */
.L_x_4779:
        /* <DEDUP_REMOVED lines=475> */
.L_x_4723:
[----:B------:R-:W-:Y:S05]  /*2030*/  BSYNC B0 ;  /* 0x0000000000007941 */ /* 0x000fea0003800000 */
.L_x_4722:
        /* <DEDUP_REMOVED lines=28> */
.L_x_4726:
[----:B-1----:R-:W2:Y:S04]  /*2200*/  LDG.E.STRONG.GPU R16, desc[UR8][R14.64] ;  /* 0x000000080e107981 */ /* 0x002ea8000c1ef900 */
[----:B--2---:R-:W-:Y:S01]  /*2210*/  CCTL.IVALL ;  /* 0x00000000ff00798f */ /* 0x004fe20002000000 */
[----:B------:R-:W-:Y:S05]  /*2220*/  YIELD ;  /* 0x0000000000007946 */ /* 0x000fea0003800000 */
[----:B------:R-:W-:-:S13]  /*2230*/  ISETP.NE.AND P1, PT, R16, R19, PT ;  /* 0x000000131000720c */ /* 0x000fda0003f25270 */
[----:B------:R-:W-:Y:S05]  /*2240*/  @P1 BRA `(.L_x_4726) ;  /* 0xfffffffc00ec1947 */ /* 0x000fea000383ffff */
.L_x_4725:
        /* <DEDUP_REMOVED lines=11> */
.L_x_4728:
        /* <DEDUP_REMOVED lines=63> */
.L_x_4727:
        /* <DEDUP_REMOVED lines=19> */
.L_x_4730:
[----:B------:R-:W-:Y:S05]  /*2820*/  BSYNC B0 ;  /* 0x0000000000007941 */ /* 0x000fea0003800000 */
.L_x_4729:
        /* <DEDUP_REMOVED lines=32> */
.L_x_4724:
        /* <DEDUP_REMOVED lines=47> */
[----:B--2---:R-:W-:Y:S02]  /*2d20*/  HADD2.F32 R20, -RZ, R59.H0_H0 ;  /* 0x2000003bff147230 */ /* 0x004fe40000004100 */
[----:B---3--:R-:W-:Y:S02]  /*2d30*/  HADD2.F32 R21, -RZ, R60.H0_H0 ;  /* 0x2000003cff157230 */ /* 0x008fe40000004100 */
[----:B----4-:R-:W-:Y:S02]  /*2d40*/  HADD2.F32 R19, -RZ, R28.H0_H0 ;  /* 0x2000001cff137230 */ /* 0x010fe40000004100 */
[----:B------:R-:W-:Y:S01]  /*2d50*/  FADD.FTZ R28, R61, -R16 ;  /* 0x800000103d1c7221 */ /* 0x000fe20000010000 */
[----:B------:R-:W-:-:S02]  /*2d60*/  HADD2.F32 R18, -RZ, R58.H0_H0 ;  /* 0x2000003aff127230 */ /* 0x000fc40000004100 */
        /* <DEDUP_REMOVED lines=13> */
.L_x_4731:
        /* <DEDUP_REMOVED lines=14> */
.L_x_4733:
[----:B------:R-:W-:Y:S05]  /*2f20*/  BSYNC B0 ;  /* 0x0000000000007941 */ /* 0x000fea0003800000 */
.L_x_4732:
        /* <DEDUP_REMOVED lines=17> */
.L_x_4734:
        /* <DEDUP_REMOVED lines=14> */
.L_x_4736:
[----:B------:R-:W-:Y:S05]  /*3120*/  BSYNC B0 ;  /* 0x0000000000007941 */ /* 0x000fea0003800000 */
.L_x_4735:
        /* <DEDUP_REMOVED lines=32> */
.L_x_4737:
        /* <DEDUP_REMOVED lines=14> */
.L_x_4739:
[----:B------:R-:W-:Y:S05]  /*3410*/  BSYNC B0 ;  /* 0x0000000000007941 */ /* 0x000fea0003800000 */
.L_x_4738:
        /* <DEDUP_REMOVED lines=17> */
.L_x_4740:
        /* <DEDUP_REMOVED lines=14> */
.L_x_4742:
[----:B------:R-:W-:Y:S05]  /*3610*/  BSYNC B0 ;  /* 0x0000000000007941 */ /* 0x000fea0003800000 */
.L_x_4741:
        /* <DEDUP_REMOVED lines=17> */
.L_x_4743:
        /* <DEDUP_REMOVED lines=14> */
.L_x_4745:
[----:B------:R-:W-:Y:S05]  /*3810*/  BSYNC B0 ;  /* 0x0000000000007941 */ /* 0x000fea0003800000 */
.L_x_4744:
        /* <DEDUP_REMOVED lines=67> */
.L_x_4746:
        /* <DEDUP_REMOVED lines=14> */
.L_x_4748:
[----:B------:R-:W-:Y:S05]  /*3d30*/  BSYNC B0 ;  /* 0x0000000000007941 */ /* 0x000fea0003800000 */
.L_x_4747:
        /* <DEDUP_REMOVED lines=13> */
.L_x_4749:
        /* <DEDUP_REMOVED lines=14> */
.L_x_4751:
[----:B------:R-:W-:Y:S05]  /*3ef0*/  BSYNC B0 ;  /* 0x0000000000007941 */ /* 0x000fea0003800000 */
.L_x_4750:
        /* <DEDUP_REMOVED lines=51> */
.L_x_4752:
        /* <DEDUP_REMOVED lines=14> */
.L_x_4754:
[----:B------:R-:W-:Y:S05]  /*4310*/  BSYNC B0 ;  /* 0x0000000000007941 */ /* 0x000fea0003800000 */
.L_x_4753:
        /* <DEDUP_REMOVED lines=13> */
.L_x_4755:
        /* <DEDUP_REMOVED lines=14> */
.L_x_4757:
[----:B------:R-:W-:Y:S05]  /*44d0*/  BSYNC B0 ;  /* 0x0000000000007941 */ /* 0x000fea0003800000 */
.L_x_4756:
        /* <DEDUP_REMOVED lines=13> */
.L_x_4758:
        /* <DEDUP_REMOVED lines=14> */
.L_x_4760:
[----:B------:R-:W-:Y:S05]  /*4690*/  BSYNC B0 ;  /* 0x0000000000007941 */ /* 0x000fea0003800000 */
.L_x_4759:
        /* <DEDUP_REMOVED lines=14> */
.L_x_4761:
        /* <DEDUP_REMOVED lines=14> */
.L_x_4763:
[----:B------:R-:W-:Y:S05]  /*4860*/  BSYNC B0 ;  /* 0x0000000000007941 */ /* 0x000fea0003800000 */
.L_x_4762:
        /* <DEDUP_REMOVED lines=39> */
.L_x_4764:
        /* <DEDUP_REMOVED lines=14> */
.L_x_4766:
[----:B------:R-:W-:Y:S05]  /*4bc0*/  BSYNC B0 ;  /* 0x0000000000007941 */ /* 0x000fea0003800000 */
.L_x_4765:
        /* <DEDUP_REMOVED lines=11> */
.L_x_4767:
        /* <DEDUP_REMOVED lines=14> */
.L_x_4769:
[----:B------:R-:W-:Y:S05]  /*4d60*/  BSYNC B0 ;  /* 0x0000000000007941 */ /* 0x000fea0003800000 */
.L_x_4768:
        /* <DEDUP_REMOVED lines=11> */
.L_x_4770:
        /* <DEDUP_REMOVED lines=14> */
.L_x_4772:
[----:B------:R-:W-:Y:S05]  /*4f00*/  BSYNC B0 ;  /* 0x0000000000007941 */ /* 0x000fea0003800000 */
.L_x_4771:
        /* <DEDUP_REMOVED lines=11> */
.L_x_4773:
        /* <DEDUP_REMOVED lines=14> */
.L_x_4775:
[----:B------:R-:W-:Y:S05]  /*50a0*/  BSYNC B0 ;  /* 0x0000000000007941 */ /* 0x000fea0003800000 */
.L_x_4774:
        /* <DEDUP_REMOVED lines=11> */
.L_x_4776:
        /* <DEDUP_REMOVED lines=13> */
.L_x_4778:
[----:B------:R-:W-:Y:S05]  /*5230*/  BSYNC B0 ;  /* 0x0000000000007941 */ /* 0x000fea0003800000 */
.L_x_4777:
[----:B------:R-:W5:Y:S01]  /*5240*/  LDC R0, c[0x0][0x10] ;  /* 0x00000400ff007b82 */ /* 0x000f620000000800 */
[----:B------:R-:W-:Y:S02]  /*5250*/  IADD3 R6, R6, 0x1, RZ ;  /* 0x0000000106067810 */ /* 0x000fe40007ffe0ff */
[----:B-----5:R-:W-:-:S04]  /*5260*/  IADD3 R39, R0, R39, RZ ;  /* 0x0000002700277210 */ /* 0x020fc80007ffe0ff */
[----:B------:R-:W-:-:S13]  /*5270*/  ISETP.GE.AND P1, PT, R39, UR4, PT ;  /* 0x0000000427007c0c */ /* 0x000fda000bf26270 */
[----:B------:R-:W-:Y:S05]  /*5280*/  @!P1 BRA `(.L_x_4779) ;  /* 0xffffffac00fc9947 */ /* 0x000fea000383ffff */
[----:B------:R-:W-:Y:S05]  /*5290*/  EXIT ;  /* 0x000000000000794d */ /* 0x000fea0003800000 */
.L_x_4780:
        /* <DEDUP_REMOVED lines=14> */
.L_x_5651:


//--------------------- .text._Z35group_norm_nhwc_fwd_one_pass_kernelI11Fp16IOFp16WLi256ELi120ELi480EEv26Group_norm_nhwc_fwd_params --------------------------
	.section	.text._Z35group_norm_nhwc_fwd_one_pass_kernelI11Fp16IOFp16WLi256ELi120ELi480EEv26Group_norm_nhwc_fwd_params,"ax",@progbits
	.align	128
        .global         _Z35group_norm_nhwc_fwd_one_pass_kernelI11Fp16IOFp16WLi256ELi120ELi480EEv26Group_norm_nhwc_fwd_params
        .type           _Z35group_norm_nhwc_fwd_one_pass_kernelI11Fp16IOFp16WLi256ELi120ELi480EEv26Group_norm_nhwc_fwd_params,@function
        .size           _Z35group_norm_nhwc_fwd_one_pass_kernelI11Fp16IOFp16WLi256ELi120ELi480EEv26Group_norm_nhwc_fwd_params,(.L_x_5652 - _Z35group_norm_nhwc_fwd_one_pass_kernelI11Fp16IOFp16WLi256ELi120ELi480EEv26Group_norm_nhwc_fwd_params)
        .other          _Z35group_norm_nhwc_fwd_one_pass_kernelI11Fp16IOFp16WLi256ELi120ELi480EEv26Group_norm_nhwc_fwd_params,@"STO_CUDA_ENTRY STV_DEFAULT"
_Z35group_norm_nhwc_fwd_one_pass_kernelI11Fp16IOFp16WLi256ELi120ELi480EEv26Group_norm_nhwc_fwd_params:
.text._Z35group_norm_nhwc_fwd_one_pass_kernelI11Fp16IOFp16WLi256ELi120ELi480EEv26Group_norm_nhwc_fwd_params:
        /* <DEDUP_REMOVED lines=195> */
.L_x_4886:
        /* <DEDUP_REMOVED lines=814> */
.L_x_4782:
[----:B------:R-:W-:Y:S05]  /*3f10*/  BSYNC B0 ;  /* 0x0000000000007941 */ /* 0x000fea0003800000 */
.L_x_4781:
        /* <DEDUP_REMOVED lines=28> */
.L_x_4785:
[----:B-1----:R-:W2:Y:S04]  /*40e0*/  LDG.E.STRONG.GPU R38, desc[UR8][R36.64] ;  /* 0x0000000824267981 */ /* 0x002ea8000c1ef900 */
[----:B--2---:R-:W-:Y:S01]  /*40f0*/  CCTL.IVALL ;  /* 0x00000000ff00798f */ /* 0x004fe20002000000 */
[----:B------:R-:W-:Y:S05]  /*4100*/  YIELD ;  /* 0x0000000000007946 */ /* 0x000fea0003800000 */
[----:B------:R-:W-:-:S13]  /*4110*/  ISETP.NE.AND P6, PT, R38, R97, PT ;  /* 0x000000612600720c */ /* 0x000fda0003fc5270 */
[----:B------:R-:W-:Y:S05]  /*4120*/  @P6 BRA `(.L_x_4785) ;  /* 0xfffffffc00ec6947 */ /* 0x000fea000383ffff */
.L_x_4784:
        /* <DEDUP_REMOVED lines=11> */
.L_x_4787:
        /* <DEDUP_REMOVED lines=63> */
.L_x_4786:
        /* <DEDUP_REMOVED lines=18> */
.L_x_4789:
[----:B------:R-:W-:Y:S05]  /*46f0*/  BSYNC B0 ;  /* 0x0000000000007941 */ /* 0x000fea0003800000 */
.L_x_4788:
        /* <DEDUP_REMOVED lines=33> */
.L_x_4783:
        /* <DEDUP_REMOVED lines=42> */
[----:B--2---:R-:W-:Y:S02]  /*4bb0*/  HADD2.F32 R43, -RZ, R43.H0_H0 ;  /* 0x2000002bff2b7230 */ /* 0x004fe40000004100 */
[----:B---3--:R-:W-:Y:S02]  /*4bc0*/  HADD2.F32 R94, -RZ, R94.H0_H0 ;  /* 0x2000005eff5e7230 */ /* 0x008fe40000004100 */
[----:B----4-:R-:W-:-:S02]  /*4bd0*/  HADD2.F32 R40, -RZ, R40.H0_H0 ;  /* 0x20000028ff287230 */ /* 0x010fc40000004100 */
        /* <DEDUP_REMOVED lines=14> */
.L_x_4790:
        /* <DEDUP_REMOVED lines=15> */
.L_x_4792:
[----:B------:R-:W-:Y:S05]  /*4db0*/  BSYNC B0 ;  /* 0x0000000000007941 */ /* 0x000fea0003800000 */
.L_x_4791:
        /* <DEDUP_REMOVED lines=19> */
.L_x_4793:
        /* <DEDUP_REMOVED lines=15> */
.L_x_4795:
[----:B------:R-:W-:Y:S05]  /*4fe0*/  BSYNC B0 ;  /* 0x0000000000007941 */ /* 0x000fea0003800000 */
.L_x_4794:
        /* <DEDUP_REMOVED lines=19> */
.L_x_4796:
        /* <DEDUP_REMOVED lines=15> */
.L_x_4798:
[----:B------:R-:W-:Y:S05]  /*5210*/  BSYNC B0 ;  /* 0x0000000000007941 */ /* 0x000fea0003800000 */
.L_x_4797:
        /* <DEDUP_REMOVED lines=19> */
.L_x_4799:
        /* <DEDUP_REMOVED lines=15> */
.L_x_4801:
[----:B------:R-:W-:Y:S05]  /*5440*/  BSYNC B0 ;  /* 0x0000000000007941 */ /* 0x000fea0003800000 */
.L_x_4800:
        /* <DEDUP_REMOVED lines=23> */
.L_x_4802:
        /* <DEDUP_REMOVED lines=15> */
.L_x_4804:
[----:B------:R-:W-:Y:S05]  /*56b0*/  BSYNC B0 ;  /* 0x0000000000007941 */ /* 0x000fea0003800000 */
.L_x_4803:
        /* <DEDUP_REMOVED lines=17> */
.L_x_4805:
        /* <DEDUP_REMOVED lines=15> */
.L_x_4807:
[----:B------:R-:W-:Y:S05]  /*58c0*/  BSYNC B0 ;  /* 0x0000000000007941 */ /* 0x000fea0003800000 */
.L_x_4806:
        /* <DEDUP_REMOVED lines=23> */
.L_x_4808:
        /* <DEDUP_REMOVED lines=15> */
.L_x_4810:
[----:B------:R-:W-:Y:S05]  /*5b30*/  BSYNC B0 ;  /* 0x0000000000007941 */ /* 0x000fea0003800000 */
.L_x_4809:
        /* <DEDUP_REMOVED lines=15> */
.L_x_4811:
        /* <DEDUP_REMOVED lines=15> */
.L_x_4813:
[----:B------:R-:W-:Y:S05]  /*5d20*/  BSYNC B0 ;  /* 0x0000000000007941 */ /* 0x000fea0003800000 */
.L_x_4812:
        /* <DEDUP_REMOVED lines=23> */
.L_x_4814:
        /* <DEDUP_REMOVED lines=15> */
.L_x_4816:
[----:B------:R-:W-:Y:S05]  /*5f90*/  BSYNC B0 ;  /* 0x0000000000007941 */ /* 0x000fea0003800000 */
.L_x_4815:
        /* <DEDUP_REMOVED lines=17> */
.L_x_4817:
        /* <DEDUP_REMOVED lines=15> */
.L_x_4819:
[----:B------:R-:W-:Y:S05]  /*61a0*/  BSYNC B0 ;  /* 0x0000000000007941 */ /* 0x000fea0003800000 */
.L_x_4818:
        /* <DEDUP_REMOVED lines=19> */
.L_x_4820:
        /* <DEDUP_REMOVED lines=15> */
.L_x_4822:
[----:B------:R-:W-:Y:S05]  /*63d0*/  BSYNC B0 ;  /* 0x0000000000007941 */ /* 0x000fea0003800000 */
.L_x_4821:
        /* <DEDUP_REMOVED lines=21> */
.L_x_4823:
        /* <DEDUP_REMOVED lines=15> */
.L_x_4825:
[----:B------:R-:W-:Y:S05]  /*6620*/  BSYNC B0 ;  /* 0x0000000000007941 */ /* 0x000fea0003800000 */
.L_x_4824:
        /* <DEDUP_REMOVED lines=15> */
.L_x_4826:
        /* <DEDUP_REMOVED lines=15> */
.L_x_4828:
[----:B------:R-:W-:Y:S05]  /*6810*/  BSYNC B0 ;  /* 0x0000000000007941 */ /* 0x000fea0003800000 */
.L_x_4827:
        /* <DEDUP_REMOVED lines=161> */
.L_x_4829:
        /* <DEDUP_REMOVED lines=15> */
.L_x_4831:
[----:B------:R-:W-:Y:S05]  /*7320*/  BSYNC B0 ;  /* 0x0000000000007941 */ /* 0x000fea0003800000 */
.L_x_4830:
        /* <DEDUP_REMOVED lines=11> */
.L_x_4832:
        /* <DEDUP_REMOVED lines=15> */
.L_x_4834:
[----:B------:R-:W-:Y:S05]  /*74d0*/  BSYNC B0 ;  /* 0x0000000000007941 */ /* 0x000fea0003800000 */
.L_x_4833:
        /* <DEDUP_REMOVED lines=12> */
.L_x_4835:
        /* <DEDUP_REMOVED lines=15> */
.L_x_4837:
[----:B------:R-:W-:Y:S05]  /*7690*/  BSYNC B0 ;  /* 0x0000000000007941 */ /* 0x000fea0003800000 */
.L_x_4836:
        /* <DEDUP_REMOVED lines=11> */
.L_x_4838:
        /* <DEDUP_REMOVED lines=15> */
.L_x_4840:
[----:B------:R-:W-:Y:S05]  /*7840*/  BSYNC B0 ;  /* 0x0000000000007941 */ /* 0x000fea0003800000 */
.L_x_4839:
        /* <DEDUP_REMOVED lines=11> */
.L_x_4841:
        /* <DEDUP_REMOVED lines=15> */
.L_x_4843:
[----:B------:R-:W-:Y:S05]  /*79f0*/  BSYNC B0 ;  /* 0x0000000000007941 */ /* 0x000fea0003800000 */
.L_x_4842:
        /* <DEDUP_REMOVED lines=11> */
.L_x_4844:
        /* <DEDUP_REMOVED lines=15> */
.L_x_4846:
[----:B------:R-:W-:Y:S05]  /*7ba0*/  BSYNC B0 ;  /* 0x0000000000007941 */ /* 0x000fea0003800000 */
.L_x_4845:
        /* <DEDUP_REMOVED lines=11> */
.L_x_4847:
        /* <DEDUP_REMOVED lines=15> */
.L_x_4849:
[----:B------:R-:W-:Y:S05]  /*7d50*/  BSYNC B0 ;  /* 0x0000000000007941 */ /* 0x000fea0003800000 */
.L_x_4848:
        /* <DEDUP_REMOVED lines=11> */
.L_x_4850:
        /* <DEDUP_REMOVED lines=17> */
.L_x_4852:
[----:B------:R-:W-:Y:S05]  /*7f20*/  BSYNC B0 ;  /* 0x0000000000007941 */ /* 0x000fea0003800000 */
.L_x_4851:
        /* <DEDUP_REMOVED lines=11> */
.L_x_4853:
        /* <DEDUP_REMOVED lines=17> */
.L_x_4855:
[----:B------:R-:W-:Y:S05]  /*80f0*/  BSYNC B0 ;  /* 0x0000000000007941 */ /* 0x000fea0003800000 */
.L_x_4854:
        /* <DEDUP_REMOVED lines=11> */
.L_x_4856:
        /* <DEDUP_REMOVED lines=17> */
.L_x_4858:
[----:B------:R-:W-:Y:S05]  /*82c0*/  BSYNC B0 ;  /* 0x0000000000007941 */ /* 0x000fea0003800000 */
.L_x_4857:
        /* <DEDUP_REMOVED lines=11> */
.L_x_4859:
        /* <DEDUP_REMOVED lines=17> */
.L_x_4861:
[----:B------:R-:W-:Y:S05]  /*8490*/  BSYNC B0 ;  /* 0x0000000000007941 */ /* 0x000fea0003800000 */
.L_x_4860:
        /* <DEDUP_REMOVED lines=11> */
.L_x_4862:
        /* <DEDUP_REMOVED lines=17> */
.L_x_4864:
[----:B------:R-:W-:Y:S05]  /*8660*/  BSYNC B0 ;  /* 0x0000000000007941 */ /* 0x000fea0003800000 */
.L_x_4863:
        /* <DEDUP_REMOVED lines=11> */
.L_x_4865:
        /* <DEDUP_REMOVED lines=17> */
.L_x_4867:
[----:B------:R-:W-:Y:S05]  /*8830*/  BSYNC B0 ;  /* 0x0000000000007941 */ /* 0x000fea0003800000 */
.L_x_4866:
        /* <DEDUP_REMOVED lines=11> */
.L_x_4868:
        /* <DEDUP_REMOVED lines=16> */
.L_x_4870:
[----:B------:R-:W-:Y:S05]  /*89f0*/  BSYNC B0 ;  /* 0x0000000000007941 */ /* 0x000fea0003800000 */
.L_x_4869:
        /* <DEDUP_REMOVED lines=11> */
.L_x_4871:
        /* <DEDUP_REMOVED lines=16> */
.L_x_4873:
[----:B------:R-:W-:Y:S05]  /*8bb0*/  BSYNC B0 ;  /* 0x0000000000007941 */ /* 0x000fea0003800000 */
.L_x_4872:
        /* <DEDUP_REMOVED lines=11> */
.L_x_4874:
        /* <DEDUP_REMOVED lines=16> */
.L_x_4876:
[----:B------:R-:W-:Y:S05]  /*8d70*/  BSYNC B0 ;  /* 0x0000000000007941 */ /* 0x000fea0003800000 */
.L_x_4875:
        /* <DEDUP_REMOVED lines=11> */
.L_x_4877:
        /* <DEDUP_REMOVED lines=16> */
.L_x_4879:
[----:B------:R-:W-:Y:S05]  /*8f30*/  BSYNC B0 ;  /* 0x0000000000007941 */ /* 0x000fea0003800000 */
.L_x_4878:
        /* <DEDUP_REMOVED lines=11> */
.L_x_4880:
        /* <DEDUP_REMOVED lines=16> */
.L_x_4882:
[----:B------:R-:W-:Y:S05]  /*90f0*/  BSYNC B0 ;  /* 0x0000000000007941 */ /* 0x000fea0003800000 */
.L_x_4881:
        /* <DEDUP_REMOVED lines=11> */
.L_x_4883:
        /* <DEDUP_REMOVED lines=17> */
.L_x_4885:
[----:B------:R-:W-:Y:S05]  /*92c0*/  BSYNC B0 ;  /* 0x0000000000007941 */ /* 0x000fea0003800000 */
.L_x_4884:
[----:B0-----:R-:W0:Y:S01]  /*92d0*/  LDC R37, c[0x0][0x10] ;  /* 0x00000400ff257b82 */ /* 0x001e220000000800 */
[----:B------:R-:W-:Y:S02]  /*92e0*/  IADD3 R26, R26, 0x1, RZ ;  /* 0x000000011a1a7810 */ /* 0x000fe40007ffe0ff */
[----:B0-----:R-:W-:-:S04]  /*92f0*/  IADD3 R24, R37, R24, RZ ;  /* 0x0000001825187210 */ /* 0x001fc80007ffe0ff */
[----:B------:R-:W-:-:S13]  /*9300*/  ISETP.GE.AND P5, PT, R24, UR4, PT ;  /* 0x0000000418007c0c */ /* 0x000fda000bfa6270 */
[----:B------:R-:W-:Y:S05]  /*9310*/  @!P5 BRA `(.L_x_4886) ;  /* 0xffffff780044d947 */ /* 0x000fea000383ffff */
[----:B------:R-:W-:Y:S05]  /*9320*/  EXIT ;  /* 0x000000000000794d */ /* 0x000fea0003800000 */
.L_x_4887:
        /* <DEDUP_REMOVED lines=13> */
.L_x_5652:


//--------------------- .text._Z35group_norm_nhwc_fwd_one_pass_kernelI11Fp16IOFp16WLi512ELi120ELi480EEv26Group_norm_nhwc_fwd_params --------------------------
	.section	.text._Z35group_norm_nhwc_fwd_one_pass_kernelI11Fp16IOFp16WLi512ELi120ELi480EEv26Group_norm_nhwc_fwd_params,"ax",@progbits
	.align	128
        .global         _Z35group_norm_nhwc_fwd_one_pass_kernelI11Fp16IOFp16WLi512ELi120ELi480EEv26Group_norm_nhwc_fwd_params
        .type           _Z35group_norm_nhwc_fwd_one_pass_kernelI11Fp16IOFp16WLi512ELi120ELi480EEv26Group_norm_nhwc_fwd_params,@function
        .size           _Z35group_norm_nhwc_fwd_one_pass_kernelI11Fp16IOFp16WLi512ELi120ELi480EEv26Group_norm_nhwc_fwd_params,(.L_x_5653 - _Z35group_norm_nhwc_fwd_one_pass_kernelI11Fp16IOFp16WLi512ELi120ELi480EEv26Group_norm_nhwc_fwd_params)
        .other          _Z35group_norm_nhwc_fwd_one_pass_kernelI11Fp16IOFp16WLi512ELi120ELi480EEv26Group_norm_nhwc_fwd_params,@"STO_CUDA_ENTRY STV_DEFAULT"
_Z35group_norm_nhwc_fwd_one_pass_kernelI11Fp16IOFp16WLi512ELi120ELi480EEv26Group_norm_nhwc_fwd_params:
.text._Z35group_norm_nhwc_fwd_one_pass_kernelI11Fp16IOFp16WLi512ELi120ELi480EEv26Group_norm_nhwc_fwd_params:
        /* <DEDUP_REMOVED lines=19> */
.L_x_4904:
        /* <DEDUP_REMOVED lines=1308> */
[----:B0-----:R-:W-:Y:S02]  /*52f0*/  MOV R54, RZ ;  /* 0x000000ff00367202 */ /* 0x001fe40000000f00 */
[----:B------:R-:W-:Y:S02]  /*5300*/  PRMT R61, RZ, 0x7610, R61 ;  /* 0x00007610ff3d7816 */ /* 0x000fe4000000003d */
[----:B------:R-:W-:-:S02]  /*5310*/  @!P2 SHF.R.U32.HI R61, RZ, 0x10, R76 ;  /* 0x00000010ff3da819 */ /* 0x000fc4000001164c */
        /* <DEDUP_REMOVED lines=21> */
[----:B------:R-:W-:Y:S01]  /*5470*/  LOP3.LUT R0, R0, 0xffffffbf, RZ, 0xc0, !PT ;  /* 0xffffffbf00007812 */ /* 0x000fe200078ec0ff */
[----:B0-----:R-:W-:Y:S01]  /*5480*/  IMAD.MOV.U32 R50, RZ, RZ, RZ ;  /* 0x000000ffff327224 */ /* 0x001fe200078e00ff */
[----:B------:R-:W-:Y:S02]  /*5490*/  PRMT R75, R75, 0x5410, RZ ;  /* 0x000054104b4b7816 */ /* 0x000fe400000000ff */
[----:B------:R-:W-:Y:S02]  /*54a0*/  @P5 LOP3.LUT R0, R0, 0x40, RZ, 0xfc, !PT ;  /* 0x0000004000005812 */ /* 0x000fe400078efcff */
[----:B------:R-:W-:Y:S01]  /*54b0*/  PRMT R93, RZ, 0x7610, R93 ;  /* 0x00007610ff5d7816 */ /* 0x000fe2000000005d */
[----:B------:R0:W2:Y:S01]  /*54c0*/  @!P1 LDG.E R50, desc[UR12][R104.64] ;  /* 0x0000000c68329981 */ /* 0x0000a2000c1e1900 */
[--C-:B------:R-:W-:Y:S02]  /*54d0*/  @!P4 SHF.R.U32.HI R93, RZ, 0x10, R22.reuse ;  /* 0x00000010ff5dc819 */ /* 0x100fe40000011616 */
[----:B------:R-:W-:-:S02]  /*54e0*/  @!P4 PRMT R75, R75, 0x5410, R22 ;  /* 0x000054104b4bc816 */ /* 0x000fc40000000016 */
[----:B------:R-:W-:Y:S02]  /*54f0*/  LOP3.LUT P4, RZ, R0, 0x2000, RZ, 0xc0, !PT ;  /* 0x0000200000ff7812 */ /* 0x000fe4000788c0ff */
[----:B------:R-:W-:Y:S02]  /*5500*/  LOP3.LUT P1, RZ, R4, 0x40000, RZ, 0xc0, !PT ;  /* 0x0004000004ff7812 */ /* 0x000fe4000782c0ff */
[----:B------:R-:W-:Y:S02]  /*5510*/  LOP3.LUT P6, RZ, R2, 0x400, RZ, 0xc0, !PT ;  /* 0x0000040002ff7812 */ /* 0x000fe400078cc0ff */
[----:B------:R-:W-:Y:S01]  /*5520*/  PRMT R18, R56, 0x7610, R18 ;  /* 0x0000761038127816 */ /* 0x000fe20000000012 */
[----:B------:R-:W-:Y:S01]  /*5530*/  HFMA2.MMA R56, -RZ, RZ, 0, 0 ;  /* 0x00000000ff387435 */ /* 0x000fe200000001ff */
[----:B------:R-:W-:Y:S02]  /*5540*/  PRMT R93, R93, 0x5410, RZ ;  /* 0x000054105d5d7816 */ /* 0x000fe400000000ff */
[----:B0-----:R-:W-:-:S02]  /*5550*/  PRMT R105, RZ, 0x7610, R105 ;  /* 0x00007610ff697816 */ /* 0x001fc40000000069 */
[----:B------:R-:W-:Y:S02]  /*5560*/  PRMT R71, RZ, 0x7610, R71 ;  /* 0x00007610ff477816 */ /* 0x000fe40000000047 */
[--C-:B------:R-:W-:Y:S02]  /*5570*/  @!P4 SHF.R.U32.HI R105, RZ, 0x10, R78.reuse ;  /* 0x00000010ff69c819 */ /* 0x100fe4000001164e */
[----:B------:R-:W-:Y:S01]  /*5580*/  @!P4 PRMT R93, R93, 0x5410, R78 ;  /* 0x000054105d5dc816 */ /* 0x000fe2000000004e */
[----:B------:R0:W5:Y:S01]  /*5590*/  @!P1 LDG.E R56, desc[UR12][R108.64] ;  /* 0x0000000c6c389981 */ /* 0x000162000c1e1900 */
[----:B------:R-:W-:Y:S02]  /*55a0*/  LOP3.LUT P4, RZ, R4, 0x2000, RZ, 0xc0, !PT ;  /* 0x0000200004ff7812 */ /* 0x000fe4000788c0ff */
[----:B------:R-:W-:Y:S02]  /*55b0*/  @!P6 SHF.R.U32.HI R71, RZ, 0x10, R82 ;  /* 0x00000010ff47e819 */ /* 0x000fe40000011652 */
[----:B------:R-:W-:-:S02]  /*55c0*/  PRMT R73, R73, 0x5410, RZ ;  /* 0x0000541049497816 */ /* 0x000fc400000000ff */
[----:B0-----:R-:W-:Y:S01]  /*55d0*/  PRMT R109, R18, 0x7610, R109 ;  /* 0x00007610126d7816 */ /* 0x001fe2000000006d */
[----:B------:R-:W-:Y:S01]  /*55e0*/  IMAD.MOV.U32 R18, RZ, RZ, RZ ;  /* 0x000000ffff127224 */ /* 0x000fe200078e00ff */
[----:B------:R-:W-:Y:S02]  /*55f0*/  PRMT R71, R71, 0x5410, RZ ;  /* 0x0000541047477816 */ /* 0x000fe400000000ff */
[----:B------:R-:W-:Y:S02]  /*5600*/  @!P6 PRMT R73, R73, 0x5410, R82 ;  /* 0x000054104949e816 */ /* 0x000fe40000000052 */
[----:B------:R-:W-:Y:S01]  /*5610*/  LOP3.LUT P6, RZ, R4, 0x10000, RZ, 0xc0, !PT ;  /* 0x0001000004ff7812 */ /* 0x000fe200078cc0ff */
[----:B------:R0:W5:Y:S01]  /*5620*/  @!P5 LDG.E R18, desc[UR12][R84.64] ;  /* 0x0000000c5412d981 */ /* 0x000162000c1e1900 */
[----:B------:R-:W-:Y:S02]  /*5630*/  PRMT R69, R69, 0x5410, RZ ;  /* 0x0000541045457816 */ /* 0x000fe400000000ff */
[----:B------:R-:W-:-:S02]  /*5640*/  @!P2 PRMT R71, R71, 0x5410, R76 ;  /* 0x000054104747a816 */ /* 0x000fc4000000004c */
[----:B------:R-:W-:Y:S02]  /*5650*/  LOP3.LUT P5, RZ, R2, 0x10, RZ, 0xc0, !PT ;  /* 0x0000001002ff7812 */ /* 0x000fe400078ac0ff */
[----:B------:R-:W-:Y:S02]  /*5660*/  LOP3.LUT R0, R0, 0xffffefff, RZ, 0xc0, !PT ;  /* 0xffffefff00007812 */ /* 0x000fe400078ec0ff */
[----:B------:R-:W-:Y:S02]  /*5670*/  LOP3.LUT P2, RZ, R4, 0x8000, RZ, 0xc0, !PT ;  /* 0x0000800004ff7812 */ /* 0x000fe4000784c0ff */
[----:B------:R-:W-:Y:S02]  /*5680*/  @!P0 PRMT R69, R69, 0x5410, R58 ;  /* 0x0000541045458816 */ /* 0x000fe4000000003a */
[----:B------:R-:W-:Y:S02]  /*5690*/  LOP3.LUT P0, RZ, R2, 0x8, RZ, 0xc0, !PT ;  /* 0x0000000802ff7812 */ /* 0x000fe4000780c0ff */
[----:B------:R-:W-:-:S02]  /*56a0*/  @P4 LOP3.LUT R0, R0, 0x1000, RZ, 0xfc, !PT ;  /* 0x0000100000004812 */ /* 0x000fc400078efcff */
[----:B------:R-:W-:Y:S02]  /*56b0*/  MOV R104, RZ ;  /* 0x000000ff00687202 */ /* 0x000fe40000000f00 */
[C---:B------:R-:W-:Y:S01]  /*56c0*/  LOP3.LUT P4, RZ, R2.reuse, 0x1, RZ, 0xc0, !PT ;  /* 0x0000000102ff7812 */ /* 0x040fe2000788c0ff */
[----:B0-----:R-:W-:Y:S01]  /*56d0*/  IMAD.MOV.U32 R84, RZ, RZ, RZ ;  /* 0x000000ffff547224 */ /* 0x001fe200078e00ff */
[----:B------:R-:W-:Y:S02]  /*56e0*/  PRMT R57, RZ, 0x7610, R57 ;  /* 0x00007610ff397816 */ /* 0x000fe40000000039 */
[----:B------:R-:W-:Y:S01]  /*56f0*/  @!P3 SHF.R.U32.HI R57, RZ, 0x10, R112 ;  /* 0x00000010ff39b819 */ /* 0x000fe20000011670 */
[----:B------:R-:W5:Y:S01]  /*5700*/  @!P6 LDG.E R104, desc[UR12][R88.64] ;  /* 0x0000000c5868e981 */ /* 0x000f62000c1e1900 */
[----:B------:R-:W-:Y:S02]  /*5710*/  LOP3.LUT P1, RZ, R2, 0x4, RZ, 0xc0, !PT ;  /* 0x0000000402ff7812 */ /* 0x000fe4000782c0ff */
[----:B------:R-:W-:Y:S01]  /*5720*/  LOP3.LUT R0, R0, 0xfffffeff, RZ, 0xc0, !PT ;  /* 0xfffffeff00007812 */ /* 0x000fe200078ec0ff */
[----:B------:R0:W5:Y:S01]  /*5730*/  @!P2 LDG.E R84, desc[UR12][R62.64] ;  /* 0x0000000c3e54a981 */ /* 0x000162000c1e1900 */
[----:B------:R-:W-:-:S02]  /*5740*/  LOP3.LUT P6, RZ, R4, 0x4000, RZ, 0xc0, !PT ;  /* 0x0000400004ff7812 */ /* 0x000fc400078cc0ff */
[----:B------:R-:W-:Y:S02]  /*5750*/  PRMT R19, RZ, 0x7610, R19 ;  /* 0x00007610ff137816 */ /* 0x000fe40000000013 */
[----:B------:R-:W-:Y:S02]  /*5760*/  @!P5 SHF.R.U32.HI R19, RZ, 0x10, R23 ;  /* 0x00000010ff13d819 */ /* 0x000fe40000011617 */
[----:B------:R-:W-:Y:S02]  /*5770*/  PRMT R57, R57, 0x5410, RZ ;  /* 0x0000541039397816 */ /* 0x000fe400000000ff */
[----:B------:R-:W-:Y:S01]  /*5780*/  @P2 LOP3.LUT R0, R0, 0x100, RZ, 0xfc, !PT ;  /* 0x0000010000002812 */ /* 0x000fe200078efcff */
[----:B0-----:R-:W-:Y:S01]  /*5790*/  HFMA2.MMA R62, -RZ, RZ, 0, 0 ;  /* 0x00000000ff3e7435 */ /* 0x001fe200000001ff */
[----:B------:R-:W-:Y:S02]  /*57a0*/  PRMT R51, RZ, 0x7610, R51 ;  /* 0x00007610ff337816 */ /* 0x000fe40000000033 */
[----:B------:R-:W-:-:S02]  /*57b0*/  PRMT R19, R19, 0x5410, RZ ;  /* 0x0000541013137816 */ /* 0x000fc400000000ff */
[----:B------:R-:W-:Y:S02]  /*57c0*/  @!P0 SHF.R.U32.HI R51, RZ, 0x10, R114 ;  /* 0x00000010ff338819 */ /* 0x000fe40000011672 */
[----:B------:R-:W-:Y:S02]  /*57d0*/  PRMT R63, RZ, 0x7610, R63 ;  /* 0x00007610ff3f7816 */ /* 0x000fe4000000003f */
[--C-:B------:R-:W-:Y:S01]  /*57e0*/  @!P4 SHF.R.U32.HI R63, RZ, 0x10, R100.reuse ;  /* 0x00000010ff3fc819 */ /* 0x100fe20000011664 */
[----:B------:R0:W5:Y:S01]  /*57f0*/  @!P6 LDG.E R62, desc[UR12][R66.64] ;  /* 0x0000000c423ee981 */ /* 0x000162000c1e1900 */
[----:B------:R-:W-:Y:S02]  /*5800*/  @!P4 PRMT R57, R57, 0x5410, R100 ;  /* 0x000054103939c816 */ /* 0x000fe40000000064 */
[----:B------:R-:W-:Y:S02]  /*5810*/  LOP3.LUT P4, RZ, R0, 0x1000, RZ, 0xc0, !PT ;  /* 0x0000100000ff7812 */ /* 0x000fe4000788c0ff */
[----:B------:R-:W-:-:S02]  /*5820*/  @!P0 PRMT R19, R19, 0x5410, R114 ;  /* 0x0000541013138816 */ /* 0x000fc40000000072 */
[----:B------:R-:W-:Y:S02]  /*5830*/  PRMT R51, R51, 0x5410, RZ ;  /* 0x0000541033337816 */ /* 0x000fe400000000ff */
[C---:B------:R-:W-:Y:S02]  /*5840*/  LOP3.LUT P0, RZ, R4.reuse, 0x80000000, RZ, 0xc0, !PT ;  /* 0x8000000004ff7812 */ /* 0x040fe4000780c0ff */
[----:B------:R-:W-:Y:S02]  /*5850*/  PRMT R55, RZ, 0x7610, R55 ;  /* 0x00007610ff377816 */ /* 0x000fe40000000037 */
[--C-:B------:R-:W-:Y:S01]  /*5860*/  @!P1 SHF.R.U32.HI R55, RZ, 0x10, R48.reuse ;  /* 0x00000010ff379819 */ /* 0x100fe20000011630 */
[----:B0-----:R-:W-:Y:S01]  /*5870*/  IMAD.MOV.U32 R66, RZ, RZ, RZ ;  /* 0x000000ffff427224 */ /* 0x001fe200078e00ff */
[----:B------:R-:W-:Y:S02]  /*5880*/  @!P1 PRMT R51, R51, 0x5410, R48 ;  /* 0x0000541033339816 */ /* 0x000fe40000000030 */
[----:B------:R-:W-:-:S02]  /*5890*/  LOP3.LUT P1, RZ, R4, 0x1000, RZ, 0xc0, !PT ;  /* 0x0000100004ff7812 */ /* 0x000fc4000782c0ff */
[----:B------:R-:W-:Y:S01]  /*58a0*/  PRMT R55, R55, 0x5410, RZ ;  /* 0x0000541037377816 */ /* 0x000fe200000000ff */
[----:B------:R0:W5:Y:S01]  /*58b0*/  @!P4 LDG.E R66, desc[UR12][R46.64] ;  /* 0x0000000c2e42c981 */ /* 0x000162000c1e1900 */
[C---:B------:R-:W-:Y:S02]  /*58c0*/  LOP3.LUT P2, RZ, R4.reuse, 0x40000000, RZ, 0xc0, !PT ;  /* 0x4000000004ff7812 */ /* 0x040fe4000784c0ff */
[----:B------:R-:W-:Y:S02]  /*58d0*/  @!P3 PRMT R55, R55, 0x5410, R112 ;  /* 0x000054103737b816 */ /* 0x000fe40000000070 */
[----:B------:R-:W-:Y:S02]  /*58e0*/  LOP3.LUT P3, RZ, R4, 0x800, RZ, 0xc0, !PT ;  /* 0x0000080004ff7812 */ /* 0x000fe4000786c0ff */
[----:B------:R-:W-:Y:S02]  /*58f0*/  PRMT R67, RZ, 0x7610, R67 ;  /* 0x00007610ff437816 */ /* 0x000fe40000000043 */
[----:B0-----:R-:W-:-:S02]  /*5900*/  MOV R46, RZ ;  /* 0x000000ff002e7202 */ /* 0x001fc40000000f00 */
[----:B------:R-:W-:-:S04]  /*5910*/  @!P0 SHF.R.U32.HI R67, RZ, 0x10, R96 ;  /* 0x00000010ff438819 */ /* 0x000fc80000011660 */
[----:B------:R-:W-:Y:S01]  /*5920*/  PRMT R67, R67, 0x5410, RZ ;  /* 0x0000541043437816 */ /* 0x000fe200000000ff */
[----:B------:R0:W5:Y:S01]  /*5930*/  @!P1 LDG.E R46, desc[UR12][R14.64] ;  /* 0x0000000c0e2e9981 */ /* 0x000162000c1e1900 */
[----:B------:R-:W-:Y:S02]  /*5940*/  PRMT R85, RZ, 0x7610, R85 ;  /* 0x00007610ff557816 */ /* 0x000fe40000000055 */
[--C-:B------:R-:W-:Y:S02]  /*5950*/  @!P2 SHF.R.U32.HI R85, RZ, 0x10, R102.reuse ;  /* 0x00000010ff55a819 */ /* 0x100fe40000011666 */
[----:B------:R-:W-:Y:S01]  /*5960*/  @!P2 PRMT R67, R67, 0x5410, R102 ;  /* 0x000054104343a816 */ /* 0x000fe20000000066 */
[----:B0-----:R-:W-:Y:S01]  /*5970*/  IMAD.MOV.U32 R14, RZ, RZ, RZ ;  /* 0x000000ffff0e7224 */ /* 0x001fe200078e00ff */
[----:B------:R-:W-:-:S05]  /*5980*/  LOP3.LUT P2, RZ, R4, 0x400, RZ, 0xc0, !PT ;  /* 0x0000040004ff7812 */ /* 0x000fca000784c0ff */
        /* <DEDUP_REMOVED lines=94> */
[----:B-1----:R-:W-:Y:S01]  /*5f70*/  PRMT R58, RZ, 0x7610, R58 ;  /* 0x00007610ff3a7816 */ /* 0x002fe2000000003a */
[----:B------:R1:W-:Y:S01]  /*5f80*/  STL [R1+0x5c], R22 ;  /* 0x00005c1601007387 */ /* 0x0003e20000100800 */
[----:B------:R-:W-:Y:S02]  /*5f90*/  @!P5 SHF.R.U32.HI R45, RZ, 0x10, R18 ;  /* 0x00000010ff2dd819 */ /* 0x000fe40000011612 */
[----:B------:R-:W-:Y:S02]  /*5fa0*/  LOP3.LUT R0, R0, 0xfffffff7, RZ, 0xc0, !PT ;  /* 0xfffffff700007812 */ /* 0x000fe400078ec0ff */
[----:B------:R-:W-:Y:S02]  /*5fb0*/  PRMT R45, R45, 0x5410, RZ ;  /* 0x000054102d2d7816 */ /* 0x000fe400000000ff */
[----:B------:R-:W-:Y:S01]  /*5fc0*/  @!P6 SHF.R.U32.HI R58, RZ, 0x10, R104 ;  /* 0x00000010ff3ae819 */ /* 0x000fe20000011668 */
[----:B-1----:R-:W-:-:S03]  /*5fd0*/  IMAD.MOV.U32 R22, RZ, RZ, RZ ;  /* 0x000000ffff167224 */ /* 0x002fc600078e00ff */
[----:B------:R-:W-:Y:S02]  /*5fe0*/  PRMT R58, R58, 0x5410, RZ ;  /* 0x000054103a3a7816 */ /* 0x000fe400000000ff */
[----:B0-----:R-:W-:Y:S01]  /*5ff0*/  PRMT R42, RZ, 0x7610, R42 ;  /* 0x00007610ff2a7816 */ /* 0x001fe2000000002a */
[----:B------:R0:W2:Y:S01]  /*6000*/  @!P0 LDG.E R22, desc[UR12][R40.64] ;  /* 0x0000000c28168981 */ /* 0x0000a2000c1e1900 */
[----:B------:R-:W-:Y:S02]  /*6010*/  PRMT R27, R27, 0x5410, RZ ;  /* 0x000054101b1b7816 */ /* 0x000fe400000000ff */
[--C-:B------:R-:W-:Y:S02]  /*6020*/  @!P2 SHF.R.U32.HI R42, RZ, 0x10, R84.reuse ;  /* 0x00000010ff2aa819 */ /* 0x100fe40000011654 */
        /* <DEDUP_REMOVED lines=20> */
[----:B------:R-:W-:Y:S02]  /*6170*/  @!P4 SHF.R.U32.HI R23, RZ, 0x10, R66 ;  /* 0x00000010ff17c819 */ /* 0x000fe40000011642 */
[----:B------:R-:W-:Y:S02]  /*6180*/  LOP3.LUT P5, RZ, R4, 0x8, RZ, 0xc0, !PT ;  /* 0x0000000804ff7812 */ /* 0x000fe400078ac0ff */
[----:B-1----:R-:W-:-:S02]  /*6190*/  PRMT R39, RZ, 0x7610, R39 ;  /* 0x00007610ff277816 */ /* 0x002fc40000000027 */
[----:B------:R-:W-:Y:S02]  /*61a0*/  PRMT R42, R42, 0x5410, RZ ;  /* 0x000054102a2a7816 */ /* 0x000fe400000000ff */
[----:B------:R-:W-:Y:S02]  /*61b0*/  LOP3.LUT R0, R0, 0xffffffef, RZ, 0xc0, !PT ;  /* 0xffffffef00007812 */ /* 0x000fe400078ec0ff */
[----:B------:R-:W-:Y:S02]  /*61c0*/  @!P6 SHF.R.U32.HI R41, RZ, 0x10, R46 ;  /* 0x00000010ff29e819 */ /* 0x000fe4000001162e */
[----:B------:R-:W-:Y:S02]  /*61d0*/  PRMT R43, R43, 0x5410, RZ ;  /* 0x000054102b2b7816 */ /* 0x000fe400000000ff */
[----:B------:R-:W-:Y:S02]  /*61e0*/  PRMT R23, R23, 0x5410, RZ ;  /* 0x0000541017177816 */ /* 0x000fe400000000ff */
[----:B------:R-:W-:Y:S01]  /*61f0*/  PRMT R41, R41, 0x5410, RZ ;  /* 0x0000541029297816 */ /* 0x000fe200000000ff */
[----:B------:R-:W-:Y:S01]  /*6200*/  IMAD.MOV.U32 R38, RZ, RZ, RZ ;  /* 0x000000ffff267224 */ /* 0x000fe200078e00ff */
[----:B------:R-:W-:-:S02]  /*6210*/  @!P0 PRMT R42, R42, 0x5410, R62 ;  /* 0x000054102a2a8816 */ /* 0x000fc4000000003e */
[----:B------:R-:W-:Y:S02]  /*6220*/  @P1 LOP3.LUT R0, R0, 0x10, RZ, 0xfc, !PT ;  /* 0x0000001000001812 */ /* 0x000fe400078efcff */
[----:B------:R-:W-:Y:S01]  /*6230*/  @!P3 SHF.R.U32.HI R39, RZ, 0x10, R14 ;  /* 0x00000010ff27b819 */ /* 0x000fe2000001160e */
[----:B------:R0:W2:Y:S01]  /*6240*/  @!P5 LDG.E R38, desc[UR12][R36.64] ;  /* 0x0000000c2426d981 */ /* 0x0000a2000c1e1900 */
[----:B------:R-:W-:Y:S02]  /*6250*/  @!P4 PRMT R43, R43, 0x5410, R66 ;  /* 0x000054102b2bc816 */ /* 0x000fe40000000042 */
[----:B------:R-:W-:Y:S02]  /*6260*/  PRMT R39, R39, 0x5410, RZ ;  /* 0x0000541027277816 */ /* 0x000fe400000000ff */
[----:B------:R-:W-:Y:S02]  /*6270*/  @!P6 PRMT R23, R23, 0x5410, R46 ;  /* 0x000054101717e816 */ /* 0x000fe4000000002e */
[----:B------:R-:W-:-:S02]  /*6280*/  @!P3 PRMT R41, R41, 0x5410, R14 ;  /* 0x000054102929b816 */ /* 0x000fc4000000000e */
[C---:B------:R-:W-:Y:S02]  /*6290*/  LOP3.LUT P1, RZ, R4.reuse, 0x200, RZ, 0xc0, !PT ;  /* 0x0000020004ff7812 */ /* 0x040fe4000782c0ff */
[C---:B------:R-:W-:Y:S02]  /*62a0*/  LOP3.LUT P0, RZ, R4.reuse, 0x100, RZ, 0xc0, !PT ;  /* 0x0000010004ff7812 */ /* 0x040fe4000780c0ff */
[C---:B------:R-:W-:Y:S02]  /*62b0*/  LOP3.LUT P4, RZ, R4.reuse, 0x2, RZ, 0xc0, !PT ;  /* 0x0000000204ff7812 */ /* 0x040fe4000788c0ff */
[C---:B------:R-:W-:Y:S02]  /*62c0*/  LOP3.LUT P6, RZ, R4.reuse, 0x80, RZ, 0xc0, !PT ;  /* 0x0000008004ff7812 */ /* 0x040fe400078cc0ff */
[----:B------:R-:W-:Y:S02]  /*62d0*/  LOP3.LUT P3, RZ, R4, 0x1, RZ, 0xc0, !PT ;  /* 0x0000000104ff7812 */ /* 0x000fe4000786c0ff */
[----:B------:R-:W-:-:S02]  /*62e0*/  PRMT R4, RZ, 0x7610, R4 ;  /* 0x00007610ff047816 */ /* 0x000fc40000000004 */
        /* <DEDUP_REMOVED lines=150> */
[----:B------:R-:W-:Y:S02]  /*6c50*/  HADD2.F32 R54, -RZ, R81.H1_H1 ;  /* 0x30000051ff367230 */ /* 0x000fe40000004100 */
        /* <DEDUP_REMOVED lines=527> */
.L_x_4889:
[----:B------:R-:W-:Y:S05]  /*8d50*/  BSYNC B0 ;  /* 0x0000000000007941 */ /* 0x000fea0003800000 */
.L_x_4888:
        /* <DEDUP_REMOVED lines=34> */
.L_x_4893:
[----:B------:R-:W2:Y:S04]  /*8f80*/  LDG.E.STRONG.GPU R0, desc[UR12][R18.64] ;  /* 0x0000000c12007981 */ /* 0x000ea8000c1ef900 */
[----:B--2---:R-:W-:Y:S04]  /*8f90*/  CCTL.IVALL ;  /* 0x00000000ff00798f */ /* 0x004fe80002000000 */
[----:B------:R0:W-:Y:S01]  /*8fa0*/  STL [R1], R0 ;  /* 0x0000000001007387 */ /* 0x0001e20000100800 */
[----:B------:R-:W-:-:S13]  /*8fb0*/  ISETP.NE.AND P1, PT, R0, UR6, PT ;  /* 0x0000000600007c0c */ /* 0x000fda000bf25270 */
[----:B0-----:R-:W-:Y:S05]  /*8fc0*/  @P1 BRA `(.L_x_4893) ;  /* 0xfffffffc00ec1947 */ /* 0x001fea000383ffff */
.L_x_4892:
[----:B------:R-:W-:Y:S05]  /*8fd0*/  BSYNC B0 ;  /* 0x0000000000007941 */ /* 0x000fea0003800000 */
.L_x_4891:
        /* <DEDUP_REMOVED lines=18> */
.L_x_4897:
        /* <DEDUP_REMOVED lines=115> */
.L_x_4896:
        /* <DEDUP_REMOVED lines=61> */
.L_x_4898:
[----:B------:R-:W-:-:S13]  /*9c00*/  ISETP.NE.OR P1, PT, R0, RZ, P1 ;  /* 0x000000ff0000720c */ /* 0x000fda0000f25670 */
[----:B------:R-:W-:Y:S05]  /*9c10*/  @!P1 BRA `(.L_x_4894) ;  /* 0x00000000007c9947 */ /* 0x000fea0003800000 */
.L_x_4895:
        /* <DEDUP_REMOVED lines=31> */
.L_x_4894:
        /* <DEDUP_REMOVED lines=11> */
.L_x_4900:
[----:B------:R-:W-:Y:S05]  /*9ec0*/  BSYNC B0 ;  /* 0x0000000000007941 */ /* 0x000fea0003800000 */
.L_x_4899:
        /* <DEDUP_REMOVED lines=19> */
.L_x_4890:
        /* <DEDUP_REMOVED lines=49> */
[----:B--2---:R-:W-:Y:S02]  /*a310*/  HADD2.F32 R5, -RZ, R16.H0_H0 ;  /* 0x20000010ff057230 */ /* 0x004fe40000004100 */
[----:B---3--:R-:W-:Y:S02]  /*a320*/  HADD2.F32 R10, -RZ, R17.H0_H0 ;  /* 0x20000011ff0a7230 */ /* 0x008fe40000004100 */
[----:B----4-:R-:W-:Y:S02]  /*a330*/  HADD2.F32 R12, -RZ, R20.H0_H0 ;  /* 0x20000014ff0c7230 */ /* 0x010fe40000004100 */
[----:B01---5:R-:W-:-:S07]  /*a340*/  HADD2.F32 R11, -RZ, R21.H0_H0 ;  /* 0x20000015ff0b7230 */ /* 0x023fce0000004100 */
.L_x_4903:
        /* <DEDUP_REMOVED lines=143> */
.L_x_4902:
[----:B------:R-:W-:Y:S05]  /*ac40*/  BSYNC B0 ;  /* 0x0000000000007941 */ /* 0x000fea0003800000 */
.L_x_4901:
        /* <DEDUP_REMOVED lines=11> */
.L_x_4905:
        /* <DEDUP_REMOVED lines=16> */
.L_x_5653:


//--------------------- .text._Z35group_norm_nhwc_fwd_one_pass_kernelI11Fp32IOFp32WLi64ELi120ELi480EEv26Group_norm_nhwc_fwd_params --------------------------
	.section	.text._Z35group_norm_nhwc_fwd_one_pass_kernelI11Fp32IOFp32WLi64ELi120ELi480EEv26Group_norm_nhwc_fwd_params,"ax",@progbits
	.align	128
        .global         _Z35group_norm_nhwc_fwd_one_pass_kernelI11Fp32IOFp32WLi64ELi120ELi480EEv26Group_norm_nhwc_fwd_params
        .type           _Z35group_norm_nhwc_fwd_one_pass_kernelI11Fp32IOFp32WLi64ELi120ELi480EEv26Group_norm_nhwc_fwd_params,@function
        .size           _Z35group_norm_nhwc_fwd_one_pass_kernelI11Fp32IOFp32WLi64ELi120ELi480EEv26Group_norm_nhwc_fwd_params,(.L_x_5654 - _Z35group_norm_nhwc_fwd_one_pass_kernelI11Fp32IOFp32WLi64ELi120ELi480EEv26Group_norm_nhwc_fwd_params)
        .other          _Z35group_norm_nhwc_fwd_one_pass_kernelI11Fp32IOFp32WLi64ELi120ELi480EEv26Group_norm_nhwc_fwd_params,@"STO_CUDA_ENTRY STV_DEFAULT"
_Z35group_norm_nhwc_fwd_one_pass_kernelI11Fp32IOFp32WLi64ELi120ELi480EEv26Group_norm_nhwc_fwd_params:
.text._Z35group_norm_nhwc_fwd_one_pass_kernelI11Fp32IOFp32WLi64ELi120ELi480EEv26Group_norm_nhwc_fwd_params:
        /* <DEDUP_REMOVED lines=14> */
[----:B0-----:R-:W-:Y:S01]  /*00e0*/  IMAD.WIDE.U32 R2, R0, -0x77777777, RZ ;  /* 0x8888888900027825 */ /* 0x001fe200078e00ff */
[----:B------:R-:W-:-:S02]  /*00f0*/  SHF.R.S32.HI R5, RZ, 0x1f, R0 ;  /* 0x0000001fff057819 */ /* 0x000fc40000011400 */
[----:B------:R-:W-:Y:S02]  /*0100*/  ISETP.GE.U32.AND P1, PT, R0, 0x1e0, PT ;  /* 0x000001e00000780c */ /* 0x000fe40003f26070 */
[----:B------:R-:W-:Y:S02]  /*0110*/  SHF.R.U32.HI R7, RZ, 0x5, R3 ;  /* 0x00000005ff077819 */ /* 0x000fe40000011603 */
[----:B------:R-:W0:Y:S01]  /*0120*/  LDC R2, c[0x0][0x10] ;  /* 0x00000400ff027b82 */ /* 0x000e220000000800 */
[----:B------:R-:W3:Y:S01]  /*0130*/  S2R R3, SR_LANEID ;  /* 0x0000000000037919 */ /* 0x000ee20000000000 */
[----:B------:R-:W-:Y:S01]  /*0140*/  LEA.HI R8, R5, R0, RZ, 0x5 ;  /* 0x0000000005087211 */ /* 0x000fe200078f28ff */
[----:B--2---:R-:W-:Y:S01]  /*0150*/  ULEA UR5, UR6, UR5, 0x18 ;  /* 0x0000000506057291 */ /* 0x004fe2000f8ec03f */
[----:B-1----:R-:W-:Y:S02]  /*0160*/  IMAD R25, R4, UR7, R7 ;  /* 0x0000000704197c24 */ /* 0x002fe4000f8e0207 */
[----:B------:R-:W-:Y:S01]  /*0170*/  IMAD R44, R7, -0x3c, R0 ;  /* 0xffffffc4072c7824 */ /* 0x000fe200078e0200 */
[----:B------:R-:W-:Y:S01]  /*0180*/  SHF.R.S32.HI R10, RZ, 0x5, R8 ;  /* 0x00000005ff0a7819 */ /* 0x000fe20000011408 */
[----:B------:R-:W-:Y:S01]  /*0190*/  HFMA2.MMA R8, -RZ, RZ, 0, 0 ;  /* 0x00000000ff087435 */ /* 0x000fe200000001ff */
        /* <DEDUP_REMOVED lines=11> */
[----:B------:R-:W-:Y:S02]  /*0250*/  SHF.L.U32 R44, R44, 0x1, RZ ;  /* 0x000000012c2c7819 */ /* 0x000fe400000006ff */
[----:B------:R-:W-:-:S02]  /*0260*/  LEA R10, R10, UR5, 0x3 ;  /* 0x000000050a0a7c11 */ /* 0x000fc4000f8e18ff */
[----:B------:R-:W-:Y:S02]  /*0270*/  IADD3 R12, R25, 0x38, RZ ;  /* 0x00000038190c7810 */ /* 0x000fe40007ffe0ff */
[----:B------:R-:W-:Y:S02]  /*0280*/  ISETP.LT.AND.EX P4, PT, R7, UR9, !P1, P4 ;  /* 0x0000000907007c0c */ /* 0x000fe4000cf81340 */
[----:B------:R-:W-:Y:S02]  /*0290*/  ISETP.LT.AND.EX P3, PT, R9, UR9, !P1, P3 ;  /* 0x0000000909007c0c */ /* 0x000fe4000cf61330 */
[----:B------:R-:W-:Y:S02]  /*02a0*/  ISETP.LT.AND.EX P2, PT, R11, UR9, !P1, P2 ;  /* 0x000000090b007c0c */ /* 0x000fe4000cf41320 */
[----:B------:R-:W-:Y:S01]  /*02b0*/  ISETP.LT.AND.EX P1, PT, R13, UR9, !P1, P0 ;  /* 0x000000090d007c0c */ /* 0x000fe2000cf21300 */
[----:B0--3--:R-:W-:-:S12]  /*02c0*/  ULDC.64 UR8, c[0x0][0x208] ;  /* 0x0000820000087ab9 */ /* 0x009fd80000000a00 */
.L_x_4942:
[----:B0-----:R-:W0:Y:S01]  /*02d0*/  LDC R20, c[0x0][0x288] ;  /* 0x0000a200ff147b82 */ /* 0x001e220000000800 */
[----:B------:R-:W-:Y:S01]  /*02e0*/  ULDC.64 UR14, c[0x0][0x278] ;  /* 0x00009e00000e7ab9 */ /* 0x000fe20000000a00 */
[----:B------:R-:W-:Y:S01]  /*02f0*/  SHF.R.S32.HI R22, RZ, 0x1f, R44 ;  /* 0x0000001fff167819 */ /* 0x000fe2000001142c */
[----:B------:R-:W-:-:S05]  /*0300*/  ULDC.64 UR12, c[0x0][0x280] ;  /* 0x0000a000000c7ab9 */ /* 0x000fca0000000a00 */
[----:B-1----:R-:W1:Y:S08]  /*0310*/  LDC R42, c[0x0][0x294] ;  /* 0x0000a500ff2a7b82 */ /* 0x002e700000000800 */
[----:B------:R-:W2:Y:S01]  /*0320*/  @P4 LDC.64 R36, c[0x0][0x220] ;  /* 0x00008800ff244b82 */ /* 0x000ea20000000a00 */
[----:B0-----:R-:W-:-:S07]  /*0330*/  IABS R17, R20 ;  /* 0x0000001400117213 */ /* 0x001fce0000000000 */
[----:B------:R-:W0:Y:S01]  /*0340*/  @P3 LDC.64 R40, c[0x0][0x220] ;  /* 0x00008800ff283b82 */ /* 0x000e220000000a00 */
[----:B------:R-:W3:Y:S07]  /*0350*/  I2F.RP R16, R17 ;  /* 0x0000001100107306 */ /* 0x000eee0000209400 */
[----:B------:R-:W4:Y:S01]  /*0360*/  @P2 LDC.64 R38, c[0x0][0x220] ;  /* 0x00008800ff262b82 */ /* 0x000f220000000a00 */
[----:B---3--:R-:W3:Y:S02]  /*0370*/  MUFU.RCP R16, R16 ;  /* 0x0000001000107308 */ /* 0x008ee40000001000 */
[----:B---3--:R-:W-:-:S06]  /*0380*/  IADD3 R14, R16, 0xffffffe, RZ ;  /* 0x0ffffffe100e7810 */ /* 0x008fcc0007ffe0ff */
[----:B------:R3:W5:Y:S02]  /*0390*/  F2I.FTZ.U32.TRUNC.NTZ R15, R14 ;  /* 0x0000000e000f7305 */ /* 0x000764000021f000 */
[----:B---3--:R-:W-:Y:S02]  /*03a0*/  MOV R14, RZ ;  /* 0x000000ff000e7202 */ /* 0x008fe40000000f00 */
[----:B-----5:R-:W-:-:S05]  /*03b0*/  IADD3 R18, RZ, -R15, RZ ;  /* 0x8000000fff127210 */ /* 0x020fca0007ffe0ff */
[----:B------:R-:W-:Y:S01]  /*03c0*/  IMAD R19, R18, R17, RZ ;  /* 0x0000001112137224 */ /* 0x000fe200078e02ff */
[----:B------:R-:W-:-:S03]  /*03d0*/  IABS R18, R47 ;  /* 0x0000002f00127213 */ /* 0x000fc60000000000 */
[----:B------:R-:W-:Y:S01]  /*03e0*/  IMAD.HI.U32 R15, R15, R19, R14 ;  /* 0x000000130f0f7227 */ /* 0x000fe200078e000e */
[----:B------:R-:W-:-:S04]  /*03f0*/  LOP3.LUT R14, R47, R20, RZ, 0x3c, !PT ;  /* 0x000000142f0e7212 */ /* 0x000fc800078e3cff */
[----:B------:R-:W-:Y:S01]  /*0400*/  ISETP.GE.AND P5, PT, R14, RZ, PT ;  /* 0x000000ff0e00720c */ /* 0x000fe20003fa6270 */
[----:B------:R-:W-:-:S05]  /*0410*/  IMAD.HI.U32 R15, R15, R18, RZ ;  /* 0x000000120f0f7227 */ /* 0x000fca00078e00ff */
[----:B------:R-:W-:-:S05]  /*0420*/  IADD3 R16, -R15, RZ, RZ ;  /* 0x000000ff0f107210 */ /* 0x000fca0007ffe1ff */
[C---:B------:R-:W-:Y:S02]  /*0430*/  IMAD R16, R17.reuse, R16, R18 ;  /* 0x0000001011107224 */ /* 0x040fe400078e0212 */
[----:B------:R-:W3:Y:S03]  /*0440*/  @P4 LDC.64 R18, c[0x0][0x270] ;  /* 0x00009c00ff124b82 */ /* 0x000ee60000000a00 */
[----:B------:R-:W-:-:S13]  /*0450*/  ISETP.GT.U32.AND P6, PT, R17, R16, PT ;  /* 0x000000101100720c */ /* 0x000fda0003fc4070 */
[-C--:B------:R-:W-:Y:S02]  /*0460*/  @!P6 IADD3 R16, R16, -R17.reuse, RZ ;  /* 0x800000111010e210 */ /* 0x080fe40007ffe0ff */
[----:B------:R-:W-:Y:S02]  /*0470*/  @!P6 IADD3 R15, R15, 0x1, RZ ;  /* 0x000000010f0fe810 */ /* 0x000fe40007ffe0ff */
[----:B------:R-:W-:Y:S02]  /*0480*/  ISETP.GE.U32.AND P0, PT, R16, R17, PT ;  /* 0x000000111000720c */ /* 0x000fe40003f06070 */
[----:B------:R-:W-:Y:S01]  /*0490*/  ISETP.NE.AND P6, PT, R20, RZ, PT ;  /* 0x000000ff1400720c */ /* 0x000fe20003fc5270 */
[----:B------:R-:W5:Y:S10]  /*04a0*/  @P3 LDC.64 R16, c[0x0][0x270] ;  /* 0x00009c00ff103b82 */ /* 0x000f740000000a00 */
[----:B------:R-:W-:-:S04]  /*04b0*/  @P0 IADD3 R15, R15, 0x1, RZ ;  /* 0x000000010f0f0810 */ /* 0x000fc80007ffe0ff */
[----:B------:R-:W-:Y:S01]  /*04c0*/  MOV R23, R15 ;  /* 0x0000000f00177202 */ /* 0x000fe20000000f00 */
[----:B------:R-:W-:-:S03]  /*04d0*/  IMAD.WIDE.U32 R14, R0, -0x77777777, RZ ;  /* 0x88888889000e7825 */ /* 0x000fc600078e00ff */
[----:B------:R-:W-:Y:S02]  /*04e0*/  @!P5 IADD3 R23, -R23, RZ, RZ ;  /* 0x000000ff1717d210 */ /* 0x000fe40007ffe1ff */
[----:B------:R-:W-:Y:S02]  /*04f0*/  @!P6 LOP3.LUT R23, RZ, R20, RZ, 0x33, !PT ;  /* 0x00000014ff17e212 */ /* 0x000fe400078e33ff */
[----:B------:R-:W-:Y:S02]  /*0500*/  SHF.R.U32.HI R15, RZ, 0x5, R15 ;  /* 0x00000005ff0f7819 */ /* 0x000fe4000001160f */
[----:B------:R-:W-:Y:S01]  /*0510*/  IADD3 R14, -R23, RZ, RZ ;  /* 0x000000ff170e7210 */ /* 0x000fe20007ffe1ff */
[----:B-----5:R-:W-:Y:S02]  /*0520*/  @P3 IMAD R24, R9, R16, RZ ;  /* 0x0000001009183224 */ /* 0x020fe400078e02ff */
[----:B-1----:R-:W-:Y:S02]  /*0530*/  IMAD R42, R42, UR7, R15 ;  /* 0x000000072a2a7c24 */ /* 0x002fe4000f8e020f */
[----:B------:R-:W-:Y:S01]  /*0540*/  IMAD R43, R20, R14, R47 ;  /* 0x0000000e142b7224 */ /* 0x000fe200078e022f */
[----:B------:R-:W-:Y:S01]  /*0550*/  SHF.R.S32.HI R14, RZ, 0x1f, R23 ;  /* 0x0000001fff0e7819 */ /* 0x000fe20000011417 */
[----:B------:R-:W1:Y:S01]  /*0560*/  @P2 LDC.64 R20, c[0x0][0x270] ;  /* 0x00009c00ff142b82 */ /* 0x000e620000000a00 */
[C---:B------:R-:W-:Y:S01]  /*0570*/  IADD3 R30, R42.reuse, 0x20, RZ ;  /* 0x000000202a1e7810 */ /* 0x040fe20007ffe0ff */
[----:B------:R-:W-:Y:S01]  /*0580*/  IMAD R43, R43, 0x78, RZ ;  /* 0x000000782b2b7824 */ /* 0x000fe200078e02ff */
[----:B------:R-:W-:Y:S01]  /*0590*/  IADD3 R28, R42, 0x28, RZ ;  /* 0x000000282a1c7810 */ /* 0x000fe20007ffe0ff */
[----:B------:R-:W-:Y:S01]  /*05a0*/  IMAD R14, R14, UR12, RZ ;  /* 0x0000000c0e0e7c24 */ /* 0x000fe2000f8e02ff */
[----:B------:R-:W-:Y:S01]  /*05b0*/  ISETP.GE.U32.AND P6, PT, R30, UR14, PT ;  /* 0x0000000e1e007c0c */ /* 0x000fe2000bfc6070 */
[----:B------:R-:W-:Y:S01]  /*05c0*/  @P3 IMAD R33, R4, R17, R24 ;  /* 0x0000001104213224 */ /* 0x000fe200078e0218 */
[----:B------:R-:W-:Y:S01]  /*05d0*/  IADD3 R48, P0, R44, R43, RZ ;  /* 0x0000002b2c307210 */ /* 0x000fe20007f1e0ff */
[----:B------:R-:W-:Y:S01]  /*05e0*/  IMAD R51, R23, UR13, R14 ;  /* 0x0000000d17337c24 */ /* 0x000fe2000f8e020e */
[----:B------:R-:W-:-:S02]  /*05f0*/  SHF.R.S32.HI R31, RZ, 0x1f, R30 ;  /* 0x0000001fff1f7819 */ /* 0x000fc4000001141e */
[----:B------:R-:W-:Y:S01]  /*0600*/  LEA.HI.X.SX32 R49, R43, R22, 0x1, P0 ;  /* 0x000000162b317211 */ /* 0x000fe200000f0eff */
[----:B---3--:R-:W-:Y:S01]  /*0610*/  @P4 IMAD R22, R7, R18, RZ ;  /* 0x0000001207164224 */ /* 0x008fe200078e02ff */
[----:B------:R-:W-:Y:S02]  /*0620*/  ISETP.GE.AND.EX P6, PT, R31, UR15, PT, P6 ;  /* 0x0000000f1f007c0c */ /* 0x000fe4000bfc6360 */
[----:B------:R-:W-:Y:S01]  /*0630*/  ISETP.GE.U32.AND P5, PT, R28, UR14, PT ;  /* 0x0000000e1c007c0c */ /* 0x000fe2000bfa6070 */
[----:B------:R-:W-:Y:S01]  /*0640*/  IMAD.WIDE.U32 R48, R23, UR12, R48 ;  /* 0x0000000c17307c25 */ /* 0x000fe2000f8e0030 */
[----:B------:R-:W-:Y:S02]  /*0650*/  ISETP.LT.U32.AND P6, PT, R0, 0x1e0, !P6 ;  /* 0x000001e00000780c */ /* 0x000fe400077c1070 */
[----:B------:R-:W-:Y:S01]  /*0660*/  SHF.R.S32.HI R29, RZ, 0x1f, R28 ;  /* 0x0000001fff1d7819 */ /* 0x000fe2000001141c */
[----:B------:R-:W-:Y:S01]  /*0670*/  @P4 IMAD R27, R25, R19, R22 ;  /* 0x00000013191b4224 */ /* 0x000fe200078e0216 */
[----:B------:R-:W-:Y:S01]  /*0680*/  IADD3 R51, R49, R51, RZ ;  /* 0x0000003331337210 */ /* 0x000fe20007ffe0ff */
[----:B------:R-:W3:Y:S01]  /*0690*/  @P1 LDC.64 R22, c[0x0][0x270] ;  /* 0x00009c00ff161b82 */ /* 0x000ee20000000a00 */
[----:B------:R-:W-:Y:S01]  /*06a0*/  @P4 MOV R50, R48 ;  /* 0x0000003000324202 */ /* 0x000fe20000000f00 */
[----:B-1----:R-:W-:Y:S01]  /*06b0*/  @P2 IMAD R32, R11, R20, RZ ;  /* 0x000000140b202224 */ /* 0x002fe200078e02ff */
[----:B------:R-:W-:-:S02]  /*06c0*/  ISETP.GE.AND.EX P5, PT, R29, UR15, PT, P5 ;  /* 0x0000000f1d007c0c */ /* 0x000fc4000bfa6350 */
[----:B------:R-:W-:Y:S01]  /*06d0*/  @P3 MOV R26, R48 ;  /* 0x00000030001a3202 */ /* 0x000fe20000000f00 */
[----:B------:R-:W-:Y:S01]  /*06e0*/  @P4 IMAD.WIDE.U32 R18, R25, R18, R50 ;  /* 0x0000001219124225 */ /* 0x000fe200078e0032 */
[----:B------:R-:W-:Y:S01]  /*06f0*/  ISETP.LT.U32.AND P5, PT, R0, 0x1e0, !P5 ;  /* 0x000001e00000780c */ /* 0x000fe20006fa1070 */
[----:B------:R-:W1:Y:S01]  /*0700*/  @P6 LDC.64 R14, c[0x0][0x270] ;  /* 0x00009c00ff0e6b82 */ /* 0x000e620000000a00 */
[----:B------:R-:W-:Y:S01]  /*0710*/  IADD3 R53, R42, 0x30, RZ ;  /* 0x000000302a357810 */ /* 0x000fe20007ffe0ff */
[----:B------:R-:W-:Y:S01]  /*0720*/  @P2 IMAD R35, R5, R21, R32 ;  /* 0x0000001505232224 */ /* 0x000fe200078e0220 */
[----:B------:R-:W-:Y:S02]  /*0730*/  @P4 IADD3 R19, R19, R27, RZ ;  /* 0x0000001b13134210 */ /* 0x000fe40007ffe0ff */
[----:B------:R-:W-:Y:S02]  /*0740*/  @P3 MOV R27, R51 ;  /* 0x00000033001b3202 */ /* 0x000fe40000000f00 */
[----:B--2---:R-:W-:Y:S01]  /*0750*/  @P4 LEA R36, P0, R18, R36, 0x2 ;  /* 0x0000002412244211 */ /* 0x004fe200078010ff */
[----:B------:R-:W2:Y:S01]  /*0760*/  @P1 LDC.64 R24, c[0x0][0x220] ;  /* 0x00008800ff181b82 */ /* 0x000ea20000000a00 */
[----:B------:R-:W-:-:S02]  /*0770*/  @P3 IMAD.WIDE.U32 R16, R4, R16, R26 ;  /* 0x0000001004103225 */ /* 0x000fc400078e001a */
[----:B------:R-:W-:Y:S02]  /*0780*/  @P4 LEA.HI.X R37, R18, R37, R19, 0x2, P0 ;  /* 0x0000002512254211 */ /* 0x000fe400000f1413 */
[----:B------:R-:W-:Y:S02]  /*0790*/  @P2 MOV R26, R48 ;  /* 0x00000030001a2202 */ /* 0x000fe40000000f00 */
[----:B------:R-:W-:Y:S01]  /*07a0*/  @P2 MOV R27, R51 ;  /* 0x00000033001b2202 */ /* 0x000fe20000000f00 */
[----:B------:R-:W5:Y:S01]  /*07b0*/  @P6 LDC.64 R18, c[0x0][0x220] ;  /* 0x00008800ff126b82 */ /* 0x000f620000000a00 */
[----:B------:R-:W-:Y:S01]  /*07c0*/  @P3 IADD3 R17, R17, R33, RZ ;  /* 0x0000002111113210 */ /* 0x000fe20007ffe0ff */
[----:B---3--:R-:W-:Y:S01]  /*07d0*/  @P1 IMAD R32, R13, R22, RZ ;  /* 0x000000160d201224 */ /* 0x008fe200078e02ff */
[----:B0-----:R-:W-:Y:S01]  /*07e0*/  @P3 LEA R40, P0, R16, R40, 0x2 ;  /* 0x0000002810283211 */ /* 0x001fe200078010ff */
[----:B------:R-:W-:Y:S01]  /*07f0*/  @P2 IMAD.WIDE.U32 R20, R5, R20, R26 ;  /* 0x0000001405142225 */ /* 0x000fe200078e001a */
[----:B------:R-:W-:-:S02]  /*0800*/  @P1 MOV R26, R48 ;  /* 0x00000030001a1202 */ /* 0x000fc40000000f00 */
[----:B------:R-:W-:Y:S01]  /*0810*/  @P3 LEA.HI.X R41, R16, R41, R17, 0x2, P0 ;  /* 0x0000002910293211 */ /* 0x000fe200000f1411 */
[----:B------:R-:W-:Y:S01]  /*0820*/  @P1 IMAD R23, R6, R23, R32 ;  /* 0x0000001706171224 */ /* 0x000fe200078e0220 */
[----:B------:R-:W-:Y:S01]  /*0830*/  @P2 IADD3 R21, R21, R35, RZ ;  /* 0x0000002315152210 */ /* 0x000fe20007ffe0ff */
[----:B------:R-:W0:Y:S01]  /*0840*/  @P5 LDC.64 R16, c[0x0][0x270] ;  /* 0x00009c00ff105b82 */ /* 0x000e220000000a00 */
[C---:B----4-:R-:W-:Y:S01]  /*0850*/  @P2 LEA R38, P0, R20.reuse, R38, 0x2 ;  /* 0x0000002614262211 */ /* 0x050fe200078010ff */
[----:B-1----:R-:W-:Y:S01]  /*0860*/  @P6 IMAD R31, R31, R14, RZ ;  /* 0x0000000e1f1f6224 */ /* 0x002fe200078e02ff */
[----:B------:R-:W-:Y:S02]  /*0870*/  @P1 MOV R27, R51 ;  /* 0x00000033001b1202 */ /* 0x000fe40000000f00 */
[----:B------:R-:W-:Y:S01]  /*0880*/  @P2 LEA.HI.X R39, R20, R39, R21, 0x2, P0 ;  /* 0x0000002714272211 */ /* 0x000fe200000f1415 */
[----:B------:R-:W-:Y:S01]  /*0890*/  @P6 IMAD R31, R30, R15, R31 ;  /* 0x0000000f1e1f6224 */ /* 0x000fe200078e021f */
[----:B------:R-:W-:Y:S01]  /*08a0*/  @P6 MOV R20, R48 ;  /* 0x0000003000146202 */ /* 0x000fe20000000f00 */
[----:B------:R-:W-:Y:S01]  /*08b0*/  @P1 IMAD.WIDE.U32 R26, R6, R22, R26 ;  /* 0x00000016061a1225 */ /* 0x000fe200078e001a */
[----:B------:R-:W-:-:S04]  /*08c0*/  @P6 MOV R21, R51 ;  /* 0x0000003300156202 */ /* 0x000fc80000000f00 */
[----:B------:R-:W-:Y:S01]  /*08d0*/  @P1 IADD3 R22, R27, R23, RZ ;  /* 0x000000171b161210 */ /* 0x000fe20007ffe0ff */
[----:B------:R-:W-:Y:S01]  /*08e0*/  @P6 IMAD.WIDE.U32 R14, R30, R14, R20 ;  /* 0x0000000e1e0e6225 */ /* 0x000fe200078e0014 */
[C---:B--2---:R-:W-:Y:S01]  /*08f0*/  @P1 LEA R24, P0, R26.reuse, R24, 0x2 ;  /* 0x000000181a181211 */ /* 0x044fe200078010ff */
[----:B------:R-:W1:Y:S03]  /*0900*/  @P5 LDC.64 R20, c[0x0][0x220] ;  /* 0x00008800ff145b82 */ /* 0x000e660000000a00 */
[----:B------:R-:W-:Y:S02]  /*0910*/  @P1 LEA.HI.X R25, R26, R25, R22, 0x2, P0 ;  /* 0x000000191a191211 */ /* 0x000fe400000f1416 */
[----:B------:R-:W-:Y:S02]  /*0920*/  @P6 IADD3 R15, R15, R31, RZ ;  /* 0x0000001f0f0f6210 */ /* 0x000fe40007ffe0ff */
[----:B-----5:R-:W-:Y:S01]  /*0930*/  @P6 LEA R22, P0, R14, R18, 0x2 ;  /* 0x000000120e166211 */ /* 0x020fe200078010ff */
[----:B0-----:R-:W-:Y:S01]  /*0940*/  @P5 IMAD R29, R29, R16, RZ ;  /* 0x000000101d1d5224 */ /* 0x001fe200078e02ff */
[----:B------:R-:W-:-:S02]  /*0950*/  SHF.R.S32.HI R31, RZ, 0x1f, R53 ;  /* 0x0000001fff1f7819 */ /* 0x000fc40000011435 */
[----:B------:R-:W-:Y:S01]  /*0960*/  @P6 LEA.HI.X R23, R14, R19, R15, 0x2, P0 ;  /* 0x000000130e176211 */ /* 0x000fe200000f140f */
[----:B------:R-:W-:Y:S01]  /*0970*/  @P5 IMAD R29, R28, R17, R29 ;  /* 0x000000111c1d5224 */ /* 0x000fe200078e021d */
[----:B------:R-:W-:Y:S02]  /*0980*/  ISETP.GE.U32.AND P0, PT, R53, UR14, PT ;  /* 0x0000000e35007c0c */ /* 0x000fe4000bf06070 */
[----:B------:R-:W-:Y:S02]  /*0990*/  @P5 MOV R18, R48 ;  /* 0x0000003000125202 */ /* 0x000fe40000000f00 */
[----:B------:R-:W-:Y:S02]  /*09a0*/  ISETP.GE.AND.EX P0, PT, R31, UR15, PT, P0 ;  /* 0x0000000f1f007c0c */ /* 0x000fe4000bf06300 */
[----:B------:R-:W-:Y:S02]  /*09b0*/  @P5 MOV R19, R51 ;  /* 0x0000003300135202 */ /* 0x000fe40000000f00 */
[----:B------:R-:W-:-:S02]  /*09c0*/  MOV R15, RZ ;  /* 0x000000ff000f7202 */ /* 0x000fc40000000f00 */
[----:B------:R-:W-:Y:S01]  /*09d0*/  MOV R14, RZ ;  /* 0x000000ff000e7202 */ /* 0x000fe20000000f00 */
[----:B------:R-:W-:Y:S01]  /*09e0*/  @P5 IMAD.WIDE.U32 R16, R28, R16, R18 ;  /* 0x000000101c105225 */ /* 0x000fe200078e0012 */
[----:B------:R-:W-:-:S04]  /*09f0*/  ISETP.LT.U32.AND P0, PT, R0, 0x1e0, !P0 ;  /* 0x000001e00000780c */ /* 0x000fc80004701070 */
[----:B------:R0:W2:Y:S01]  /*0a00*/  @P6 LDG.E.64 R14, desc[UR8][R22.64] ;  /* 0x00000008160e6981 */ /* 0x0000a2000c1e1b00 */
[----:B------:R-:W-:Y:S02]  /*0a10*/  @P5 IADD3 R17, R17, R29, RZ ;  /* 0x0000001d11115210 */ /* 0x000fe40007ffe0ff */
[----:B------:R-:W-:Y:S02]  /*0a20*/  CS2R R28, SRZ ;  /* 0x00000000001c7805 */ /* 0x000fe4000001ff00 */
[C---:B-1----:R-:W-:Y:S02]  /*0a30*/  @P5 LEA R18, P6, R16.reuse, R20, 0x2 ;  /* 0x0000001410125211 */ /* 0x042fe400078c10ff */
[----:B------:R-:W-:Y:S02]  /*0a40*/  SHF.R.S32.HI R45, RZ, 0x1f, R12 ;  /* 0x0000001fff2d7819 */ /* 0x000fe4000001140c */
[----:B------:R-:W-:Y:S01]  /*0a50*/  @P5 LEA.HI.X R19, R16, R21, R17, 0x2, P6 ;  /* 0x0000001510135211 */ /* 0x000fe200030f1411 */
[----:B------:R1:W3:Y:S01]  /*0a60*/  @P4 LDG.E.64 R28, desc[UR8][R36.64] ;  /* 0x00000008241c4981 */ /* 0x0002e2000c1e1b00 */
[----:B------:R-:W-:Y:S01]  /*0a70*/  ISETP.GE.U32.AND P6, PT, R12, UR14, PT ;  /* 0x0000000e0c007c0c */ /* 0x000fe2000bfc6070 */
[----:B------:R-:W4:Y:S03]  /*0a80*/  @P0 LDC.64 R26, c[0x0][0x270] ;  /* 0x00009c00ff1a0b82 */ /* 0x000f260000000a00 */
[----:B------:R-:W-:-:S04]  /*0a90*/  ISETP.GE.AND.EX P6, PT, R45, UR15, PT, P6 ;  /* 0x0000000f2d007c0c */ /* 0x000fc8000bfc6360 */
[----:B------:R-:W-:Y:S01]  /*0aa0*/  ISETP.GT.U32.OR P6, PT, R0, 0x1df, P6 ;  /* 0x000001df0000780c */ /* 0x000fe200037c4470 */
[----:B0-----:R-:W0:Y:S01]  /*0ab0*/  @P0 LDC.64 R22, c[0x0][0x220] ;  /* 0x00008800ff160b82 */ /* 0x001e220000000a00 */
[----:B------:R-:W-:-:S11]  /*0ac0*/  @P0 MOV R34, R48 ;  /* 0x0000003000220202 */ /* 0x000fd60000000f00 */
[----:B------:R-:W5:Y:S01]  /*0ad0*/  @!P6 LDC.64 R20, c[0x0][0x270] ;  /* 0x00009c00ff14eb82 */ /* 0x000f620000000a00 */
[----:B----4-:R-:W-:Y:S01]  /*0ae0*/  @P0 IMAD R16, R31, R26, RZ ;  /* 0x0000001a1f100224 */ /* 0x010fe200078e02ff */
[----:B------:R-:W-:Y:S02]  /*0af0*/  CS2R R30, SRZ ;  /* 0x00000000001e7805 */ /* 0x000fe4000001ff00 */
[----:B------:R-:W-:Y:S01]  /*0b00*/  @P0 MOV R35, R51 ;  /* 0x0000003300230202 */ /* 0x000fe20000000f00 */
[----:B------:R-:W-:-:S03]  /*0b10*/  @P0 IMAD R55, R53, R27, R16 ;  /* 0x0000001b35370224 */ /* 0x000fc600078e0210 */
[----:B------:R-:W4:Y:S01]  /*0b20*/  @!P6 LDC.64 R16, c[0x0][0x220] ;  /* 0x00008800ff10eb82 */ /* 0x000f220000000a00 */
[----:B------:R-:W-:Y:S01]  /*0b30*/  CS2R R32, SRZ ;  /* 0x0000000000207805 */ /* 0x000fe2000001ff00 */
[----:B------:R0:W2:Y:S01]  /*0b40*/  @P3 LDG.E.64 R30, desc[UR8][R40.64] ;  /* 0x00000008281e3981 */ /* 0x0000a2000c1e1b00 */
[----:B------:R-:W-:Y:S01]  /*0b50*/  @P0 IMAD.WIDE.U32 R26, R53, R26, R34 ;  /* 0x0000001a351a0225 */ /* 0x000fe200078e0022 */
[----:B------:R-:W-:Y:S02]  /*0b60*/  CS2R R34, SRZ ;  /* 0x0000000000227805 */ /* 0x000fe4000001ff00 */
[----:B-1----:R-:W-:Y:S01]  /*0b70*/  CS2R R36, SRZ ;  /* 0x0000000000247805 */ /* 0x002fe2000001ff00 */
[----:B------:R-:W2:Y:S04]  /*0b80*/  @P2 LDG.E.64 R32, desc[UR8][R38.64] ;  /* 0x0000000826202981 */ /* 0x000ea8000c1e1b00 */
[----:B------:R-:W2:Y:S01]  /*0b90*/  @P1 LDG.E.64 R34, desc[UR8][R24.64] ;  /* 0x0000000818221981 */ /* 0x000ea2000c1e1b00 */
[----:B-----5:R-:W-:-:S03]  /*0ba0*/  @!P6 IMAD R46, R45, R20, RZ ;  /* 0x000000142d2ee224 */ /* 0x020fc600078e02ff */
[----:B------:R1:W5:Y:S01]  /*0bb0*/  @P5 LDG.E.64 R36, desc[UR8][R18.64] ;  /* 0x0000000812245981 */ /* 0x000362000c1e1b00 */
[----:B------:R-:W-:Y:S01]  /*0bc0*/  @P0 IADD3 R27, R27, R55, RZ ;  /* 0x000000371b1b0210 */ /* 0x000fe20007ffe0ff */
[----:B0-----:R-:W-:Y:S01]  /*0bd0*/  @!P6 IMAD R41, R12, R21, R46 ;  /* 0x000000150c29e224 */ /* 0x001fe200078e022e */
[----:B------:R-:W-:Y:S02]  /*0be0*/  @P0 LEA R22, P5, R26, R22, 0x2 ;  /* 0x000000161a160211 */ /* 0x000fe400078a10ff */
[----:B-1----:R-:W-:Y:S02]  /*0bf0*/  @!P6 MOV R18, R48 ;  /* 0x000000300012e202 */ /* 0x002fe40000000f00 */
[----:B------:R-:W-:Y:S02]  /*0c00*/  @!P6 MOV R19, R51 ;  /* 0x000000330013e202 */ /* 0x000fe40000000f00 */
[----:B------:R-:W-:Y:S01]  /*0c10*/  CS2R R38, SRZ ;  /* 0x0000000000267805 */ /* 0x000fe2000001ff00 */
[----:B------:R-:W-:Y:S01]  /*0c20*/  @!P6 IMAD.WIDE.U32 R20, R12, R20, R18 ;  /* 0x000000140c14e225 */ /* 0x000fe200078e0012 */
[----:B------:R-:W-:-:S04]  /*0c30*/  @P0 LEA.HI.X R23, R26, R23, R27, 0x2, P5 ;  /* 0x000000171a170211 */ /* 0x000fc800028f141b */
[----:B------:R-:W-:Y:S02]  /*0c40*/  @!P6 IADD3 R21, R21, R41, RZ ;  /* 0x000000291515e210 */ /* 0x000fe40007ffe0ff */
[C---:B----4-:R-:W-:Y:S02]  /*0c50*/  @!P6 LEA R16, P5, R20.reuse, R16, 0x2 ;  /* 0x000000101410e211 */ /* 0x050fe400078a10ff */
[----:B------:R-:W-:Y:S01]  /*0c60*/  CS2R R40, SRZ ;  /* 0x0000000000287805 */ /* 0x000fe2000001ff00 */
[----:B------:R-:W4:Y:S01]  /*0c70*/  @P0 LDG.E.64 R38, desc[UR8][R22.64] ;  /* 0x0000000816260981 */ /* 0x000f22000c1e1b00 */
[----:B------:R-:W-:-:S05]  /*0c80*/  @!P6 LEA.HI.X R17, R20, R17, R21, 0x2, P5 ;  /* 0x000000111411e211 */ /* 0x000fca00028f1415 */
[----:B------:R0:W4:Y:S01]  /*0c90*/  @!P6 LDG.E.64 R40, desc[UR8][R16.64] ;  /* 0x000000081028e981 */ /* 0x000122000c1e1b00 */
[C---:B------:R-:W-:Y:S02]  /*0ca0*/  ISETP.GT.AND P0, PT, R3.reuse, 0x1e, PT ;  /* 0x0000001e0300780c */ /* 0x040fe40003f04270 */
[----:B------:R-:W-:Y:S02]  /*0cb0*/  ISETP.NE.AND P6, PT, R3, RZ, PT ;  /* 0x000000ff0300720c */ /* 0x000fe40003fc5270 */
[----:B------:R-:W-:Y:S01]  /*0cc0*/  ISETP.NE.AND P5, PT, R0, RZ, PT ;  /* 0x000000ff0000720c */ /* 0x000fe20003fa5270 */
[----:B------:R-:W-:Y:S01]  /*0cd0*/  BSSY B0, `(.L_x_4906) ;  /* 0x000006c000007945 */ /* 0x000fe20003800000 */
[----:B---3--:R-:W-:Y:S01]  /*0ce0*/  FADD.FTZ R18, R28, R29 ;  /* 0x0000001d1c127221 */ /* 0x008fe20000010000 */
[----:B------:R-:W-:-:S03]  /*0cf0*/  FMUL.FTZ R19, R29, R29 ;  /* 0x0000001d1d137220 */ /* 0x000fc60000410000 */
[----:B------:R-:W-:Y:S01]  /*0d00*/  FADD.FTZ R18, RZ, R18 ;  /* 0x00000012ff127221 */ /* 0x000fe20000010000 */
[----:B------:R-:W-:-:S04]  /*0d10*/  FFMA.FTZ R19, R28, R28, R19 ;  /* 0x0000001c1c137223 */ /* 0x000fc80000010013 */
[----:B------:R-:W-:Y:S01]  /*0d20*/  FADD.FTZ R19, RZ, R19 ;  /* 0x00000013ff137221 */ /* 0x000fe20000010000 */
[----:B--2---:R-:W-:Y:S01]  /*0d30*/  FADD.FTZ R21, R30, R31 ;  /* 0x0000001f1e157221 */ /* 0x004fe20000010000 */
[----:B------:R-:W-:-:S03]  /*0d40*/  FMUL.FTZ R25, R31, R31 ;  /* 0x0000001f1f197220 */ /* 0x000fc60000410000 */
[----:B------:R-:W-:Y:S01]  /*0d50*/  FADD.FTZ R18, R18, R21 ;  /* 0x0000001512127221 */ /* 0x000fe20000010000 */
[----:B0-----:R-:W-:Y:S01]  /*0d60*/  FADD.FTZ R17, R32, R33 ;  /* 0x0000002120117221 */ /* 0x001fe20000010000 */
[----:B------:R-:W-:Y:S01]  /*0d70*/  FFMA.FTZ R20, R30, R30, R25 ;  /* 0x0000001e1e147223 */ /* 0x000fe20000010019 */
[----:B------:R-:W-:Y:S02]  /*0d80*/  FMUL.FTZ R23, R33, R33 ;  /* 0x0000002121177220 */ /* 0x000fe40000410000 */
[----:B------:R-:W-:Y:S01]  /*0d90*/  FADD.FTZ R17, R18, R17 ;  /* 0x0000001112117221 */ /* 0x000fe20000010000 */
[----:B------:R-:W-:Y:S01]  /*0da0*/  FADD.FTZ R18, R34, R35 ;  /* 0x0000002322127221 */ /* 0x000fe20000010000 */
[----:B------:R-:W-:Y:S01]  /*0db0*/  FADD.FTZ R19, R19, R20 ;  /* 0x0000001413137221 */ /* 0x000fe20000010000 */
[----:B------:R-:W-:Y:S01]  /*0dc0*/  FFMA.FTZ R16, R32, R32, R23 ;  /* 0x0000002020107223 */ /* 0x000fe20000010017 */
[----:B------:R-:W-:Y:S01]  /*0dd0*/  FMUL.FTZ R21, R35, R35 ;  /* 0x0000002323157220 */ /* 0x000fe20000410000 */
[----:B------:R-:W-:Y:S01]  /*0de0*/  FADD.FTZ R17, R17, R18 ;  /* 0x0000001211117221 */ /* 0x000fe20000010000 */
[----:B------:R-:W-:Y:S01]  /*0df0*/  FADD.FTZ R18, R14, R15 ;  /* 0x0000000f0e127221 */ /* 0x000fe20000010000 */
[----:B------:R-:W-:Y:S01]  /*0e00*/  FADD.FTZ R16, R19, R16 ;  /* 0x0000001013107221 */ /* 0x000fe20000010000 */
[----:B------:R-:W-:Y:S01]  /*0e10*/  FFMA.FTZ R21, R34, R34, R21 ;  /* 0x0000002222157223 */ /* 0x000fe20000010015 */
[----:B------:R-:W-:Y:S01]  /*0e20*/  FMUL.FTZ R19, R15, R15 ;  /* 0x0000000f0f137220 */ /* 0x000fe20000410000 */
[----:B------:R-:W-:Y:S01]  /*0e30*/  FADD.FTZ R17, R17, R18 ;  /* 0x0000001211117221 */ /* 0x000fe20000010000 */
[----:B-----5:R-:W-:Y:S01]  /*0e40*/  FADD.FTZ R18, R36, R37 ;  /* 0x0000002524127221 */ /* 0x020fe20000010000 */
[----:B------:R-:W-:Y:S01]  /*0e50*/  FADD.FTZ R16, R16, R21 ;  /* 0x0000001510107221 */ /* 0x000fe20000010000 */
[----:B------:R-:W-:Y:S01]  /*0e60*/  FFMA.FTZ R19, R14, R14, R19 ;  /* 0x0000000e0e137223 */ /* 0x000fe20000010013 */
[----:B------:R-:W-:Y:S01]  /*0e70*/  FMUL.FTZ R21, R37, R37 ;  /* 0x0000002525157220 */ /* 0x000fe20000410000 */
[----:B------:R-:W-:-:S02]  /*0e80*/  FADD.FTZ R17, R17, R18 ;  /* 0x0000001211117221 */ /* 0x000fc40000010000 */
[----:B------:R-:W-:Y:S01]  /*0e90*/  FADD.FTZ R16, R16, R19 ;  /* 0x0000001310107221 */ /* 0x000fe20000010000 */
[----:B------:R-:W-:-:S04]  /*0ea0*/  FFMA.FTZ R21, R36, R36, R21 ;  /* 0x0000002424157223 */ /* 0x000fc80000010015 */
[----:B------:R-:W-:Y:S01]  /*0eb0*/  FADD.FTZ R16, R16, R21 ;  /* 0x0000001510107221 */ /* 0x000fe20000010000 */
[----:B----4-:R-:W-:Y:S01]  /*0ec0*/  FADD.FTZ R18, R38, R39 ;  /* 0x0000002726127221 */ /* 0x010fe20000010000 */
[----:B------:R-:W-:-:S03]  /*0ed0*/  FMUL.FTZ R19, R39, R39 ;  /* 0x0000002727137220 */ /* 0x000fc60000410000 */
[----:B------:R-:W-:Y:S01]  /*0ee0*/  FADD.FTZ R17, R17, R18 ;  /* 0x0000001211117221 */ /* 0x000fe20000010000 */
[----:B------:R-:W-:Y:S01]  /*0ef0*/  FFMA.FTZ R19, R38, R38, R19 ;  /* 0x0000002626137223 */ /* 0x000fe20000010013 */
[----:B------:R-:W-:Y:S01]  /*0f00*/  FMUL.FTZ R21, R41, R41 ;  /* 0x0000002929157220 */ /* 0x000fe20000410000 */
[----:B------:R-:W-:Y:S02]  /*0f10*/  FADD.FTZ R18, R40, R41 ;  /* 0x0000002928127221 */ /* 0x000fe40000010000 */
[----:B------:R-:W-:Y:S01]  /*0f20*/  FADD.FTZ R16, R16, R19 ;  /* 0x0000001310107221 */ /* 0x000fe20000010000 */
[----:B------:R-:W-:Y:S01]  /*0f30*/  FFMA.FTZ R21, R40, R40, R21 ;  /* 0x0000002828157223 */ /* 0x000fe20000010015 */
[----:B------:R-:W-:-:S03]  /*0f40*/  FADD.FTZ R18, R17, R18 ;  /* 0x0000001211127221 */ /* 0x000fc60000010000 */
[----:B------:R-:W-:Y:S02]  /*0f50*/  FADD.FTZ R17, R16, R21 ;  /* 0x0000001510117221 */ /* 0x000fe40000010000 */
        /* <DEDUP_REMOVED lines=24> */
[----:B------:R-:W-:-:S05]  /*10e0*/  MOV R16, R18 ;  /* 0x0000001200107202 */ /* 0x000fca0000000f00 */
        /* <DEDUP_REMOVED lines=10> */
[----:B0-----:R-:W-:-:S03]  /*1190*/  FADD.FTZ R16, R17, R19 ;  /* 0x0000001311107221 */ /* 0x001fc60000010000 */
[----:B--2---:R-:W-:Y:S01]  /*11a0*/  FADD.FTZ R53, R53, R24 ;  /* 0x0000001835357221 */ /* 0x004fe20000010000 */
[----:B------:R-:W-:Y:S02]  /*11b0*/  FADD.FTZ R24, R16, R25 ;  /* 0x0000001910187221 */ /* 0x000fe40000010000 */
[----:B------:R-:W0:Y:S01]  /*11c0*/  LDS.128 R16, [UR5+0x40] ;  /* 0x00004005ff107984 */ /* 0x000e220008000c00 */
[----:B------:R-:W-:Y:S01]  /*11d0*/  FADD.FTZ R53, R53, R26 ;  /* 0x0000001a35357221 */ /* 0x000fe20000010000 */
[----:B------:R-:W-:Y:S02]  /*11e0*/  FADD.FTZ R46, R24, R27 ;  /* 0x0000001b182e7221 */ /* 0x000fe40000010000 */
[----:B------:R-:W1:Y:S01]  /*11f0*/  LDS.128 R24, [UR5+0x50] ;  /* 0x00005005ff187984 */ /* 0x000e620008000c00 */
[----:B---3--:R-:W-:Y:S01]  /*1200*/  FADD.FTZ R53, R53, R20 ;  /* 0x0000001435357221 */ /* 0x008fe20000010000 */
[----:B------:R-:W-:-:S03]  /*1210*/  FADD.FTZ R46, R46, R21 ;  /* 0x000000152e2e7221 */ /* 0x000fc60000010000 */
[----:B------:R-:W-:Y:S01]  /*1220*/  FADD.FTZ R53, R53, R22 ;  /* 0x0000001635357221 */ /* 0x000fe20000010000 */
[----:B------:R-:W-:Y:S02]  /*1230*/  FADD.FTZ R46, R46, R23 ;  /* 0x000000172e2e7221 */ /* 0x000fe40000010000 */
[----:B------:R-:W-:Y:S01]  /*1240*/  LDS.128 R20, [UR5+0x70] ;  /* 0x00007005ff147984 */ /* 0x000fe20008000c00 */
        /* <DEDUP_REMOVED lines=19> */
[----:B------:R-:W-:-:S07]  /*1380*/  FADD.FTZ R17, R46, R25 ;  /* 0x000000192e117221 */ /* 0x000fce0000010000 */
.L_x_4907:
[----:B------:R-:W-:Y:S05]  /*1390*/  BSYNC B0 ;  /* 0x0000000000007941 */ /* 0x000fea0003800000 */
.L_x_4906:
[----:B------:R-:W1:Y:S02]  /*13a0*/  LDC R18, c[0x0][0xc] ;  /* 0x00000300ff127b82 */ /* 0x000e640000000800 */
[----:B-1----:R-:W-:-:S13]  /*13b0*/  ISETP.GE.U32.AND P0, PT, R18, 0x2, PT ;  /* 0x000000021200780c */ /* 0x002fda0003f06070 */
[----:B------:R-:W-:Y:S05]  /*13c0*/  @!P0 BRA `(.L_x_4908) ;  /* 0x00000010006c8947 */ /* 0x000fea0003800000 */
[----:B------:R-:W1:Y:S01]  /*13d0*/  S2R R19, SR_CTAID.Y ;  /* 0x0000000000137919 */ /* 0x000e620000002600 */
[----:B------:R-:W2:Y:S01]  /*13e0*/  LDC.64 R20, c[0x0][0x240] ;  /* 0x00009000ff147b82 */ /* 0x000ea20000000a00 */
[----:B------:R-:W-:-:S05]  /*13f0*/  LOP3.LUT R23, R8, 0x1, RZ, 0xc0, !PT ;  /* 0x0000000108177812 */ /* 0x000fca00078ec0ff */
[----:B------:R-:W-:Y:S02]  /*1400*/  IMAD R23, R23, R2, RZ ;  /* 0x0000000217177224 */ /* 0x000fe400078e02ff */
[----:B------:R-:W3:Y:S02]  /*1410*/  LDC.64 R26, c[0x0][0x248] ;  /* 0x00009200ff1a7b82 */ /* 0x000ee40000000a00 */
[----:B------:R-:W-:-:S05]  /*1420*/  IMAD R22, R23, R18, RZ ;  /* 0x0000001217167224 */ /* 0x000fca00078e02ff */
[----:B------:R-:W-:Y:S02]  /*1430*/  SHF.L.U32 R25, R22, 0x1, RZ ;  /* 0x0000000116197819 */ /* 0x000fe400000006ff */
[----:B-1----:R-:W-:-:S03]  /*1440*/  IADD3 R23, R23, R19, RZ ;  /* 0x0000001317177210 */ /* 0x002fc60007ffe0ff */
[----:B---3--:R-:W-:-:S04]  /*1450*/  IMAD.WIDE R26, R25, 0x4, R26 ;  /* 0x00000004191a7825 */ /* 0x008fc800078e021a */
[----:B--2---:R-:W-:Y:S01]  /*1460*/  IMAD.WIDE.U32 R20, R23, 0x4, R20 ;  /* 0x0000000417147825 */ /* 0x004fe200078e0014 */
        /* <DEDUP_REMOVED lines=14> */
.L_x_4910:
[----:B-1----:R-:W2:Y:S04]  /*1550*/  LDG.E.STRONG.GPU R22, desc[UR8][R20.64] ;  /* 0x0000000814167981 */ /* 0x002ea8000c1ef900 */
[----:B--2---:R-:W-:Y:S01]  /*1560*/  CCTL.IVALL ;  /* 0x00000000ff00798f */ /* 0x004fe20002000000 */
[----:B------:R-:W-:Y:S05]  /*1570*/  YIELD ;  /* 0x0000000000007946 */ /* 0x000fea0003800000 */
[----:B------:R-:W-:-:S13]  /*1580*/  ISETP.NE.AND P0, PT, R22, R53, PT ;  /* 0x000000351600720c */ /* 0x000fda0003f05270 */
[----:B------:R-:W-:Y:S05]  /*1590*/  @P0 BRA `(.L_x_4910) ;  /* 0xfffffffc00ec0947 */ /* 0x000fea000383ffff */
.L_x_4909:
        /* <DEDUP_REMOVED lines=17> */
.L_x_4914:
        /* <DEDUP_REMOVED lines=115> */
.L_x_4913:
        /* <DEDUP_REMOVED lines=61> */
.L_x_4915:
[----:B------:R-:W-:-:S13]  /*21b0*/  ISETP.NE.OR P0, PT, R24, RZ, P0 ;  /* 0x000000ff1800720c */ /* 0x000fda0000705670 */
[----:B------:R-:W-:Y:S05]  /*21c0*/  @!P0 BRA `(.L_x_4911) ;  /* 0x00000000007c8947 */ /* 0x000fea0003800000 */
.L_x_4912:
        /* <DEDUP_REMOVED lines=31> */
.L_x_4911:
        /* <DEDUP_REMOVED lines=11> */
.L_x_4917:
[----:B------:R-:W-:Y:S05]  /*2470*/  BSYNC B0 ;  /* 0x0000000000007941 */ /* 0x000fea0003800000 */
.L_x_4916:
        /* <DEDUP_REMOVED lines=16> */
.L_x_4908:
        /* <DEDUP_REMOVED lines=15> */
[C---:B-1----:R-:W-:Y:S01]  /*2670*/  IMAD.WIDE R22, R43.reuse, 0x4, R22 ;  /* 0x000000042b167825 */ /* 0x042fe200078e0216 */
[----:B------:R-:W1:Y:S01]  /*2680*/  LDC R53, c[0x0][0x294] ;  /* 0x0000a500ff357b82 */ /* 0x000e620000000800 */
[----:B------:R-:W-:Y:S02]  /*2690*/  @!P5 STS.64 [UR5+0x90], R16 ;  /* 0x00009010ff00d988 */ /* 0x000fe40008000a05 */
[----:B---3--:R-:W-:-:S04]  /*26a0*/  IMAD.WIDE R18, R43, 0x4, R18 ;  /* 0x000000042b127825 */ /* 0x008fc800078e0212 */
[----:B----4-:R-:W-:-:S05]  /*26b0*/  @!P0 IMAD.WIDE R24, R47, 0x8, R24 ;  /* 0x000000082f188825 */ /* 0x010fca00078e0218 */
[----:B------:R2:W-:Y:S01]  /*26c0*/  @!P0 STG.E.64 desc[UR8][R24.64], R20 ;  /* 0x0000001418008986 */ /* 0x0005e2000c101b08 */
[----:B------:R-:W-:Y:S06]  /*26d0*/  BAR.SYNC.DEFER_BLOCKING 0x0 ;  /* 0x0000000000007b1d */ /* 0x000fec0000010000 */
[----:B------:R-:W3:Y:S04]  /*26e0*/  LDG.E.64 R22, desc[UR8][R22.64] ;  /* 0x0000000816167981 */ /* 0x000ee8000c1e1b00 */
[----:B------:R-:W3:Y:S01]  /*26f0*/  LDG.E.64 R18, desc[UR8][R18.64] ;  /* 0x0000000812127981 */ /* 0x000ee2000c1e1b00 */
[----:B--2---:R-:W-:Y:S01]  /*2700*/  HFMA2.MMA R24, -RZ, RZ, 1.875, 0 ;  /* 0x3f800000ff187435 */ /* 0x004fe200000001ff */
[----:B0-----:R-:W-:Y:S01]  /*2710*/  IMAD.WIDE.U32 R16, R0, -0x77777777, RZ ;  /* 0x8888888900107825 */ /* 0x001fe200078e00ff */
[----:B------:R-:W-:Y:S01]  /*2720*/  ISETP.NE.AND P6, PT, RZ, UR10, PT ;  /* 0x0000000aff007c0c */ /* 0x000fe2000bfc5270 */
[----:B------:R-:W0:Y:S03]  /*2730*/  LDS.64 R26, [UR5+0x90] ;  /* 0x00009005ff1a7984 */ /* 0x000e260008000a00 */
[----:B------:R-:W-:-:S05]  /*2740*/  SHF.R.U32.HI R16, RZ, 0x5, R17 ;  /* 0x00000005ff107819 */ /* 0x000fca0000011611 */
[----:B-1----:R-:W-:-:S05]  /*2750*/  IMAD R25, R53, UR7, R16 ;  /* 0x0000000735197c24 */ /* 0x002fca000f8e0210 */
[----:B------:R-:W-:Y:S01]  /*2760*/  IADD3 R46, R25, 0x20, RZ ;  /* 0x00000020192e7810 */ /* 0x000fe20007ffe0ff */
[----:B0-----:R-:W-:-:S04]  /*2770*/  FMUL.FTZ R43, R26, UR6 ;  /* 0x000000061a2b7c20 */ /* 0x001fc80008410000 */
[C---:B------:R-:W-:Y:S01]  /*2780*/  FMUL.FTZ R26, R43.reuse, R43 ;  /* 0x0000002b2b1a7220 */ /* 0x040fe20000410000 */
[C---:B------:R-:W-:Y:S01]  /*2790*/  FADD.FTZ R17, -R43.reuse, R28 ;  /* 0x0000001c2b117221 */ /* 0x040fe20000010100 */
[C---:B------:R-:W-:Y:S01]  /*27a0*/  FADD.FTZ R29, -R43.reuse, R29 ;  /* 0x0000001d2b1d7221 */ /* 0x040fe20000010100 */
[----:B------:R-:W-:Y:S01]  /*27b0*/  FADD.FTZ R31, -R43, R31 ;  /* 0x0000001f2b1f7221 */ /* 0x000fe20000010100 */
[----:B------:R-:W-:-:S05]  /*27c0*/  FFMA.FTZ R26, R27, UR6, -R26 ;  /* 0x000000061b1a7c23 */ /* 0x000fca000801081a */
[----:B------:R-:W-:-:S13]  /*27d0*/  FSETP.GTU.FTZ.AND P0, PT, R26, RZ, PT ;  /* 0x000000ff1a00720b */ /* 0x000fda0003f1c000 */
[----:B------:R-:W0:Y:S02]  /*27e0*/  @P0 LDC R27, c[0x0][0x238] ;  /* 0x00008e00ff1b0b82 */ /* 0x000e240000000800 */
[----:B0-----:R-:W-:-:S04]  /*27f0*/  @P0 FADD.FTZ R26, R26, R27 ;  /* 0x0000001b1a1a0221 */ /* 0x001fc80000010000 */
[----:B------:R-:W0:Y:S01]  /*2800*/  @P0 MUFU.RSQ R24, R26 ;  /* 0x0000001a00180308 */ /* 0x000e220000001400 */
[----:B------:R-:W-:Y:S01]  /*2810*/  ISETP.GE.U32.AND P0, PT, R46, UR14, PT ;  /* 0x0000000e2e007c0c */ /* 0x000fe2000bf06070 */
[-C--:B0-----:R-:W-:Y:S01]  /*2820*/  FMUL.FTZ R17, R17, R24.reuse ;  /* 0x0000001811117220 */ /* 0x081fe20000410000 */
[----:B------:R-:W-:Y:S01]  /*2830*/  FMUL.FTZ R20, R29, R24 ;  /* 0x000000181d147220 */ /* 0x000fe20000410000 */
[----:B------:R-:W-:Y:S02]  /*2840*/  FADD.FTZ R29, -R43, R30 ;  /* 0x0000001e2b1d7221 */ /* 0x000fe40000010100 */
[----:B---3--:R-:W-:Y:S01]  /*2850*/  FFMA.FTZ R16, R22, R17, R18 ;  /* 0x0000001116107223 */ /* 0x008fe20000010012 */
        /* <DEDUP_REMOVED lines=12> */
.L_x_4918:
        /* <DEDUP_REMOVED lines=12> */
[----:B------:R0:W-:Y:S04]  /*29e0*/  STG.E.64 desc[UR8][R26.64], R16 ;  /* 0x000000101a007986 */ /* 0x0001e8000c101b08 */
.L_x_4920:
[----:B------:R-:W-:Y:S05]  /*29f0*/  BSYNC B0 ;  /* 0x0000000000007941 */ /* 0x000fea0003800000 */
.L_x_4919:
[-C--:B0-----:R-:W-:Y:S01]  /*2a00*/  FMUL.FTZ R17, R29, R24.reuse ;  /* 0x000000181d117220 */ /* 0x081fe20000410000 */
[----:B------:R-:W-:Y:S01]  /*2a10*/  FMUL.FTZ R20, R31, R24 ;  /* 0x000000181f147220 */ /* 0x000fe20000410000 */
[C---:B------:R-:W-:Y:S01]  /*2a20*/  FADD.FTZ R29, -R43.reuse, R32 ;  /* 0x000000202b1d7221 */ /* 0x040fe20000010100 */
[----:B------:R-:W-:Y:S01]  /*2a30*/  FADD.FTZ R33, -R43, R33 ;  /* 0x000000212b217221 */ /* 0x000fe20000010100 */
        /* <DEDUP_REMOVED lines=13> */
.L_x_4921:
        /* <DEDUP_REMOVED lines=10> */
[----:B------:R-:W-:-:S04]  /*2bb0*/  IADD3 R27, R21, R27, RZ ;  /* 0x0000001b151b7210 */ /* 0x000fc80007ffe0ff */
[----:B------:R-:W-:-:S05]  /*2bc0*/  LEA.HI.X R27, R20, UR13, R27, 0x2, P5 ;  /* 0x0000000d141b7c11 */ /* 0x000fca000a8f141b */
[----:B------:R0:W-:Y:S02]  /*2bd0*/  STG.E.64 desc[UR8][R26.64], R16 ;  /* 0x000000101a007986 */ /* 0x0001e4000c101b08 */
.L_x_4923:
[----:B------:R-:W-:Y:S05]  /*2be0*/  BSYNC B0 ;  /* 0x0000000000007941 */ /* 0x000fea0003800000 */
.L_x_4922:
[-C--:B------:R-:W-:Y:S01]  /*2bf0*/  FMUL.FTZ R29, R29, R24.reuse ;  /* 0x000000181d1d7220 */ /* 0x080fe20000410000 */
[----:B------:R-:W-:Y:S01]  /*2c00*/  FMUL.FTZ R20, R33, R24 ;  /* 0x0000001821147220 */ /* 0x000fe20000410000 */
[C---:B------:R-:W-:Y:S01]  /*2c10*/  FADD.FTZ R31, -R43.reuse, R34 ;  /* 0x000000222b1f7221 */ /* 0x040fe20000010100 */
[----:B------:R-:W-:Y:S01]  /*2c20*/  FADD.FTZ R35, -R43, R35 ;  /* 0x000000232b237221 */ /* 0x000fe20000010100 */
        /* <DEDUP_REMOVED lines=13> */
.L_x_4924:
        /* <DEDUP_REMOVED lines=13> */
.L_x_4926:
[----:B------:R-:W-:Y:S05]  /*2dd0*/  BSYNC B0 ;  /* 0x0000000000007941 */ /* 0x000fea0003800000 */
.L_x_4925:
[-C--:B------:R-:W-:Y:S01]  /*2de0*/  FMUL.FTZ R31, R31, R24.reuse ;  /* 0x000000181f1f7220 */ /* 0x080fe20000410000 */
[----:B------:R-:W-:Y:S01]  /*2df0*/  FMUL.FTZ R20, R35, R24 ;  /* 0x0000001823147220 */ /* 0x000fe20000410000 */
[----:B------:R-:W-:Y:S02]  /*2e00*/  IADD3 R28, R25, 0x28, RZ ;  /* 0x00000028191c7810 */ /* 0x000fe40007ffe0ff */
[----:B------:R-:W-:Y:S01]  /*2e10*/  SHF.R.S32.HI R29, RZ, 0x1f, R46 ;  /* 0x0000001fff1d7819 */ /* 0x000fe2000001142e */
        /* <DEDUP_REMOVED lines=13> */
.L_x_4927:
        /* <DEDUP_REMOVED lines=13> */
.L_x_4929:
[----:B------:R-:W-:Y:S05]  /*2fc0*/  BSYNC B0 ;  /* 0x0000000000007941 */ /* 0x000fea0003800000 */
.L_x_4928:
[C---:B0-----:R-:W-:Y:S01]  /*2fd0*/  FADD.FTZ R17, -R43.reuse, R14 ;  /* 0x0000000e2b117221 */ /* 0x041fe20000010100 */
[C---:B------:R-:W-:Y:S01]  /*2fe0*/  FADD.FTZ R15, -R43.reuse, R15 ;  /* 0x0000000f2b0f7221 */ /* 0x040fe20000010100 */
[----:B------:R-:W-:Y:S01]  /*2ff0*/  ISETP.GE.U32.AND P5, PT, R28, UR14, PT ;  /* 0x0000000e1c007c0c */ /* 0x000fe2000bfa6070 */
[----:B------:R-:W-:Y:S01]  /*3000*/  FADD.FTZ R27, -R43, R36 ;  /* 0x000000242b1b7221 */ /* 0x000fe20000010100 */
[----:B------:R-:W-:Y:S01]  /*3010*/  SHF.R.S32.HI R26, RZ, 0x1f, R28 ;  /* 0x0000001fff1a7819 */ /* 0x000fe2000001141c */
[-C--:B------:R-:W-:Y:S01]  /*3020*/  FMUL.FTZ R17, R17, R24.reuse ;  /* 0x0000001811117220 */ /* 0x080fe20000410000 */
[----:B------:R-:W-:Y:S01]  /*3030*/  ISETP.GE.AND.EX P0, PT, R29, UR15, PT, P0 ;  /* 0x0000000f1d007c0c */ /* 0x000fe2000bf06300 */
[----:B------:R-:W-:Y:S01]  /*3040*/  FMUL.FTZ R16, R15, R24 ;  /* 0x000000180f107220 */ /* 0x000fe20000410000 */
[----:B------:R-:W-:Y:S01]  /*3050*/  ISETP.GE.AND.EX P5, PT, R26, UR15, PT, P5 ;  /* 0x0000000f1a007c0c */ /* 0x000fe2000bfa6350 */
        /* <DEDUP_REMOVED lines=14> */
.L_x_4930:
        /* <DEDUP_REMOVED lines=13> */
.L_x_4932:
[----:B------:R-:W-:Y:S05]  /*3210*/  BSYNC B0 ;  /* 0x0000000000007941 */ /* 0x000fea0003800000 */
.L_x_4931:
[----:B------:R-:W-:Y:S01]  /*3220*/  FADD.FTZ R37, -R43, R37 ;  /* 0x000000252b257221 */ /* 0x000fe20000010100 */
[-C--:B------:R-:W-:Y:S01]  /*3230*/  FMUL.FTZ R27, R27, R24.reuse ;  /* 0x000000181b1b7220 */ /* 0x080fe20000410000 */
[----:B------:R-:W-:Y:S02]  /*3240*/  ISETP.GE.U32.AND P0, PT, R12, UR14, PT ;  /* 0x0000000e0c007c0c */ /* 0x000fe4000bf06070 */
[----:B0-----:R-:W-:Y:S01]  /*3250*/  FMUL.FTZ R20, R37, R24 ;  /* 0x0000001825147220 */ /* 0x001fe20000410000 */
[----:B------:R-:W-:Y:S01]  /*3260*/  ISETP.LT.U32.AND P5, PT, R0, 0x1e0, !P5 ;  /* 0x000001e00000780c */ /* 0x000fe20006fa1070 */
[----:B------:R-:W-:Y:S01]  /*3270*/  FFMA.FTZ R14, R22, R27, R18 ;  /* 0x0000001b160e7223 */ /* 0x000fe20000010012 */
[----:B------:R-:W-:Y:S01]  /*3280*/  IADD3 R16, R25, 0x30, RZ ;  /* 0x0000003019107810 */ /* 0x000fe20007ffe0ff */
        /* <DEDUP_REMOVED lines=12> */
.L_x_4933:
        /* <DEDUP_REMOVED lines=13> */
.L_x_4935:
[----:B------:R-:W-:Y:S05]  /*3420*/  BSYNC B0 ;  /* 0x0000000000007941 */ /* 0x000fea0003800000 */
.L_x_4934:
[C---:B0-----:R-:W-:Y:S01]  /*3430*/  FADD.FTZ R15, -R43.reuse, R38 ;  /* 0x000000262b0f7221 */ /* 0x041fe20000010100 */
[C---:B------:R-:W-:Y:S01]  /*3440*/  FADD.FTZ R17, -R43.reuse, R40 ;  /* 0x000000282b117221 */ /* 0x040fe20000010100 */
[C---:B------:R-:W-:Y:S01]  /*3450*/  FADD.FTZ R41, -R43.reuse, R41 ;  /* 0x000000292b297221 */ /* 0x040fe20000010100 */
        /* <DEDUP_REMOVED lines=10> */
[----:B------:R-:W-:Y:S01]  /*3500*/  ISETP.GT.U32.OR P0, PT, R0, 0x1df, P0 ;  /* 0x000001df0000780c */ /* 0x000fe20000704470 */
        /* <DEDUP_REMOVED lines=15> */
.L_x_4936:
        /* <DEDUP_REMOVED lines=13> */
.L_x_4938:
[----:B------:R-:W-:Y:S05]  /*36d0*/  BSYNC B0 ;  /* 0x0000000000007941 */ /* 0x000fea0003800000 */
.L_x_4937:
        /* <DEDUP_REMOVED lines=11> */
.L_x_4939:
[----:B------:R-:W-:Y:S04]  /*3790*/  BSSY B0, `(.L_x_4940) ;  /* 0x000000c000007945 */ /* 0x000fe80003800000 */
[----:B------:R-:W-:Y:S05]  /*37a0*/  @P0 BRA `(.L_x_4941) ;  /* 0x0000000000280947 */ /* 0x000fea0003800000 */
[----:B------:R-:W-:Y:S01]  /*37b0*/  ULDC.64 UR12, c[0x0][0x270] ;  /* 0x00009c00000c7ab9 */ /* 0x000fe20000000a00 */
[----:B------:R-:W-:Y:S01]  /*37c0*/  MOV R49, R51 ;  /* 0x0000003300317202 */ /* 0x000fe20000000f00 */
[----:B------:R-:W-:Y:S02]  /*37d0*/  IMAD R45, R45, UR12, RZ ;  /* 0x0000000c2d2d7c24 */ /* 0x000fe4000f8e02ff */
[----:B------:R-:W-:-:S04]  /*37e0*/  IMAD.WIDE.U32 R48, R12, UR12, R48 ;  /* 0x0000000c0c307c25 */ /* 0x000fc8000f8e0030 */
[----:B------:R-:W-:Y:S01]  /*37f0*/  IMAD R45, R12, UR13, R45 ;  /* 0x0000000d0c2d7c24 */ /* 0x000fe2000f8e022d */
[----:B------:R-:W-:Y:S02]  /*3800*/  ULDC.64 UR12, c[0x0][0x210] ;  /* 0x00008400000c7ab9 */ /* 0x000fe40000000a00 */
[----:B0-----:R-:W-:Y:S02]  /*3810*/  LEA R16, P0, R48, UR12, 0x2 ;  /* 0x0000000c30107c11 */ /* 0x001fe4000f8010ff */
[----:B------:R-:W-:-:S04]  /*3820*/  IADD3 R45, R49, R45, RZ ;  /* 0x0000002d312d7210 */ /* 0x000fc80007ffe0ff */
[----:B------:R-:W-:-:S05]  /*3830*/  LEA.HI.X R17, R48, UR13, R45, 0x2, P0 ;  /* 0x0000000d30117c11 */ /* 0x000fca00080f142d */
[----:B------:R1:W-:Y:S02]  /*3840*/  STG.E.64 desc[UR8][R16.64], R14 ;  /* 0x0000000e10007986 */ /* 0x0003e4000c101b08 */
.L_x_4941:
[----:B------:R-:W-:Y:S05]  /*3850*/  BSYNC B0 ;  /* 0x0000000000007941 */ /* 0x000fea0003800000 */
.L_x_4940:
[----:B------:R-:W-:Y:S02]  /*3860*/  IADD3 R47, R2, R47, RZ ;  /* 0x0000002f022f7210 */ /* 0x000fe40007ffe0ff */
[----:B------:R-:W-:Y:S02]  /*3870*/  IADD3 R8, R8, 0x1, RZ ;  /* 0x0000000108087810 */ /* 0x000fe40007ffe0ff */
[----:B------:R-:W-:-:S13]  /*3880*/  ISETP.GE.AND P0, PT, R47, UR4, PT ;  /* 0x000000042f007c0c */ /* 0x000fda000bf06270 */
[----:B------:R-:W-:Y:S05]  /*3890*/  @!P0 BRA `(.L_x_4942) ;  /* 0xffffffc8008c8947 */ /* 0x000fea000383ffff */
[----:B------:R-:W-:Y:S05]  /*38a0*/  EXIT ;  /* 0x000000000000794d */ /* 0x000fea0003800000 */
.L_x_4943:
        /* <DEDUP_REMOVED lines=13> */
.L_x_5654:


//--------------------- .text._Z35group_norm_nhwc_fwd_one_pass_kernelI11Fp32IOFp32WLi128ELi120ELi480EEv26Group_norm_nhwc_fwd_params --------------------------
	.section	.text._Z35group_norm_nhwc_fwd_one_pass_kernelI11Fp32IOFp32WLi128ELi120ELi480EEv26Group_norm_nhwc_fwd_params,"ax",@progbits
	.align	128
        .global         _Z35group_norm_nhwc_fwd_one_pass_kernelI11Fp32IOFp32WLi128ELi120ELi480EEv26Group_norm_nhwc_fwd_params
        .type           _Z35group_norm_nhwc_fwd_one_pass_kernelI11Fp32IOFp32WLi128ELi120ELi480EEv26Group_norm_nhwc_fwd_params,@function
        .size           _Z35group_norm_nhwc_fwd_one_pass_kernelI11Fp32IOFp32WLi128ELi120ELi480EEv26Group_norm_nhwc_fwd_params,(.L_x_5655 - _Z35group_norm_nhwc_fwd_one_pass_kernelI11Fp32IOFp32WLi128ELi120ELi480EEv26Group_norm_nhwc_fwd_params)
        .other          _Z35group_norm_nhwc_fwd_one_pass_kernelI11Fp32IOFp32WLi128ELi120ELi480EEv26Group_norm_nhwc_fwd_params,@"STO_CUDA_ENTRY STV_DEFAULT"
_Z35group_norm_nhwc_fwd_one_pass_kernelI11Fp32IOFp32WLi128ELi120ELi480EEv26Group_norm_nhwc_fwd_params:
.text._Z35group_norm_nhwc_fwd_one_pass_kernelI11Fp32IOFp32WLi128ELi120ELi480EEv26Group_norm_nhwc_fwd_params:
        /* <DEDUP_REMOVED lines=11> */
[----:B------:R-:W1:Y:S01]  /*00b0*/  S2R R74, SR_LANEID ;  /* 0x00000000004a7919 */ /* 0x000e620000000000 */
[----:B------:R-:W-:Y:S01]  /*00c0*/  HFMA2.MMA R76, -RZ, RZ, 0, 0 ;  /* 0x00000000ff4c7435 */ /* 0x000fe200000001ff */
[----:B------:R-:W-:-:S03]  /*00d0*/  ULDC.U8 UR10, c[0x0][0x28c] ;  /* 0x0000a300000a7ab9 */ /* 0x000fc60000000000 */
[----:B------:R-:W2:Y:S08]  /*00e0*/  LDC R4, c[0x0][0x294] ;  /* 0x0000a500ff047b82 */ /* 0x000eb00000000800 */
[----:B------:R-:W3:Y:S01]  /*00f0*/  S2UR UR6, SR_CgaCtaId ;  /* 0x00000000000679c3 */ /* 0x000ee20000008800 */
[----:B0-----:R-:W-:-:S05]  /*0100*/  IMAD.WIDE.U32 R2, R0, -0x77777777, RZ ;  /* 0x8888888900027825 */ /* 0x001fca00078e00ff */
[----:B------:R-:W-:Y:S02]  /*0110*/  SHF.R.U32.HI R5, RZ, 0x5, R3 ;  /* 0x00000005ff057819 */ /* 0x000fe40000011603 */
[--C-:B------:R-:W-:Y:S01]  /*0120*/  SHF.R.S32.HI R3, RZ, 0x1f, R0.reuse ;  /* 0x0000001fff037819 */ /* 0x100fe20000011400 */
[----:B---3--:R-:W-:Y:S02]  /*0130*/  ULEA UR5, UR6, UR5, 0x18 ;  /* 0x0000000506057291 */ /* 0x008fe4000f8ec03f */
[----:B--2---:R-:W-:Y:S01]  /*0140*/  IMAD R55, R4, UR7, R5 ;  /* 0x0000000704377c24 */ /* 0x004fe2000f8e0205 */
[----:B------:R-:W-:Y:S01]  /*0150*/  LEA.HI R3, R3, R0, RZ, 0x5 ;  /* 0x0000000003037211 */ /* 0x000fe200078f28ff */
[----:B------:R-:W-:-:S03]  /*0160*/  IMAD R56, R5, -0x3c, R0 ;  /* 0xffffffc405387824 */ /* 0x000fc600078e0200 */
[----:B------:R-:W-:Y:S02]  /*0170*/  ISETP.GE.U32.AND P0, PT, R55, UR8, PT ;  /* 0x0000000837007c0c */ /* 0x000fe4000bf06070 */
[----:B------:R-:W-:Y:S02]  /*0180*/  SHF.R.S32.HI R57, RZ, 0x1f, R55 ;  /* 0x0000001fff397819 */ /* 0x000fe40000011437 */
[----:B------:R-:W-:Y:S02]  /*0190*/  SHF.R.S32.HI R3, RZ, 0x5, R3 ;  /* 0x00000005ff037819 */ /* 0x000fe40000011403 */
[----:B------:R-:W-:Y:S01]  /*01a0*/  ISETP.GE.AND.EX P0, PT, R57, UR9, PT, P0 ;  /* 0x0000000939007c0c */ /* 0x000fe2000bf06300 */
[----:B------:R-:W-:Y:S01]  /*01b0*/  ULDC.64 UR8, c[0x0][0x208] ;  /* 0x0000820000087ab9 */ /* 0x000fe20000000a00 */
[----:B------:R-:W-:Y:S02]  /*01c0*/  SHF.L.U32 R56, R56, 0x1, RZ ;  /* 0x0000000138387819 */ /* 0x000fe400000006ff */
[----:B------:R-:W-:-:S02]  /*01d0*/  LEA R58, R3, UR5, 0x3 ;  /* 0x00000005033a7c11 */ /* 0x000fc4000f8e18ff */
[C---:B------:R-:W-:Y:S02]  /*01e0*/  IADD3 R59, R55.reuse, 0x8, RZ ;  /* 0x00000008373b7810 */ /* 0x040fe40007ffe0ff */
        /* <DEDUP_REMOVED lines=8> */
[----:B------:R-:W-:Y:S02]  /*0270*/  ISETP.LT.U32.AND P0, PT, R0, 0x1e0, !P0 ;  /* 0x000001e00000780c */ /* 0x000fe40004701070 */
[C---:B------:R-:W-:Y:S02]  /*0280*/  IADD3 R68, R55.reuse, 0x50, RZ ;  /* 0x0000005037447810 */ /* 0x040fe40007ffe0ff */
[----:B------:R-:W-:-:S02]  /*0290*/  IADD3 R69, R55, 0x58, RZ ;  /* 0x0000005837457810 */ /* 0x000fc40007ffe0ff */
[C---:B------:R-:W-:Y:S02]  /*02a0*/  IADD3 R70, R55.reuse, 0x60, RZ ;  /* 0x0000006037467810 */ /* 0x040fe40007ffe0ff */
[C---:B------:R-:W-:Y:S02]  /*02b0*/  IADD3 R71, R55.reuse, 0x68, RZ ;  /* 0x0000006837477810 */ /* 0x040fe40007ffe0ff */
[C---:B------:R-:W-:Y:S02]  /*02c0*/  IADD3 R72, R55.reuse, 0x70, RZ ;  /* 0x0000007037487810 */ /* 0x040fe40007ffe0ff */
[----:B-1----:R-:W-:-:S07]  /*02d0*/  IADD3 R73, R55, 0x78, RZ ;  /* 0x0000007837497810 */ /* 0x002fce0007ffe0ff */
.L_x_5001:
[----:B0-----:R-:W0:Y:S01]  /*02e0*/  LDC R9, c[0x0][0x288] ;  /* 0x0000a200ff097b82 */ /* 0x001e220000000800 */
[----:B------:R-:W-:Y:S01]  /*02f0*/  ULDC.64 UR14, c[0x0][0x278] ;  /* 0x00009e00000e7ab9 */ /* 0x000fe20000000a00 */
[----:B------:R-:W-:Y:S01]  /*0300*/  SHF.R.S32.HI R75, RZ, 0x1f, R59 ;  /* 0x0000001fff4b7819 */ /* 0x000fe2000001143b */
[----:B------:R-:W-:Y:S01]  /*0310*/  ULDC.64 UR12, c[0x0][0x280] ;  /* 0x0000a000000c7ab9 */ /* 0x000fe20000000a00 */
[----:B------:R-:W-:Y:S02]  /*0320*/  SHF.R.S32.HI R77, RZ, 0x1f, R60 ;  /* 0x0000001fff4d7819 */ /* 0x000fe4000001143c */
[----:B------:R-:W-:Y:S02]  /*0330*/  SHF.R.S32.HI R81, RZ, 0x1f, R61 ;  /* 0x0000001fff517819 */ /* 0x000fe4000001143d */
[----:B------:R-:W-:Y:S01]  /*0340*/  ISETP.GE.U32.AND P4, PT, R61, UR14, PT ;  /* 0x0000000e3d007c0c */ /* 0x000fe2000bf86070 */
[----:B-1----:R-:W1:Y:S01]  /*0350*/  @P0 LDC.64 R10, c[0x0][0x220] ;  /* 0x00008800ff0a0b82 */ /* 0x002e620000000a00 */
[----:B------:R-:W-:-:S02]  /*0360*/  SHF.R.S32.HI R83, RZ, 0x1f, R62 ;  /* 0x0000001fff537819 */ /* 0x000fc4000001143e */
[----:B------:R-:W-:Y:S02]  /*0370*/  ISETP.GE.AND.EX P4, PT, R81, UR15, PT, P4 ;  /* 0x0000000f51007c0c */ /* 0x000fe4000bf86340 */
[----:B------:R-:W-:Y:S02]  /*0380*/  SHF.R.S32.HI R85, RZ, 0x1f, R63 ;  /* 0x0000001fff557819 */ /* 0x000fe4000001143f */
[----:B------:R-:W-:Y:S02]  /*0390*/  ISETP.GT.U32.OR P4, PT, R0, 0x1df, P4 ;  /* 0x000001df0000780c */ /* 0x000fe40002784470 */
[----:B0-----:R-:W-:-:S04]  /*03a0*/  IABS R5, R9 ;  /* 0x0000000900057213 */ /* 0x001fc80000000000 */
[----:B------:R-:W0:Y:S07]  /*03b0*/  I2F.RP R4, R5 ;  /* 0x0000000500047306 */ /* 0x000e2e0000209400 */
[----:B--2---:R-:W2:Y:S08]  /*03c0*/  @!P4 LDC.64 R18, c[0x0][0x270] ;  /* 0x00009c00ff12cb82 */ /* 0x004eb00000000a00 */
[----:B---3--:R-:W3:Y:S01]  /*03d0*/  @!P4 LDC.64 R26, c[0x0][0x220] ;  /* 0x00008800ff1acb82 */ /* 0x008ee20000000a00 */
[----:B0-----:R-:W0:Y:S02]  /*03e0*/  MUFU.RCP R4, R4 ;  /* 0x0000000400047308 */ /* 0x001e240000001000 */
[----:B0-----:R-:W-:-:S06]  /*03f0*/  IADD3 R2, R4, 0xffffffe, RZ ;  /* 0x0ffffffe04027810 */ /* 0x001fcc0007ffe0ff */
[----:B------:R0:W4:Y:S02]  /*0400*/  F2I.FTZ.U32.TRUNC.NTZ R3, R2 ;  /* 0x0000000200037305 */ /* 0x000124000021f000 */
[----:B0-----:R-:W-:Y:S02]  /*0410*/  MOV R2, RZ ;  /* 0x000000ff00027202 */ /* 0x001fe40000000f00 */
        /* <DEDUP_REMOVED lines=9> */
[----:B------:R-:W0:Y:S03]  /*04b0*/  @P0 LDC.64 R6, c[0x0][0x270] ;  /* 0x00009c00ff060b82 */ /* 0x000e260000000a00 */
[----:B------:R-:W-:-:S13]  /*04c0*/  ISETP.GT.U32.AND P2, PT, R5, R4, PT ;  /* 0x000000040500720c */ /* 0x000fda0003f44070 */
[-C--:B------:R-:W-:Y:S02]  /*04d0*/  @!P2 IADD3 R4, R4, -R5.reuse, RZ ;  /* 0x800000050404a210 */ /* 0x080fe40007ffe0ff */
[----:B------:R-:W-:Y:S02]  /*04e0*/  @!P2 IADD3 R3, R3, 0x1, RZ ;  /* 0x000000010303a810 */ /* 0x000fe40007ffe0ff */
[----:B------:R-:W-:Y:S02]  /*04f0*/  ISETP.GE.U32.AND P1, PT, R4, R5, PT ;  /* 0x000000050400720c */ /* 0x000fe40003f26070 */
[----:B------:R-:W-:Y:S02]  /*0500*/  ISETP.NE.AND P2, PT, R9, RZ, PT ;  /* 0x000000ff0900720c */ /* 0x000fe40003f45270 */
[----:B------:R-:W-:-:S09]  /*0510*/  SHF.R.S32.HI R4, RZ, 0x1f, R56 ;  /* 0x0000001fff047819 */ /* 0x000fd20000011438 */
[----:B------:R-:W-:-:S04]  /*0520*/  @P1 IADD3 R3, R3, 0x1, RZ ;  /* 0x0000000103031810 */ /* 0x000fc80007ffe0ff */
[----:B------:R-:W-:Y:S02]  /*0530*/  @!P3 IADD3 R3, -R3, RZ, RZ ;  /* 0x000000ff0303b210 */ /* 0x000fe40007ffe1ff */
[----:B------:R-:W-:Y:S02]  /*0540*/  @!P2 LOP3.LUT R3, RZ, R9, RZ, 0x33, !PT ;  /* 0x00000009ff03a212 */ /* 0x000fe400078e33ff */
[----:B------:R-:W-:Y:S02]  /*0550*/  ISETP.GE.U32.AND P2, PT, R59, UR14, PT ;  /* 0x0000000e3b007c0c */ /* 0x000fe4000bf46070 */
[----:B------:R-:W-:Y:S02]  /*0560*/  IADD3 R79, -R3, RZ, RZ ;  /* 0x000000ff034f7210 */ /* 0x000fe40007ffe1ff */
[----:B------:R-:W-:Y:S02]  /*0570*/  ISETP.GE.AND.EX P2, PT, R75, UR15, PT, P2 ;  /* 0x0000000f4b007c0c */ /* 0x000fe4000bf46320 */
[----:B------:R-:W-:Y:S01]  /*0580*/  ISETP.GE.U32.AND P3, PT, R60, UR14, PT ;  /* 0x0000000e3c007c0c */ /* 0x000fe2000bf66070 */
[----:B------:R-:W-:Y:S01]  /*0590*/  IMAD R79, R9, R79, R54 ;  /* 0x0000004f094f7224 */ /* 0x000fe200078e0236 */
[----:B------:R-:W-:-:S02]  /*05a0*/  ISETP.GT.U32.OR P2, PT, R0, 0x1df, P2 ;  /* 0x000001df0000780c */ /* 0x000fc40001744470 */
[----:B------:R-:W-:Y:S01]  /*05b0*/  ISETP.GE.AND.EX P3, PT, R77, UR15, PT, P3 ;  /* 0x0000000f4d007c0c */ /* 0x000fe2000bf66330 */
[----:B------:R-:W-:Y:S01]  /*05c0*/  IMAD R79, R79, 0x78, RZ ;  /* 0x000000784f4f7824 */ /* 0x000fe200078e02ff */
[----:B------:R-:W-:Y:S02]  /*05d0*/  SHF.R.S32.HI R2, RZ, 0x1f, R3 ;  /* 0x0000001fff027819 */ /* 0x000fe40000011403 */
[----:B------:R-:W-:Y:S02]  /*05e0*/  ISETP.GT.U32.OR P3, PT, R0, 0x1df, P3 ;  /* 0x000001df0000780c */ /* 0x000fe40001f64470 */
[----:B------:R-:W-:Y:S01]  /*05f0*/  IADD3 R20, P1, R56, R79, RZ ;  /* 0x0000004f38147210 */ /* 0x000fe20007f3e0ff */
[----:B------:R-:W-:-:S03]  /*0600*/  IMAD R2, R2, UR12, RZ ;  /* 0x0000000c02027c24 */ /* 0x000fc6000f8e02ff */
[----:B------:R-:W-:Y:S01]  /*0610*/  LEA.HI.X.SX32 R21, R79, R4, 0x1, P1 ;  /* 0x000000044f157211 */ /* 0x000fe200008f0eff */
[----:B------:R-:W4:Y:S01]  /*0620*/  @!P2 LDC.64 R12, c[0x0][0x270] ;  /* 0x00009c00ff0cab82 */ /* 0x000f220000000a00 */
[----:B------:R-:W-:Y:S01]  /*0630*/  ISETP.GE.U32.AND P1, PT, R62, UR14, PT ;  /* 0x0000000e3e007c0c */ /* 0x000fe2000bf26070 */
[C---:B------:R-:W-:Y:S02]  /*0640*/  IMAD R5, R3.reuse, UR13, R2 ;  /* 0x0000000d03057c24 */ /* 0x040fe4000f8e0202 */
[----:B------:R-:W-:Y:S01]  /*0650*/  IMAD.WIDE.U32 R20, R3, UR12, R20 ;  /* 0x0000000c03147c25 */ /* 0x000fe2000f8e0014 */
[----:B------:R-:W-:-:S03]  /*0660*/  ISETP.GE.AND.EX P1, PT, R83, UR15, PT, P1 ;  /* 0x0000000f53007c0c */ /* 0x000fc6000bf26310 */
[----:B0-----:R-:W-:Y:S01]  /*0670*/  @P0 IMAD R2, R57, R6, RZ ;  /* 0x0000000639020224 */ /* 0x001fe200078e02ff */
[----:B------:R-:W0:Y:S01]  /*0680*/  @!P3 LDC.64 R14, c[0x0][0x270] ;  /* 0x00009c00ff0ebb82 */ /* 0x000e220000000a00 */
[----:B------:R-:W-:Y:S02]  /*0690*/  IADD3 R3, R21, R5, RZ ;  /* 0x0000000515037210 */ /* 0x000fe40007ffe0ff */
[C---:B------:R-:W-:Y:S01]  /*06a0*/  @P0 IMAD R7, R55.reuse, R7, R2 ;  /* 0x0000000737070224 */ /* 0x040fe200078e0202 */
[----:B------:R-:W-:Y:S02]  /*06b0*/  ISETP.GT.U32.OR P1, PT, R0, 0x1df, P1 ;  /* 0x000001df0000780c */ /* 0x000fe40000f24470 */
[----:B------:R-:W-:Y:S02]  /*06c0*/  @P0 MOV R2, R20 ;  /* 0x0000001400020202 */ /* 0x000fe40000000f00 */
[----:B------:R-:W5:Y:S03]  /*06d0*/  @!P2 LDC.64 R16, c[0x0][0x220] ;  /* 0x00008800ff10ab82 */ /* 0x000f660000000a00 */
[----:B------:R-:W-:-:S05]  /*06e0*/  @P0 IMAD.WIDE.U32 R8, R55, R6, R2 ;  /* 0x0000000637080225 */ /* 0x000fca00078e0002 */
[----:B------:R-:W-:Y:S01]  /*06f0*/  @P0 IADD3 R7, R9, R7, RZ ;  /* 0x0000000709070210 */ /* 0x000fe20007ffe0ff */
[----:B------:R-:W3:Y:S01]  /*0700*/  @!P3 LDC.64 R22, c[0x0][0x220] ;  /* 0x00008800ff16bb82 */ /* 0x000ee20000000a00 */
[C---:B-1----:R-:W-:Y:S01]  /*0710*/  @P0 LEA R6, P5, R8.reuse, R10, 0x2 ;  /* 0x0000000a08060211 */ /* 0x042fe200078a10ff */
[----:B----4-:R-:W-:Y:S01]  /*0720*/  @!P2 IMAD R10, R75, R12, RZ ;  /* 0x0000000c4b0aa224 */ /* 0x010fe200078e02ff */
[----:B------:R-:W-:Y:S02]  /*0730*/  @!P2 MOV R9, R3 ;  /* 0x000000030009a202 */ /* 0x000fe40000000f00 */
[----:B------:R-:W-:Y:S01]  /*0740*/  @P0 LEA.HI.X R7, R8, R11, R7, 0x2, P5 ;  /* 0x0000000b08070211 */ /* 0x000fe200028f1407 */
[----:B------:R-:W-:Y:S01]  /*0750*/  @!P2 IMAD R11, R59, R13, R10 ;  /* 0x0000000d3b0ba224 */ /* 0x000fe200078e020a */
[----:B------:R-:W-:Y:S01]  /*0760*/  @!P2 MOV R8, R20 ;  /* 0x000000140008a202 */ /* 0x000fe20000000f00 */
[----:B------:R-:W1:Y:S01]  /*0770*/  @!P1 LDC.64 R4, c[0x0][0x270] ;  /* 0x00009c00ff049b82 */ /* 0x000e620000000a00 */
[----:B0-----:R-:W-:Y:S01]  /*0780*/  @!P3 IMAD R10, R77, R14, RZ ;  /* 0x0000000e4d0ab224 */ /* 0x001fe200078e02ff */
[----:B------:R-:W-:-:S02]  /*0790*/  @!P3 MOV R13, R3 ;  /* 0x00000003000db202 */ /* 0x000fc40000000f00 */
[----:B------:R-:W-:Y:S01]  /*07a0*/  @!P2 IMAD.WIDE.U32 R8, R59, R12, R8 ;  /* 0x0000000c3b08a225 */ /* 0x000fe200078e0008 */
[----:B------:R-:W-:Y:S02]  /*07b0*/  @!P3 MOV R12, R20 ;  /* 0x00000014000cb202 */ /* 0x000fe40000000f00 */
[----:B------:R-:W-:Y:S01]  /*07c0*/  ISETP.GE.U32.AND P5, PT, R63, UR14, PT ;  /* 0x0000000e3f007c0c */ /* 0x000fe2000bfa6070 */
[----:B------:R-:W0:Y:S01]  /*07d0*/  @!P1 LDC.64 R28, c[0x0][0x220] ;  /* 0x00008800ff1c9b82 */ /* 0x000e220000000a00 */
[C---:B------:R-:W-:Y:S01]  /*07e0*/  @!P3 IMAD R15, R60.reuse, R15, R10 ;  /* 0x0000000f3c0fb224 */ /* 0x040fe200078e020a */
[----:B------:R-:W-:Y:S01]  /*07f0*/  @!P2 IADD3 R9, R9, R11, RZ ;  /* 0x0000000b0909a210 */ /* 0x000fe20007ffe0ff */
[----:B------:R-:W-:Y:S01]  /*0800*/  @!P3 IMAD.WIDE.U32 R12, R60, R14, R12 ;  /* 0x0000000e3c0cb225 */ /* 0x000fe200078e000c */
[C---:B-----5:R-:W-:Y:S02]  /*0810*/  @!P2 LEA R10, P6, R8.reuse, R16, 0x2 ;  /* 0x00000010080aa211 */ /* 0x060fe400078c10ff */
[----:B------:R-:W-:Y:S01]  /*0820*/  ISETP.GE.AND.EX P5, PT, R85, UR15, PT, P5 ;  /* 0x0000000f55007c0c */ /* 0x000fe2000bfa6350 */
[----:B--2---:R-:W-:Y:S01]  /*0830*/  @!P4 IMAD R14, R81, R18, RZ ;  /* 0x00000012510ec224 */ /* 0x004fe200078e02ff */
[----:B------:R-:W-:-:S02]  /*0840*/  @!P2 LEA.HI.X R11, R8, R17, R9, 0x2, P6 ;  /* 0x00000011080ba211 */ /* 0x000fc400030f1409 */
[----:B------:R-:W-:Y:S01]  /*0850*/  @!P3 IADD3 R9, R13, R15, RZ ;  /* 0x0000000f0d09b210 */ /* 0x000fe20007ffe0ff */
[----:B------:R-:W-:Y:S01]  /*0860*/  @!P4 IMAD R19, R61, R19, R14 ;  /* 0x000000133d13c224 */ /* 0x000fe200078e020e */
[----:B------:R-:W-:Y:S02]  /*0870*/  @!P4 MOV R14, R20 ;  /* 0x00000014000ec202 */ /* 0x000fe40000000f00 */
[----:B------:R-:W-:Y:S02]  /*0880*/  @!P4 MOV R15, R3 ;  /* 0x00000003000fc202 */ /* 0x000fe40000000f00 */
[----:B------:R-:W-:Y:S01]  /*0890*/  ISETP.GT.U32.OR P5, PT, R0, 0x1df, P5 ;  /* 0x000001df0000780c */ /* 0x000fe20002fa4470 */
[----:B-1----:R-:W-:Y:S01]  /*08a0*/  @!P1 IMAD R13, R83, R4, RZ ;  /* 0x00000004530d9224 */ /* 0x002fe200078e02ff */
[----:B---3--:R-:W-:Y:S01]  /*08b0*/  @!P3 LEA R8, P6, R12, R22, 0x2 ;  /* 0x000000160c08b211 */ /* 0x008fe200078c10ff */
[----:B------:R-:W-:Y:S01]  /*08c0*/  @!P4 IMAD.WIDE.U32 R14, R61, R18, R14 ;  /* 0x000000123d0ec225 */ /* 0x000fe200078e000e */
[----:B------:R-:W-:-:S02]  /*08d0*/  @!P1 MOV R16, R20 ;  /* 0x0000001400109202 */ /* 0x000fc40000000f00 */
[----:B------:R-:W-:Y:S01]  /*08e0*/  @!P1 MOV R17, R3 ;  /* 0x0000000300119202 */ /* 0x000fe20000000f00 */
[----:B------:R-:W-:Y:S01]  /*08f0*/  @!P1 IMAD R25, R62, R5, R13 ;  /* 0x000000053e199224 */ /* 0x000fe200078e020d */
[----:B------:R-:W-:Y:S02]  /*0900*/  @!P3 LEA.HI.X R9, R12, R23, R9, 0x2, P6 ;  /* 0x000000170c09b211 */ /* 0x000fe400030f1409 */
[----:B------:R-:W-:Y:S02]  /*0910*/  CS2R R22, SRZ ;  /* 0x0000000000167805 */ /* 0x000fe4000001ff00 */
[----:B------:R-:W-:Y:S01]  /*0920*/  @!P4 IADD3 R13, R15, R19, RZ ;  /* 0x000000130f0dc210 */ /* 0x000fe20007ffe0ff */
[----:B------:R-:W-:Y:S01]  /*0930*/  @!P1 IMAD.WIDE.U32 R4, R62, R4, R16 ;  /* 0x000000043e049225 */ /* 0x000fe200078e0010 */
[C---:B------:R-:W-:Y:S01]  /*0940*/  @!P4 LEA R12, P6, R14.reuse, R26, 0x2 ;  /* 0x0000001a0e0cc211 */ /* 0x040fe200078c10ff */
[----:B------:R-:W1:Y:S01]  /*0950*/  @!P5 LDC.64 R30, c[0x0][0x270] ;  /* 0x00009c00ff1edb82 */ /* 0x000e620000000a00 */
[----:B------:R-:W-:Y:S01]  /*0960*/  SHF.R.S32.HI R87, RZ, 0x1f, R64 ;  /* 0x0000001fff577819 */ /* 0x000fe20000011440 */
[----:B------:R2:W3:Y:S01]  /*0970*/  @!P2 LDG.E.64 R22, desc[UR8][R10.64] ;  /* 0x000000080a16a981 */ /* 0x0004e2000c1e1b00 */
[----:B------:R-:W-:-:S02]  /*0980*/  @!P4 LEA.HI.X R13, R14, R27, R13, 0x2, P6 ;  /* 0x0000001b0e0dc211 */ /* 0x000fc400030f140d */
[----:B------:R-:W-:Y:S02]  /*0990*/  @!P1 IADD3 R5, R5, R25, RZ ;  /* 0x0000001905059210 */ /* 0x000fe40007ffe0ff */
[----:B------:R-:W-:Y:S02]  /*09a0*/  CS2R R24, SRZ ;  /* 0x0000000000187805 */ /* 0x000fe4000001ff00 */
[C---:B0-----:R-:W-:Y:S01]  /*09b0*/  @!P1 LEA R14, P6, R4.reuse, R28, 0x2 ;  /* 0x0000001c040e9211 */ /* 0x041fe200078c10ff */
[----:B------:R-:W0:Y:S03]  /*09c0*/  @!P5 LDC.64 R34, c[0x0][0x220] ;  /* 0x00008800ff22db82 */ /* 0x000e260000000a00 */
[----:B------:R-:W-:Y:S02]  /*09d0*/  @!P1 LEA.HI.X R15, R4, R29, R5, 0x2, P6 ;  /* 0x0000001d040f9211 */ /* 0x000fe400030f1405 */
[----:B------:R-:W-:-:S02]  /*09e0*/  CS2R R26, SRZ ;  /* 0x00000000001a7805 */ /* 0x000fc4000001ff00 */
[----:B------:R-:W-:Y:S01]  /*09f0*/  ISETP.GE.U32.AND P6, PT, R64, UR14, PT ;  /* 0x0000000e40007c0c */ /* 0x000fe2000bfc6070 */
[----:B------:R4:W5:Y:S01]  /*0a00*/  @!P3 LDG.E.64 R24, desc[UR8][R8.64] ;  /* 0x000000080818b981 */ /* 0x000962000c1e1b00 */
[----:B------:R-:W-:Y:S02]  /*0a10*/  SHF.R.S32.HI R89, RZ, 0x1f, R65 ;  /* 0x0000001fff597819 */ /* 0x000fe40000011441 */
[----:B------:R-:W-:Y:S01]  /*0a20*/  ISETP.GE.AND.EX P6, PT, R87, UR15, PT, P6 ;  /* 0x0000000f57007c0c */ /* 0x000fe2000bfc6360 */
[----:B------:R4:W5:Y:S01]  /*0a30*/  @!P4 LDG.E.64 R26, desc[UR8][R12.64] ;  /* 0x000000080c1ac981 */ /* 0x000962000c1e1b00 */
[----:B------:R-:W-:Y:S02]  /*0a40*/  ISETP.GE.U32.AND P2, PT, R65, UR14, PT ;  /* 0x0000000e41007c0c */ /* 0x000fe4000bf46070 */
[----:B------:R-:W-:Y:S02]  /*0a50*/  ISETP.GT.U32.OR P6, PT, R0, 0x1df, P6 ;  /* 0x000001df0000780c */ /* 0x000fe400037c4470 */
[----:B------:R-:W-:-:S02]  /*0a60*/  ISETP.GE.AND.EX P2, PT, R89, UR15, PT, P2 ;  /* 0x0000000f59007c0c */ /* 0x000fc4000bf46320 */
[----:B------:R-:W-:Y:S02]  /*0a70*/  SHF.R.S32.HI R91, RZ, 0x1f, R66 ;  /* 0x0000001fff5b7819 */ /* 0x000fe40000011442 */
[----:B------:R-:W-:Y:S02]  /*0a80*/  ISETP.GE.U32.AND P3, PT, R66, UR14, PT ;  /* 0x0000000e42007c0c */ /* 0x000fe4000bf66070 */
[C---:B------:R-:W-:Y:S02]  /*0a90*/  ISETP.GT.U32.OR P4, PT, R0.reuse, 0x1df, P2 ;  /* 0x000001df0000780c */ /* 0x040fe40001784470 */
[----:B------:R-:W-:Y:S01]  /*0aa0*/  ISETP.GE.AND.EX P3, PT, R91, UR15, PT, P3 ;  /* 0x0000000f5b007c0c */ /* 0x000fe2000bf66330 */
[----:B-1----:R-:W-:Y:S01]  /*0ab0*/  @!P5 IMAD R4, R85, R30, RZ ;  /* 0x0000001e5504d224 */ /* 0x002fe200078e02ff */
[----:B------:R-:W-:Y:S01]  /*0ac0*/  SHF.R.S32.HI R93, RZ, 0x1f, R67 ;  /* 0x0000001fff5d7819 */ /* 0x000fe20000011443 */
[----:B------:R-:W1:Y:S01]  /*0ad0*/  @!P6 LDC.64 R38, c[0x0][0x270] ;  /* 0x00009c00ff26eb82 */ /* 0x000e620000000a00 */
[----:B------:R-:W-:-:S02]  /*0ae0*/  ISETP.GT.U32.OR P3, PT, R0, 0x1df, P3 ;  /* 0x000001df0000780c */ /* 0x000fc40001f64470 */
[----:B------:R-:W-:Y:S01]  /*0af0*/  ISETP.GE.U32.AND P2, PT, R67, UR14, PT ;  /* 0x0000000e43007c0c */ /* 0x000fe2000bf46070 */
[----:B--2---:R-:W-:Y:S01]  /*0b00*/  @!P5 IMAD R11, R63, R31, R4 ;  /* 0x0000001f3f0bd224 */ /* 0x004fe200078e0204 */
[----:B------:R-:W-:Y:S02]  /*0b10*/  @!P5 MOV R4, R20 ;  /* 0x000000140004d202 */ /* 0x000fe40000000f00 */
[----:B------:R-:W-:Y:S01]  /*0b20*/  @!P5 MOV R5, R3 ;  /* 0x000000030005d202 */ /* 0x000fe20000000f00 */
[----:B------:R-:W2:Y:S01]  /*0b30*/  @!P4 LDC.64 R40, c[0x0][0x270] ;  /* 0x00009c00ff28cb82 */ /* 0x000ea20000000a00 */
[----:B------:R-:W-:Y:S02]  /*0b40*/  ISETP.GE.AND.EX P2, PT, R93, UR15, PT, P2 ;  /* 0x0000000f5d007c0c */ /* 0x000fe4000bf46320 */
[----:B------:R-:W-:Y:S01]  /*0b50*/  CS2R R28, SRZ ;  /* 0x00000000001c7805 */ /* 0x000fe2000001ff00 */
[----:B------:R-:W-:Y:S01]  /*0b60*/  @!P5 IMAD.WIDE.U32 R4, R63, R30, R4 ;  /* 0x0000001e3f04d225 */ /* 0x000fe200078e0004 */
[----:B------:R-:W-:-:S03]  /*0b70*/  ISETP.GT.U32.OR P2, PT, R0, 0x1df, P2 ;  /* 0x000001df0000780c */ /* 0x000fc60001744470 */
[----:B------:R-:W2:Y:S01]  /*0b80*/  @!P6 LDC.64 R18, c[0x0][0x220] ;  /* 0x00008800ff12eb82 */ /* 0x000ea20000000a00 */
[----:B------:R1:W5:Y:S01]  /*0b90*/  @!P1 LDG.E.64 R28, desc[UR8][R14.64] ;  /* 0x000000080e1c9981 */ /* 0x000362000c1e1b00 */
[----:B------:R-:W-:Y:S02]  /*0ba0*/  @!P5 IADD3 R5, R5, R11, RZ ;  /* 0x0000000b0505d210 */ /* 0x000fe40007ffe0ff */
[----:B0-----:R-:W-:-:S04]  /*0bb0*/  @!P5 LEA R34, P1, R4, R34, 0x2 ;  /* 0x000000220422d211 */ /* 0x001fc800078210ff */
[----:B------:R-:W0:Y:S01]  /*0bc0*/  @!P3 LDC.64 R16, c[0x0][0x270] ;  /* 0x00009c00ff10bb82 */ /* 0x000e220000000a00 */
[----:B------:R-:W-:Y:S02]  /*0bd0*/  @!P5 LEA.HI.X R35, R4, R35, R5, 0x2, P1 ;  /* 0x000000230423d211 */ /* 0x000fe400008f1405 */
[----:B------:R-:W-:-:S05]  /*0be0*/  SHF.R.S32.HI R95, RZ, 0x1f, R68 ;  /* 0x0000001fff5f7819 */ /* 0x000fca0000011444 */
[----:B----4-:R-:W4:Y:S01]  /*0bf0*/  @!P4 LDC.64 R8, c[0x0][0x220] ;  /* 0x00008800ff08cb82 */ /* 0x010f220000000a00 */
[----:B------:R-:W-:Y:S01]  /*0c00*/  ISETP.GE.U32.AND P1, PT, R68, UR14, PT ;  /* 0x0000000e44007c0c */ /* 0x000fe2000bf26070 */
[----:B-1----:R-:W-:Y:S01]  /*0c10*/  @!P6 IMAD R4, R87, R38, RZ ;  /* 0x000000265704e224 */ /* 0x002fe200078e02ff */
[----:B------:R-:W-:Y:S02]  /*0c20*/  @!P6 MOV R36, R20 ;  /* 0x000000140024e202 */ /* 0x000fe40000000f00 */
[----:B------:R-:W-:-:S03]  /*0c30*/  ISETP.GE.AND.EX P1, PT, R95, UR15, PT, P1 ;  /* 0x0000000f5f007c0c */ /* 0x000fc6000bf26310 */
[----:B------:R-:W1:Y:S01]  /*0c40*/  @!P3 LDC.64 R12, c[0x0][0x220] ;  /* 0x00008800ff0cbb82 */ /* 0x000e620000000a00 */
[----:B------:R-:W-:Y:S02]  /*0c50*/  @!P6 MOV R37, R3 ;  /* 0x000000030025e202 */ /* 0x000fe40000000f00 */
[----:B------:R-:W-:Y:S02]  /*0c60*/  CS2R R30, SRZ ;  /* 0x00000000001e7805 */ /* 0x000fe4000001ff00 */
[----:B------:R-:W-:-:S03]  /*0c70*/  ISETP.GT.U32.OR P1, PT, R0, 0x1df, P1 ;  /* 0x000001df0000780c */ /* 0x000fc60000f24470 */
[----:B------:R-:W1:Y:S01]  /*0c80*/  @!P2 LDC.64 R14, c[0x0][0x270] ;  /* 0x00009c00ff0eab82 */ /* 0x000e620000000a00 */
[C---:B------:R-:W-:Y:S01]  /*0c90*/  @!P6 IMAD R39, R64.reuse, R39, R4 ;  /* 0x000000274027e224 */ /* 0x040fe200078e0204 */
[----:B------:R-:W-:Y:S01]  /*0ca0*/  @!P4 MOV R32, R20 ;  /* 0x000000140020c202 */ /* 0x000fe20000000f00 */
[----:B------:R-:W-:Y:S01]  /*0cb0*/  @!P6 IMAD.WIDE.U32 R36, R64, R38, R36 ;  /* 0x000000264024e225 */ /* 0x000fe200078e0024 */
[----:B------:R-:W-:Y:S01]  /*0cc0*/  @!P4 MOV R33, R3 ;  /* 0x000000030021c202 */ /* 0x000fe20000000f00 */
[----:B------:R0:W5:Y:S02]  /*0cd0*/  @!P5 LDG.E.64 R30, desc[UR8][R34.64] ;  /* 0x00000008221ed981 */ /* 0x000164000c1e1b00 */
[-C--:B--2---:R-:W-:Y:S01]  /*0ce0*/  @!P4 IMAD R10, R89, R40.reuse, RZ ;  /* 0x00000028590ac224 */ /* 0x084fe200078e02ff */
[----:B------:R-:W-:Y:S01]  /*0cf0*/  @!P6 IADD3 R37, R37, R39, RZ ;  /* 0x000000272525e210 */ /* 0x000fe20007ffe0ff */
[C---:B------:R-:W-:Y:S01]  /*0d00*/  @!P4 IMAD.WIDE.U32 R32, R65.reuse, R40, R32 ;  /* 0x000000284120c225 */ /* 0x040fe200078e0020 */
[----:B------:R-:W-:Y:S01]  /*0d10*/  @!P6 LEA R18, P5, R36, R18, 0x2 ;  /* 0x000000122412e211 */ /* 0x000fe200078a10ff */
[----:B------:R-:W2:Y:S02]  /*0d20*/  @!P1 LDC.64 R4, c[0x0][0x270] ;  /* 0x00009c00ff049b82 */ /* 0x000ea40000000a00 */
[----:B------:R-:W-:-:S02]  /*0d30*/  @!P4 IMAD R41, R65, R41, R10 ;  /* 0x000000294129c224 */ /* 0x000fc400078e020a */
[----:B0-----:R-:W-:Y:S01]  /*0d40*/  @!P3 IMAD R38, R91, R16, RZ ;  /* 0x000000105b26b224 */ /* 0x001fe200078e02ff */
[----:B------:R-:W-:Y:S02]  /*0d50*/  @!P3 MOV R34, R20 ;  /* 0x000000140022b202 */ /* 0x000fe40000000f00 */
[----:B------:R-:W-:Y:S01]  /*0d60*/  @!P3 MOV R35, R3 ;  /* 0x000000030023b202 */ /* 0x000fe20000000f00 */
[----:B------:R-:W0:Y:S01]  /*0d70*/  @!P2 LDC.64 R10, c[0x0][0x220] ;  /* 0x00008800ff0aab82 */ /* 0x000e220000000a00 */
[----:B------:R-:W-:Y:S01]  /*0d80*/  @!P6 LEA.HI.X R19, R36, R19, R37, 0x2, P5 ;  /* 0x000000132413e211 */ /* 0x000fe200028f1425 */
[C---:B------:R-:W-:Y:S01]  /*0d90*/  @!P3 IMAD R37, R66.reuse, R17, R38 ;  /* 0x000000114225b224 */ /* 0x040fe200078e0226 */
[----:B------:R-:W-:Y:S01]  /*0da0*/  @!P4 IADD3 R17, R33, R41, RZ ;  /* 0x000000292111c210 */ /* 0x000fe20007ffe0ff */
[----:B------:R-:W-:Y:S01]  /*0db0*/  @!P3 IMAD.WIDE.U32 R34, R66, R16, R34 ;  /* 0x000000104222b225 */ /* 0x000fe200078e0022 */
[C---:B----4-:R-:W-:Y:S02]  /*0dc0*/  @!P4 LEA R8, P5, R32.reuse, R8, 0x2 ;  /* 0x000000082008c211 */ /* 0x050fe400078a10ff */
[----:B------:R-:W-:Y:S01]  /*0dd0*/  SHF.R.S32.HI R97, RZ, 0x1f, R69 ;  /* 0x0000001fff617819 */ /* 0x000fe20000011445 */
[----:B------:R-:W4:Y:S01]  /*0de0*/  @!P1 LDC.64 R44, c[0x0][0x220] ;  /* 0x00008800ff2c9b82 */ /* 0x000f220000000a00 */
[----:B------:R-:W-:-:S02]  /*0df0*/  @!P4 LEA.HI.X R9, R32, R9, R17, 0x2, P5 ;  /* 0x000000092009c211 */ /* 0x000fc400028f1411 */
[----:B------:R-:W-:Y:S02]  /*0e00*/  @!P3 IADD3 R17, R35, R37, RZ ;  /* 0x000000252311b210 */ /* 0x000fe40007ffe0ff */
[----:B-1----:R-:W-:Y:S01]  /*0e10*/  @!P3 LEA R16, P5, R34, R12, 0x2 ;  /* 0x0000000c2210b211 */ /* 0x002fe200078a10ff */
[----:B------:R-:W-:-:S03]  /*0e20*/  @!P2 IMAD R36, R93, R14, RZ ;  /* 0x0000000e5d24a224 */ /* 0x000fc600078e02ff */
[----:B------:R-:W-:Y:S01]  /*0e30*/  @!P3 LEA.HI.X R17, R34, R13, R17, 0x2, P5 ;  /* 0x0000000d2211b211 */ /* 0x000fe200028f1411 */
[----:B------:R-:W-:Y:S01]  /*0e40*/  @!P2 IMAD R39, R67, R15, R36 ;  /* 0x0000000f4327a224 */ /* 0x000fe200078e0224 */
[----:B------:R-:W-:Y:S02]  /*0e50*/  ISETP.GE.U32.AND P5, PT, R69, UR14, PT ;  /* 0x0000000e45007c0c */ /* 0x000fe4000bfa6070 */
[----:B------:R-:W-:Y:S02]  /*0e60*/  @!P2 MOV R36, R20 ;  /* 0x000000140024a202 */ /* 0x000fe40000000f00 */
[----:B------:R-:W-:Y:S02]  /*0e70*/  @!P2 MOV R37, R3 ;  /* 0x000000030025a202 */ /* 0x000fe40000000f00 */
[----:B------:R-:W-:Y:S02]  /*0e80*/  ISETP.GE.AND.EX P5, PT, R97, UR15, PT, P5 ;  /* 0x0000000f61007c0c */ /* 0x000fe4000bfa6350 */
[----:B------:R-:W-:Y:S01]  /*0e90*/  CS2R R32, SRZ ;  /* 0x0000000000207805 */ /* 0x000fe2000001ff00 */
[----:B------:R-:W-:Y:S01]  /*0ea0*/  @!P2 IMAD.WIDE.U32 R14, R67, R14, R36 ;  /* 0x0000000e430ea225 */ /* 0x000fe200078e0024 */
[----:B------:R-:W-:-:S02]  /*0eb0*/  CS2R R36, SRZ ;  /* 0x0000000000247805 */ /* 0x000fc4000001ff00 */
[----:B------:R-:W-:Y:S02]  /*0ec0*/  ISETP.GT.U32.OR P5, PT, R0, 0x1df, P5 ;  /* 0x000001df0000780c */ /* 0x000fe40002fa4470 */
[----:B------:R-:W5:Y:S01]  /*0ed0*/  @!P6 LDG.E.64 R32, desc[UR8][R18.64] ;  /* 0x000000081220e981 */ /* 0x000f62000c1e1b00 */
[----:B------:R-:W-:Y:S01]  /*0ee0*/  @!P2 IADD3 R12, R15, R39, RZ ;  /* 0x000000270f0ca210 */ /* 0x000fe20007ffe0ff */
[----:B--2---:R-:W-:Y:S01]  /*0ef0*/  @!P1 IMAD R13, R95, R4, RZ ;  /* 0x000000045f0d9224 */ /* 0x004fe200078e02ff */
[----:B------:R-:W-:Y:S01]  /*0f00*/  SHF.R.S32.HI R99, RZ, 0x1f, R70 ;  /* 0x0000001fff637819 */ /* 0x000fe20000011446 */
[----:B------:R1:W2:Y:S01]  /*0f10*/  @!P3 LDG.E.64 R36, desc[UR8][R16.64] ;  /* 0x000000081024b981 */ /* 0x0002a2000c1e1b00 */
[----:B------:R-:W-:Y:S02]  /*0f20*/  ISETP.GE.U32.AND P3, PT, R70, UR14, PT ;  /* 0x0000000e46007c0c */ /* 0x000fe4000bf66070 */
[----:B0-----:R-:W-:Y:S02]  /*0f30*/  @!P2 LEA R10, P6, R14, R10, 0x2 ;  /* 0x0000000a0e0aa211 */ /* 0x001fe400078c10ff */
[----:B------:R-:W-:-:S02]  /*0f40*/  CS2R R34, SRZ ;  /* 0x0000000000227805 */ /* 0x000fc4000001ff00 */
[----:B------:R-:W-:Y:S01]  /*0f50*/  ISETP.GE.AND.EX P3, PT, R99, UR15, PT, P3 ;  /* 0x0000000f63007c0c */ /* 0x000fe2000bf66330 */
[----:B------:R-:W-:Y:S01]  /*0f60*/  @!P1 IMAD R5, R68, R5, R13 ;  /* 0x0000000544059224 */ /* 0x000fe200078e020d */
[----:B------:R-:W-:Y:S02]  /*0f70*/  @!P2 LEA.HI.X R11, R14, R11, R12, 0x2, P6 ;  /* 0x0000000b0e0ba211 */ /* 0x000fe400030f140c */
[----:B------:R-:W0:Y:S01]  /*0f80*/  @!P5 LDC.64 R12, c[0x0][0x270] ;  /* 0x00009c00ff0cdb82 */ /* 0x000e220000000a00 */
[----:B------:R-:W-:Y:S01]  /*0f90*/  ISETP.GT.U32.OR P3, PT, R0, 0x1df, P3 ;  /* 0x000001df0000780c */ /* 0x000fe20001f64470 */
[----:B------:R4:W2:Y:S01]  /*0fa0*/  @!P4 LDG.E.64 R34, desc[UR8][R8.64] ;  /* 0x000000080822c981 */ /* 0x0008a2000c1e1b00 */
[----:B------:R-:W-:Y:S02]  /*0fb0*/  @!P1 MOV R14, R20 ;  /* 0x00000014000e9202 */ /* 0x000fe40000000f00 */
[----:B------:R-:W-:Y:S02]  /*0fc0*/  @!P1 MOV R15, R3 ;  /* 0x00000003000f9202 */ /* 0x000fe40000000f00 */
[----:B------:R-:W-:-:S02]  /*0fd0*/  SHF.R.S32.HI R101, RZ, 0x1f, R71 ;  /* 0x0000001fff657819 */ /* 0x000fc40000011447 */
[----:B------:R-:W-:Y:S02]  /*0fe0*/  SHF.R.S32.HI R103, RZ, 0x1f, R72 ;  /* 0x0000001fff677819 */ /* 0x000fe40000011448 */
[----:B------:R-:W-:Y:S02]  /*0ff0*/  CS2R R38, SRZ ;  /* 0x0000000000267805 */ /* 0x000fe4000001ff00 */
[----:B------:R-:W-:Y:S01]  /*1000*/  ISETP.GE.U32.AND P4, PT, R71, UR14, PT ;  /* 0x0000000e47007c0c */ /* 0x000fe2000bf86070 */
[----:B------:R-:W-:Y:S01]  /*1010*/  @!P1 IMAD.WIDE.U32 R14, R68, R4, R14 ;  /* 0x00000004440e9225 */ /* 0x000fe200078e000e */
[----:B------:R-:W-:Y:S01]  /*1020*/  ISETP.GE.U32.AND P6, PT, R72, UR14, PT ;  /* 0x0000000e48007c0c */ /* 0x000fe2000bfc6070 */
[----:B-1----:R-:W1:Y:S01]  /*1030*/  @!P5 LDC.64 R16, c[0x0][0x220] ;  /* 0x00008800ff10db82 */ /* 0x002e620000000a00 */
[----:B------:R-:W-:Y:S02]  /*1040*/  ISETP.GE.AND.EX P4, PT, R101, UR15, PT, P4 ;  /* 0x0000000f65007c0c */ /* 0x000fe4000bf86340 */
[----:B------:R-:W-:-:S02]  /*1050*/  CS2R R40, SRZ ;  /* 0x0000000000287805 */ /* 0x000fc4000001ff00 */
[----:B------:R-:W-:Y:S01]  /*1060*/  ISETP.GE.AND.EX P6, PT, R103, UR15, PT, P6 ;  /* 0x0000000f67007c0c */ /* 0x000fe2000bfc6360 */
[----:B------:R0:W2:Y:S01]  /*1070*/  @P0 LDG.E.64 R38, desc[UR8][R6.64] ;  /* 0x0000000806260981 */ /* 0x0000a2000c1e1b00 */
[C---:B------:R-:W-:Y:S02]  /*1080*/  ISETP.GT.U32.OR P4, PT, R0.reuse, 0x1df, P4 ;  /* 0x000001df0000780c */ /* 0x040fe40002784470 */
[----:B----4-:R-:W-:Y:S01]  /*1090*/  @!P1 IADD3 R8, R15, R5, RZ ;  /* 0x000000050f089210 */ /* 0x010fe20007ffe0ff */
[----:B------:R4:W2:Y:S01]  /*10a0*/  @!P2 LDG.E.64 R40, desc[UR8][R10.64] ;  /* 0x000000080a28a981 */ /* 0x0008a2000c1e1b00 */
[----:B------:R-:W1:Y:S01]  /*10b0*/  @!P3 LDC.64 R4, c[0x0][0x270] ;  /* 0x00009c00ff04bb82 */ /* 0x000e620000000a00 */
[----:B------:R-:W-:Y:S02]  /*10c0*/  ISETP.GT.U32.OR P6, PT, R0, 0x1df, P6 ;  /* 0x000001df0000780c */ /* 0x000fe400037c4470 */
[----:B------:R-:W-:Y:S01]  /*10d0*/  @!P1 LEA R44, P2, R14, R44, 0x2 ;  /* 0x0000002c0e2c9211 */ /* 0x000fe200078410ff */
[----:B0-----:R-:W-:-:S05]  /*10e0*/  @!P5 IMAD R6, R97, R12, RZ ;  /* 0x0000000c6106d224 */ /* 0x001fca00078e02ff */
[----:B------:R-:W0:Y:S01]  /*10f0*/  @!P4 LDC.64 R18, c[0x0][0x270] ;  /* 0x00009c00ff12cb82 */ /* 0x000e220000000a00 */
[----:B------:R-:W-:Y:S01]  /*1100*/  @!P1 LEA.HI.X R45, R14, R45, R8, 0x2, P2 ;  /* 0x0000002d0e2d9211 */ /* 0x000fe200010f1408 */
[----:B------:R-:W-:Y:S01]  /*1110*/  @!P5 IMAD R9, R69, R13, R6 ;  /* 0x0000000d4509d224 */ /* 0x000fe200078e0206 */
[----:B------:R-:W-:-:S05]  /*1120*/  SHF.R.S32.HI R105, RZ, 0x1f, R73 ;  /* 0x0000001fff697819 */ /* 0x000fca0000011449 */
[----:B----4-:R-:W4:Y:S01]  /*1130*/  @!P3 LDC.64 R10, c[0x0][0x220] ;  /* 0x00008800ff0abb82 */ /* 0x010f220000000a00 */
[----:B------:R-:W-:Y:S02]  /*1140*/  ISETP.GE.U32.AND P2, PT, R73, UR14, PT ;  /* 0x0000000e49007c0c */ /* 0x000fe4000bf46070 */
[----:B------:R-:W-:Y:S02]  /*1150*/  @!P5 MOV R6, R20 ;  /* 0x000000140006d202 */ /* 0x000fe40000000f00 */
[----:B------:R-:W-:Y:S02]  /*1160*/  @!P5 MOV R7, R3 ;  /* 0x000000030007d202 */ /* 0x000fe40000000f00 */
[----:B------:R-:W-:Y:S01]  /*1170*/  CS2R R42, SRZ ;  /* 0x00000000002a7805 */ /* 0x000fe2000001ff00 */
[----:B------:R-:W3:Y:S01]  /*1180*/  @!P6 LDC.64 R14, c[0x0][0x270] ;  /* 0x00009c00ff0eeb82 */ /* 0x000ee20000000a00 */
[----:B------:R-:W-:Y:S01]  /*1190*/  ISETP.GE.AND.EX P2, PT, R105, UR15, PT, P2 ;  /* 0x0000000f69007c0c */ /* 0x000fe2000bf46320 */
[----:B------:R-:W-:-:S03]  /*11a0*/  @!P5 IMAD.WIDE.U32 R6, R69, R12, R6 ;  /* 0x0000000c4506d225 */ /* 0x000fc600078e0006 */
[----:B------:R1:W2:Y:S01]  /*11b0*/  @!P1 LDG.E.64 R42, desc[UR8][R44.64] ;  /* 0x000000082c2a9981 */ /* 0x0002a2000c1e1b00 */
[----:B------:R-:W-:Y:S01]  /*11c0*/  ISETP.GT.U32.OR P2, PT, R0, 0x1df, P2 ;  /* 0x000001df0000780c */ /* 0x000fe20001744470 */
[----:B-1----:R-:W-:Y:S01]  /*11d0*/  @!P3 IMAD R8, R99, R4, RZ ;  /* 0x000000046308b224 */ /* 0x002fe200078e02ff */
[----:B------:R-:W-:Y:S01]  /*11e0*/  @!P5 IADD3 R7, R7, R9, RZ ;  /* 0x000000090707d210 */ /* 0x000fe20007ffe0ff */
[----:B------:R-:W1:Y:S01]  /*11f0*/  @!P4 LDC.64 R12, c[0x0][0x220] ;  /* 0x00008800ff0ccb82 */ /* 0x000e620000000a00 */
[----:B------:R-:W-:Y:S01]  /*1200*/  @!P5 LEA R16, P1, R6, R16, 0x2 ;  /* 0x000000100610d211 */ /* 0x000fe200078210ff */
[----:B------:R-:W-:Y:S01]  /*1210*/  @!P3 IMAD R47, R70, R5, R8 ;  /* 0x00000005462fb224 */ /* 0x000fe200078e0208 */
[----:B------:R-:W-:Y:S02]  /*1220*/  @!P3 MOV R44, R20 ;  /* 0x00000014002cb202 */ /* 0x000fe40000000f00 */
[----:B------:R-:W-:Y:S02]  /*1230*/  @!P3 MOV R45, R3 ;  /* 0x00000003002db202 */ /* 0x000fe40000000f00 */
[----:B------:R-:W-:Y:S01]  /*1240*/  @!P5 LEA.HI.X R17, R6, R17, R7, 0x2, P1 ;  /* 0x000000110611d211 */ /* 0x000fe200008f1407 */
[----:B0-----:R-:W-:Y:S01]  /*1250*/  @!P4 IMAD R46, R101, R18, RZ ;  /* 0x00000012652ec224 */ /* 0x001fe200078e02ff */
[----:B------:R-:W0:Y:S01]  /*1260*/  @!P6 LDC.64 R6, c[0x0][0x220] ;  /* 0x00008800ff06eb82 */ /* 0x000e220000000a00 */
[----:B------:R-:W-:-:S05]  /*1270*/  @!P3 IMAD.WIDE.U32 R4, R70, R4, R44 ;  /* 0x000000044604b225 */ /* 0x000fca00078e002c */
[----:B------:R-:W-:Y:S02]  /*1280*/  @!P3 IADD3 R5, R5, R47, RZ ;  /* 0x0000002f0505b210 */ /* 0x000fe40007ffe0ff */
[C---:B----4-:R-:W-:Y:S01]  /*1290*/  @!P3 LEA R10, P1, R4.reuse, R10, 0x2 ;  /* 0x0000000a040ab211 */ /* 0x050fe200078210ff */
[----:B------:R-:W4:Y:S01]  /*12a0*/  @!P2 LDC.64 R8, c[0x0][0x270] ;  /* 0x00009c00ff08ab82 */ /* 0x000f220000000a00 */
[----:B------:R-:W-:Y:S01]  /*12b0*/  @!P4 IMAD R49, R71, R19, R46 ;  /* 0x000000134731c224 */ /* 0x000fe200078e022e */
[----:B------:R-:W-:Y:S01]  /*12c0*/  @!P4 MOV R44, R20 ;  /* 0x00000014002cc202 */ /* 0x000fe20000000f00 */
[----:B---3--:R-:W-:Y:S01]  /*12d0*/  @!P6 IMAD R46, R103, R14, RZ ;  /* 0x0000000e672ee224 */ /* 0x008fe200078e02ff */
[----:B------:R-:W-:Y:S02]  /*12e0*/  @!P3 LEA.HI.X R11, R4, R11, R5, 0x2, P1 ;  /* 0x0000000b040bb211 */ /* 0x000fe400008f1405 */
[----:B------:R-:W-:Y:S02]  /*12f0*/  @!P4 MOV R45, R3 ;  /* 0x00000003002dc202 */ /* 0x000fe40000000f00 */
[----:B------:R-:W-:-:S02]  /*1300*/  @!P6 MOV R4, R20 ;  /* 0x000000140004e202 */ /* 0x000fc40000000f00 */
[----:B------:R-:W-:Y:S01]  /*1310*/  @!P6 MOV R5, R3 ;  /* 0x000000030005e202 */ /* 0x000fe20000000f00 */
[----:B------:R-:W-:Y:S02]  /*1320*/  @!P6 IMAD R47, R72, R15, R46 ;  /* 0x0000000f482fe224 */ /* 0x000fe400078e022e */
[----:B------:R-:W-:-:S04]  /*1330*/  @!P4 IMAD.WIDE.U32 R18, R71, R18, R44 ;  /* 0x000000124712c225 */ /* 0x000fc800078e002c */
[----:B------:R-:W-:Y:S02]  /*1340*/  @!P6 IMAD.WIDE.U32 R14, R72, R14, R4 ;  /* 0x0000000e480ee225 */ /* 0x000fe400078e0004 */
[----:B------:R-:W3:Y:S01]  /*1350*/  @!P2 LDC.64 R4, c[0x0][0x220] ;  /* 0x00008800ff04ab82 */ /* 0x000ee20000000a00 */
[----:B------:R-:W-:Y:S02]  /*1360*/  @!P4 IADD3 R19, R19, R49, RZ ;  /* 0x000000311313c210 */ /* 0x000fe40007ffe0ff */
[C---:B-1----:R-:W-:Y:S02]  /*1370*/  @!P4 LEA R12, P1, R18.reuse, R12, 0x2 ;  /* 0x0000000c120cc211 */ /* 0x042fe400078210ff */
[----:B------:R-:W-:Y:S02]  /*1380*/  CS2R R44, SRZ ;  /* 0x00000000002c7805 */ /* 0x000fe4000001ff00 */
[----:B------:R-:W-:Y:S02]  /*1390*/  @!P6 IADD3 R15, R15, R47, RZ ;  /* 0x0000002f0f0fe210 */ /* 0x000fe40007ffe0ff */
[----:B------:R-:W-:-:S02]  /*13a0*/  @!P4 LEA.HI.X R13, R18, R13, R19, 0x2, P1 ;  /* 0x0000000d120dc211 */ /* 0x000fc400008f1413 */
[C---:B0-----:R-:W-:Y:S02]  /*13b0*/  @!P6 LEA R6, P1, R14.reuse, R6, 0x2 ;  /* 0x000000060e06e211 */ /* 0x041fe400078210ff */
[----:B------:R-:W-:Y:S01]  /*13c0*/  CS2R R46, SRZ ;  /* 0x00000000002e7805 */ /* 0x000fe2000001ff00 */
[----:B----4-:R-:W-:Y:S01]  /*13d0*/  @!P2 IMAD R18, R105, R8, RZ ;  /* 0x000000086912a224 */ /* 0x010fe200078e02ff */
[----:B------:R-:W4:Y:S01]  /*13e0*/  @!P5 LDG.E.64 R44, desc[UR8][R16.64] ;  /* 0x00000008102cd981 */ /* 0x000f22000c1e1b00 */
[----:B------:R-:W-:Y:S02]  /*13f0*/  @!P6 LEA.HI.X R7, R14, R7, R15, 0x2, P1 ;  /* 0x000000070e07e211 */ /* 0x000fe400008f140f */
[----:B------:R-:W-:Y:S02]  /*1400*/  @!P2 MOV R14, R20 ;  /* 0x00000014000ea202 */ /* 0x000fe40000000f00 */
[----:B------:R-:W-:Y:S02]  /*1410*/  CS2R R48, SRZ ;  /* 0x0000000000307805 */ /* 0x000fe4000001ff00 */
[----:B------:R-:W-:Y:S01]  /*1420*/  @!P2 MOV R15, R3 ;  /* 0x00000003000fa202 */ /* 0x000fe20000000f00 */
[C---:B------:R-:W-:Y:S01]  /*1430*/  @!P2 IMAD R19, R73.reuse, R9, R18 ;  /* 0x000000094913a224 */ /* 0x040fe200078e0212 */
[----:B------:R0:W4:Y:S01]  /*1440*/  @!P3 LDG.E.64 R46, desc[UR8][R10.64] ;  /* 0x000000080a2eb981 */ /* 0x000122000c1e1b00 */
[----:B------:R-:W-:Y:S01]  /*1450*/  @!P2 IMAD.WIDE.U32 R8, R73, R8, R14 ;  /* 0x000000084908a225 */ /* 0x000fe200078e000e */
[----:B------:R-:W-:-:S02]  /*1460*/  CS2R R50, SRZ ;  /* 0x0000000000327805 */ /* 0x000fc4000001ff00 */
[----:B------:R1:W4:Y:S02]  /*1470*/  @!P4 LDG.E.64 R48, desc[UR8][R12.64] ;  /* 0x000000080c30c981 */ /* 0x000324000c1e1b00 */
[----:B------:R-:W-:Y:S02]  /*1480*/  @!P2 IADD3 R9, R9, R19, RZ ;  /* 0x000000130909a210 */ /* 0x000fe40007ffe0ff */
[C---:B---3--:R-:W-:Y:S02]  /*1490*/  @!P2 LEA R4, P1, R8.reuse, R4, 0x2 ;  /* 0x000000040804a211 */ /* 0x048fe400078210ff */
[----:B------:R-:W-:Y:S01]  /*14a0*/  CS2R R52, SRZ ;  /* 0x0000000000347805 */ /* 0x000fe2000001ff00 */
[----:B------:R-:W3:Y:S01]  /*14b0*/  @!P6 LDG.E.64 R50, desc[UR8][R6.64] ;  /* 0x000000080632e981 */ /* 0x000ee2000c1e1b00 */
[----:B------:R-:W-:-:S05]  /*14c0*/  @!P2 LEA.HI.X R5, R8, R5, R9, 0x2, P1 ;  /* 0x000000050805a211 */ /* 0x000fca00008f1409 */
[----:B------:R5:W3:Y:S01]  /*14d0*/  @!P2 LDG.E.64 R52, desc[UR8][R4.64] ;  /* 0x000000080434a981 */ /* 0x000ae2000c1e1b00 */
[----:B0-----:R-:W-:Y:S01]  /*14e0*/  FADD.FTZ R11, R22, R23 ;  /* 0x00000017160b7221 */ /* 0x001fe20000010000 */
[----:B-1----:R-:W-:-:S04]  /*14f0*/  FMUL.FTZ R13, R23, R23 ;  /* 0x00000017170d7220 */ /* 0x002fc80000410000 */
[----:B------:R-:W-:Y:S01]  /*1500*/  FFMA.FTZ R10, R22, R22, R13 ;  /* 0x00000016160a7223 */ /* 0x000fe2000001000d */
[----:B-----5:R-:W-:Y:S01]  /*1510*/  FADD.FTZ R5, R24, R25 ;  /* 0x0000001918057221 */ /* 0x020fe20000010000 */
[----:B------:R-:W-:Y:S01]  /*1520*/  FMUL.FTZ R7, R25, R25 ;  /* 0x0000001919077220 */ /* 0x000fe20000410000 */
[----:B------:R-:W-:-:S03]  /*1530*/  FADD.FTZ R6, R26, R27 ;  /* 0x0000001b1a067221 */ /* 0x000fc60000010000 */
[----:B------:R-:W-:Y:S01]  /*1540*/  FFMA.FTZ R4, R24, R24, R7 ;  /* 0x0000001818047223 */ /* 0x000fe20000010007 */
[----:B------:R-:W-:-:S04]  /*1550*/  FMUL.FTZ R7, R27, R27 ;  /* 0x0000001b1b077220 */ /* 0x000fc80000410000 */
[----:B------:R-:W-:Y:S01]  /*1560*/  FFMA.FTZ R7, R26, R26, R7 ;  /* 0x0000001a1a077223 */ /* 0x000fe20000010007 */
[----:B------:R-:W-:Y:S01]  /*1570*/  ISETP.GT.AND P1, PT, R74, 0x1e, PT ;  /* 0x0000001e4a00780c */ /* 0x000fe20003f24270 */
[----:B--2---:R-:W-:Y:S01]  /*1580*/  FADD.FTZ R8, R38, R39 ;  /* 0x0000002726087221 */ /* 0x004fe20000010000 */
[----:B------:R-:W-:-:S03]  /*1590*/  FMUL.FTZ R9, R39, R39 ;  /* 0x0000002727097220 */ /* 0x000fc60000410000 */
[----:B------:R-:W-:Y:S01]  /*15a0*/  FADD.FTZ R8, RZ, R8 ;  /* 0x00000008ff087221 */ /* 0x000fe20000010000 */
[----:B------:R-:W-:-:S03]  /*15b0*/  FFMA.FTZ R9, R38, R38, R9 ;  /* 0x0000002626097223 */ /* 0x000fc60000010009 */
[----:B------:R-:W-:Y:S01]  /*15c0*/  FADD.FTZ R8, R8, R11 ;  /* 0x0000000b08087221 */ /* 0x000fe20000010000 */
[----:B------:R-:W-:-:S03]  /*15d0*/  FADD.FTZ R9, RZ, R9 ;  /* 0x00000009ff097221 */ /* 0x000fc60000010000 */
[----:B------:R-:W-:Y:S01]  /*15e0*/  FADD.FTZ R5, R8, R5 ;  /* 0x0000000508057221 */ /* 0x000fe20000010000 */
[----:B------:R-:W-:-:S03]  /*15f0*/  FADD.FTZ R9, R9, R10 ;  /* 0x0000000a09097221 */ /* 0x000fc60000010000 */
[----:B------:R-:W-:Y:S01]  /*1600*/  FADD.FTZ R5, R5, R6 ;  /* 0x0000000605057221 */ /* 0x000fe20000010000 */
[----:B------:R-:W-:Y:S01]  /*1610*/  FADD.FTZ R6, R28, R29 ;  /* 0x0000001d1c067221 */ /* 0x000fe20000010000 */
[----:B------:R-:W-:Y:S01]  /*1620*/  FADD.FTZ R4, R9, R4 ;  /* 0x0000000409047221 */ /* 0x000fe20000010000 */
        /* <DEDUP_REMOVED lines=39> */
[----:B------:R-:W-:Y:S01]  /*18a0*/  FADD.FTZ R6, R46, R47 ;  /* 0x0000002f2e067221 */ /* 0x000fe20000010000 */
[----:B------:R-:W-:Y:S02]  /*18b0*/  FMUL.FTZ R9, R47, R47 ;  /* 0x0000002f2f097220 */ /* 0x000fe40000410000 */
[----:B------:R-:W-:Y:S01]  /*18c0*/  FADD.FTZ R4, R4, R7 ;  /* 0x0000000704047221 */ /* 0x000fe20000010000 */
[----:B------:R-:W-:Y:S01]  /*18d0*/  FADD.FTZ R5, R5, R6 ;  /* 0x0000000605057221 */ /* 0x000fe20000010000 */
[----:B------:R-:W-:Y:S01]  /*18e0*/  FFMA.FTZ R9, R46, R46, R9 ;  /* 0x0000002e2e097223 */ /* 0x000fe20000010009 */
[----:B------:R-:W-:Y:S01]  /*18f0*/  FMUL.FTZ R7, R49, R49 ;  /* 0x0000003131077220 */ /* 0x000fe20000410000 */
[----:B------:R-:W-:Y:S02]  /*1900*/  FADD.FTZ R6, R48, R49 ;  /* 0x0000003130067221 */ /* 0x000fe40000010000 */
[----:B------:R-:W-:Y:S01]  /*1910*/  FADD.FTZ R4, R4, R9 ;  /* 0x0000000904047221 */ /* 0x000fe20000010000 */
[----:B------:R-:W-:Y:S01]  /*1920*/  FFMA.FTZ R7, R48, R48, R7 ;  /* 0x0000003030077223 */ /* 0x000fe20000010007 */
[----:B------:R-:W-:Y:S01]  /*1930*/  FADD.FTZ R5, R5, R6 ;  /* 0x0000000605057221 */ /* 0x000fe20000010000 */
[----:B---3--:R-:W-:Y:S01]  /*1940*/  FADD.FTZ R6, R50, R51 ;  /* 0x0000003332067221 */ /* 0x008fe20000010000 */
[----:B------:R-:W-:Y:S01]  /*1950*/  FMUL.FTZ R9, R51, R51 ;  /* 0x0000003333097220 */ /* 0x000fe20000410000 */
[----:B------:R-:W-:-:S02]  /*1960*/  FADD.FTZ R4, R4, R7 ;  /* 0x0000000704047221 */ /* 0x000fc40000010000 */
        /* <DEDUP_REMOVED lines=48> */
[----:B------:R-:W-:Y:S01]  /*1c70*/  FADD.FTZ R8, R4, R9 ;  /* 0x0000000904087221 */ /* 0x000fe20000010000 */
[----:B------:R-:W0:Y:S02]  /*1c80*/  LDS.128 R16, [UR5+0x40] ;  /* 0x00004005ff107984 */ /* 0x000e240008000c00 */
[----:B------:R-:W-:Y:S01]  /*1c90*/  FADD.FTZ R9, R5, R10 ;  /* 0x0000000a05097221 */ /* 0x000fe20000010000 */
[----:B------:R-:W-:Y:S01]  /*1ca0*/  FADD.FTZ R8, R8, R11 ;  /* 0x0000000b08087221 */ /* 0x000fe20000010000 */
[----:B------:R-:W1:Y:S02]  /*1cb0*/  LDS.128 R4, [UR5+0x50] ;  /* 0x00005005ff047984 */ /* 0x000e640008000c00 */
[----:B---3--:R-:W-:Y:S01]  /*1cc0*/  FADD.FTZ R9, R9, R12 ;  /* 0x0000000c09097221 */ /* 0x008fe20000010000 */
[----:B------:R-:W-:-:S03]  /*1cd0*/  FADD.FTZ R8, R8, R13 ;  /* 0x0000000d08087221 */ /* 0x000fc60000010000 */
[----:B------:R-:W-:Y:S01]  /*1ce0*/  FADD.FTZ R9, R9, R14 ;  /* 0x0000000e09097221 */ /* 0x000fe20000010000 */
[----:B------:R-:W-:-:S03]  /*1cf0*/  FADD.FTZ R8, R8, R15 ;  /* 0x0000000f08087221 */ /* 0x000fc60000010000 */
[----:B0-----:R-:W-:Y:S01]  /*1d00*/  FADD.FTZ R9, R9, R16 ;  /* 0x0000001009097221 */ /* 0x001fe20000010000 */
[----:B------:R-:W-:Y:S02]  /*1d10*/  FADD.FTZ R12, R8, R17 ;  /* 0x00000011080c7221 */ /* 0x000fe40000010000 */
[----:B------:R-:W-:Y:S01]  /*1d20*/  LDS.64 R16, [UR5+0x80] ;  /* 0x00008005ff107984 */ /* 0x000fe20008000a00 */
[----:B------:R-:W-:Y:S01]  /*1d30*/  FADD.FTZ R13, R9, R18 ;  /* 0x00000012090d7221 */ /* 0x000fe20000010000 */
[----:B------:R-:W-:Y:S02]  /*1d40*/  FADD.FTZ R18, R12, R19 ;  /* 0x000000130c127221 */ /* 0x000fe40000010000 */
[----:B------:R-:W0:Y:S01]  /*1d50*/  LDS.128 R8, [UR5+0x60] ;  /* 0x00006005ff087984 */ /* 0x000e220008000c00 */
[----:B-1----:R-:W-:Y:S01]  /*1d60*/  FADD.FTZ R19, R13, R4 ;  /* 0x000000040d137221 */ /* 0x002fe20000010000 */
        /* <DEDUP_REMOVED lines=14> */
.L_x_4945:
[----:B------:R-:W-:Y:S05]  /*1e50*/  BSYNC B0 ;  /* 0x0000000000007941 */ /* 0x000fea0003800000 */
.L_x_4944:
        /* <DEDUP_REMOVED lines=12> */
[----:B------:R-:W-:Y:S02]  /*1f20*/  SHF.L.U32 R13, R10, 0x1, RZ ;  /* 0x000000010a0d7819 */ /* 0x000fe400000006ff */
[----:B--2---:R-:W-:Y:S02]  /*1f30*/  IADD3 R11, R11, R12, RZ ;  /* 0x0000000c0b0b7210 */ /* 0x004fe40007ffe0ff */
[----:B------:R-:W-:Y:S01]  /*1f40*/  MOV R10, 0xffffffff ;  /* 0xffffffff000a7802 */ /* 0x000fe20000000f00 */
[----:B---3--:R-:W-:-:S04]  /*1f50*/  IMAD.WIDE R8, R13, 0x4, R8 ;  /* 0x000000040d087825 */ /* 0x008fc800078e0208 */
[----:B------:R-:W-:Y:S02]  /*1f60*/  IMAD R13, R15, UR7, R12 ;  /* 0x000000070f0d7c24 */ /* 0x000fe4000f8e020c */
        /* <DEDUP_REMOVED lines=11> */
.L_x_4948:
[----:B-1----:R-:W2:Y:S04]  /*2020*/  LDG.E.STRONG.GPU R8, desc[UR8][R6.64] ;  /* 0x0000000806087981 */ /* 0x002ea8000c1ef900 */
[----:B--2---:R-:W-:Y:S01]  /*2030*/  CCTL.IVALL ;  /* 0x00000000ff00798f */ /* 0x004fe20002000000 */
[----:B------:R-:W-:Y:S05]  /*2040*/  YIELD ;  /* 0x0000000000007946 */ /* 0x000fea0003800000 */
[----:B------:R-:W-:-:S13]  /*2050*/  ISETP.NE.AND P1, PT, R8, R11, PT ;  /* 0x0000000b0800720c */ /* 0x000fda0003f25270 */
[----:B------:R-:W-:Y:S05]  /*2060*/  @P1 BRA `(.L_x_4948) ;  /* 0xfffffffc00ec1947 */ /* 0x000fea000383ffff */
.L_x_4947:
        /* <DEDUP_REMOVED lines=11> */
.L_x_4950:
[C---:B------:R-:W-:Y:S02]  /*2120*/  IADD3 R10, R15.reuse, 0x1, RZ ;  /* 0x000000010f0a7810 */ /* 0x040fe40007ffe0ff */
[C---:B------:R-:W-:Y:S02]  /*2130*/  ISETP.EQ.OR P1, PT, R15.reuse, UR7, P3 ;  /* 0x000000070f007c0c */ /* 0x040fe40009f22670 */
[----:B------:R-:W-:Y:S02]  /*2140*/  ISETP.EQ.OR P2, PT, R10, UR7, P3 ;  /* 0x000000070a007c0c */ /* 0x000fe40009f42670 */
[----:B------:R-:W-:-:S04]  /*2150*/  IADD3 R19, R15, 0x2, RZ ;  /* 0x000000020f137810 */ /* 0x000fc80007ffe0ff */
[----:B------:R-:W-:-:S05]  /*2160*/  ISETP.EQ.OR P4, PT, R19, UR7, P3 ;  /* 0x0000000713007c0c */ /* 0x000fca0009f82670 */
[----:B------:R-:W1:Y:S01]  /*2170*/  @!P1 LDC R6, c[0x0][0x10] ;  /* 0x00000400ff069b82 */ /* 0x000e620000000800 */
[----:B------:R-:W2:Y:S01]  /*2180*/  @!P1 S2R R11, SR_CTAID.Y ;  /* 0x00000000000b9919 */ /* 0x000ea20000002600 */
[----:B------:R-:W-:Y:S01]  /*2190*/  @!P1 LOP3.LUT R7, R76, 0x1, RZ, 0xc0, !PT ;  /* 0x000000014c079812 */ /* 0x000fe200078ec0ff */
[----:B------:R-:W3:Y:S05]  /*21a0*/  @!P2 S2R R17, SR_CTAID.Y ;  /* 0x000000000011a919 */ /* 0x000eea0000002600 */
[----:B------:R-:W3:Y:S01]  /*21b0*/  @!P2 LDC R13, c[0x0][0x10] ;  /* 0x00000400ff0dab82 */ /* 0x000ee20000000800 */
[----:B------:R-:W4:Y:S07]  /*21c0*/  @!P4 S2R R12, SR_CTAID.Y ;  /* 0x00000000000cc919 */ /* 0x000f2e0000002600 */
[----:B------:R-:W5:Y:S01]  /*21d0*/  @!P1 LDC.64 R8, c[0x0][0x248] ;  /* 0x00009200ff089b82 */ /* 0x000f620000000a00 */
[----:B-1----:R-:W-:-:S04]  /*21e0*/  @!P1 IMAD R7, R7, R6, RZ ;  /* 0x0000000607079224 */ /* 0x002fc800078e02ff */
[----:B------:R-:W-:-:S05]  /*21f0*/  @!P1 IMAD R7, R7, R14, RZ ;  /* 0x0000000e07079224 */ /* 0x000fca00078e02ff */
[----:B------:R-:W-:Y:S01]  /*2200*/  @!P1 SHF.L.U32 R7, R7, 0x1, RZ ;  /* 0x0000000107079819 */ /* 0x000fe200000006ff */
[----:B--2---:R-:W-:Y:S01]  /*2210*/  @!P1 IMAD R11, R6, R15, R11 ;  /* 0x0000000f060b9224 */ /* 0x004fe200078e020b */
[----:B------:R-:W-:Y:S01]  /*2220*/  @!P2 LOP3.LUT R6, R76, 0x1, RZ, 0xc0, !PT ;  /* 0x000000014c06a812 */ /* 0x000fe200078ec0ff */
[----:B---3--:R-:W-:Y:S02]  /*2230*/  @!P2 IMAD R17, R10, R13, R17 ;  /* 0x0000000d0a11a224 */ /* 0x008fe400078e0211 */
[----:B------:R-:W4:Y:S01]  /*2240*/  @!P4 LDC R10, c[0x0][0x10] ;  /* 0x00000400ff0acb82 */ /* 0x000f220000000800 */
[----:B-----5:R-:W-:-:S04]  /*2250*/  @!P1 IMAD.WIDE R8, R7, 0x4, R8 ;  /* 0x0000000407089825 */ /* 0x020fc800078e0208 */
[----:B------:R-:W-:Y:S02]  /*2260*/  @!P2 IMAD R13, R6, R13, RZ ;  /* 0x0000000d060da224 */ /* 0x000fe400078e02ff */
[----:B------:R-:W-:Y:S01]  /*2270*/  @!P1 IMAD.WIDE.U32 R8, R11, 0x8, R8 ;  /* 0x000000080b089825 */ /* 0x000fe200078e0008 */
[----:B------:R-:W1:Y:S01]  /*2280*/  @!P2 LDC.64 R6, c[0x0][0x248] ;  /* 0x00009200ff06ab82 */ /* 0x000e620000000a00 */
[----:B------:R-:W-:Y:S02]  /*2290*/  @!P4 LOP3.LUT R11, R76, 0x1, RZ, 0xc0, !PT ;  /* 0x000000014c0bc812 */ /* 0x000fe400078ec0ff */
[----:B------:R-:W-:Y:S02]  /*22a0*/  @!P2 IMAD R13, R13, R14, RZ ;  /* 0x0000000e0d0da224 */ /* 0x000fe400078e02ff */
[----:B------:R-:W0:Y:S03]  /*22b0*/  @!P1 LDG.E.64 R8, desc[UR8][R8.64] ;  /* 0x0000000808089981 */ /* 0x000e26000c1e1b00 */
[----:B------:R-:W-:Y:S01]  /*22c0*/  @!P2 SHF.L.U32 R13, R13, 0x1, RZ ;  /* 0x000000010d0da819 */ /* 0x000fe200000006ff */
[----:B----4-:R-:W-:-:S02]  /*22d0*/  @!P4 IMAD R19, R19, R10, R12 ;  /* 0x0000000a1313c224 */ /* 0x010fc400078e020c */
[----:B------:R-:W-:Y:S01]  /*22e0*/  @!P4 IMAD R11, R11, R10, RZ ;  /* 0x0000000a0b0bc224 */ /* 0x000fe200078e02ff */
[----:B------:R-:W-:-:S03]  /*22f0*/  IADD3 R10, R15, 0x3, RZ ;  /* 0x000000030f0a7810 */ /* 0x000fc60007ffe0ff */
[----:B------:R-:W-:Y:S01]  /*2300*/  @!P4 IMAD R11, R11, R14, RZ ;  /* 0x0000000e0b0bc224 */ /* 0x000fe200078e02ff */
[----:B------:R-:W-:Y:S01]  /*2310*/  ISETP.EQ.OR P5, PT, R10, UR7, P3 ;  /* 0x000000070a007c0c */ /* 0x000fe20009fa2670 */
[----:B-1----:R-:W-:Y:S02]  /*2320*/  @!P2 IMAD.WIDE R12, R13, 0x4, R6 ;  /* 0x000000040d0ca825 */ /* 0x002fe400078e0206 */
[----:B------:R-:W1:Y:S01]  /*2330*/  @!P4 LDC.64 R6, c[0x0][0x248] ;  /* 0x00009200ff06cb82 */ /* 0x000e620000000a00 */
[----:B------:R-:W-:Y:S01]  /*2340*/  @!P4 SHF.L.U32 R11, R11, 0x1, RZ ;  /* 0x000000010b0bc819 */ /* 0x000fe200000006ff */
[----:B------:R-:W-:-:S08]  /*2350*/  @!P2 IMAD.WIDE.U32 R12, R17, 0x8, R12 ;  /* 0x00000008110ca825 */ /* 0x000fd000078e000c */
[----:B------:R-:W2:Y:S01]  /*2360*/  @!P5 S2R R78, SR_CTAID.Y ;  /* 0x00000000004ed919 */ /* 0x000ea20000002600 */
[----:B------:R-:W2:Y:S01]  /*2370*/  @!P5 LDC R17, c[0x0][0x10] ;  /* 0x00000400ff11db82 */ /* 0x000ea20000000800 */
[----:B------:R-:W-:Y:S01]  /*2380*/  @!P5 LOP3.LUT R18, R76, 0x1, RZ, 0xc0, !PT ;  /* 0x000000014c12d812 */ /* 0x000fe200078ec0ff */
[----:B------:R-:W3:Y:S01]  /*2390*/  @!P2 LDG.E.64 R12, desc[UR8][R12.64] ;  /* 0x000000080c0ca981 */ /* 0x000ee2000c1e1b00 */
[----:B-1----:R-:W-:-:S04]  /*23a0*/  @!P4 IMAD.WIDE R6, R11, 0x4, R6 ;  /* 0x000000040b06c825 */ /* 0x002fc800078e0206 */
[----:B------:R-:W-:-:S06]  /*23b0*/  @!P4 IMAD.WIDE.U32 R6, R19, 0x8, R6 ;  /* 0x000000081306c825 */ /* 0x000fcc00078e0006 */
[----:B------:R-:W4:Y:S01]  /*23c0*/  @!P4 LDG.E.64 R6, desc[UR8][R6.64] ;  /* 0x000000080606c981 */ /* 0x000f22000c1e1b00 */
[-C--:B--2---:R-:W-:Y:S02]  /*23d0*/  @!P5 IMAD R19, R10, R17.reuse, R78 ;  /* 0x000000110a13d224 */ /* 0x084fe400078e024e */
[----:B------:R-:W1:Y:S01]  /*23e0*/  @!P5 LDC.64 R10, c[0x0][0x248] ;  /* 0x00009200ff0adb82 */ /* 0x000e620000000a00 */
[----:B------:R-:W-:-:S04]  /*23f0*/  @!P5 IMAD R17, R18, R17, RZ ;  /* 0x000000111211d224 */ /* 0x000fc800078e02ff */
[----:B------:R-:W-:-:S05]  /*2400*/  @!P5 IMAD R17, R17, R14, RZ ;  /* 0x0000000e1111d224 */ /* 0x000fca00078e02ff */
[----:B------:R-:W-:-:S05]  /*2410*/  @!P5 SHF.L.U32 R17, R17, 0x1, RZ ;  /* 0x000000011111d819 */ /* 0x000fca00000006ff */
[----:B-1----:R-:W-:-:S04]  /*2420*/  @!P5 IMAD.WIDE R10, R17, 0x4, R10 ;  /* 0x00000004110ad825 */ /* 0x002fc800078e020a */
[----:B------:R-:W-:-:S06]  /*2430*/  @!P5 IMAD.WIDE.U32 R10, R19, 0x8, R10 ;  /* 0x00000008130ad825 */ /* 0x000fcc00078e000a */
[----:B------:R-:W2:Y:S01]  /*2440*/  @!P5 LDG.E.64 R10, desc[UR8][R10.64] ;  /* 0x000000080a0ad981 */ /* 0x000ea2000c1e1b00 */
[----:B------:R-:W-:Y:S02]  /*2450*/  IADD3 R16, R16, -0x4, RZ ;  /* 0xfffffffc10107810 */ /* 0x000fe40007ffe0ff */
[----:B------:R-:W-:Y:S01]  /*2460*/  IADD3 R15, R15, 0x4, RZ ;  /* 0x000000040f0f7810 */ /* 0x000fe20007ffe0ff */
[----:B0-----:R-:W-:Y:S01]  /*2470*/  @!P1 FADD.FTZ R4, R4, R8 ;  /* 0x0000000804049221 */ /* 0x001fe20000010000 */
[----:B------:R-:W-:Y:S01]  /*2480*/  @!P1 FADD.FTZ R5, R5, R9 ;  /* 0x0000000905059221 */ /* 0x000fe20000010000 */
[----:B------:R-:W-:Y:S02]  /*2490*/  ISETP.NE.AND P1, PT, R16, RZ, PT ;  /* 0x000000ff1000720c */ /* 0x000fe40003f25270 */
[----:B---3--:R-:W-:Y:S01]  /*24a0*/  @!P2 FADD.FTZ R4, R4, R12 ;  /* 0x0000000c0404a221 */ /* 0x008fe20000010000 */
[----:B------:R-:W-:-:S03]  /*24b0*/  @!P2 FADD.FTZ R5, R5, R13 ;  /* 0x0000000d0505a221 */ /* 0x000fc60000010000 */
[----:B----4-:R-:W-:Y:S01]  /*24c0*/  @!P4 FADD.FTZ R4, R4, R6 ;  /* 0x000000060404c221 */ /* 0x010fe20000010000 */
[----:B------:R-:W-:-:S03]  /*24d0*/  @!P4 FADD.FTZ R5, R5, R7 ;  /* 0x000000070505c221 */ /* 0x000fc60000010000 */
[----:B--2---:R-:W-:Y:S01]  /*24e0*/  @!P5 FADD.FTZ R4, R4, R10 ;  /* 0x0000000a0404d221 */ /* 0x004fe20000010000 */
[----:B------:R-:W-:Y:S02]  /*24f0*/  @!P5 FADD.FTZ R5, R5, R11 ;  /* 0x0000000b0505d221 */ /* 0x000fe40000010000 */
[----:B------:R-:W-:Y:S05]  /*2500*/  @P1 BRA `(.L_x_4950) ;  /* 0xfffffffc00041947 */ /* 0x000fea000383ffff */
.L_x_4949:
        /* <DEDUP_REMOVED lines=19> */
.L_x_4952:
[----:B------:R-:W-:Y:S05]  /*2640*/  BSYNC B0 ;  /* 0x0000000000007941 */ /* 0x000fea0003800000 */
.L_x_4951:
[----:B------:R-:W-:Y:S05]  /*2650*/  @!P2 BRA `(.L_x_4946) ;  /* 0x00000000007ca947 */ /* 0x000fea0003800000 */
[C---:B------:R-:W-:Y:S02]  /*2660*/  IADD3 R6, R15.reuse, 0x1, RZ ;  /* 0x000000010f067810 */ /* 0x040fe40007ffe0ff */
[----:B------:R-:W-:Y:S02]  /*2670*/  IADD3 R17, R15, 0x2, RZ ;  /* 0x000000020f117810 */ /* 0x000fe40007ffe0ff */
[----:B------:R-:W-:Y:S02]  /*2680*/  ISETP.EQ.OR P2, PT, R6, UR7, P3 ;  /* 0x0000000706007c0c */ /* 0x000fe40009f42670 */
[----:B------:R-:W-:-:S04]  /*2690*/  ISETP.EQ.OR P1, PT, R17, UR7, P3 ;  /* 0x0000000711007c0c */ /* 0x000fc80009f22670 */
[----:B------:R-:W-:-:S07]  /*26a0*/  ISETP.EQ.OR P1, PT, R10, 0x2, P1 ;  /* 0x000000020a00780c */ /* 0x000fce0000f22670 */
[----:B------:R-:W1:Y:S01]  /*26b0*/  @!P2 S2R R13, SR_CTAID.Y ;  /* 0x00000000000da919 */ /* 0x000e620000002600 */
[----:B------:R-:W1:Y:S05]  /*26c0*/  @!P2 LDC R11, c[0x0][0x10] ;  /* 0x00000400ff0bab82 */ /* 0x000e6a0000000800 */
[----:B------:R-:W2:Y:S01]  /*26d0*/  @!P1 S2R R12, SR_CTAID.Y ;  /* 0x00000000000c9919 */ /* 0x000ea20000002600 */
[----:B------:R-:W-:Y:S02]  /*26e0*/  @!P1 LOP3.LUT R15, R76, 0x1, RZ, 0xc0, !PT ;  /* 0x000000014c0f9812 */ /* 0x000fe400078ec0ff */
[----:B------:R-:W3:Y:S08]  /*26f0*/  @!P1 LDC R10, c[0x0][0x10] ;  /* 0x00000400ff0a9b82 */ /* 0x000ef00000000800 */
[----:B------:R-:W4:Y:S01]  /*2700*/  @!P2 LDC.64 R8, c[0x0][0x248] ;  /* 0x00009200ff08ab82 */ /* 0x000f220000000a00 */
[----:B-1----:R-:W-:Y:S01]  /*2710*/  @!P2 IMAD R13, R6, R11, R13 ;  /* 0x0000000b060da224 */ /* 0x002fe200078e020d */
[----:B------:R-:W-:Y:S01]  /*2720*/  @!P2 LOP3.LUT R6, R76, 0x1, RZ, 0xc0, !PT ;  /* 0x000000014c06a812 */ /* 0x000fe200078ec0ff */
[----:B---3--:R-:W-:-:S04]  /*2730*/  @!P1 IMAD R15, R15, R10, RZ ;  /* 0x0000000a0f0f9224 */ /* 0x008fc800078e02ff */
[----:B------:R-:W-:Y:S02]  /*2740*/  @!P2 IMAD R11, R6, R11, RZ ;  /* 0x0000000b060ba224 */ /* 0x000fe400078e02ff */
[----:B------:R-:W1:Y:S01]  /*2750*/  @!P1 LDC.64 R6, c[0x0][0x248] ;  /* 0x00009200ff069b82 */ /* 0x000e620000000a00 */
[-C--:B------:R-:W-:Y:S02]  /*2760*/  @!P1 IMAD R15, R15, R14.reuse, RZ ;  /* 0x0000000e0f0f9224 */ /* 0x080fe400078e02ff */
[----:B------:R-:W-:-:S03]  /*2770*/  @!P2 IMAD R11, R11, R14, RZ ;  /* 0x0000000e0b0ba224 */ /* 0x000fc600078e02ff */
[----:B------:R-:W-:Y:S02]  /*2780*/  @!P1 SHF.L.U32 R15, R15, 0x1, RZ ;  /* 0x000000010f0f9819 */ /* 0x000fe400000006ff */
[----:B------:R-:W-:-:S05]  /*2790*/  @!P2 SHF.L.U32 R11, R11, 0x1, RZ ;  /* 0x000000010b0ba819 */ /* 0x000fca00000006ff */
[----:B----4-:R-:W-:-:S04]  /*27a0*/  @!P2 IMAD.WIDE R8, R11, 0x4, R8 ;  /* 0x000000040b08a825 */ /* 0x010fc800078e0208 */
[----:B--2---:R-:W-:Y:S02]  /*27b0*/  @!P1 IMAD R11, R17, R10, R12 ;  /* 0x0000000a110b9224 */ /* 0x004fe400078e020c */
[----:B------:R-:W-:-:S04]  /*27c0*/  @!P2 IMAD.WIDE.U32 R8, R13, 0x8, R8 ;  /* 0x000000080d08a825 */ /* 0x000fc800078e0008 */
[----:B-1----:R-:W-:Y:S02]  /*27d0*/  @!P1 IMAD.WIDE R6, R15, 0x4, R6 ;  /* 0x000000040f069825 */ /* 0x002fe400078e0206 */
[----:B------:R-:W0:Y:S02]  /*27e0*/  @!P2 LDG.E.64 R8, desc[UR8][R8.64] ;  /* 0x000000080808a981 */ /* 0x000e24000c1e1b00 */
[----:B------:R-:W-:-:S06]  /*27f0*/  @!P1 IMAD.WIDE.U32 R6, R11, 0x8, R6 ;  /* 0x000000080b069825 */ /* 0x000fcc00078e0006 */
[----:B------:R-:W2:Y:S01]  /*2800*/  @!P1 LDG.E.64 R6, desc[UR8][R6.64] ;  /* 0x0000000806069981 */ /* 0x000ea2000c1e1b00 */
[----:B0-----:R-:W-:Y:S01]  /*2810*/  @!P2 FADD.FTZ R4, R4, R8 ;  /* 0x000000080404a221 */ /* 0x001fe20000010000 */
[----:B------:R-:W-:-:S03]  /*2820*/  @!P2 FADD.FTZ R5, R5, R9 ;  /* 0x000000090505a221 */ /* 0x000fc60000010000 */
[----:B--2---:R-:W-:Y:S01]  /*2830*/  @!P1 FADD.FTZ R4, R4, R6 ;  /* 0x0000000604049221 */ /* 0x004fe20000010000 */
[----:B------:R-:W-:-:S07]  /*2840*/  @!P1 FADD.FTZ R5, R5, R7 ;  /* 0x0000000705059221 */ /* 0x000fce0000010000 */
.L_x_4946:
        /* <DEDUP_REMOVED lines=18> */
[----:B------:R-:W-:Y:S01]  /*2970*/  @!P1 STG.E.64 desc[UR8][R12.64], R10 ;  /* 0x0000000a0c009986 */ /* 0x000fe2000c101b08 */
[----:B------:R-:W-:Y:S06]  /*2980*/  BAR.SYNC.DEFER_BLOCKING 0x0 ;  /* 0x0000000000007b1d */ /* 0x000fec0000010000 */
[----:B------:R-:W2:Y:S04]  /*2990*/  LDG.E.64 R6, desc[UR8][R6.64] ;  /* 0x0000000806067981 */ /* 0x000ea8000c1e1b00 */
[----:B------:R-:W2:Y:S01]  /*29a0*/  LDG.E.64 R8, desc[UR8][R8.64] ;  /* 0x0000000808087981 */ /* 0x000ea2000c1e1b00 */
[----:B0-----:R-:W-:-:S02]  /*29b0*/  MOV R4, 0x3f800000 ;  /* 0x3f80000000047802 */ /* 0x001fc40000000f00 */
[----:B------:R-:W-:Y:S01]  /*29c0*/  ISETP.NE.AND P5, PT, RZ, UR10, PT ;  /* 0x0000000aff007c0c */ /* 0x000fe2000bfa5270 */
[----:B------:R-:W0:Y:S02]  /*29d0*/  LDS.64 R16, [UR5+0x90] ;  /* 0x00009005ff107984 */ /* 0x000e240008000a00 */
[----:B0-----:R-:W-:-:S04]  /*29e0*/  FMUL.FTZ R16, R16, UR6 ;  /* 0x0000000610107c20 */ /* 0x001fc80008410000 */
[C---:B------:R-:W-:Y:S01]  /*29f0*/  FMUL.FTZ R14, R16.reuse, R16 ;  /* 0x00000010100e7220 */ /* 0x040fe20000410000 */
[C---:B------:R-:W-:Y:S01]  /*2a00*/  FADD.FTZ R5, -R16.reuse, R38 ;  /* 0x0000002610057221 */ /* 0x040fe20000010100 */
[C---:B------:R-:W-:Y:S01]  /*2a10*/  FADD.FTZ R39, -R16.reuse, R39 ;  /* 0x0000002710277221 */ /* 0x040fe20000010100 */
[C---:B------:R-:W-:Y:S01]  /*2a20*/  FADD.FTZ R79, -R16.reuse, R22 ;  /* 0x00000016104f7221 */ /* 0x040fe20000010100 */
[----:B------:R-:W-:Y:S01]  /*2a30*/  FFMA.FTZ R14, R17, UR6, -R14 ;  /* 0x00000006110e7c23 */ /* 0x000fe2000801080e */
[----:B------:R-:W-:-:S04]  /*2a40*/  FADD.FTZ R115, -R16, R23 ;  /* 0x0000001710737221 */ /* 0x000fc80000010100 */
[----:B------:R-:W-:-:S13]  /*2a50*/  FSETP.GTU.FTZ.AND P1, PT, R14, RZ, PT ;  /* 0x000000ff0e00720b */ /* 0x000fda0003f3c000 */
[----:B------:R-:W0:Y:S02]  /*2a60*/  @P1 LDC R15, c[0x0][0x238] ;  /* 0x00008e00ff0f1b82 */ /* 0x000e240000000800 */
[----:B0-----:R-:W-:-:S04]  /*2a70*/  @P1 FADD.FTZ R14, R14, R15 ;  /* 0x0000000f0e0e1221 */ /* 0x001fc80000010000 */
[----:B------:R-:W0:Y:S02]  /*2a80*/  @P1 MUFU.RSQ R4, R14 ;  /* 0x0000000e00041308 */ /* 0x000e240000001400 */
        /* <DEDUP_REMOVED lines=15> */
.L_x_4953:
        /* <DEDUP_REMOVED lines=13> */
.L_x_4955:
[----:B------:R-:W-:Y:S05]  /*2c50*/  BSYNC B0 ;  /* 0x0000000000007941 */ /* 0x000fea0003800000 */
.L_x_4954:
[----:B------:R-:W-:Y:S01]  /*2c60*/  ULDC.64 UR12, c[0x0][0x278] ;  /* 0x00009e00000c7ab9 */ /* 0x000fe20000000a00 */
[-C--:B0-----:R-:W-:Y:S01]  /*2c70*/  FMUL.FTZ R11, R79, R4.reuse ;  /* 0x000000044f0b7220 */ /* 0x081fe20000410000 */
[----:B------:R-:W-:Y:S01]  /*2c80*/  ISETP.GE.U32.AND P6, PT, R59, UR12, PT ;  /* 0x0000000c3b007c0c */ /* 0x000fe2000bfc6070 */
[----:B------:R-:W-:Y:S01]  /*2c90*/  FMUL.FTZ R12, R115, R4 ;  /* 0x00000004730c7220 */ /* 0x000fe20000410000 */
[----:B------:R-:W-:Y:S01]  /*2ca0*/  ISETP.GE.U32.AND P1, PT, R60, UR12, PT ;  /* 0x0000000c3c007c0c */ /* 0x000fe2000bf26070 */
[C---:B------:R-:W-:Y:S01]  /*2cb0*/  FADD.FTZ R119, -R16.reuse, R25 ;  /* 0x0000001910777221 */ /* 0x040fe20000010100 */
[----:B------:R-:W-:Y:S01]  /*2cc0*/  ISETP.GE.U32.AND P2, PT, R61, UR12, PT ;  /* 0x0000000c3d007c0c */ /* 0x000fe2000bf46070 */
[----:B------:R-:W-:Y:S01]  /*2cd0*/  FADD.FTZ R123, -R16, R27 ;  /* 0x0000001b107b7221 */ /* 0x000fe20000010100 */
[----:B------:R-:W-:Y:S01]  /*2ce0*/  ISETP.GE.U32.AND P3, PT, R62, UR12, PT ;  /* 0x0000000c3e007c0c */ /* 0x000fe2000bf66070 */
[C---:B------:R-:W-:Y:S01]  /*2cf0*/  FADD.FTZ R109, -R16.reuse, R29 ;  /* 0x0000001d106d7221 */ /* 0x040fe20000010100 */
[----:B------:R-:W-:Y:S01]  /*2d00*/  ISETP.GE.U32.AND P4, PT, R63, UR12, PT ;  /* 0x0000000c3f007c0c */ /* 0x000fe2000bf86070 */
[----:B------:R-:W-:Y:S01]  /*2d10*/  FADD.FTZ R113, -R16, R31 ;  /* 0x0000001f10717221 */ /* 0x000fe20000010100 */
[----:B------:R-:W-:Y:S01]  /*2d20*/  ISETP.GE.AND.EX P6, PT, R75, UR13, PT, P6 ;  /* 0x0000000d4b007c0c */ /* 0x000fe2000bfc6360 */
[----:B------:R-:W-:Y:S01]  /*2d30*/  FFMA.FTZ R10, R6, R11, R8 ;  /* 0x0000000b060a7223 */ /* 0x000fe20000010008 */
[----:B------:R-:W-:Y:S01]  /*2d40*/  ISETP.GE.AND.EX P1, PT, R77, UR13, PT, P1 ;  /* 0x0000000d4d007c0c */ /* 0x000fe2000bf26310 */
[C---:B------:R-:W-:Y:S01]  /*2d50*/  FADD.FTZ R117, -R16.reuse, R24 ;  /* 0x0000001810757221 */ /* 0x040fe20000010100 */
[----:B------:R-:W-:Y:S01]  /*2d60*/  ISETP.GE.AND.EX P2, PT, R81, UR13, PT, P2 ;  /* 0x0000000d51007c0c */ /* 0x000fe2000bf46320 */
[C---:B------:R-:W-:Y:S01]  /*2d70*/  FADD.FTZ R121, -R16.reuse, R26 ;  /* 0x0000001a10797221 */ /* 0x040fe20000010100 */
[----:B------:R-:W-:Y:S01]  /*2d80*/  ISETP.GE.AND.EX P3, PT, R83, UR13, PT, P3 ;  /* 0x0000000d53007c0c */ /* 0x000fe2000bf66330 */
[C---:B------:R-:W-:Y:S01]  /*2d90*/  FADD.FTZ R107, -R16.reuse, R28 ;  /* 0x0000001c106b7221 */ /* 0x040fe20000010100 */
[----:B------:R-:W-:Y:S01]  /*2da0*/  ISETP.GE.AND.EX P4, PT, R85, UR13, PT, P4 ;  /* 0x0000000d55007c0c */ /* 0x000fe2000bf86340 */
        /* <DEDUP_REMOVED lines=17> */
[----:B------:R-:W-:Y:S01]  /*2ec0*/  ISETP.GT.U32.OR P6, PT, R0, 0x1df, P6 ;  /* 0x000001df0000780c */ /* 0x000fe200037c4470 */
        /* <DEDUP_REMOVED lines=20> */
.L_x_4956:
        /* <DEDUP_REMOVED lines=13> */
.L_x_4958:
[----:B------:R-:W-:Y:S05]  /*30e0*/  BSYNC B0 ;  /* 0x0000000000007941 */ /* 0x000fea0003800000 */
.L_x_4957:
[-C--:B------:R-:W-:Y:S01]  /*30f0*/  FMUL.FTZ R117, R117, R4.reuse ;  /* 0x0000000475757220 */ /* 0x080fe20000410000 */
[-C--:B------:R-:W-:Y:S01]  /*3100*/  FMUL.FTZ R12, R119, R4.reuse ;  /* 0x00000004770c7220 */ /* 0x080fe20000410000 */
[-C--:B------:R-:W-:Y:S01]  /*3110*/  FMUL.FTZ R121, R121, R4.reuse ;  /* 0x0000000479797220 */ /* 0x080fe20000410000 */
[----:B------:R-:W-:Y:S01]  /*3120*/  FMUL.FTZ R18, R123, R4 ;  /* 0x000000047b127220 */ /* 0x000fe20000410000 */
        /* <DEDUP_REMOVED lines=13> */
.L_x_4959:
        /* <DEDUP_REMOVED lines=13> */
.L_x_4961:
[----:B------:R-:W-:Y:S05]  /*32d0*/  BSYNC B0 ;  /* 0x0000000000007941 */ /* 0x000fea0003800000 */
.L_x_4960:
        /* <DEDUP_REMOVED lines=13> */
.L_x_4962:
        /* <DEDUP_REMOVED lines=13> */
.L_x_4964:
[----:B------:R-:W-:Y:S05]  /*3480*/  BSYNC B0 ;  /* 0x0000000000007941 */ /* 0x000fea0003800000 */
.L_x_4963:
        /* <DEDUP_REMOVED lines=17> */
.L_x_4965:
        /* <DEDUP_REMOVED lines=13> */
.L_x_4967:
[----:B------:R-:W-:Y:S05]  /*3670*/  BSYNC B0 ;  /* 0x0000000000007941 */ /* 0x000fea0003800000 */
.L_x_4966:
        /* <DEDUP_REMOVED lines=13> */
.L_x_4968:
        /* <DEDUP_REMOVED lines=13> */
.L_x_4970:
[----:B------:R-:W-:Y:S05]  /*3820*/  BSYNC B0 ;  /* 0x0000000000007941 */ /* 0x000fea0003800000 */
.L_x_4969:
        /* <DEDUP_REMOVED lines=21> */
[-C--:B0-----:R-:W-:Y:S01]  /*3980*/  FMUL.FTZ R10, R45, R4.reuse ;  /* 0x000000042d0a7220 */ /* 0x081fe20000410000 */
        /* <DEDUP_REMOVED lines=9> */
[C---:B------:R-:W-:Y:S01]  /*3a20*/  ISETP.GT.U32.OR P6, PT, R0.reuse, 0x1df, P6 ;  /* 0x000001df0000780c */ /* 0x040fe200037c4470 */
[----:B------:R-:W-:Y:S01]  /*3a30*/  FFMA.FTZ R5, R7, R26, R9 ;  /* 0x0000001a07057223 */ /* 0x000fe20000010009 */
[----:B------:R-:W-:-:S02]  /*3a40*/  ISETP.GT.U32.OR P1, PT, R0, 0x1df, P1 ;  /* 0x000001df0000780c */ /* 0x000fc40000f24470 */
        /* <DEDUP_REMOVED lines=14> */
.L_x_4971:
        /* <DEDUP_REMOVED lines=13> */
.L_x_4973:
[----:B------:R-:W-:Y:S05]  /*3c00*/  BSYNC B0 ;  /* 0x0000000000007941 */ /* 0x000fea0003800000 */
.L_x_4972:
        /* <DEDUP_REMOVED lines=13> */
.L_x_4974:
        /* <DEDUP_REMOVED lines=13> */
.L_x_4976:
[----:B------:R-:W-:Y:S05]  /*3db0*/  BSYNC B0 ;  /* 0x0000000000007941 */ /* 0x000fea0003800000 */
.L_x_4975:
        /* <DEDUP_REMOVED lines=13> */
.L_x_4977:
        /* <DEDUP_REMOVED lines=13> */
.L_x_4979:
[----:B------:R-:W-:Y:S05]  /*3f60*/  BSYNC B0 ;  /* 0x0000000000007941 */ /* 0x000fea0003800000 */
.L_x_4978:
        /* <DEDUP_REMOVED lines=13> */
.L_x_4980:
[----:B------:R-:W-:Y:S04]  /*4040*/  BSSY B0, `(.L_x_4981) ;  /* 0x000000d000007945 */ /* 0x000fe80003800000 */
[----:B------:R-:W-:Y:S05]  /*4050*/  @P3 BRA `(.L_x_4982) ;  /* 0x00000000002c3947 */ /* 0x000fea0003800000 */
[----:B------:R-:W-:Y:S01]  /*4060*/  ULDC.64 UR14, c[0x0][0x270] ;  /* 0x00009c00000e7ab9 */ /* 0x000fe20000000a00 */
[----:B0-----:R-:W-:Y:S01]  /*4070*/  MOV R4, R20 ;  /* 0x0000001400047202 */ /* 0x001fe20000000f00 */
[----:B------:R-:W-:Y:S01]  /*4080*/  IMAD R24, R93, UR14, RZ ;  /* 0x0000000e5d187c24 */ /* 0x000fe2000f8e02ff */
[----:B------:R-:W-:-:S03]  /*4090*/  MOV R5, R3 ;  /* 0x0000000300057202 */ /* 0x000fc60000000f00 */
[----:B------:R-:W-:-:S04]  /*40a0*/  IMAD.WIDE.U32 R32, R67, UR14, R4 ;  /* 0x0000000e43207c25 */ /* 0x000fc8000f8e0004 */
[----:B------:R-:W-:Y:S01]  /*40b0*/  IMAD R5, R67, UR15, R24 ;  /* 0x0000000f43057c24 */ /* 0x000fe2000f8e0218 */
[----:B------:R-:W-:Y:S02]  /*40c0*/  ULDC.64 UR14, c[0x0][0x210] ;  /* 0x00008400000e7ab9 */ /* 0x000fe40000000a00 */
[----:B------:R-:W-:Y:S02]  /*40d0*/  LEA R4, P1, R32, UR14, 0x2 ;  /* 0x0000000e20047c11 */ /* 0x000fe4000f8210ff */
[----:B------:R-:W-:-:S04]  /*40e0*/  IADD3 R5, R33, R5, RZ ;  /* 0x0000000521057210 */ /* 0x000fc80007ffe0ff */
[----:B------:R-:W-:-:S05]  /*40f0*/  LEA.HI.X R5, R32, UR15, R5, 0x2, P1 ;  /* 0x0000000f20057c11 */ /* 0x000fca00088f1405 */
[----:B------:R1:W-:Y:S02]  /*4100*/  STG.E.64 desc[UR8][R4.64], R34 ;  /* 0x0000002204007986 */ /* 0x0003e4000c101b08 */
.L_x_4982:
[----:B------:R-:W-:Y:S05]  /*4110*/  BSYNC B0 ;  /* 0x0000000000007941 */ /* 0x000fea0003800000 */
.L_x_4981:
[----:B------:R-:W-:Y:S01]  /*4120*/  FFMA.FTZ R24, R6, R25, R8 ;  /* 0x0000001906187223 */ /* 0x000fe20000010008 */
[----:B------:R-:W-:Y:S01]  /*4130*/  FFMA.FTZ R25, R7, R22, R9 ;  /* 0x0000001607197223 */ /* 0x000fe20000010009 */
[----:B------:R-:W-:Y:S06]  /*4140*/  @!P5 BRA `(.L_x_4983) ;  /* 0x000000000028d947 */ /* 0x000fec0003800000 */
        /* <DEDUP_REMOVED lines=10> */
.L_x_4983:
[----:B------:R-:W-:Y:S04]  /*41f0*/  BSSY B0, `(.L_x_4984) ;  /* 0x000000d000007945 */ /* 0x000fe80003800000 */
[----:B------:R-:W-:Y:S05]  /*4200*/  @P4 BRA `(.L_x_4985) ;  /* 0x00000000002c4947 */ /* 0x000fea0003800000 */
[----:B------:R-:W-:Y:S01]  /*4210*/  ULDC.64 UR14, c[0x0][0x270] ;  /* 0x00009c00000e7ab9 */ /* 0x000fe20000000a00 */
[----:B01----:R-:W-:Y:S01]  /*4220*/  MOV R4, R20 ;  /* 0x0000001400047202 */ /* 0x003fe20000000f00 */
        /* <DEDUP_REMOVED lines=9> */
.L_x_4985:
[----:B------:R-:W-:Y:S05]  /*42c0*/  BSYNC B0 ;  /* 0x0000000000007941 */ /* 0x000fea0003800000 */
.L_x_4984:
[----:B------:R-:W-:Y:S01]  /*42d0*/  ISETP.GE.U32.AND P6, PT, R69, UR12, PT ;  /* 0x0000000c45007c0c */ /* 0x000fe2000bfc6070 */
[--C-:B------:R-:W-:Y:S01]  /*42e0*/  FFMA.FTZ R28, R6, R27, R8.reuse ;  /* 0x0000001b061c7223 */ /* 0x100fe20000010008 */
[----:B------:R-:W-:Y:S01]  /*42f0*/  ISETP.GE.U32.AND P1, PT, R70, UR12, PT ;  /* 0x0000000c46007c0c */ /* 0x000fe2000bf26070 */
[C-C-:B------:R-:W-:Y:S01]  /*4300*/  FFMA.FTZ R26, R6.reuse, R29, R8.reuse ;  /* 0x0000001d061a7223 */ /* 0x140fe20000010008 */
[----:B------:R-:W-:Y:S01]  /*4310*/  ISETP.GE.U32.AND P2, PT, R71, UR12, PT ;  /* 0x0000000c47007c0c */ /* 0x000fe2000bf46070 */
[--C-:B--2---:R-:W-:Y:S01]  /*4320*/  FFMA.FTZ R24, R6, R31, R8.reuse ;  /* 0x0000001f06187223 */ /* 0x104fe20000010008 */
[----:B------:R-:W-:Y:S01]  /*4330*/  ISETP.GE.U32.AND P3, PT, R72, UR12, PT ;  /* 0x0000000c48007c0c */ /* 0x000fe2000bf66070 */
[C-C-:B------:R-:W-:Y:S01]  /*4340*/  FFMA.FTZ R22, R6.reuse, R39, R8.reuse ;  /* 0x0000002706167223 */ /* 0x140fe20000010008 */
[----:B------:R-:W-:Y:S01]  /*4350*/  ISETP.GE.U32.AND P4, PT, R73, UR12, PT ;  /* 0x0000000c49007c0c */ /* 0x000fe2000bf86070 */
[----:B01----:R-:W-:Y:S01]  /*4360*/  FFMA.FTZ R4, R6, R79, R8 ;  /* 0x0000004f06047223 */ /* 0x003fe20000010008 */
[----:B------:R-:W-:Y:S01]  /*4370*/  ISETP.GE.AND.EX P6, PT, R97, UR13, PT, P6 ;  /* 0x0000000d61007c0c */ /* 0x000fe2000bfc6360 */
[--C-:B------:R-:W-:Y:S01]  /*4380*/  FFMA.FTZ R27, R7, R12, R9.reuse ;  /* 0x0000000c071b7223 */ /* 0x100fe20000010009 */
[----:B------:R-:W-:Y:S01]  /*4390*/  ISETP.GE.AND.EX P1, PT, R99, UR13, PT, P1 ;  /* 0x0000000d63007c0c */ /* 0x000fe2000bf26310 */
[--C-:B------:R-:W-:Y:S01]  /*43a0*/  FFMA.FTZ R25, R7, R14, R9.reuse ;  /* 0x0000000e07197223 */ /* 0x100fe20000010009 */
        /* <DEDUP_REMOVED lines=22> */
.L_x_4986:
[----:B------:R-:W-:Y:S04]  /*4510*/  BSSY B0, `(.L_x_4987) ;  /* 0x000000d000007945 */ /* 0x000fe80003800000 */
[----:B------:R-:W-:Y:S05]  /*4520*/  @P6 BRA `(.L_x_4988) ;  /* 0x00000000002c6947 */ /* 0x000fea0003800000 */
        /* <DEDUP_REMOVED lines=11> */
.L_x_4988:
[----:B------:R-:W-:Y:S05]  /*45e0*/  BSYNC B0 ;  /* 0x0000000000007941 */ /* 0x000fea0003800000 */
.L_x_4987:
        /* <DEDUP_REMOVED lines=11> */
.L_x_4989:
[----:B------:R-:W-:Y:S04]  /*46a0*/  BSSY B0, `(.L_x_4990) ;  /* 0x000000d000007945 */ /* 0x000fe80003800000 */
[----:B------:R-:W-:Y:S05]  /*46b0*/  @P1 BRA `(.L_x_4991) ;  /* 0x00000000002c1947 */ /* 0x000fea0003800000 */
[----:B------:R-:W-:Y:S01]  /*46c0*/  ULDC.64 UR12, c[0x0][0x270] ;  /* 0x00009c00000c7ab9 */ /* 0x000fe20000000a00 */
[----:B0-----:R-:W-:Y:S01]  /*46d0*/  MOV R6, R20 ;  /* 0x0000001400067202 */ /* 0x001fe20000000f00 */
        /* <DEDUP_REMOVED lines=9> */
.L_x_4991:
[----:B------:R-:W-:Y:S05]  /*4770*/  BSYNC B0 ;  /* 0x0000000000007941 */ /* 0x000fea0003800000 */
.L_x_4990:
        /* <DEDUP_REMOVED lines=11> */
.L_x_4992:
[----:B------:R-:W-:Y:S04]  /*4830*/  BSSY B0, `(.L_x_4993) ;  /* 0x000000d000007945 */ /* 0x000fe80003800000 */
[----:B------:R-:W-:Y:S05]  /*4840*/  @P2 BRA `(.L_x_4994) ;  /* 0x00000000002c2947 */ /* 0x000fea0003800000 */
[----:B------:R-:W-:Y:S01]  /*4850*/  ULDC.64 UR12, c[0x0][0x270] ;  /* 0x00009c00000c7ab9 */ /* 0x000fe20000000a00 */
[----:B01----:R-:W-:Y:S01]  /*4860*/  MOV R6, R20 ;  /* 0x0000001400067202 */ /* 0x003fe20000000f00 */
        /* <DEDUP_REMOVED lines=9> */
.L_x_4994:
[----:B------:R-:W-:Y:S05]  /*4900*/  BSYNC B0 ;  /* 0x0000000000007941 */ /* 0x000fea0003800000 */
.L_x_4993:
[----:B------:R-:W-:Y:S05]  /*4910*/  @!P5 BRA `(.L_x_4995) ;  /* 0x000000000028d947 */ /* 0x000fea0003800000 */
        /* <DEDUP_REMOVED lines=10> */
.L_x_4995:
[----:B------:R-:W-:Y:S04]  /*49c0*/  BSSY B0, `(.L_x_4996) ;  /* 0x000000d000007945 */ /* 0x000fe80003800000 */
[----:B------:R-:W-:Y:S05]  /*49d0*/  @P3 BRA `(.L_x_4997) ;  /* 0x00000000002c3947 */ /* 0x000fea0003800000 */
[----:B------:R-:W-:Y:S01]  /*49e0*/  ULDC.64 UR12, c[0x0][0x270] ;  /* 0x00009c00000c7ab9 */ /* 0x000fe20000000a00 */
[----:B012---:R-:W-:Y:S01]  /*49f0*/  MOV R6, R20 ;  /* 0x0000001400067202 */ /* 0x007fe20000000f00 */
        /* <DEDUP_REMOVED lines=9> */
.L_x_4997:
[----:B------:R-:W-:Y:S05]  /*4a90*/  BSYNC B0 ;  /* 0x0000000000007941 */ /* 0x000fea0003800000 */
.L_x_4996:
[----:B------:R-:W-:Y:S05]  /*4aa0*/  @!P5 BRA `(.L_x_4998) ;  /* 0x000000000028d947 */ /* 0x000fea0003800000 */
        /* <DEDUP_REMOVED lines=10> */
.L_x_4998:
[----:B------:R-:W-:Y:S04]  /*4b50*/  BSSY B0, `(.L_x_4999) ;  /* 0x000000c000007945 */ /* 0x000fe80003800000 */
[----:B------:R-:W-:Y:S05]  /*4b60*/  @P4 BRA `(.L_x_5000) ;  /* 0x0000000000284947 */ /* 0x000fea0003800000 */
[----:B------:R-:W-:Y:S01]  /*4b70*/  ULDC.64 UR12, c[0x0][0x270] ;  /* 0x00009c00000c7ab9 */ /* 0x000fe20000000a00 */
[----:B------:R-:W-:Y:S01]  /*4b80*/  MOV R2, R20 ;  /* 0x0000001400027202 */ /* 0x000fe20000000f00 */
[----:B------:R-:W-:-:S04]  /*4b90*/  IMAD R8, R105, UR12, RZ ;  /* 0x0000000c69087c24 */ /* 0x000fc8000f8e02ff */
[----:B0123--:R-:W-:-:S04]  /*4ba0*/  IMAD.WIDE.U32 R6, R73, UR12, R2 ;  /* 0x0000000c49067c25 */ /* 0x00ffc8000f8e0002 */
[----:B------:R-:W-:Y:S01]  /*4bb0*/  IMAD R3, R73, UR13, R8 ;  /* 0x0000000d49037c24 */ /* 0x000fe2000f8e0208 */
[----:B------:R-:W-:Y:S02]  /*4bc0*/  ULDC.64 UR12, c[0x0][0x210] ;  /* 0x00008400000c7ab9 */ /* 0x000fe40000000a00 */
[----:B------:R-:W-:Y:S02]  /*4bd0*/  LEA R2, P1, R6, UR12, 0x2 ;  /* 0x0000000c06027c11 */ /* 0x000fe4000f8210ff */
[----:B------:R-:W-:-:S04]  /*4be0*/  IADD3 R3, R7, R3, RZ ;  /* 0x0000000307037210 */ /* 0x000fc80007ffe0ff */
[----:B------:R-:W-:-:S05]  /*4bf0*/  LEA.HI.X R3, R6, UR13, R3, 0x2, P1 ;  /* 0x0000000d06037c11 */ /* 0x000fca00088f1403 */
[----:B------:R4:W-:Y:S02]  /*4c00*/  STG.E.64 desc[UR8][R2.64], R4 ;  /* 0x0000000402007986 */ /* 0x0009e4000c101b08 */
.L_x_5000:
[----:B------:R-:W-:Y:S05]  /*4c10*/  BSYNC B0 ;  /* 0x0000000000007941 */ /* 0x000fea0003800000 */
.L_x_4999:
[----:B----4-:R-:W4:Y:S01]  /*4c20*/  LDC R3, c[0x0][0x10] ;  /* 0x00000400ff037b82 */ /* 0x010f220000000800 */
[----:B------:R-:W-:Y:S02]  /*4c30*/  IADD3 R76, R76, 0x1, RZ ;  /* 0x000000014c4c7810 */ /* 0x000fe40007ffe0ff */
[----:B----4-:R-:W-:-:S04]  /*4c40*/  IADD3 R54, R3, R54, RZ ;  /* 0x0000003603367210 */ /* 0x010fc80007ffe0ff */
[----:B------:R-:W-:-:S13]  /*4c50*/  ISETP.GE.AND P1, PT, R54, UR4, PT ;  /* 0x0000000436007c0c */ /* 0x000fda000bf26270 */
[----:B------:R-:W-:Y:S05]  /*4c60*/  @!P1 BRA `(.L_x_5001) ;  /* 0xffffffb4009c9947 */ /* 0x000fea000383ffff */
[----:B------:R-:W-:Y:S05]  /*4c70*/  EXIT ;  /* 0x000000000000794d */ /* 0x000fea0003800000 */
.L_x_5002:
        /* <DEDUP_REMOVED lines=16> */
.L_x_5655:


//--------------------- .text._Z35group_norm_nhwc_fwd_one_pass_kernelI11Fp32IOFp32WLi256ELi120ELi480EEv26Group_norm_nhwc_fwd_params --------------------------
	.section	.text._Z35group_norm_nhwc_fwd_one_pass_kernelI11Fp32IOFp32WLi256ELi120ELi480EEv26Group_norm_nhwc_fwd_params,"ax",@progbits
	.align	128
        .global         _Z35group_norm_nhwc_fwd_one_pass_kernelI11Fp32IOFp32WLi256ELi120ELi480EEv26Group_norm_nhwc_fwd_params
        .type           _Z35group_norm_nhwc_fwd_one_pass_kernelI11Fp32IOFp32WLi256ELi120ELi480EEv26Group_norm_nhwc_fwd_params,@function
        .size           _Z35group_norm_nhwc_fwd_one_pass_kernelI11Fp32IOFp32WLi256ELi120ELi480EEv26Group_norm_nhwc_fwd_params,(.L_x_5656 - _Z35group_norm_nhwc_fwd_one_pass_kernelI11Fp32IOFp32WLi256ELi120ELi480EEv26Group_norm_nhwc_fwd_params)
        .other          _Z35group_norm_nhwc_fwd_one_pass_kernelI11Fp32IOFp32WLi256ELi120ELi480EEv26Group_norm_nhwc_fwd_params,@"STO_CUDA_ENTRY STV_DEFAULT"
_Z35group_norm_nhwc_fwd_one_pass_kernelI11Fp32IOFp32WLi256ELi120ELi480EEv26Group_norm_nhwc_fwd_params:
.text._Z35group_norm_nhwc_fwd_one_pass_kernelI11Fp32IOFp32WLi256ELi120ELi480EEv26Group_norm_nhwc_fwd_params:
        /* <DEDUP_REMOVED lines=16> */
[----:B-1----:R-:W-:Y:S02]  /*0100*/  IMAD R2, R4, UR7, R13 ;  /* 0x0000000704027c24 */ /* 0x002fe4000f8e020d */
[----:B------:R-:W-:-:S03]  /*0110*/  IMAD R13, R13, -0x3c, R0 ;  /* 0xffffffc40d0d7824 */ /* 0x000fc600078e0200 */
[C---:B------:R-:W-:Y:S02]  /*0120*/  ISETP.LT.U32.AND P2, PT, R2.reuse, UR8, PT ;  /* 0x0000000802007c0c */ /* 0x040fe4000bf41070 */
[----:B------:R-:W-:Y:S02]  /*0130*/  SHF.R.S32.HI R12, RZ, 0x1f, R2 ;  /* 0x0000001fff0c7819 */ /* 0x000fe40000011402 */
[----:B------:R-:W-:Y:S02]  /*0140*/  IADD3 R112, R2, 0x8, RZ ;  /* 0x0000000802707810 */ /* 0x000fe40007ffe0ff */
[----:B------:R-:W-:Y:S02]  /*0150*/  ISETP.LT.AND.EX P2, PT, R12, UR9, !P4, P2 ;  /* 0x000000090c007c0c */ /* 0x000fe4000e741320 */
[----:B------:R-:W-:Y:S02]  /*0160*/  ISETP.LT.U32.AND P5, PT, R112, UR8, PT ;  /* 0x0000000870007c0c */ /* 0x000fe4000bfa1070 */
[----:B------:R-:W-:-:S02]  /*0170*/  SHF.R.S32.HI R21, RZ, 0x1f, R112 ;  /* 0x0000001fff157819 */ /* 0x000fc40000011470 */
[----:B------:R-:W-:Y:S02]  /*0180*/  IADD3 R111, R2, 0x10, RZ ;  /* 0x00000010026f7810 */ /* 0x000fe40007ffe0ff */
[----:B------:R-:W-:Y:S02]  /*0190*/  ISETP.LT.AND.EX P6, PT, R21, UR9, !P4, P5 ;  /* 0x0000000915007c0c */ /* 0x000fe4000e7c1350 */
        /* <DEDUP_REMOVED lines=40> */
[----:B------:R-:W-:Y:S01]  /*0420*/  ISETP.LT.AND.EX P5, PT, R12, UR9, !P4, P2 ;  /* 0x000000090c007c0c */ /* 0x000fe2000e7a1320 */
[----:B------:R-:W-:Y:S01]  /*0430*/  HFMA2.MMA R12, -RZ, RZ, 0, 0 ;  /* 0x00000000ff0c7435 */ /* 0x000fe200000001ff */
        /* <DEDUP_REMOVED lines=17> */
[----:B------:R-:W-:Y:S02]  /*0550*/  IADD3 R100, R2, 0x60, RZ ;  /* 0x0000006002647810 */ /* 0x000fe40007ffe0ff */
[----:B------:R-:W-:Y:S02]  /*0560*/  ISETP.LT.AND.EX P3, PT, R122, UR9, !P4, P2 ;  /* 0x000000097a007c0c */ /* 0x000fe4000e761320 */
[----:B------:R-:W-:Y:S02]  /*0570*/  LOP3.LUT R14, R14, 0xffff7fff, RZ, 0xc0, !PT ;  /* 0xffff7fff0e0e7812 */ /* 0x000fe400078ec0ff */
[----:B------:R-:W-:Y:S02]  /*0580*/  ISETP.LT.U32.AND P0, PT, R3, UR8, PT ;  /* 0x0000000803007c0c */ /* 0x000fe4000bf01070 */
[----:B------:R-:W-:Y:S02]  /*0590*/  SHF.R.S32.HI R3, RZ, 0x1f, R3 ;  /* 0x0000001fff037819 */ /* 0x000fe40000011403 */
[----:B------:R-:W-:-:S02]  /*05a0*/  SHF.R.S32.HI R121, RZ, 0x1f, R100 ;  /* 0x0000001fff797819 */ /* 0x000fc40000011464 */
[----:B------:R-:W-:Y:S02]  /*05b0*/  ISETP.LT.U32.AND P2, PT, R100, UR8, PT ;  /* 0x0000000864007c0c */ /* 0x000fe4000bf41070 */
[----:B------:R-:W-:Y:S02]  /*05c0*/  @P5 LOP3.LUT R14, R14, 0x8000, RZ, 0xfc, !PT ;  /* 0x000080000e0e5812 */ /* 0x000fe400078efcff */
[C---:B------:R-:W-:Y:S02]  /*05d0*/  IADD3 R4, R2.reuse, 0xb0, RZ ;  /* 0x000000b002047810 */ /* 0x040fe40007ffe0ff */
[----:B------:R-:W-:Y:S02]  /*05e0*/  ISETP.LT.AND.EX P0, PT, R3, UR9, !P4, P0 ;  /* 0x0000000903007c0c */ /* 0x000fe4000e701300 */
[----:B------:R-:W-:Y:S02]  /*05f0*/  IADD3 R3, R2, 0x68, RZ ;  /* 0x0000006802037810 */ /* 0x000fe40007ffe0ff */
[----:B------:R-:W-:-:S02]  /*0600*/  ISETP.LT.AND.EX P5, PT, R121, UR9, !P4, P2 ;  /* 0x0000000979007c0c */ /* 0x000fc4000e7a1320 */
[----:B------:R-:W-:Y:S02]  /*0610*/  LOP3.LUT R14, R14, 0xffffbfff, RZ, 0xc0, !PT ;  /* 0xffffbfff0e0e7812 */ /* 0x000fe400078ec0ff */
[----:B------:R-:W-:Y:S02]  /*0620*/  ISETP.LT.U32.AND P1, PT, R4, UR8, PT ;  /* 0x0000000804007c0c */ /* 0x000fe4000bf21070 */
[----:B------:R-:W-:Y:S02]  /*0630*/  SHF.R.S32.HI R4, RZ, 0x1f, R4 ;  /* 0x0000001fff047819 */ /* 0x000fe40000011404 */
[----:B------:R-:W-:Y:S02]  /*0640*/  SHF.R.S32.HI R120, RZ, 0x1f, R3 ;  /* 0x0000001fff787819 */ /* 0x000fe40000011403 */
[----:B------:R-:W-:Y:S02]  /*0650*/  ISETP.LT.U32.AND P2, PT, R3, UR8, PT ;  /* 0x0000000803007c0c */ /* 0x000fe4000bf41070 */
[----:B------:R-:W-:-:S02]  /*0660*/  @P3 LOP3.LUT R14, R14, 0x4000, RZ, 0xfc, !PT ;  /* 0x000040000e0e3812 */ /* 0x000fc400078efcff */
[----:B------:R-:W-:Y:S02]  /*0670*/  ISETP.LT.AND.EX P1, PT, R4, UR9, !P4, P1 ;  /* 0x0000000904007c0c */ /* 0x000fe4000e721310 */
[----:B------:R-:W-:Y:S02]  /*0680*/  IADD3 R4, R2, 0x70, RZ ;  /* 0x0000007002047810 */ /* 0x000fe40007ffe0ff */
[----:B------:R-:W-:Y:S02]  /*0690*/  ISETP.LT.AND.EX P3, PT, R120, UR9, !P4, P2 ;  /* 0x0000000978007c0c */ /* 0x000fe4000e761320 */
[----:B------:R-:W-:Y:S02]  /*06a0*/  LOP3.LUT R14, R14, 0xffffdfff, RZ, 0xc0, !PT ;  /* 0xffffdfff0e0e7812 */ /* 0x000fe400078ec0ff */
[----:B------:R-:W-:Y:S02]  /*06b0*/  SHF.R.S32.HI R119, RZ, 0x1f, R4 ;  /* 0x0000001fff777819 */ /* 0x000fe40000011404 */
[----:B------:R-:W-:-:S02]  /*06c0*/  ISETP.LT.U32.AND P2, PT, R4, UR8, PT ;  /* 0x0000000804007c0c */ /* 0x000fc4000bf41070 */
[----:B------:R-:W-:Y:S02]  /*06d0*/  @P5 LOP3.LUT R14, R14, 0x2000, RZ, 0xfc, !PT ;  /* 0x000020000e0e5812 */ /* 0x000fe400078efcff */
        /* <DEDUP_REMOVED lines=18> */
[----:B------:R-:W-:Y:S02]  /*0800*/  ISETP.LT.AND.EX P3, PT, R116, UR9, !P4, P2 ;  /* 0x0000000974007c0c */ /* 0x000fe4000e761320 */
[----:B------:R-:W-:Y:S02]  /*0810*/  LOP3.LUT R14, R14, 0xfffffdff, RZ, 0xc0, !PT ;  /* 0xfffffdff0e0e7812 */ /* 0x000fe400078ec0ff */
[----:B------:R-:W-:Y:S02]  /*0820*/  IADD3 R8, R2, 0x90, RZ ;  /* 0x0000009002087810 */ /* 0x000fe40007ffe0ff */
[----:B------:R-:W-:Y:S02]  /*0830*/  @P5 LOP3.LUT R14, R14, 0x200, RZ, 0xfc, !PT ;  /* 0x000002000e0e5812 */ /* 0x000fe400078efcff */
[----:B------:R-:W-:-:S02]  /*0840*/  IADD3 R9, R2, 0x98, RZ ;  /* 0x0000009802097810 */ /* 0x000fc40007ffe0ff */
[----:B------:R-:W-:Y:S02]  /*0850*/  LOP3.LUT R14, R14, 0xffffff7f, RZ, 0xc0, !PT ;  /* 0xffffff7f0e0e7812 */ /* 0x000fe400078ec0ff */
[----:B------:R-:W-:Y:S02]  /*0860*/  IADD3 R10, R2, 0xa0, RZ ;  /* 0x000000a0020a7810 */ /* 0x000fe40007ffe0ff */
[----:B------:R-:W-:Y:S02]  /*0870*/  @P3 LOP3.LUT R14, R14, 0x80, RZ, 0xfc, !PT ;  /* 0x000000800e0e3812 */ /* 0x000fe400078efcff */
[----:B------:R-:W-:Y:S02]  /*0880*/  SHF.R.S32.HI R115, RZ, 0x1f, R8 ;  /* 0x0000001fff737819 */ /* 0x000fe40000011408 */
[----:B------:R-:W-:Y:S02]  /*0890*/  SHF.R.S32.HI R114, RZ, 0x1f, R9 ;  /* 0x0000001fff727819 */ /* 0x000fe40000011409 */
[----:B------:R-:W-:-:S02]  /*08a0*/  ISETP.LT.U32.AND P2, PT, R8, UR8, PT ;  /* 0x0000000808007c0c */ /* 0x000fc4000bf41070 */
[----:B------:R-:W-:Y:S02]  /*08b0*/  ISETP.LT.U32.AND P3, PT, R9, UR8, PT ;  /* 0x0000000809007c0c */ /* 0x000fe4000bf61070 */
[----:B------:R-:W-:Y:S02]  /*08c0*/  SHF.R.S32.HI R113, RZ, 0x1f, R10 ;  /* 0x0000001fff717819 */ /* 0x000fe4000001140a */
[----:B------:R-:W-:Y:S02]  /*08d0*/  ISETP.LT.U32.AND P5, PT, R10, UR8, PT ;  /* 0x000000080a007c0c */ /* 0x000fe4000bfa1070 */
[----:B------:R-:W-:Y:S02]  /*08e0*/  SHF.L.U32 R13, R13, 0x1, RZ ;  /* 0x000000010d0d7819 */ /* 0x000fe400000006ff */
[----:B------:R-:W-:Y:S02]  /*08f0*/  ISETP.LT.AND.EX P2, PT, R115, UR9, !P4, P2 ;  /* 0x0000000973007c0c */ /* 0x000fe4000e741320 */
[----:B------:R-:W-:-:S02]  /*0900*/  ISETP.LT.AND.EX P3, PT, R114, UR9, !P4, P3 ;  /* 0x0000000972007c0c */ /* 0x000fc4000e761330 */
[----:B------:R-:W-:Y:S01]  /*0910*/  ISETP.LT.AND.EX P4, PT, R113, UR9, !P4, P5 ;  /* 0x0000000971007c0c */ /* 0x000fe2000e781350 */
[----:B------:R-:W-:-:S12]  /*0920*/  ULDC.64 UR8, c[0x0][0x208] ;  /* 0x0000820000087ab9 */ /* 0x000fd80000000a00 */
.L_x_5108:
[----:B------:R-:W0:Y:S01]  /*0930*/  LDC R20, c[0x0][0x288] ;  /* 0x0000a200ff147b82 */ /* 0x000e220000000800 */
[----:B------:R-:W-:Y:S01]  /*0940*/  IABS R21, R11 ;  /* 0x0000000b00157213 */ /* 0x000fe20000000000 */
[----:B------:R-:W-:Y:S01]  /*0950*/  ULDC.64 UR12, c[0x0][0x280] ;  /* 0x0000a000000c7ab9 */ /* 0x000fe20000000a00 */
[----:B------:R-:W-:Y:S02]  /*0960*/  P2R R25, PR, RZ, 0x1 ;  /* 0x00000001ff197803 */ /* 0x000fe40000000000 */
[C---:B------:R-:W-:Y:S02]  /*0970*/  LOP3.LUT P0, RZ, R14.reuse, 0x2000000, RZ, 0xc0, !PT ;  /* 0x020000000eff7812 */ /* 0x040fe4000780c0ff */
[----:B------:R-:W-:Y:S01]  /*0980*/  SHF.R.S32.HI R26, RZ, 0x1f, R2 ;  /* 0x0000001fff1a7819 */ /* 0x000fe20000011402 */
[----:B------:R-:W1:Y:S01]  /*0990*/  @P2 LDC.64 R82, c[0x0][0x220] ;  /* 0x00008800ff522b82 */ /* 0x000e620000000a00 */
[----:B------:R-:W-:Y:S02]  /*09a0*/  P2R R24, PR, RZ, 0x2 ;  /* 0x00000002ff187803 */ /* 0x000fe40000000000 */
[----:B------:R-:W-:-:S02]  /*09b0*/  LOP3.LUT P1, RZ, R14, 0x1000000, RZ, 0xc0, !PT ;  /* 0x010000000eff7812 */ /* 0x000fc4000782c0ff */
[----:B------:R-:W-:Y:S02]  /*09c0*/  LOP3.LUT P6, RZ, R14, 0x800000, RZ, 0xc0, !PT ;  /* 0x008000000eff7812 */ /* 0x000fe400078cc0ff */
[C---:B------:R-:W-:Y:S01]  /*09d0*/  IADD3 R31, R2.reuse, 0xc0, RZ ;  /* 0x000000c0021f7810 */ /* 0x040fe20007ffe0ff */
[----:B------:R-:W2:Y:S01]  /*09e0*/  @P3 LDC.64 R84, c[0x0][0x220] ;  /* 0x00008800ff543b82 */ /* 0x000ea20000000a00 */
[C---:B------:R-:W-:Y:S02]  /*09f0*/  IADD3 R33, R2.reuse, 0xc8, RZ ;  /* 0x000000c802217810 */ /* 0x040fe40007ffe0ff */
[C---:B------:R-:W-:Y:S02]  /*0a00*/  IADD3 R35, R2.reuse, 0xd0, RZ ;  /* 0x000000d002237810 */ /* 0x040fe40007ffe0ff */
[----:B------:R-:W-:Y:S02]  /*0a10*/  IADD3 R37, R2, 0xd8, RZ ;  /* 0x000000d802257810 */ /* 0x000fe40007ffe0ff */
[----:B------:R-:W-:Y:S01]  /*0a20*/  SHF.R.S32.HI R90, RZ, 0x1f, R35 ;  /* 0x0000001fff5a7819 */ /* 0x000fe20000011423 */
[----:B------:R-:W3:Y:S01]  /*0a30*/  @P0 LDC.64 R22, c[0x0][0x270] ;  /* 0x00009c00ff160b82 */ /* 0x000ee20000000a00 */
[----:B0-----:R-:W-:-:S02]  /*0a40*/  IABS R18, R20 ;  /* 0x0000001400127213 */ /* 0x001fc40000000000 */
[----:B------:R-:W-:Y:S02]  /*0a50*/  SHF.R.S32.HI R91, RZ, 0x1f, R37 ;  /* 0x0000001fff5b7819 */ /* 0x000fe40000011425 */
[----:B------:R-:W0:Y:S01]  /*0a60*/  I2F.RP R15, R18 ;  /* 0x00000012000f7306 */ /* 0x000e220000209400 */
[----:B------:R-:W-:Y:S02]  /*0a70*/  LOP3.LUT R44, R44, 0xffffffdf, RZ, 0xc0, !PT ;  /* 0xffffffdf2c2c7812 */ /* 0x000fe400078ec0ff */
[----:B------:R-:W4:Y:S01]  /*0a80*/  @P0 LDC.64 R42, c[0x0][0x220] ;  /* 0x00008800ff2a0b82 */ /* 0x000f220000000a00 */
[C---:B------:R-:W-:Y:S02]  /*0a90*/  IADD3 R39, R2.reuse, 0xe0, RZ ;  /* 0x000000e002277810 */ /* 0x040fe40007ffe0ff */
[----:B------:R-:W-:Y:S02]  /*0aa0*/  IADD3 R41, R2, 0xe8, RZ ;  /* 0x000000e802297810 */ /* 0x000fe40007ffe0ff */
[----:B------:R-:W-:-:S02]  /*0ab0*/  SHF.R.S32.HI R92, RZ, 0x1f, R39 ;  /* 0x0000001fff5c7819 */ /* 0x000fc40000011427 */
[----:B------:R-:W-:Y:S01]  /*0ac0*/  SHF.R.S32.HI R93, RZ, 0x1f, R41 ;  /* 0x0000001fff5d7819 */ /* 0x000fe20000011429 */
[----:B------:R-:W5:Y:S01]  /*0ad0*/  @P1 LDC.64 R48, c[0x0][0x220] ;  /* 0x00008800ff301b82 */ /* 0x000f620000000a00 */
[----:B------:R-:W-:Y:S01]  /*0ae0*/  IADD3 R45, R2, 0xf0, RZ ;  /* 0x000000f0022d7810 */ /* 0x000fe20007ffe0ff */
[----:B0-----:R-:W0:Y:S03]  /*0af0*/  MUFU.RCP R15, R15 ;  /* 0x0000000f000f7308 */ /* 0x001e260000001000 */
[----:B------:R-:W-:-:S03]  /*0b00*/  SHF.R.S32.HI R94, RZ, 0x1f, R45 ;  /* 0x0000001fff5e7819 */ /* 0x000fc6000001142d */
[----:B------:R-:W1:Y:S08]  /*0b10*/  @P6 LDC.64 R50, c[0x0][0x220] ;  /* 0x00008800ff326b82 */ /* 0x000e700000000a00 */
[----:B------:R-:W2:Y:S01]  /*0b20*/  @P4 LDC.64 R86, c[0x0][0x220] ;  /* 0x00008800ff564b82 */ /* 0x000ea20000000a00 */
[----:B0-----:R-:W-:-:S04]  /*0b30*/  IADD3 R16, R15, 0xffffffe, RZ ;  /* 0x0ffffffe0f107810 */ /* 0x001fc80007ffe0ff */
[----:B------:R0:W3:Y:S02]  /*0b40*/  F2I.FTZ.U32.TRUNC.NTZ R17, R16 ;  /* 0x0000001000117305 */ /* 0x0000e4000021f000 */
[----:B0-----:R-:W-:Y:S02]  /*0b50*/  MOV R16, RZ ;  /* 0x000000ff00107202 */ /* 0x001fe40000000f00 */
[----:B---3--:R-:W-:-:S05]  /*0b60*/  IADD3 R19, RZ, -R17, RZ ;  /* 0x80000011ff137210 */ /* 0x008fca0007ffe0ff */
[----:B------:R-:W-:-:S04]  /*0b70*/  IMAD R19, R19, R18, RZ ;  /* 0x0000001213137224 */ /* 0x000fc800078e02ff */
[----:B------:R-:W-:Y:S01]  /*0b80*/  IMAD.HI.U32 R17, R17, R19, R16 ;  /* 0x0000001311117227 */ /* 0x000fe200078e0010 */
[----:B------:R-:W-:-:S05]  /*0b90*/  MOV R19, R21 ;  /* 0x0000001500137202 */ /* 0x000fca0000000f00 */
        /* <DEDUP_REMOVED lines=8> */
[----:B------:R-:W-:Y:S02]  /*0c20*/  @P5 IADD3 R17, R17, 0x1, RZ ;  /* 0x0000000111115810 */ /* 0x000fe40007ffe0ff */
[----:B------:R-:W-:-:S13]  /*0c30*/  ISETP.GE.AND P5, PT, R15, RZ, PT ;  /* 0x000000ff0f00720c */ /* 0x000fda0003fa6270 */
[----:B------:R-:W-:Y:S02]  /*0c40*/  @!P5 IADD3 R17, -R17, RZ, RZ ;  /* 0x000000ff1111d210 */ /* 0x000fe40007ffe1ff */
[----:B------:R-:W-:-:S13]  /*0c50*/  ISETP.NE.AND P5, PT, R20, RZ, PT ;  /* 0x000000ff1400720c */ /* 0x000fda0003fa5270 */
[----:B------:R-:W-:-:S04]  /*0c60*/  @!P5 LOP3.LUT R17, RZ, R20, RZ, 0x33, !PT ;  /* 0x00000014ff11d212 */ /* 0x000fc800078e33ff */
[----:B------:R-:W-:-:S05]  /*0c70*/  IADD3 R16, -R17, RZ, RZ ;  /* 0x000000ff11107210 */ /* 0x000fca0007ffe1ff */
[----:B------:R-:W-:Y:S01]  /*0c80*/  IMAD R15, R20, R16, R11 ;  /* 0x00000010140f7224 */ /* 0x000fe200078e020b */
[----:B------:R-:W-:-:S03]  /*0c90*/  SHF.R.S32.HI R16, RZ, 0x1f, R13 ;  /* 0x0000001fff107819 */ /* 0x000fc6000001140d */
[----:B------:R-:W-:-:S05]  /*0ca0*/  IMAD R15, R15, 0x78, RZ ;  /* 0x000000780f0f7824 */ /* 0x000fca00078e02ff */
        /* <DEDUP_REMOVED lines=8> */
[-C--:B------:R-:W-:Y:S01]  /*0d30*/  @P0 IMAD R16, R26, R22.reuse, RZ ;  /* 0x000000161a100224 */ /* 0x080fe200078e02ff */
[----:B------:R-:W-:Y:S02]  /*0d40*/  SHF.R.S32.HI R26, RZ, 0x1f, R112 ;  /* 0x0000001fff1a7819 */ /* 0x000fe40000011470 */
[----:B------:R-:W-:Y:S01]  /*0d50*/  IADD3 R19, R21, R19, RZ ;  /* 0x0000001315137210 */ /* 0x000fe20007ffe0ff */
[C---:B------:R-:W-:Y:S02]  /*0d60*/  @P0 IMAD R23, R2.reuse, R23, R16 ;  /* 0x0000001702170224 */ /* 0x040fe400078e0210 */
[----:B------:R-:W-:-:S05]  /*0d70*/  @P0 IMAD.WIDE.U32 R16, R2, R22, R18 ;  /* 0x0000001602100225 */ /* 0x000fca00078e0012 */
[----:B------:R-:W-:Y:S02]  /*0d80*/  @P0 IADD3 R17, R17, R23, RZ ;  /* 0x0000001711110210 */ /* 0x000fe40007ffe0ff */
[----:B------:R-:W0:Y:S01]  /*0d90*/  @P1 LDC.64 R22, c[0x0][0x270] ;  /* 0x00009c00ff161b82 */ /* 0x000e220000000a00 */
[----:B----4-:R-:W-:-:S04]  /*0da0*/  @P0 LEA R42, P5, R16, R42, 0x2 ;  /* 0x0000002a102a0211 */ /* 0x010fc800078a10ff */
[----:B------:R-:W-:Y:S02]  /*0db0*/  @P0 LEA.HI.X R43, R16, R43, R17, 0x2, P5 ;  /* 0x0000002b102b0211 */ /* 0x000fe400028f1411 */
[----:B------:R-:W-:Y:S02]  /*0dc0*/  @P1 MOV R17, R19 ;  /* 0x0000001300111202 */ /* 0x000fe40000000f00 */
[----:B------:R-:W-:-:S13]  /*0dd0*/  LOP3.LUT P0, RZ, R14, 0x400000, RZ, 0xc0, !PT ;  /* 0x004000000eff7812 */ /* 0x000fda000780c0ff */
[----:B------:R-:W3:Y:S01]  /*0de0*/  @P0 LDC.64 R52, c[0x0][0x220] ;  /* 0x00008800ff340b82 */ /* 0x000ee20000000a00 */
[----:B0-----:R-:W-:Y:S01]  /*0df0*/  @P1 IMAD R16, R26, R22, RZ ;  /* 0x000000161a101224 */ /* 0x001fe200078e02ff */
[----:B------:R-:W-:-:S03]  /*0e00*/  SHF.R.S32.HI R26, RZ, 0x1f, R111 ;  /* 0x0000001fff1a7819 */ /* 0x000fc6000001146f */
[----:B------:R-:W-:Y:S01]  /*0e10*/  @P1 IMAD R23, R112, R23, R16 ;  /* 0x0000001770171224 */ /* 0x000fe200078e0210 */
[----:B------:R-:W-:-:S05]  /*0e20*/  @P1 MOV R16, R20 ;  /* 0x0000001400101202 */ /* 0x000fca0000000f00 */
[----:B------:R-:W-:-:S05]  /*0e30*/  @P1 IMAD.WIDE.U32 R16, R112, R22, R16 ;  /* 0x0000001670101225 */ /* 0x000fca00078e0010 */
[----:B------:R-:W-:Y:S02]  /*0e40*/  @P1 IADD3 R17, R17, R23, RZ ;  /* 0x0000001711111210 */ /* 0x000fe40007ffe0ff */
[----:B------:R-:W0:Y:S01]  /*0e50*/  @P6 LDC.64 R22, c[0x0][0x270] ;  /* 0x00009c00ff166b82 */ /* 0x000e220000000a00 */
[----:B-----5:R-:W-:-:S04]  /*0e60*/  @P1 LEA R48, P5, R16, R48, 0x2 ;  /* 0x0000003010301211 */ /* 0x020fc800078a10ff */
[----:B------:R-:W-:Y:S02]  /*0e70*/  @P1 LEA.HI.X R49, R16, R49, R17, 0x2, P5 ;  /* 0x0000003110311211 */ /* 0x000fe400028f1411 */
[----:B------:R-:W-:Y:S02]  /*0e80*/  @P6 MOV R17, R19 ;  /* 0x0000001300116202 */ /* 0x000fe40000000f00 */
[----:B------:R-:W-:-:S13]  /*0e90*/  LOP3.LUT P1, RZ, R14, 0x200000, RZ, 0xc0, !PT ;  /* 0x002000000eff7812 */ /* 0x000fda000782c0ff */
[----:B------:R-:W4:Y:S01]  /*0ea0*/  @P1 LDC.64 R54, c[0x0][0x220] ;  /* 0x00008800ff361b82 */ /* 0x000f220000000a00 */
[----:B0-----:R-:W-:Y:S01]  /*0eb0*/  @P6 IMAD R16, R26, R22, RZ ;  /* 0x000000161a106224 */ /* 0x001fe200078e02ff */
[----:B------:R-:W-:-:S03]  /*0ec0*/  SHF.R.S32.HI R26, RZ, 0x1f, R110 ;  /* 0x0000001fff1a7819 */ /* 0x000fc6000001146e */
[----:B------:R-:W-:Y:S01]  /*0ed0*/  @P6 IMAD R23, R111, R23, R16 ;  /* 0x000000176f176224 */ /* 0x000fe200078e0210 */
[----:B------:R-:W-:-:S05]  /*0ee0*/  @P6 MOV R16, R20 ;  /* 0x0000001400106202 */ /* 0x000fca0000000f00 */
[----:B------:R-:W-:-:S05]  /*0ef0*/  @P6 IMAD.WIDE.U32 R16, R111, R22, R16 ;  /* 0x000000166f106225 */ /* 0x000fca00078e0010 */
[----:B------:R-:W-:Y:S02]  /*0f00*/  @P6 IADD3 R17, R17, R23, RZ ;  /* 0x0000001711116210 */ /* 0x000fe40007ffe0ff */
[----:B------:R-:W0:Y:S01]  /*0f10*/  @P0 LDC.64 R22, c[0x0][0x270] ;  /* 0x00009c00ff160b82 */ /* 0x000e220000000a00 */
[----:B-1----:R-:W-:-:S04]  /*0f20*/  @P6 LEA R50, P5, R16, R50, 0x2 ;  /* 0x0000003210326211 */ /* 0x002fc800078a10ff */
[----:B------:R-:W-:Y:S02]  /*0f30*/  @P6 LEA.HI.X R51, R16, R51, R17, 0x2, P5 ;  /* 0x0000003310336211 */ /* 0x000fe400028f1411 */
[----:B------:R-:W-:Y:S02]  /*0f40*/  @P0 MOV R17, R19 ;  /* 0x0000001300110202 */ /* 0x000fe40000000f00 */
        /* <DEDUP_REMOVED lines=8> */
[----:B------:R-:W0:Y:S01]  /*0fd0*/  @P1 LDC.64 R22, c[0x0][0x270] ;  /* 0x00009c00ff161b82 */ /* 0x000e220000000a00 */
[----:B---3--:R-:W-:-:S04]  /*0fe0*/  @P0 LEA R52, P5, R16, R52, 0x2 ;  /* 0x0000003410340211 */ /* 0x008fc800078a10ff */
        /* <DEDUP_REMOVED lines=16> */
[----:B0-----:R-:W-:Y:S01]  /*10f0*/  @P6 IMAD R22, R26, R16, RZ ;  /* 0x000000101a166224 */ /* 0x001fe200078e02ff */
[----:B------:R-:W-:-:S03]  /*1100*/  SHF.R.S32.HI R26, RZ, 0x1f, R107 ;  /* 0x0000001fff1a7819 */ /* 0x000fc6000001146b */
[----:B------:R-:W-:Y:S01]  /*1110*/  @P6 IMAD R27, R108, R17, R22 ;  /* 0x000000116c1b6224 */ /* 0x000fe200078e0216 */
[----:B------:R-:W-:-:S05]  /*1120*/  @P6 MOV R22, R20 ;  /* 0x0000001400166202 */ /* 0x000fca0000000f00 */
[----:B------:R-:W-:Y:S01]  /*1130*/  @P6 IMAD.WIDE.U32 R16, R108, R16, R22 ;  /* 0x000000106c106225 */ /* 0x000fe200078e0016 */
[----:B------:R-:W-:-:S04]  /*1140*/  @P0 MOV R23, R19 ;  /* 0x0000001300170202 */ /* 0x000fc80000000f00 */
[----:B------:R-:W-:Y:S02]  /*1150*/  @P6 IADD3 R17, R17, R27, RZ ;  /* 0x0000001b11116210 */ /* 0x000fe40007ffe0ff */
[----:B-1----:R-:W-:-:S04]  /*1160*/  @P6 LEA R56, P5, R16, R56, 0x2 ;  /* 0x0000003810386211 */ /* 0x002fc800078a10ff */
        /* <DEDUP_REMOVED lines=8> */
[----:B------:R-:W-:Y:S01]  /*11f0*/  @P0 IMAD.WIDE.U32 R16, R107, R16, R22 ;  /* 0x000000106b100225 */ /* 0x000fe200078e0016 */
[----:B------:R-:W-:-:S04]  /*1200*/  @P1 MOV R23, R19 ;  /* 0x0000001300171202 */ /* 0x000fc80000000f00 */
[----:B------:R-:W-:Y:S02]  /*1210*/  @P0 IADD3 R17, R17, R27, RZ ;  /* 0x0000001b11110210 */ /* 0x000fe40007ffe0ff */
[----:B---3--:R-:W-:Y:S02]  /*1220*/  @P0 LEA R58, P5, R16, R58, 0x2 ;  /* 0x0000003a103a0211 */ /* 0x008fe400078a10ff */
[----:B------:R-:W-:Y:S02]  /*1230*/  IADD3 R27, R2, 0xb8, RZ ;  /* 0x000000b8021b7810 */ /* 0x000fe40007ffe0ff */
[----:B------:R-:W-:Y:S02]  /*1240*/  @P0 LEA.HI.X R59, R16, R59, R17, 0x2, P5 ;  /* 0x0000003b103b0211 */ /* 0x000fe400028f1411 */
[----:B------:R-:W0:Y:S01]  /*1250*/  @P1 LDC.64 R16, c[0x0][0x270] ;  /* 0x00009c00ff101b82 */ /* 0x000e220000000a00 */
        /* <DEDUP_REMOVED lines=30> */
[C---:B---3--:R-:W-:Y:S02]  /*1440*/  @P0 LEA R64, P5, R22.reuse, R64, 0x2 ;  /* 0x0000004016400211 */ /* 0x048fe400078a10ff */
[----:B------:R-:W-:Y:S02]  /*1450*/  @P1 MOV R23, R19 ;  /* 0x0000001300171202 */ /* 0x000fe40000000f00 */
[----:B------:R-:W-:Y:S02]  /*1460*/  @P0 LEA.HI.X R65, R22, R65, R16, 0x2, P5 ;  /* 0x0000004116410211 */ /* 0x000fe400028f1410 */
[----:B------:R-:W0:Y:S01]  /*1470*/  @P1 LDC.64 R16, c[0x0][0x270] ;  /* 0x00009c00ff101b82 */ /* 0x000e220000000a00 */
[----:B------:R-:W-:-:S13]  /*1480*/  LOP3.LUT P0, RZ, R14, 0x2000, RZ, 0xc0, !PT ;  /* 0x000020000eff7812 */ /* 0x000fda000780c0ff */
[----:B------:R-:W3:Y:S01]  /*1490*/  @P0 LDC.64 R70, c[0x0][0x220] ;  /* 0x00008800ff460b82 */ /* 0x000ee20000000a00 */
        /* <DEDUP_REMOVED lines=53> */
[C---:B------:R-:W-:Y:S02]  /*17f0*/  LOP3.LUT P6, RZ, R14.reuse, 0x80, RZ, 0xc0, !PT ;  /* 0x000000800eff7812 */ /* 0x040fe400078cc0ff */
[----:B------:R-:W-:-:S04]  /*1800*/  LOP3.LUT R14, R14, 0xfbffffff, RZ, 0xc0, !PT ;  /* 0xfbffffff0e0e7812 */ /* 0x000fc800078ec0ff */
[----:B------:R-:W-:-:S04]  /*1810*/  @P2 LOP3.LUT R14, R14, 0x4000000, RZ, 0xfc, !PT ;  /* 0x040000000e0e2812 */ /* 0x000fc800078efcff */
[----:B------:R-:W-:-:S03]  /*1820*/  LOP3.LUT R14, R14, 0xf7ffffff, RZ, 0xc0, !PT ;  /* 0xf7ffffff0e0e7812 */ /* 0x000fc600078ec0ff */
[----:B------:R-:W1:Y:S01]  /*1830*/  @P6 LDC.64 R80, c[0x0][0x220] ;  /* 0x00008800ff506b82 */ /* 0x000e620000000a00 */
[----:B------:R-:W-:-:S04]  /*1840*/  @P3 LOP3.LUT R14, R14, 0x8000000, RZ, 0xfc, !PT ;  /* 0x080000000e0e3812 */ /* 0x000fc800078efcff */
[----:B------:R-:W-:-:S04]  /*1850*/  LOP3.LUT R14, R14, 0xefffffff, RZ, 0xc0, !PT ;  /* 0xefffffff0e0e7812 */ /* 0x000fc800078ec0ff */
[----:B------:R-:W-:Y:S01]  /*1860*/  @P4 LOP3.LUT R14, R14, 0x10000000, RZ, 0xfc, !PT ;  /* 0x100000000e0e4812 */ /* 0x000fe200078efcff */
[----:B0-----:R-:W-:-:S03]  /*1870*/  @P0 IMAD R22, R118, R16, RZ ;  /* 0x0000001076160224 */ /* 0x001fc600078e02ff */
[----:B------:R-:W-:Y:S01]  /*1880*/  LOP3.LUT R14, R14, 0xdfffffff, RZ, 0xc0, !PT ;  /* 0xdfffffff0e0e7812 */ /* 0x000fe200078ec0ff */
        /* <DEDUP_REMOVED lines=8> */
[----:B------:R-:W-:Y:S02]  /*1910*/  ISETP.NE.AND P0, PT, R25, RZ, PT ;  /* 0x000000ff1900720c */ /* 0x000fe40003f05270 */
[----:B------:R-:W-:-:S11]  /*1920*/  IADD3 R25, R2, 0xa8, RZ ;  /* 0x000000a802197810 */ /* 0x000fd60007ffe0ff */
[----:B------:R-:W3:Y:S01]  /*1930*/  @P0 LDC.64 R88, c[0x0][0x220] ;  /* 0x00008800ff580b82 */ /* 0x000ee20000000a00 */
[----:B------:R-:W-:-:S04]  /*1940*/  @P0 LOP3.LUT R14, R14, 0x20000000, RZ, 0xfc, !PT ;  /* 0x200000000e0e0812 */ /* 0x000fc800078efcff */
[----:B------:R-:W-:Y:S01]  /*1950*/  LOP3.LUT R14, R14, 0xbfffffff, RZ, 0xc0, !PT ;  /* 0xbfffffff0e0e7812 */ /* 0x000fe200078ec0ff */
        /* <DEDUP_REMOVED lines=9> */
[----:B------:R-:W-:-:S13]  /*19f0*/  ISETP.NE.AND P1, PT, R24, RZ, PT ;  /* 0x000000ff1800720c */ /* 0x000fda0003f25270 */
[----:B------:R-:W4:Y:S01]  /*1a00*/  @P1 LDC.64 R46, c[0x0][0x220] ;  /* 0x00008800ff2e1b82 */ /* 0x000f220000000a00 */
[----:B------:R-:W-:-:S04]  /*1a10*/  @P1 LOP3.LUT R14, R14, 0x40000000, RZ, 0xfc, !PT ;  /* 0x400000000e0e1812 */ /* 0x000fc800078efcff */
[----:B------:R-:W-:Y:S01]  /*1a20*/  LOP3.LUT R14, R14, 0xfffffff7, RZ, 0xc0, !PT ;  /* 0xfffffff70e0e7812 */ /* 0x000fe200078ec0ff */
        /* <DEDUP_REMOVED lines=8> */
[----:B------:R-:W0:Y:S02]  /*1ab0*/  @P2 LDC.64 R16, c[0x0][0x270] ;  /* 0x00009c00ff102b82 */ /* 0x000e240000000a00 */
[----:B0-----:R-:W-:-:S04]  /*1ac0*/  @P2 IMAD R22, R115, R16, RZ ;  /* 0x0000001073162224 */ /* 0x001fc800078e02ff */
[----:B------:R-:W-:Y:S01]  /*1ad0*/  @P2 IMAD R17, R8, R17, R22 ;  /* 0x0000001108112224 */ /* 0x000fe200078e0216 */
[----:B------:R-:W-:-:S05]  /*1ae0*/  @P2 MOV R22, R20 ;  /* 0x0000001400162202 */ /* 0x000fca0000000f00 */
[----:B------:R-:W-:-:S05]  /*1af0*/  @P2 IMAD.WIDE.U32 R22, R8, R16, R22 ;  /* 0x0000001008162225 */ /* 0x000fca00078e0016 */
[----:B------:R-:W-:Y:S02]  /*1b00*/  @P2 IADD3 R16, R23, R17, RZ ;  /* 0x0000001117102210 */ /* 0x000fe40007ffe0ff */
[C---:B------:R-:W-:Y:S02]  /*1b10*/  @P2 LEA R82, P5, R22.reuse, R82, 0x2 ;  /* 0x0000005216522211 */ /* 0x040fe400078a10ff */
        /* <DEDUP_REMOVED lines=18> */
[----:B------:R-:W-:Y:S02]  /*1c40*/  SHF.R.S32.HI R23, RZ, 0x1f, R25 ;  /* 0x0000001fff177819 */ /* 0x000fe40000011419 */
[----:B------:R-:W-:Y:S02]  /*1c50*/  @P4 LEA.HI.X R87, R22, R87, R16, 0x2, P5 ;  /* 0x0000005716574211 */ /* 0x000fe400028f1410 */
        /* <DEDUP_REMOVED lines=8> */
[C---:B---3--:R-:W-:Y:S02]  /*1ce0*/  @P0 LEA R88, P5, R22.reuse, R88, 0x2 ;  /* 0x0000005816580211 */ /* 0x048fe400078a10ff */
[----:B------:R-:W-:Y:S02]  /*1cf0*/  SHF.R.S32.HI R23, RZ, 0x1f, R25 ;  /* 0x0000001fff177819 */ /* 0x000fe40000011419 */
[----:B------:R-:W-:Y:S02]  /*1d00*/  @P0 LEA.HI.X R89, R22, R89, R16, 0x2, P5 ;  /* 0x0000005916590211 */ /* 0x000fe400028f1410 */
[----:B------:R-:W0:Y:S02]  /*1d10*/  @P1 LDC.64 R16, c[0x0][0x270] ;  /* 0x00009c00ff101b82 */ /* 0x000e240000000a00 */
[----:B0-----:R-:W-:Y:S01]  /*1d20*/  @P1 IMAD R22, R23, R16, RZ ;  /* 0x0000001017161224 */ /* 0x001fe200078e02ff */
[----:B------:R-:W-:-:S03]  /*1d30*/  @P1 MOV R23, R19 ;  /* 0x0000001300171202 */ /* 0x000fc60000000f00 */
[----:B------:R-:W-:Y:S01]  /*1d40*/  @P1 IMAD R17, R25, R17, R22 ;  /* 0x0000001119111224 */ /* 0x000fe200078e0216 */
[----:B------:R-:W-:-:S05]  /*1d50*/  @P1 MOV R22, R20 ;  /* 0x0000001400161202 */ /* 0x000fca0000000f00 */
[----:B------:R-:W-:-:S05]  /*1d60*/  @P1 IMAD.WIDE.U32 R22, R25, R16, R22 ;  /* 0x0000001019161225 */ /* 0x000fca00078e0016 */
[----:B------:R-:W-:Y:S02]  /*1d70*/  @P1 IADD3 R16, R23, R17, RZ ;  /* 0x0000001117101210 */ /* 0x000fe40007ffe0ff */
[C---:B----4-:R-:W-:Y:S02]  /*1d80*/  @P1 LEA R46, P5, R22.reuse, R46, 0x2 ;  /* 0x0000002e162e1211 */ /* 0x050fe400078a10ff */
[----:B------:R-:W-:Y:S02]  /*1d90*/  SHF.R.S32.HI R23, RZ, 0x1f, R27 ;  /* 0x0000001fff177819 */ /* 0x000fe4000001141b */
[----:B------:R-:W-:Y:S02]  /*1da0*/  @P1 LEA.HI.X R47, R22, R47, R16, 0x2, P5 ;  /* 0x0000002f162f1211 */ /* 0x000fe400028f1410 */
[----:B------:R-:W-:-:S04]  /*1db0*/  ISETP.GE.U32.AND P5, PT, R27, UR12, PT ;  /* 0x0000000c1b007c0c */ /* 0x000fc8000bfa6070 */
[----:B------:R-:W-:-:S04]  /*1dc0*/  ISETP.GE.AND.EX P5, PT, R23, UR13, PT, P5 ;  /* 0x0000000d17007c0c */ /* 0x000fc8000bfa6350 */
[----:B------:R-:W-:-:S13]  /*1dd0*/  ISETP.LT.U32.AND P2, PT, R0, 0x1e0, !P5 ;  /* 0x000001e00000780c */ /* 0x000fda0006f41070 */
[----:B------:R-:W0:Y:S01]  /*1de0*/  @P2 LDC.64 R16, c[0x0][0x270] ;  /* 0x00009c00ff102b82 */ /* 0x000e220000000a00 */
[----:B------:R-:W-:-:S04]  /*1df0*/  @P2 LOP3.LUT R44, R44, 0x20, RZ, 0xfc, !PT ;  /* 0x000000202c2c2812 */ /* 0x000fc800078efcff */
[----:B------:R-:W-:-:S03]  /*1e00*/  LOP3.LUT R44, R44, 0xfffffff7, RZ, 0xc0, !PT ;  /* 0xfffffff72c2c7812 */ /* 0x000fc600078ec0ff */
[----:B------:R-:W1:Y:S01]  /*1e10*/  @P2 LDC.64 R24, c[0x0][0x220] ;  /* 0x00008800ff182b82 */ /* 0x000e620000000a00 */
[----:B0-----:R-:W-:Y:S01]  /*1e20*/  @P2 IMAD R22, R23, R16, RZ ;  /* 0x0000001017162224 */ /* 0x001fe200078e02ff */
[----:B------:R-:W-:-:S03]  /*1e30*/  @P2 MOV R23, R19 ;  /* 0x0000001300172202 */ /* 0x000fc60000000f00 */
[----:B------:R-:W-:Y:S01]  /*1e40*/  @P2 IMAD R17, R27, R17, R22 ;  /* 0x000000111b112224 */ /* 0x000fe200078e0216 */
[----:B------:R-:W-:-:S05]  /*1e50*/  @P2 MOV R22, R20 ;  /* 0x0000001400162202 */ /* 0x000fca0000000f00 */
[----:B------:R-:W-:-:S05]  /*1e60*/  @P2 IMAD.WIDE.U32 R22, R27, R16, R22 ;  /* 0x000000101b162225 */ /* 0x000fca00078e0016 */
[----:B------:R-:W-:Y:S02]  /*1e70*/  @P2 IADD3 R16, R23, R17, RZ ;  /* 0x0000001117102210 */ /* 0x000fe40007ffe0ff */
[----:B-1----:R-:W-:-:S04]  /*1e80*/  @P2 LEA R24, P5, R22, R24, 0x2 ;  /* 0x0000001816182211 */ /* 0x002fc800078a10ff */
[----:B------:R-:W-:Y:S02]  /*1e90*/  @P2 LEA.HI.X R25, R22, R25, R16, 0x2, P5 ;  /* 0x0000001916192211 */ /* 0x000fe400028f1410 */
[----:B------:R-:W-:Y:S02]  /*1ea0*/  SHF.R.S32.HI R16, RZ, 0x1f, R31 ;  /* 0x0000001fff107819 */ /* 0x000fe4000001141f */
[----:B------:R-:W-:-:S04]  /*1eb0*/  ISETP.GE.U32.AND P5, PT, R31, UR12, PT ;  /* 0x0000000c1f007c0c */ /* 0x000fc8000bfa6070 */
        /* <DEDUP_REMOVED lines=10> */
[----:B-1----:R-:W-:-:S04]  /*1f60*/  @!P1 LEA R26, P5, R28, R26, 0x2 ;  /* 0x0000001a1c1a9211 */ /* 0x002fc800078a10ff */
[----:B------:R-:W-:Y:S02]  /*1f70*/  @!P1 LEA.HI.X R27, R28, R27, R17, 0x2, P5 ;  /* 0x0000001b1c1b9211 */ /* 0x000fe400028f1411 */
        /* <DEDUP_REMOVED lines=14> */
[----:B------:R-:W-:-:S04]  /*2060*/  ISETP.GE.U32.AND P5, PT, R35, UR12, PT ;  /* 0x0000000c23007c0c */ /* 0x000fc8000bfa6070 */
[----:B------:R-:W-:-:S04]  /*2070*/  ISETP.GE.AND.EX P5, PT, R90, UR13, PT, P5 ;  /* 0x0000000d5a007c0c */ /* 0x000fc8000bfa6350 */
[----:B------:R-:W-:-:S13]  /*2080*/  ISETP.GT.U32.OR P6, PT, R0, 0x1df, P5 ;  /* 0x000001df0000780c */ /* 0x000fda0002fc4470 */
        /* <DEDUP_REMOVED lines=41> */
[----:B------:R-:W-:Y:S02]  /*2320*/  ISETP.GE.U32.AND P5, PT, R41, UR12, PT ;  /* 0x0000000c29007c0c */ /* 0x000fe4000bfa6070 */
[----:B------:R-:W-:Y:S02]  /*2330*/  LOP3.LUT P4, RZ, R14, 0x4, RZ, 0xc0, !PT ;  /* 0x000000040eff7812 */ /* 0x000fe4000788c0ff */
[----:B------:R-:W-:-:S04]  /*2340*/  ISETP.GE.AND.EX P5, PT, R93, UR13, PT, P5 ;  /* 0x0000000d5d007c0c */ /* 0x000fc8000bfa6350 */
[----:B------:R-:W-:-:S07]  /*2350*/  ISETP.GT.U32.OR P3, PT, R0, 0x1df, P5 ;  /* 0x000001df0000780c */ /* 0x000fce0002f64470 */
[----:B------:R-:W-:Y:S02]  /*2360*/  @P4 LOP3.LUT R44, R44, 0x10, RZ, 0xfc, !PT ;  /* 0x000000102c2c4812 */ /* 0x000fe400078efcff */
[----:B------:R-:W-:-:S04]  /*2370*/  LOP3.LUT P4, RZ, R14, 0x8, RZ, 0xc0, !PT ;  /* 0x000000080eff7812 */ /* 0x000fc8000788c0ff */
        /* <DEDUP_REMOVED lines=19> */
[----:B------:R-:W-:Y:S01]  /*24b0*/  @!P5 IMAD.WIDE.U32 R40, R45, R22, R40 ;  /* 0x000000162d28d225 */ /* 0x000fe200078e0028 */
[----:B------:R-:W-:-:S04]  /*24c0*/  IADD3 R45, R2, 0xf8, RZ ;  /* 0x000000f8022d7810 */ /* 0x000fc80007ffe0ff */
[----:B------:R-:W-:Y:S02]  /*24d0*/  @!P5 IADD3 R23, R41, R23, RZ ;  /* 0x000000172917d210 */ /* 0x000fe40007ffe0ff */
[C---:B-1----:R-:W-:Y:S02]  /*24e0*/  @!P5 LEA R38, P6, R40.reuse, R38, 0x2 ;  /* 0x000000262826d211 */ /* 0x042fe400078c10ff */
[----:B------:R-:W-:Y:S02]  /*24f0*/  SHF.R.S32.HI R95, RZ, 0x1f, R45 ;  /* 0x0000001fff5f7819 */ /* 0x000fe4000001142d */
        /* <DEDUP_REMOVED lines=14> */
[----:B------:R-:W-:Y:S02]  /*25e0*/  CS2R R22, SRZ ;  /* 0x0000000000167805 */ /* 0x000fe4000001ff00 */
[----:B------:R-:W-:-:S13]  /*25f0*/  LOP3.LUT P2, RZ, R44, 0x20, RZ, 0xc0, !PT ;  /* 0x000000202cff7812 */ /* 0x000fda000784c0ff */
[----:B------:R0:W2:Y:S01]  /*2600*/  @P2 LDG.E.64 R22, desc[UR8][R24.64] ;  /* 0x0000000818162981 */ /* 0x0000a2000c1e1b00 */
[----:B------:R-:W-:Y:S02]  /*2610*/  LOP3.LUT P2, RZ, R14, 0x2000000, RZ, 0xc0, !PT ;  /* 0x020000000eff7812 */ /* 0x000fe4000784c0ff */
[----:B0-----:R-:W-:-:S06]  /*2620*/  CS2R R24, SRZ ;  /* 0x0000000000187805 */ /* 0x001fcc000001ff00 */
[----:B------:R0:W3:Y:S01]  /*2630*/  @!P1 LDG.E.64 R24, desc[UR8][R26.64] ;  /* 0x000000081a189981 */ /* 0x0000e2000c1e1b00 */
[----:B------:R-:W-:Y:S02]  /*2640*/  LOP3.LUT P1, RZ, R14, 0x1000000, RZ, 0xc0, !PT ;  /* 0x010000000eff7812 */ /* 0x000fe4000782c0ff */
[----:B0-----:R-:W-:-:S06]  /*2650*/  CS2R R26, SRZ ;  /* 0x00000000001a7805 */ /* 0x001fcc000001ff00 */
[----:B------:R0:W4:Y:S01]  /*2660*/  @!P0 LDG.E.64 R26, desc[UR8][R28.64] ;  /* 0x000000081c1a8981 */ /* 0x000122000c1e1b00 */
[----:B------:R-:W-:Y:S02]  /*2670*/  LOP3.LUT P0, RZ, R14, 0x800000, RZ, 0xc0, !PT ;  /* 0x008000000eff7812 */ /* 0x000fe4000780c0ff */
[----:B0-----:R-:W-:-:S06]  /*2680*/  CS2R R28, SRZ ;  /* 0x00000000001c7805 */ /* 0x001fcc000001ff00 */
[----:B------:R0:W5:Y:S01]  /*2690*/  @!P4 LDG.E.64 R28, desc[UR8][R30.64] ;  /* 0x000000081e1cc981 */ /* 0x000162000c1e1b00 */
[----:B------:R-:W-:Y:S02]  /*26a0*/  LOP3.LUT P4, RZ, R44, 0x10, RZ, 0xc0, !PT ;  /* 0x000000102cff7812 */ /* 0x000fe4000788c0ff */
[----:B0-----:R-:W-:-:S11]  /*26b0*/  CS2R R30, SRZ ;  /* 0x00000000001e7805 */ /* 0x001fd6000001ff00 */
[----:B------:R0:W5:Y:S01]  /*26c0*/  @!P4 LDG.E.64 R30, desc[UR8][R32.64] ;  /* 0x00000008201ec981 */ /* 0x000162000c1e1b00 */
[----:B------:R-:W-:Y:S02]  /*26d0*/  LOP3.LUT P4, RZ, R44, 0x8, RZ, 0xc0, !PT ;  /* 0x000000082cff7812 */ /* 0x000fe4000788c0ff */
[----:B0-----:R-:W-:-:S11]  /*26e0*/  CS2R R32, SRZ ;  /* 0x0000000000207805 */ /* 0x001fd6000001ff00 */
[----:B------:R0:W5:Y:S02]  /*26f0*/  @!P4 LDG.E.64 R32, desc[UR8][R34.64] ;  /* 0x000000082220c981 */ /* 0x000164000c1e1b00 */
[----:B0-----:R-:W-:-:S06]  /*2700*/  CS2R R34, SRZ ;  /* 0x0000000000227805 */ /* 0x001fcc000001ff00 */
[----:B------:R0:W5:Y:S01]  /*2710*/  @!P3 LDG.E.64 R34, desc[UR8][R36.64] ;  /* 0x000000082422b981 */ /* 0x000162000c1e1b00 */
[C---:B------:R-:W-:Y:S02]  /*2720*/  LOP3.LUT P4, RZ, R14.reuse, 0x400000, RZ, 0xc0, !PT ;  /* 0x004000000eff7812 */ /* 0x040fe4000788c0ff */
[----:B------:R-:W-:Y:S02]  /*2730*/  LOP3.LUT P3, RZ, R14, 0x200000, RZ, 0xc0, !PT ;  /* 0x002000000eff7812 */ /* 0x000fe4000786c0ff */
[----:B0-----:R-:W-:-:S06]  /*2740*/  CS2R R36, SRZ ;  /* 0x0000000000247805 */ /* 0x001fcc000001ff00 */
[----:B------:R0:W5:Y:S02]  /*2750*/  @!P5 LDG.E.64 R36, desc[UR8][R38.64] ;  /* 0x000000082624d981 */ /* 0x000164000c1e1b00 */
[----:B0-----:R-:W-:-:S06]  /*2760*/  CS2R R38, SRZ ;  /* 0x0000000000267805 */ /* 0x001fcc000001ff00 */
[----:B------:R0:W5:Y:S02]  /*2770*/  @!P6 LDG.E.64 R38, desc[UR8][R40.64] ;  /* 0x000000082826e981 */ /* 0x000164000c1e1b00 */
[----:B0-----:R-:W-:-:S06]  /*2780*/  CS2R R40, SRZ ;  /* 0x0000000000287805 */ /* 0x001fcc000001ff00 */
[----:B------:R0:W2:Y:S01]  /*2790*/  @P2 LDG.E.64 R40, desc[UR8][R42.64] ;  /* 0x000000082a282981 */ /* 0x0000a2000c1e1b00 */
[----:B------:R-:W-:Y:S02]  /*27a0*/  LOP3.LUT P2, RZ, R14, 0x100000, RZ, 0xc0, !PT ;  /* 0x001000000eff7812 */ /* 0x000fe4000784c0ff */
[----:B0-----:R-:W-:-:S06]  /*27b0*/  CS2R R42, SRZ ;  /* 0x00000000002a7805 */ /* 0x001fcc000001ff00 */
[----:B------:R0:W3:Y:S01]  /*27c0*/  @P1 LDG.E.64 R42, desc[UR8][R48.64] ;  /* 0x00000008302a1981 */ /* 0x0000e2000c1e1b00 */
[C---:B------:R-:W-:Y:S02]  /*27d0*/  LOP3.LUT P1, RZ, R14.reuse, 0x4000, RZ, 0xc0, !PT ;  /* 0x000040000eff7812 */ /* 0x040fe4000782c0ff */
[C---:B------:R-:W-:Y:S02]  /*27e0*/  LOP3.LUT P5, RZ, R14.reuse, 0x80000, RZ, 0xc0, !PT ;  /* 0x000800000eff7812 */ /* 0x040fe400078ac0ff */
[----:B------:R-:W-:Y:S02]  /*27f0*/  LOP3.LUT R14, R14, 0x7fffffff, RZ, 0xc0, !PT ;  /* 0x7fffffff0e0e7812 */ /* 0x000fe400078ec0ff */
[----:B------:R-:W-:Y:S02]  /*2800*/  LOP3.LUT R44, R44, 0xfffffffe, RZ, 0xc0, !PT ;  /* 0xfffffffe2c2c7812 */ /* 0x000fe400078ec0ff */
[----:B0-----:R-:W-:-:S05]  /*2810*/  CS2R R48, SRZ ;  /* 0x0000000000307805 */ /* 0x001fca000001ff00 */
[----:B------:R-:W-:Y:S01]  /*2820*/  @P1 LOP3.LUT R14, R14, 0x80000000, RZ, 0xfc, !PT ;  /* 0x800000000e0e1812 */ /* 0x000fe200078efcff */
[----:B------:R0:W4:Y:S03]  /*2830*/  @P0 LDG.E.64 R48, desc[UR8][R50.64] ;  /* 0x0000000832300981 */ /* 0x000126000c1e1b00 */
[----:B------:R-:W-:Y:S02]  /*2840*/  LOP3.LUT P1, RZ, R14, 0x8000, RZ, 0xc0, !PT ;  /* 0x000080000eff7812 */ /* 0x000fe4000782c0ff */
[----:B0-----:R-:W-:-:S11]  /*2850*/  CS2R R50, SRZ ;  /* 0x0000000000327805 */ /* 0x001fd6000001ff00 */
[----:B------:R-:W-:Y:S01]  /*2860*/  @P1 LOP3.LUT R44, R44, 0x1, RZ, 0xfc, !PT ;  /* 0x000000012c2c1812 */ /* 0x000fe200078efcff */
[----:B------:R0:W5:Y:S01]  /*2870*/  @P4 LDG.E.64 R50, desc[UR8][R52.64] ;  /* 0x0000000834324981 */ /* 0x000162000c1e1b00 */
[----:B------:R-:W-:Y:S02]  /*2880*/  LOP3.LUT P1, RZ, R14, 0x10000, RZ, 0xc0, !PT ;  /* 0x000100000eff7812 */ /* 0x000fe4000782c0ff */
[----:B------:R-:W-:Y:S02]  /*2890*/  LOP3.LUT R44, R44, 0xfffffffd, RZ, 0xc0, !PT ;  /* 0xfffffffd2c2c7812 */ /* 0x000fe400078ec0ff */
[----:B0-----:R-:W-:-:S09]  /*28a0*/  CS2R R52, SRZ ;  /* 0x0000000000347805 */ /* 0x001fd2000001ff00 */
[----:B------:R-:W-:Y:S02]  /*28b0*/  @P1 LOP3.LUT R44, R44, 0x2, RZ, 0xfc, !PT ;  /* 0x000000022c2c1812 */ /* 0x000fe400078efcff */
[----:B------:R-:W-:Y:S01]  /*28c0*/  LOP3.LUT P1, RZ, R14, 0x20000, RZ, 0xc0, !PT ;  /* 0x000200000eff7812 */ /* 0x000fe2000782c0ff */
[----:B------:R0:W5:Y:S01]  /*28d0*/  @P3 LDG.E.64 R52, desc[UR8][R54.64] ;  /* 0x0000000836343981 */ /* 0x000162000c1e1b00 */
[----:B------:R-:W-:Y:S02]  /*28e0*/  LOP3.LUT R44, R44, 0xfffffffb, RZ, 0xc0, !PT ;  /* 0xfffffffb2c2c7812 */ /* 0x000fe400078ec0ff */
[----:B0-----:R-:W-:-:S09]  /*28f0*/  CS2R R54, SRZ ;  /* 0x0000000000367805 */ /* 0x001fd2000001ff00 */
[----:B------:R-:W-:Y:S02]  /*2900*/  @P1 LOP3.LUT R44, R44, 0x4, RZ, 0xfc, !PT ;  /* 0x000000042c2c1812 */ /* 0x000fe400078efcff */
[----:B------:R-:W-:Y:S01]  /*2910*/  LOP3.LUT P1, RZ, R14, 0x40000, RZ, 0xc0, !PT ;  /* 0x000400000eff7812 */ /* 0x000fe2000782c0ff */
[----:B------:R0:W5:Y:S02]  /*2920*/  @P2 LDG.E.64 R54, desc[UR8][R56.64] ;  /* 0x0000000838362981 */ /* 0x000164000c1e1b00 */
[----:B0-----:R-:W-:-:S06]  /*2930*/  CS2R R56, SRZ ;  /* 0x0000000000387805 */ /* 0x001fcc000001ff00 */
[----:B------:R0:W5:Y:S02]  /*2940*/  @P5 LDG.E.64 R56, desc[UR8][R58.64] ;  /* 0x000000083a385981 */ /* 0x000164000c1e1b00 */
[----:B0-----:R-:W-:-:S06]  /*2950*/  CS2R R58, SRZ ;  /* 0x00000000003a7805 */ /* 0x001fcc000001ff00 */
[----:B------:R0:W5:Y:S01]  /*2960*/  @P1 LDG.E.64 R58, desc[UR8][R60.64] ;  /* 0x000000083c3a1981 */ /* 0x000162000c1e1b00 */
[----:B------:R-:W-:Y:S02]  /*2970*/  LOP3.LUT P1, RZ, R44, 0x4, RZ, 0xc0, !PT ;  /* 0x000000042cff7812 */ /* 0x000fe4000782c0ff */
[----:B0-----:R-:W-:-:S11]  /*2980*/  CS2R R60, SRZ ;  /* 0x00000000003c7805 */ /* 0x001fd6000001ff00 */
[----:B------:R0:W5:Y:S01]  /*2990*/  @P1 LDG.E.64 R60, desc[UR8][R62.64] ;  /* 0x000000083e3c1981 */ /* 0x000162000c1e1b00 */
[----:B------:R-:W-:Y:S02]  /*29a0*/  LOP3.LUT P1, RZ, R44, 0x2, RZ, 0xc0, !PT ;  /* 0x000000022cff7812 */ /* 0x000fe4000782c0ff */
[----:B0-----:R-:W-:-:S11]  /*29b0*/  CS2R R62, SRZ ;  /* 0x00000000003e7805 */ /* 0x001fd6000001ff00 */
[----:B------:R0:W5:Y:S01]  /*29c0*/  @P1 LDG.E.64 R62, desc[UR8][R64.64] ;  /* 0x00000008403e1981 */ /* 0x000162000c1e1b00 */
[----:B------:R-:W-:Y:S02]  /*29d0*/  LOP3.LUT P1, RZ, R44, 0x1, RZ, 0xc0, !PT ;  /* 0x000000012cff7812 */ /* 0x000fe4000782c0ff */
[----:B0-----:R-:W-:-:S11]  /*29e0*/  CS2R R64, SRZ ;  /* 0x0000000000407805 */ /* 0x001fd6000001ff00 */
[----:B------:R0:W5:Y:S01]  /*29f0*/  @P1 LDG.E.64 R64, desc[UR8][R66.64] ;  /* 0x0000000842401981 */ /* 0x000162000c1e1b00 */
[C---:B------:R-:W-:Y:S02]  /*2a00*/  LOP3.LUT P1, RZ, R14.reuse, 0x80000000, RZ, 0xc0, !PT ;  /* 0x800000000eff7812 */ /* 0x040fe4000782c0ff */
[C---:B------:R-:W-:Y:S02]  /*2a10*/  LOP3.LUT P0, RZ, R14.reuse, 0x2000, RZ, 0xc0, !PT ;  /* 0x000020000eff7812 */ /* 0x040fe4000780c0ff */
[----:B0-----:R-:W-:Y:S02]  /*2a20*/  CS2R R66, SRZ ;  /* 0x0000000000427805 */ /* 0x001fe4000001ff00 */
[----:B------:R-:W-:-:S07]  /*2a30*/  LOP3.LUT P4, RZ, R14, 0x1000, RZ, 0xc0, !PT ;  /* 0x000010000eff7812 */ /* 0x000fce000788c0ff */
[----:B------:R0:W5:Y:S01]  /*2a40*/  @P1 LDG.E.64 R66, desc[UR8][R68.64] ;  /* 0x0000000844421981 */ /* 0x000162000c1e1b00 */
[----:B------:R-:W-:Y:S02]  /*2a50*/  LOP3.LUT P3, RZ, R14, 0x800, RZ, 0xc0, !PT ;  /* 0x000008000eff7812 */ /* 0x000fe4000786c0ff */
[----:B0-----:R-:W-:-:S06]  /*2a60*/  CS2R R68, SRZ ;  /* 0x0000000000447805 */ /* 0x001fcc000001ff00 */
        /* <DEDUP_REMOVED lines=24> */
[----:B------:R0:W5:Y:S02]  /*2bf0*/  @P4 LDG.E.64 R84, desc[UR8][R86.64] ;  /* 0x0000000856544981 */ /* 0x000164000c1e1b00 */
[----:B0-----:R-:W-:-:S06]  /*2c00*/  CS2R R86, SRZ ;  /* 0x0000000000567805 */ /* 0x001fcc000001ff00 */
[----:B------:R0:W5:Y:S02]  /*2c10*/  @P0 LDG.E.64 R86, desc[UR8][R88.64] ;  /* 0x0000000858560981 */ /* 0x000164000c1e1b00 */
[----:B0-----:R-:W-:-:S06]  /*2c20*/  CS2R R88, SRZ ;  /* 0x0000000000587805 */ /* 0x001fcc000001ff00 */
[----:B------:R2:W5:Y:S01]  /*2c30*/  @P1 LDG.E.64 R88, desc[UR8][R46.64] ;  /* 0x000000082e581981 */ /* 0x000562000c1e1b00 */
[----:B---3--:R-:W-:Y:S01]  /*2c40*/  FMUL.FTZ R45, R43, R43 ;  /* 0x0000002b2b2d7220 */ /* 0x008fe20000410000 */
[----:B--2---:R-:W-:-:S04]  /*2c50*/  FMUL.FTZ R46, R41, R41 ;  /* 0x00000029292e7220 */ /* 0x004fc80000410000 */
[----:B------:R-:W-:Y:S01]  /*2c60*/  FFMA.FTZ R46, R40, R40, R46 ;  /* 0x00000028282e7223 */ /* 0x000fe2000001002e */
[----:B------:R-:W-:Y:S01]  /*2c70*/  FFMA.FTZ R45, R42, R42, R45 ;  /* 0x0000002a2a2d7223 */ /* 0x000fe2000001002d */
[----:B----4-:R-:W-:Y:S02]  /*2c80*/  FMUL.FTZ R44, R49, R49 ;  /* 0x00000031312c7220 */ /* 0x010fe40000410000 */
[----:B------:R-:W-:-:S04]  /*2c90*/  FADD.FTZ R46, RZ, R46 ;  /* 0x0000002eff2e7221 */ /* 0x000fc80000010000 */
[----:B------:R-:W-:Y:S01]  /*2ca0*/  FADD.FTZ R45, R46, R45 ;  /* 0x0000002d2e2d7221 */ /* 0x000fe20000010000 */
[----:B------:R-:W-:Y:S01]  /*2cb0*/  FFMA.FTZ R46, R48, R48, R44 ;  /* 0x00000030302e7223 */ /* 0x000fe2000001002c */
[----:B-----5:R-:W-:-:S03]  /*2cc0*/  FMUL.FTZ R44, R51, R51 ;  /* 0x00000033332c7220 */ /* 0x020fc60000410000 */
[----:B------:R-:W-:Y:S01]  /*2cd0*/  FADD.FTZ R45, R45, R46 ;  /* 0x0000002e2d2d7221 */ /* 0x000fe20000010000 */
[----:B------:R-:W-:Y:S01]  /*2ce0*/  FFMA.FTZ R46, R50, R50, R44 ;  /* 0x00000032322e7223 */ /* 0x000fe2000001002c */
[----:B------:R-:W-:-:S03]  /*2cf0*/  FMUL.FTZ R44, R53, R53 ;  /* 0x00000035352c7220 */ /* 0x000fc60000410000 */
[----:B------:R-:W-:Y:S01]  /*2d00*/  FADD.FTZ R45, R45, R46 ;  /* 0x0000002e2d2d7221 */ /* 0x000fe20000010000 */
[----:B------:R-:W-:Y:S01]  /*2d10*/  FFMA.FTZ R46, R52, R52, R44 ;  /* 0x00000034342e7223 */ /* 0x000fe2000001002c */
[----:B------:R-:W-:-:S03]  /*2d20*/  FMUL.FTZ R44, R55, R55 ;  /* 0x00000037372c7220 */ /* 0x000fc60000410000 */
[----:B------:R-:W-:Y:S01]  /*2d30*/  FADD.FTZ R45, R45, R46 ;  /* 0x0000002e2d2d7221 */ /* 0x000fe20000010000 */
[----:B------:R-:W-:Y:S01]  /*2d40*/  FFMA.FTZ R46, R54, R54, R44 ;  /* 0x00000036362e7223 */ /* 0x000fe2000001002c */
[----:B------:R-:W-:-:S03]  /*2d50*/  FMUL.FTZ R44, R57, R57 ;  /* 0x00000039392c7220 */ /* 0x000fc60000410000 */
[----:B------:R-:W-:Y:S01]  /*2d60*/  FADD.FTZ R45, R45, R46 ;  /* 0x0000002e2d2d7221 */ /* 0x000fe20000010000 */
[----:B------:R-:W-:-:S04]  /*2d70*/  FFMA.FTZ R46, R56, R56, R44 ;  /* 0x00000038382e7223 */ /* 0x000fc8000001002c */
[----:B------:R-:W-:Y:S01]  /*2d80*/  FADD.FTZ R45, R45, R46 ;  /* 0x0000002e2d2d7221 */ /* 0x000fe20000010000 */
[----:B------:R-:W-:-:S04]  /*2d90*/  FMUL.FTZ R44, R59, R59 ;  /* 0x0000003b3b2c7220 */ /* 0x000fc80000410000 */
        /* <DEDUP_REMOVED lines=70> */
[----:B------:R-:W-:-:S03]  /*3200*/  FADD.FTZ R44, R40, R41 ;  /* 0x00000029282c7221 */ /* 0x000fc60000010000 */
[----:B------:R-:W-:Y:S01]  /*3210*/  FADD.FTZ R45, R45, R46 ;  /* 0x0000002e2d2d7221 */ /* 0x000fe20000010000 */
[----:B------:R-:W-:Y:S01]  /*3220*/  FADD.FTZ R44, RZ, R44 ;  /* 0x0000002cff2c7221 */ /* 0x000fe20000010000 */
[----:B------:R-:W-:-:S04]  /*3230*/  FADD.FTZ R46, R42, R43 ;  /* 0x0000002b2a2e7221 */ /* 0x000fc80000010000 */
[----:B------:R-:W-:Y:S01]  /*3240*/  FADD.FTZ R44, R44, R46 ;  /* 0x0000002e2c2c7221 */ /* 0x000fe20000010000 */
        /* <DEDUP_REMOVED lines=52> */
[----:B------:R-:W-:Y:S01]  /*3590*/  FADD.FTZ R46, R32, R33 ;  /* 0x00000021202e7221 */ /* 0x000fe20000010000 */
[----:B------:R-:W-:-:S03]  /*35a0*/  FADD.FTZ R96, R34, R35 ;  /* 0x0000002322607221 */ /* 0x000fc60000010000 */
[----:B------:R-:W-:-:S04]  /*35b0*/  FADD.FTZ R44, R44, R46 ;  /* 0x0000002e2c2c7221 */ /* 0x000fc80000010000 */
[----:B------:R-:W-:Y:S02]  /*35c0*/  FADD.FTZ R96, R44, R96 ;  /* 0x000000602c607221 */ /* 0x000fe40000010000 */
[----:B------:R-:W0:Y:S01]  /*35d0*/  S2R R44, SR_LANEID ;  /* 0x00000000002c7919 */ /* 0x000e220000000000 */
[----:B------:R-:W-:Y:S01]  /*35e0*/  FADD.FTZ R46, R36, R37 ;  /* 0x00000025242e7221 */ /* 0x000fe20000010000 */
[----:B------:R-:W-:-:S03]  /*35f0*/  FMUL.FTZ R97, R39, R39 ;  /* 0x0000002727617220 */ /* 0x000fc60000410000 */
[----:B------:R-:W-:Y:S01]  /*3600*/  FADD.FTZ R96, R96, R46 ;  /* 0x0000002e60607221 */ /* 0x000fe20000010000 */
[C---:B------:R-:W-:Y:S01]  /*3610*/  FADD.FTZ R46, R38.reuse, R39 ;  /* 0x00000027262e7221 */ /* 0x040fe20000010000 */
[----:B------:R-:W-:-:S03]  /*3620*/  FFMA.FTZ R97, R38, R38, R97 ;  /* 0x0000002626617223 */ /* 0x000fc60000010061 */
[----:B------:R-:W-:Y:S01]  /*3630*/  FADD.FTZ R96, R96, R46 ;  /* 0x0000002e60607221 */ /* 0x000fe20000010000 */
[----:B------:R-:W-:-:S04]  /*3640*/  FADD.FTZ R97, R45, R97 ;  /* 0x000000612d617221 */ /* 0x000fc80000010000 */
        /* <DEDUP_REMOVED lines=77> */
.L_x_5004:
[----:B------:R-:W-:Y:S05]  /*3b20*/  BSYNC B0 ;  /* 0x0000000000007941 */ /* 0x000fea0003800000 */
.L_x_5003:
[----:B------:R-:W0:Y:S02]  /*3b30*/  LDC R44, c[0x0][0xc] ;  /* 0x00000300ff2c7b82 */ /* 0x000e240000000800 */
[----:B0-----:R-:W-:-:S13]  /*3b40*/  ISETP.GE.U32.AND P6, PT, R44, 0x2, PT ;  /* 0x000000022c00780c */ /* 0x001fda0003fc6070 */
[----:B------:R-:W-:Y:S05]  /*3b50*/  @!P6 BRA `(.L_x_5005) ;  /* 0x000000080070e947 */ /* 0x000fea0003800000 */
[----:B------:R-:W-:Y:S05]  /*3b60*/  @P5 BRA `(.L_x_5006) ;  /* 0x0000000000745947 */ /* 0x000fea0003800000 */
[----:B------:R-:W0:Y:S01]  /*3b70*/  S2R R45, SR_CTAID.Y ;  /* 0x00000000002d7919 */ /* 0x000e220000002600 */
[----:B------:R-:W1:Y:S01]  /*3b80*/  LDC R98, c[0x0][0x10] ;  /* 0x00000400ff627b82 */ /* 0x000e620000000800 */
[C---:B------:R-:W-:Y:S02]  /*3b90*/  LOP3.LUT R99, R12.reuse, 0x1, RZ, 0xc0, !PT ;  /* 0x000000010c637812 */ /* 0x040fe400078ec0ff */
[----:B------:R-:W-:-:S05]  /*3ba0*/  LOP3.LUT P6, RZ, R12, 0x2, RZ, 0xc0, !PT ;  /* 0x000000020cff7812 */ /* 0x000fca00078cc0ff */
[----:B------:R-:W2:Y:S01]  /*3bb0*/  LDC.64 R46, c[0x0][0x248] ;  /* 0x00009200ff2e7b82 */ /* 0x000ea20000000a00 */
[----:B-1----:R-:W-:Y:S02]  /*3bc0*/  IMAD R99, R99, R98, RZ ;  /* 0x0000006263637224 */ /* 0x002fe400078e02ff */
[----:B0-----:R-:W-:-:S03]  /*3bd0*/  IMAD R98, R98, UR7, R45 ;  /* 0x0000000762627c24 */ /* 0x001fc6000f8e022d */
[C---:B------:R-:W-:Y:S01]  /*3be0*/  IADD3 R45, R99.reuse, R45, RZ ;  /* 0x0000002d632d7210 */ /* 0x040fe20007ffe0ff */
[----:B------:R-:W-:-:S05]  /*3bf0*/  IMAD R99, R99, R44, RZ ;  /* 0x0000002c63637224 */ /* 0x000fca00078e02ff */
[----:B------:R-:W-:-:S05]  /*3c00*/  SHF.L.U32 R99, R99, 0x1, RZ ;  /* 0x0000000163637819 */ /* 0x000fca00000006ff */
[----:B--2---:R-:W-:-:S04]  /*3c10*/  IMAD.WIDE R46, R99, 0x4, R46 ;  /* 0x00000004632e7825 */ /* 0x004fc800078e022e */
[----:B------:R-:W-:Y:S01]  /*3c20*/  IMAD.WIDE.U32 R46, R98, 0x8, R46 ;  /* 0x00000008622e7825 */ /* 0x000fe200078e002e */
[----:B------:R-:W-:-:S04]  /*3c30*/  MOV R98, 0xffffffff ;  /* 0xffffffff00627802 */ /* 0x000fc80000000f00 */
[----:B------:R0:W-:Y:S01]  /*3c40*/  STG.E.64 desc[UR8][R46.64], R96 ;  /* 0x000000602e007986 */ /* 0x0001e2000c101b08 */
[----:B------:R-:W-:Y:S01]  /*3c50*/  SEL R98, R98, 0x1, P6 ;  /* 0x0000000162627807 */ /* 0x000fe20003000000 */
[----:B0-----:R-:W0:Y:S02]  /*3c60*/  LDC.64 R46, c[0x0][0x240] ;  /* 0x00009000ff2e7b82 */ /* 0x001e240000000a00 */
[----:B0-----:R-:W-:Y:S01]  /*3c70*/  IMAD.WIDE.U32 R46, R45, 0x4, R46 ;  /* 0x000000042d2e7825 */ /* 0x001fe200078e002e */
[----:B------:R-:W-:-:S04]  /*3c80*/  SEL R45, R44, RZ, !P6 ;  /* 0x000000ff2c2d7207 */ /* 0x000fc80007000000 */
[----:B------:R-:W-:Y:S01]  /*3c90*/  ISETP.NE.AND P6, PT, R45, -0x1, PT ;  /* 0xffffffff2d00780c */ /* 0x000fe20003fc5270 */
[----:B------:R-:W-:Y:S06]  /*3ca0*/  MEMBAR.ALL.GPU ;  /* 0x0000000000007992 */ /* 0x000fec000000a000 */
[----:B------:R-:W-:-:S00]  /*3cb0*/  ERRBAR ;  /* 0x00000000000079ab */ /* 0x000fc00000000000 */
[----:B------:R-:W-:Y:S06]  /*3cc0*/  CGAERRBAR ;  /* 0x00000000000075ab */ /* 0x000fec0000000000 */
[----:B------:R0:W-:Y:S01]  /*3cd0*/  REDG.E.ADD.S32.STRONG.GPU desc[UR8][R46.64], R98 ;  /* 0x000000622e00798e */ /* 0x0001e2000c10e388 */
[----:B------:R-:W-:Y:S05]  /*3ce0*/  @!P6 BRA `(.L_x_5006) ;  /* 0x000000000014e947 */ /* 0x000fea0003800000 */
.L_x_5007:
[----:B0-----:R-:W2:Y:S04]  /*3cf0*/  LDG.E.STRONG.GPU R98, desc[UR8][R46.64] ;  /* 0x000000082e627981 */ /* 0x001ea8000c1ef900 */
[----:B--2---:R-:W-:Y:S01]  /*3d00*/  CCTL.IVALL ;  /* 0x00000000ff00798f */ /* 0x004fe20002000000 */
[----:B------:R-:W-:Y:S05]  /*3d10*/  YIELD ;  /* 0x0000000000007946 */ /* 0x000fea0003800000 */
[----:B------:R-:W-:-:S13]  /*3d20*/  ISETP.NE.AND P6, PT, R98, R45, PT ;  /* 0x0000002d6200720c */ /* 0x000fda0003fc5270 */
[----:B------:R-:W-:Y:S05]  /*3d30*/  @P6 BRA `(.L_x_5007) ;  /* 0xfffffffc00ec6947 */ /* 0x000fea000383ffff */
.L_x_5006:
[----:B------:R-:W-:Y:S01]  /*3d40*/  ISETP.NE.AND P6, PT, R44, RZ, PT ;  /* 0x000000ff2c00720c */ /* 0x000fe20003fc5270 */
[----:B------:R-:W-:Y:S05]  /*3d50*/  WARPSYNC.ALL ;  /* 0x0000000000007948 */ /* 0x000fea0003800000 */
[----:B------:R-:W-:Y:S07]  /*3d60*/  BAR.SYNC.DEFER_BLOCKING 0x0 ;  /* 0x0000000000007b1d */ /* 0x000fee0000010000 */
[----:B------:R-:W-:Y:S05]  /*3d70*/  @!P6 BRA `(.L_x_5005) ;  /* 0x0000000400e8e947 */ /* 0x000fea0003800000 */
[----:B------:R-:W-:-:S04]  /*3d80*/  IADD3 R45, R44, -0x1, RZ ;  /* 0xffffffff2c2d7810 */ /* 0x000fc80007ffe0ff */
[----:B------:R-:W-:Y:S01]  /*3d90*/  ISETP.GE.U32.AND P6, PT, R45, 0x3, PT ;  /* 0x000000032d00780c */ /* 0x000fe20003fc6070 */
[----:B------:R-:W-:-:S12]  /*3da0*/  HFMA2.MMA R45, -RZ, RZ, 0, 0 ;  /* 0x00000000ff2d7435 */ /* 0x000fd800000001ff */
[----:B------:R-:W-:Y:S05]  /*3db0*/  @!P6 BRA `(.L_x_5008) ;  /* 0x000000040008e947 */ /* 0x000fea0003800000 */
[----:B0-----:R-:W-:Y:S02]  /*3dc0*/  LOP3.LUT R46, R44, 0x3, RZ, 0xc0, !PT ;  /* 0x000000032c2e7812 */ /* 0x001fe400078ec0ff */
[----:B------:R-:W-:Y:S02]  /*3dd0*/  MOV R45, RZ ;  /* 0x000000ff002d7202 */ /* 0x000fe40000000f00 */
[----:B------:R-:W-:-:S07]  /*3de0*/  IADD3 R46, -R46, R44, RZ ;  /* 0x0000002c2e2e7210 */ /* 0x000fce0007ffe1ff */
.L_x_5009:
        /* <DEDUP_REMOVED lines=63> */
.L_x_5008:
[----:B0-----:R-:W-:-:S13]  /*41e0*/  LOP3.LUT P6, R98, R44, 0x3, RZ, 0xc0, !PT ;  /* 0x000000032c627812 */ /* 0x001fda00078cc0ff */
[----:B------:R-:W-:Y:S05]  /*41f0*/  @!P6 BRA `(.L_x_5005) ;  /* 0x0000000000c8e947 */ /* 0x000fea0003800000 */
[----:B------:R-:W-:Y:S01]  /*4200*/  ISETP.EQ.OR P6, PT, R45, UR7, P5 ;  /* 0x000000072d007c0c */ /* 0x000fe2000afc2670 */
[----:B------:R-:W-:-:S12]  /*4210*/  BSSY B0, `(.L_x_5010) ;  /* 0x000000f000007945 */ /* 0x000fd80003800000 */
[----:B------:R-:W-:Y:S05]  /*4220*/  @P6 BRA `(.L_x_5011) ;  /* 0x0000000000346947 */ /* 0x000fea0003800000 */
[----:B------:R-:W0:Y:S01]  /*4230*/  LDC.64 R46, c[0x0][0x248] ;  /* 0x00009200ff2e7b82 */ /* 0x000e220000000a00 */
[----:B------:R-:W-:Y:S01]  /*4240*/  LOP3.LUT R99, R12, 0x1, RZ, 0xc0, !PT ;  /* 0x000000010c637812 */ /* 0x000fe200078ec0ff */
[----:B------:R-:W-:-:S04]  /*4250*/  ULDC UR5, c[0x0][0x10] ;  /* 0x0000040000057ab9 */ /* 0x000fc80000000800 */
[----:B------:R-:W-:-:S04]  /*4260*/  IMAD R99, R99, UR5, RZ ;  /* 0x0000000563637c24 */ /* 0x000fc8000f8e02ff */
[----:B------:R-:W-:-:S05]  /*4270*/  IMAD R99, R99, R44, RZ ;  /* 0x0000002c63637224 */ /* 0x000fca00078e02ff */
[----:B------:R-:W-:-:S05]  /*4280*/  SHF.L.U32 R99, R99, 0x1, RZ ;  /* 0x0000000163637819 */ /* 0x000fca00000006ff */
[----:B0-----:R-:W-:Y:S02]  /*4290*/  IMAD.WIDE R46, R99, 0x4, R46 ;  /* 0x00000004632e7825 */ /* 0x001fe400078e022e */
[----:B------:R-:W0:Y:S02]  /*42a0*/  S2R R99, SR_CTAID.Y ;  /* 0x0000000000637919 */ /* 0x000e240000002600 */
[----:B0-----:R-:W-:-:S04]  /*42b0*/  IMAD R99, R45, UR5, R99 ;  /* 0x000000052d637c24 */ /* 0x001fc8000f8e0263 */
[----:B------:R-:W-:-:S06]  /*42c0*/  IMAD.WIDE.U32 R46, R99, 0x8, R46 ;  /* 0x00000008632e7825 */ /* 0x000fcc00078e002e */
[----:B------:R-:W2:Y:S02]  /*42d0*/  LDG.E.64 R46, desc[UR8][R46.64] ;  /* 0x000000082e2e7981 */ /* 0x000ea4000c1e1b00 */
[----:B--2---:R-:W-:Y:S01]  /*42e0*/  FADD.FTZ R96, R96, R46 ;  /* 0x0000002e60607221 */ /* 0x004fe20000010000 */
[----:B------:R-:W-:-:S07]  /*42f0*/  FADD.FTZ R97, R97, R47 ;  /* 0x0000002f61617221 */ /* 0x000fce0000010000 */
.L_x_5011:
[----:B------:R-:W-:Y:S05]  /*4300*/  BSYNC B0 ;  /* 0x0000000000007941 */ /* 0x000fea0003800000 */
.L_x_5010:
        /* <DEDUP_REMOVED lines=21> */
[----:B------:R-:W-:-:S05]  /*4460*/  @!P6 LOP3.LUT R47, R12, 0x1, RZ, 0xc0, !PT ;  /* 0x000000010c2fe812 */ /* 0x000fca00078ec0ff */
[----:B0-----:R-:W-:-:S04]  /*4470*/  @!P6 IMAD R47, R47, R46, RZ ;  /* 0x0000002e2f2fe224 */ /* 0x001fc800078e02ff */
[----:B------:R-:W-:Y:S02]  /*4480*/  @!P6 IMAD R47, R47, R44, RZ ;  /* 0x0000002c2f2fe224 */ /* 0x000fe400078e02ff */
[----:B------:R-:W0:Y:S03]  /*4490*/  @!P6 S2R R44, SR_CTAID.Y ;  /* 0x00000000002ce919 */ /* 0x000e260000002600 */
[----:B------:R-:W-:Y:S01]  /*44a0*/  @!P6 SHF.L.U32 R47, R47, 0x1, RZ ;  /* 0x000000012f2fe819 */ /* 0x000fe200000006ff */
[----:B0-----:R-:W-:Y:S02]  /*44b0*/  @!P6 IMAD R46, R45, R46, R44 ;  /* 0x0000002e2d2ee224 */ /* 0x001fe400078e022c */
[----:B------:R-:W0:Y:S02]  /*44c0*/  @!P6 LDC.64 R44, c[0x0][0x248] ;  /* 0x00009200ff2ceb82 */ /* 0x000e240000000a00 */
[----:B0-----:R-:W-:-:S04]  /*44d0*/  @!P6 IMAD.WIDE R44, R47, 0x4, R44 ;  /* 0x000000042f2ce825 */ /* 0x001fc800078e022c */
[----:B------:R-:W-:-:S06]  /*44e0*/  @!P6 IMAD.WIDE.U32 R44, R46, 0x8, R44 ;  /* 0x000000082e2ce825 */ /* 0x000fcc00078e002c */
[----:B------:R-:W2:Y:S02]  /*44f0*/  @!P6 LDG.E.64 R44, desc[UR8][R44.64] ;  /* 0x000000082c2ce981 */ /* 0x000ea4000c1e1b00 */
[----:B--2---:R-:W-:Y:S01]  /*4500*/  @!P6 FADD.FTZ R96, R96, R44 ;  /* 0x0000002c6060e221 */ /* 0x004fe20000010000 */
[----:B------:R-:W-:-:S07]  /*4510*/  @!P6 FADD.FTZ R97, R97, R45 ;  /* 0x0000002d6161e221 */ /* 0x000fce0000010000 */
.L_x_5005:
[----:B------:R-:W-:Y:S01]  /*4520*/  LOP3.LUT R14, R14, 0xfbffffff, RZ, 0xc0, !PT ;  /* 0xfbffffff0e0e7812 */ /* 0x000fe200078ec0ff */
[----:B------:R-:W-:Y:S01]  /*4530*/  ULDC.64 UR12, c[0x0][0x218] ;  /* 0x00008600000c7ab9 */ /* 0x000fe20000000a00 */
[----:B------:R-:W1:Y:S01]  /*4540*/  S2UR UR6, SR_CgaCtaId ;  /* 0x00000000000679c3 */ /* 0x000e620000008800 */
[----:B------:R-:W-:Y:S01]  /*4550*/  ISETP.EQ.U32.AND P6, PT, RZ, UR12, PT ;  /* 0x0000000cff007c0c */ /* 0x000fe2000bfc2070 */
[----:B------:R-:W-:Y:S01]  /*4560*/  UMOV UR5, 0x400 ;  /* 0x0000040000057882 */ /* 0x000fe20000000000 */
[----:B------:R-:W-:Y:S02]  /*4570*/  @P0 LOP3.LUT R14, R14, 0x4000000, RZ, 0xfc, !PT ;  /* 0x040000000e0e0812 */ /* 0x000fe400078efcff */
[----:B------:R-:W-:Y:S02]  /*4580*/  LOP3.LUT P0, RZ, R0, UR7, RZ, 0xfc, !PT ;  /* 0x0000000700ff7c12 */ /* 0x000fe4000f80fcff */
[----:B------:R-:W-:Y:S01]  /*4590*/  IADD3 R15, R13, R15, RZ ;  /* 0x0000000f0d0f7210 */ /* 0x000fe20007ffe0ff */
[----:B0-----:R-:W0:Y:S01]  /*45a0*/  LDC.64 R46, c[0x0][0x230] ;  /* 0x00008c00ff2e7b82 */ /* 0x001e220000000a00 */
[----:B------:R-:W-:-:S02]  /*45b0*/  ISETP.EQ.OR.EX P6, PT, RZ, UR13, P0, P6 ;  /* 0x0000000dff007c0c */ /* 0x000fc400087c2760 */
[----:B------:R-:W-:Y:S02]  /*45c0*/  MOV R103, 0x3f800000 ;  /* 0x3f80000000677802 */ /* 0x000fe40000000f00 */
[----:B------:R-:W-:-:S09]  /*45d0*/  LOP3.LUT P0, RZ, R14, 0x4000000, RZ, 0xc0, !PT ;  /* 0x040000000eff7812 */ /* 0x000fd2000780c0ff */
[----:B------:R-:W2:Y:S01]  /*45e0*/  @!P6 LDC.64 R44, c[0x0][0x218] ;  /* 0x00008600ff2ceb82 */ /* 0x000ea20000000a00 */
[----:B-1----:R-:W-:-:S03]  /*45f0*/  ULEA UR5, UR6, UR5, 0x18 ;  /* 0x0000000506057291 */ /* 0x002fc6000f8ec03f */
[----:B------:R-:W-:Y:S01]  /*4600*/  ULDC UR6, c[0x0][0x2a4] ;  /* 0x0000a90000067ab9 */ /* 0x000fe20000000800 */
[----:B0-----:R-:W-:-:S05]  /*4610*/  IMAD.WIDE R46, R15, 0x4, R46 ;  /* 0x000000040f2e7825 */ /* 0x001fca00078e022e */
[----:B------:R0:W-:Y:S02]  /*4620*/  @!P5 STS.64 [UR5+0x90], R96 ;  /* 0x00009060ff00d988 */ /* 0x0001e40008000a05 */
[----:B0-----:R-:W-:Y:S01]  /*4630*/  @!P6 FMUL.FTZ R97, R97, UR6 ;  /* 0x000000066161ec20 */ /* 0x001fe20008410000 */
[----:B------:R-:W-:Y:S01]  /*4640*/  @!P6 FMUL.FTZ R96, R96, UR6 ;  /* 0x000000066060ec20 */ /* 0x000fe20008410000 */
[----:B--2---:R-:W-:-:S05]  /*4650*/  @!P6 IMAD.WIDE R44, R11, 0x8, R44 ;  /* 0x000000080b2ce825 */ /* 0x004fca00078e022c */
[----:B------:R0:W-:Y:S01]  /*4660*/  @!P6 STG.E.64 desc[UR8][R44.64], R96 ;  /* 0x000000602c00e986 */ /* 0x0001e2000c101b08 */
[----:B------:R-:W-:Y:S08]  /*4670*/  BAR.SYNC.DEFER_BLOCKING 0x0 ;  /* 0x0000000000007b1d */ /* 0x000ff00000010000 */
[----:B0-----:R-:W0:Y:S01]  /*4680*/  LDC.64 R44, c[0x0][0x228] ;  /* 0x00008a00ff2c7b82 */ /* 0x001e220000000a00 */
[----:B------:R-:W2:Y:S04]  /*4690*/  LDG.E.64 R46, desc[UR8][R46.64] ;  /* 0x000000082e2e7981 */ /* 0x000ea8000c1e1b00 */
[----:B------:R-:W1:Y:S01]  /*46a0*/  LDS.64 R96, [UR5+0x90] ;  /* 0x00009005ff607984 */ /* 0x000e620008000a00 */
[----:B0-----:R-:W-:-:S06]  /*46b0*/  IMAD.WIDE R44, R15, 0x4, R44 ;  /* 0x000000040f2c7825 */ /* 0x001fcc00078e022c */
[----:B------:R-:W2:Y:S01]  /*46c0*/  LDG.E.64 R44, desc[UR8][R44.64] ;  /* 0x000000082c2c7981 */ /* 0x000ea2000c1e1b00 */
[----:B-1----:R-:W-:-:S04]  /*46d0*/  FMUL.FTZ R15, R96, UR6 ;  /* 0x00000006600f7c20 */ /* 0x002fc80008410000 */
[----:B------:R-:W-:-:S04]  /*46e0*/  FMUL.FTZ R96, R15, R15 ;  /* 0x0000000f0f607220 */ /* 0x000fc80000410000 */
[----:B------:R-:W-:-:S05]  /*46f0*/  FFMA.FTZ R96, R97, UR6, -R96 ;  /* 0x0000000661607c23 */ /* 0x000fca0008010860 */
[----:B------:R-:W-:-:S13]  /*4700*/  FSETP.GTU.FTZ.AND P5, PT, R96, RZ, PT ;  /* 0x000000ff6000720b */ /* 0x000fda0003fbc000 */
[----:B------:R-:W0:Y:S01]  /*4710*/  @P5 LDC R97, c[0x0][0x238] ;  /* 0x00008e00ff615b82 */ /* 0x000e220000000800 */
[----:B------:R-:W-:Y:S01]  /*4720*/  ISETP.NE.AND P6, PT, RZ, UR10, PT ;  /* 0x0000000aff007c0c */ /* 0x000fe2000bfc5270 */
[C---:B------:R-:W-:Y:S01]  /*4730*/  FADD.FTZ R40, -R15.reuse, R40 ;  /* 0x000000280f287221 */ /* 0x040fe20000010100 */
[----:B------:R-:W-:Y:S01]  /*4740*/  FADD.FTZ R41, -R15, R41 ;  /* 0x000000290f297221 */ /* 0x000fe20000010100 */
[----:B0-----:R-:W-:-:S04]  /*4750*/  @P5 FADD.FTZ R97, R96, R97 ;  /* 0x0000006160615221 */ /* 0x001fc80000010000 */
[----:B------:R-:W0:Y:S02]  /*4760*/  @P5 MUFU.RSQ R103, R97 ;  /* 0x0000006100675308 */ /* 0x000e240000001400 */
[-C--:B0-----:R-:W-:Y:S01]  /*4770*/  FMUL.FTZ R40, R40, R103.reuse ;  /* 0x0000006728287220 */ /* 0x081fe20000410000 */
[----:B------:R-:W-:-:S03]  /*4780*/  FMUL.FTZ R41, R41, R103 ;  /* 0x0000006729297220 */ /* 0x000fc60000410000 */
[----:B--2---:R-:W-:Y:S01]  /*4790*/  FFMA.FTZ R40, R44, R40, R46 ;  /* 0x000000282c287223 */ /* 0x004fe2000001002e */
[----:B------:R-:W-:Y:S01]  /*47a0*/  FFMA.FTZ R41, R45, R41, R47 ;  /* 0x000000292d297223 */ /* 0x000fe2000001002f */
[----:B------:R-:W-:Y:S06]  /*47b0*/  @!P6 BRA `(.L_x_5012) ;  /* 0x000000000028e947 */ /* 0x000fec0003800000 */
[----:B------:R-:W-:-:S06]  /*47c0*/  FMUL.FTZ R96, R40, -1.4426950216293334961 ;  /* 0xbfb8aa3b28607820 */ /* 0x000fcc0000410000 */
[----:B------:R-:W0:Y:S02]  /*47d0*/  MUFU.EX2 R96, R96 ;  /* 0x0000006000607308 */ /* 0x000e240000000800 */
[----:B0-----:R-:W-:-:S06]  /*47e0*/  FADD.FTZ R96, R96, 1 ;  /* 0x3f80000060607421 */ /* 0x001fcc0000010000 */
[----:B------:R-:W0:Y:S02]  /*47f0*/  MUFU.RCP R96, R96 ;  /* 0x0000006000607308 */ /* 0x000e240000001000 */
[----:B0-----:R-:W-:Y:S01]  /*4800*/  FMUL.FTZ R40, R40, R96 ;  /* 0x0000006028287220 */ /* 0x001fe20000410000 */
[----:B------:R-:W-:-:S06]  /*4810*/  FMUL.FTZ R96, R41, -1.4426950216293334961 ;  /* 0xbfb8aa3b29607820 */ /* 0x000fcc0000410000 */
[----:B------:R-:W0:Y:S02]  /*4820*/  MUFU.EX2 R96, R96 ;  /* 0x0000006000607308 */ /* 0x000e240000000800 */
[----:B0-----:R-:W-:-:S06]  /*4830*/  FADD.FTZ R96, R96, 1 ;  /* 0x3f80000060607421 */ /* 0x001fcc0000010000 */
[----:B------:R-:W0:Y:S02]  /*4840*/  MUFU.RCP R96, R96 ;  /* 0x0000006000607308 */ /* 0x000e240000001000 */
[----:B0-----:R-:W-:-:S07]  /*4850*/  FMUL.FTZ R41, R41, R96 ;  /* 0x0000006029297220 */ /* 0x001fce0000410000 */
.L_x_5012:
        /* <DEDUP_REMOVED lines=15> */
.L_x_5014:
[----:B------:R-:W-:Y:S05]  /*4950*/  BSYNC B0 ;  /* 0x0000000000007941 */ /* 0x000fea0003800000 */
.L_x_5013:
[C---:B------:R-:W-:Y:S01]  /*4960*/  FADD.FTZ R42, -R15.reuse, R42 ;  /* 0x0000002a0f2a7221 */ /* 0x040fe20000010100 */
[----:B------:R-:W-:-:S03]  /*4970*/  FADD.FTZ R43, -R15, R43 ;  /* 0x0000002b0f2b7221 */ /* 0x000fc60000010100 */
[-C--:B------:R-:W-:Y:S01]  /*4980*/  FMUL.FTZ R42, R42, R103.reuse ;  /* 0x000000672a2a7220 */ /* 0x080fe20000410000 */
[----:B------:R-:W-:-:S03]  /*4990*/  FMUL.FTZ R43, R43, R103 ;  /* 0x000000672b2b7220 */ /* 0x000fc60000410000 */
[----:B0-----:R-:W-:Y:S01]  /*49a0*/  FFMA.FTZ R40, R44, R42, R46 ;  /* 0x0000002a2c287223 */ /* 0x001fe2000001002e */
        /* <DEDUP_REMOVED lines=12> */
.L_x_5015:
        /* <DEDUP_REMOVED lines=15> */
.L_x_5017:
[----:B------:R-:W-:Y:S05]  /*4b60*/  BSYNC B0 ;  /* 0x0000000000007941 */ /* 0x000fea0003800000 */
.L_x_5016:
        /* <DEDUP_REMOVED lines=17> */
.L_x_5018:
        /* <DEDUP_REMOVED lines=15> */
.L_x_5020:
[----:B------:R-:W-:Y:S05]  /*4d70*/  BSYNC B0 ;  /* 0x0000000000007941 */ /* 0x000fea0003800000 */
.L_x_5019:
[C---:B------:R-:W-:Y:S01]  /*4d80*/  FADD.FTZ R50, -R15.reuse, R50 ;  /* 0x000000320f327221 */ /* 0x040fe20000010100 */
[----:B0-----:R-:W-:-:S03]  /*4d90*/  FADD.FTZ R40, -R15, R51 ;  /* 0x000000330f287221 */ /* 0x001fc60000010100 */
[-C--:B------:R-:W-:Y:S01]  /*4da0*/  FMUL.FTZ R41, R50, R103.reuse ;  /* 0x0000006732297220 */ /* 0x080fe20000410000 */
[----:B------:R-:W-:-:S03]  /*4db0*/  FMUL.FTZ R42, R40, R103 ;  /* 0x00000067282a7220 */ /* 0x000fc60000410000 */
        /* <DEDUP_REMOVED lines=13> */
.L_x_5021:
        /* <DEDUP_REMOVED lines=15> */
.L_x_5023:
[----:B------:R-:W-:Y:S05]  /*4f80*/  BSYNC B0 ;  /* 0x0000000000007941 */ /* 0x000fea0003800000 */
.L_x_5022:
        /* <DEDUP_REMOVED lines=17> */
.L_x_5024:
        /* <DEDUP_REMOVED lines=15> */
.L_x_5026:
[----:B------:R-:W-:Y:S05]  /*5190*/  BSYNC B0 ;  /* 0x0000000000007941 */ /* 0x000fea0003800000 */
.L_x_5025:
[C---:B------:R-:W-:Y:S01]  /*51a0*/  FADD.FTZ R54, -R15.reuse, R54 ;  /* 0x000000360f367221 */ /* 0x040fe20000010100 */
[C---:B0-----:R-:W-:Y:S01]  /*51b0*/  FADD.FTZ R40, -R15.reuse, R55 ;  /* 0x000000370f287221 */ /* 0x041fe20000010100 */
[C---:B------:R-:W-:Y:S01]  /*51c0*/  FADD.FTZ R56, -R15.reuse, R56 ;  /* 0x000000380f387221 */ /* 0x040fe20000010100 */
[----:B------:R-:W-:Y:S01]  /*51d0*/  FADD.FTZ R50, -R15, R57 ;  /* 0x000000390f327221 */ /* 0x000fe20000010100 */
        /* <DEDUP_REMOVED lines=17> */
.L_x_5027:
        /* <DEDUP_REMOVED lines=15> */
.L_x_5029:
[----:B------:R-:W-:Y:S05]  /*53e0*/  BSYNC B0 ;  /* 0x0000000000007941 */ /* 0x000fea0003800000 */
.L_x_5028:
        /* <DEDUP_REMOVED lines=15> */
.L_x_5030:
        /* <DEDUP_REMOVED lines=15> */
.L_x_5032:
[----:B------:R-:W-:Y:S05]  /*55d0*/  BSYNC B0 ;  /* 0x0000000000007941 */ /* 0x000fea0003800000 */
.L_x_5031:
[-C--:B0-----:R-:W-:Y:S01]  /*55e0*/  FMUL.FTZ R41, R58, R103.reuse ;  /* 0x000000673a297220 */ /* 0x081fe20000410000 */
[C---:B------:R-:W-:Y:S01]  /*55f0*/  FADD.FTZ R60, -R15.reuse, R60 ;  /* 0x0000003c0f3c7221 */ /* 0x040fe20000010100 */
[----:B------:R-:W-:Y:S01]  /*5600*/  FADD.FTZ R50, -R15, R61 ;  /* 0x0000003d0f327221 */ /* 0x000fe20000010100 */
[----:B------:R-:W-:Y:S01]  /*5610*/  FMUL.FTZ R52, R52, R103 ;  /* 0x0000006734347220 */ /* 0x000fe20000410000 */
[----:B------:R-:W-:Y:S01]  /*5620*/  FFMA.FTZ R40, R44, R41, R46 ;  /* 0x000000292c287223 */ /* 0x000fe2000001002e */
[-C--:B------:R-:W-:Y:S01]  /*5630*/  FMUL.FTZ R51, R60, R103.reuse ;  /* 0x000000673c337220 */ /* 0x080fe20000410000 */
        /* <DEDUP_REMOVED lines=13> */
.L_x_5033:
        /* <DEDUP_REMOVED lines=15> */
.L_x_5035:
[----:B------:R-:W-:Y:S05]  /*5800*/  BSYNC B0 ;  /* 0x0000000000007941 */ /* 0x000fea0003800000 */
.L_x_5034:
        /* <DEDUP_REMOVED lines=15> */
.L_x_5036:
        /* <DEDUP_REMOVED lines=15> */
.L_x_5038:
[----:B------:R-:W-:Y:S05]  /*59f0*/  BSYNC B0 ;  /* 0x0000000000007941 */ /* 0x000fea0003800000 */
.L_x_5037:
        /* <DEDUP_REMOVED lines=19> */
.L_x_5039:
        /* <DEDUP_REMOVED lines=14> */
.L_x_5041:
[----:B------:R-:W-:Y:S05]  /*5c10*/  BSYNC B0 ;  /* 0x0000000000007941 */ /* 0x000fea0003800000 */
.L_x_5040:
        /* <DEDUP_REMOVED lines=15> */
.L_x_5042:
        /* <DEDUP_REMOVED lines=14> */
.L_x_5044:
[----:B------:R-:W-:Y:S05]  /*5df0*/  BSYNC B0 ;  /* 0x0000000000007941 */ /* 0x000fea0003800000 */
.L_x_5043:
        /* <DEDUP_REMOVED lines=19> */
.L_x_5045:
        /* <DEDUP_REMOVED lines=14> */
.L_x_5047:
[----:B------:R-:W-:Y:S05]  /*6010*/  BSYNC B0 ;  /* 0x0000000000007941 */ /* 0x000fea0003800000 */
.L_x_5046:
        /* <DEDUP_REMOVED lines=15> */
.L_x_5048:
        /* <DEDUP_REMOVED lines=14> */
.L_x_5050:
[----:B------:R-:W-:Y:S05]  /*61f0*/  BSYNC B0 ;  /* 0x0000000000007941 */ /* 0x000fea0003800000 */
.L_x_5049:
[C---:B0-----:R-:W-:Y:S01]  /*6200*/  FADD.FTZ R40, -R15.reuse, R73 ;  /* 0x000000490f287221 */ /* 0x041fe20000010100 */
[-C--:B------:R-:W-:Y:S01]  /*6210*/  FMUL.FTZ R41, R70, R103.reuse ;  /* 0x0000006746297220 */ /* 0x080fe20000410000 */
[----:B------:R-:W-:Y:S01]  /*6220*/  FADD.FTZ R72, -R15, R72 ;  /* 0x000000480f487221 */ /* 0x000fe20000010100 */
        /* <DEDUP_REMOVED lines=16> */
.L_x_5051:
        /* <DEDUP_REMOVED lines=14> */
.L_x_5053:
[----:B------:R-:W-:Y:S05]  /*6410*/  BSYNC B0 ;  /* 0x0000000000007941 */ /* 0x000fea0003800000 */
.L_x_5052:
        /* <DEDUP_REMOVED lines=15> */
.L_x_5054:
        /* <DEDUP_REMOVED lines=14> */
.L_x_5056:
[----:B------:R-:W-:Y:S05]  /*65f0*/  BSYNC B0 ;  /* 0x0000000000007941 */ /* 0x000fea0003800000 */
.L_x_5055:
        /* <DEDUP_REMOVED lines=19> */
.L_x_5057:
        /* <DEDUP_REMOVED lines=14> */
.L_x_5059:
[----:B------:R-:W-:Y:S05]  /*6810*/  BSYNC B0 ;  /* 0x0000000000007941 */ /* 0x000fea0003800000 */
.L_x_5058:
        /* <DEDUP_REMOVED lines=15> */
.L_x_5060:
        /* <DEDUP_REMOVED lines=14> */
.L_x_5062:
[----:B------:R-:W-:Y:S05]  /*69f0*/  BSYNC B0 ;  /* 0x0000000000007941 */ /* 0x000fea0003800000 */
.L_x_5061:
        /* <DEDUP_REMOVED lines=19> */
.L_x_5063:
        /* <DEDUP_REMOVED lines=14> */
.L_x_5065:
[----:B------:R-:W-:Y:S05]  /*6c10*/  BSYNC B0 ;  /* 0x0000000000007941 */ /* 0x000fea0003800000 */
.L_x_5064:
        /* <DEDUP_REMOVED lines=15> */
.L_x_5066:
        /* <DEDUP_REMOVED lines=13> */
.L_x_5068:
[----:B------:R-:W-:Y:S05]  /*6de0*/  BSYNC B0 ;  /* 0x0000000000007941 */ /* 0x000fea0003800000 */
.L_x_5067:
        /* <DEDUP_REMOVED lines=19> */
.L_x_5069:
        /* <DEDUP_REMOVED lines=13> */
.L_x_5071:
[----:B------:R-:W-:Y:S05]  /*6ff0*/  BSYNC B0 ;  /* 0x0000000000007941 */ /* 0x000fea0003800000 */
.L_x_5070:
        /* <DEDUP_REMOVED lines=15> */
.L_x_5072:
        /* <DEDUP_REMOVED lines=13> */
.L_x_5074:
[----:B------:R-:W-:Y:S05]  /*71c0*/  BSYNC B0 ;  /* 0x0000000000007941 */ /* 0x000fea0003800000 */
.L_x_5073:
        /* <DEDUP_REMOVED lines=19> */
.L_x_5075:
        /* <DEDUP_REMOVED lines=13> */
[----:B------:R-:W-:-:S05]  /*73d0*/  LEA.HI.X R49, R42, UR13, R49, 0x2, P5 ;  /* 0x0000000d2a317c11 */ /* 0x000fca000a8f1431 */
[----:B------:R0:W-:Y:S02]  /*73e0*/  STG.E.64 desc[UR8][R48.64], R40 ;  /* 0x0000002830007986 */ /* 0x0001e4000c101b08 */
.L_x_5077:
[----:B------:R-:W-:Y:S05]  /*73f0*/  BSYNC B0 ;  /* 0x0000000000007941 */ /* 0x000fea0003800000 */
.L_x_5076:
[C---:B------:R-:W-:Y:S01]  /*7400*/  FADD.FTZ R50, -R15.reuse, R22 ;  /* 0x000000160f327221 */ /* 0x040fe20000010100 */
[----:B------:R-:W-:Y:S01]  /*7410*/  FADD.FTZ R52, -R15, R23 ;  /* 0x000000170f347221 */ /* 0x000fe20000010100 */
        /* <DEDUP_REMOVED lines=13> */
.L_x_5078:
[----:B------:R-:W-:Y:S04]  /*74f0*/  BSSY B0, `(.L_x_5079) ;  /* 0x000000f000007945 */ /* 0x000fe80003800000 */
[----:B------:R-:W-:Y:S05]  /*7500*/  @!P1 BRA `(.L_x_5080) ;  /* 0x0000000000349947 */ /* 0x000fea0003800000 */
[----:B------:R-:W-:Y:S01]  /*7510*/  IADD3 R43, R2, 0xb0, RZ ;  /* 0x000000b0022b7810 */ /* 0x000fe20007ffe0ff */
[----:B------:R-:W-:Y:S01]  /*7520*/  ULDC.64 UR12, c[0x0][0x270] ;  /* 0x00009c00000c7ab9 */ /* 0x000fe20000000a00 */
[----:B0-----:R-:W-:Y:S02]  /*7530*/  MOV R40, R20 ;  /* 0x0000001400287202 */ /* 0x001fe40000000f00 */
        /* <DEDUP_REMOVED lines=10> */
.L_x_5080:
[----:B------:R-:W-:Y:S05]  /*75e0*/  BSYNC B0 ;  /* 0x0000000000007941 */ /* 0x000fea0003800000 */
.L_x_5079:
[-C--:B-1----:R-:W-:Y:S01]  /*75f0*/  FMUL.FTZ R23, R50, R103.reuse ;  /* 0x0000006732177220 */ /* 0x082fe20000410000 */
[----:B0-----:R-:W-:Y:S01]  /*7600*/  IADD3 R49, R2, 0xb8, RZ ;  /* 0x000000b802317810 */ /* 0x001fe20007ffe0ff */
[----:B------:R-:W-:Y:S01]  /*7610*/  FMUL.FTZ R52, R52, R103 ;  /* 0x0000006734347220 */ /* 0x000fe20000410000 */
[----:B------:R-:W-:Y:S01]  /*7620*/  ULDC.64 UR12, c[0x0][0x278] ;  /* 0x00009e00000c7ab9 */ /* 0x000fe20000000a00 */
[----:B------:R-:W-:Y:S01]  /*7630*/  FFMA.FTZ R22, R44, R23, R46 ;  /* 0x000000172c167223 */ /* 0x000fe2000001002e */
[----:B------:R-:W-:Y:S01]  /*7640*/  SHF.R.S32.HI R50, RZ, 0x1f, R49 ;  /* 0x0000001fff327819 */ /* 0x000fe20000011431 */
        /* <DEDUP_REMOVED lines=12> */
.L_x_5081:
[----:B------:R-:W-:Y:S01]  /*7710*/  ISETP.GE.U32.AND P5, PT, R49, UR12, PT ;  /* 0x0000000c31007c0c */ /* 0x000fe2000bfa6070 */
[C---:B------:R-:W-:Y:S01]  /*7720*/  FADD.FTZ R24, -R15.reuse, R24 ;  /* 0x000000180f187221 */ /* 0x040fe20000010100 */
[----:B------:R-:W-:Y:S01]  /*7730*/  FADD.FTZ R40, -R15, R25 ;  /* 0x000000190f287221 */ /* 0x000fe20000010100 */
[----:B------:R-:W-:Y:S01]  /*7740*/  BSSY B0, `(.L_x_5082) ;  /* 0x0000011000007945 */ /* 0x000fe20003800000 */
[----:B------:R-:W-:Y:S01]  /*7750*/  ISETP.GE.AND.EX P5, PT, R50, UR13, PT, P5 ;  /* 0x0000000d32007c0c */ /* 0x000fe2000bfa6350 */
[-C--:B------:R-:W-:Y:S01]  /*7760*/  FMUL.FTZ R43, R24, R103.reuse ;  /* 0x00000067182b7220 */ /* 0x080fe20000410000 */
[----:B------:R-:W-:Y:S02]  /*7770*/  FMUL.FTZ R42, R40, R103 ;  /* 0x00000067282a7220 */ /* 0x000fe40000410000 */
        /* <DEDUP_REMOVED lines=13> */
.L_x_5083:
[----:B------:R-:W-:Y:S05]  /*7850*/  BSYNC B0 ;  /* 0x0000000000007941 */ /* 0x000fea0003800000 */
.L_x_5082:
        /* <DEDUP_REMOVED lines=14> */
.L_x_5084:
[----:B------:R-:W-:Y:S01]  /*7940*/  ISETP.GE.U32.AND P5, PT, R49, UR12, PT ;  /* 0x0000000c31007c0c */ /* 0x000fe2000bfa6070 */
[C---:B------:R-:W-:Y:S01]  /*7950*/  FADD.FTZ R26, -R15.reuse, R26 ;  /* 0x0000001a0f1a7221 */ /* 0x040fe20000010100 */
[----:B------:R-:W-:Y:S01]  /*7960*/  FADD.FTZ R24, -R15, R27 ;  /* 0x0000001b0f187221 */ /* 0x000fe20000010100 */
[----:B------:R-:W-:Y:S01]  /*7970*/  BSSY B0, `(.L_x_5085) ;  /* 0x0000011000007945 */ /* 0x000fe20003800000 */
[----:B------:R-:W-:Y:S01]  /*7980*/  ISETP.GE.AND.EX P5, PT, R16, UR13, PT, P5 ;  /* 0x0000000d10007c0c */ /* 0x000fe2000bfa6350 */
[-C--:B------:R-:W-:Y:S01]  /*7990*/  FMUL.FTZ R41, R26, R103.reuse ;  /* 0x000000671a297220 */ /* 0x080fe20000410000 */
[----:B------:R-:W-:Y:S02]  /*79a0*/  FMUL.FTZ R40, R24, R103 ;  /* 0x0000006718287220 */ /* 0x000fe40000410000 */
[----:B------:R-:W-:-:S13]  /*79b0*/  ISETP.GT.U32.OR P5, PT, R0, 0x1df, P5 ;  /* 0x000001df0000780c */ /* 0x000fda0002fa4470 */
[----:B------:R-:W-:Y:S05]  /*79c0*/  @P5 BRA `(.L_x_5086) ;  /* 0x00000000002c5947 */ /* 0x000fea0003800000 */
        /* <DEDUP_REMOVED lines=11> */
.L_x_5086:
[----:B------:R-:W-:Y:S05]  /*7a80*/  BSYNC B0 ;  /* 0x0000000000007941 */ /* 0x000fea0003800000 */
.L_x_5085:
        /* <DEDUP_REMOVED lines=14> */
.L_x_5087:
        /* <DEDUP_REMOVED lines=20> */
.L_x_5089:
[----:B------:R-:W-:Y:S05]  /*7cb0*/  BSYNC B0 ;  /* 0x0000000000007941 */ /* 0x000fea0003800000 */
.L_x_5088:
        /* <DEDUP_REMOVED lines=14> */
.L_x_5090:
[----:B------:R-:W-:Y:S01]  /*7da0*/  ISETP.GE.U32.AND P5, PT, R29, UR12, PT ;  /* 0x0000000c1d007c0c */ /* 0x000fe2000bfa6070 */
[C---:B------:R-:W-:Y:S01]  /*7db0*/  FADD.FTZ R30, -R15.reuse, R30 ;  /* 0x0000001e0f1e7221 */ /* 0x040fe20000010100 */
[----:B0-----:R-:W-:Y:S01]  /*7dc0*/  FADD.FTZ R22, -R15, R31 ;  /* 0x0000001f0f167221 */ /* 0x001fe20000010100 */
        /* <DEDUP_REMOVED lines=17> */
.L_x_5092:
[----:B------:R-:W-:Y:S05]  /*7ee0*/  BSYNC B0 ;  /* 0x0000000000007941 */ /* 0x000fea0003800000 */
.L_x_5091:
        /* <DEDUP_REMOVED lines=14> */
.L_x_5093:
        /* <DEDUP_REMOVED lines=20> */
.L_x_5095:
[----:B------:R-:W-:Y:S05]  /*8110*/  BSYNC B0 ;  /* 0x0000000000007941 */ /* 0x000fea0003800000 */
.L_x_5094:
        /* <DEDUP_REMOVED lines=14> */
.L_x_5096:
        /* <DEDUP_REMOVED lines=20> */
.L_x_5098:
[----:B------:R-:W-:Y:S05]  /*8340*/  BSYNC B0 ;  /* 0x0000000000007941 */ /* 0x000fea0003800000 */
.L_x_5097:
        /* <DEDUP_REMOVED lines=14> */
.L_x_5099:
        /* <DEDUP_REMOVED lines=20> */
.L_x_5101:
[----:B------:R-:W-:Y:S05]  /*8570*/  BSYNC B0 ;  /* 0x0000000000007941 */ /* 0x000fea0003800000 */
.L_x_5100:
        /* <DEDUP_REMOVED lines=14> */
.L_x_5102:
[----:B------:R-:W-:Y:S01]  /*8660*/  ISETP.GE.U32.AND P5, PT, R29, UR12, PT ;  /* 0x0000000c1d007c0c */ /* 0x000fe2000bfa6070 */
[C---:B------:R-:W-:Y:S01]  /*8670*/  FADD.FTZ R38, -R15.reuse, R38 ;  /* 0x000000260f267221 */ /* 0x040fe20000010100 */
[----:B------:R-:W-:Y:S01]  /*8680*/  FADD.FTZ R22, -R15, R39 ;  /* 0x000000270f167221 */ /* 0x000fe20000010100 */
[----:B------:R-:W-:Y:S01]  /*8690*/  BSSY B0, `(.L_x_5103) ;  /* 0x0000014000007945 */ /* 0x000fe20003800000 */
[----:B------:R-:W-:Y:S01]  /*86a0*/  ISETP.GE.AND.EX P5, PT, R94, UR13, PT, P5 ;  /* 0x0000000d5e007c0c */ /* 0x000fe2000bfa6350 */
[-C--:B------:R-:W-:Y:S01]  /*86b0*/  FMUL.FTZ R15, R38, R103.reuse ;  /* 0x00000067260f7220 */ /* 0x080fe20000410000 */
[----:B------:R-:W-:Y:S01]  /*86c0*/  FMUL.FTZ R22, R22, R103 ;  /* 0x0000006716167220 */ /* 0x000fe20000410000 */
[----:B------:R-:W-:Y:S02]  /*86d0*/  IADD3 R26, R2, 0xf8, RZ ;  /* 0x000000f8021a7810 */ /* 0x000fe40007ffe0ff */
[----:B------:R-:W-:Y:S01]  /*86e0*/  ISETP.GT.U32.OR P5, PT, R0, 0x1df, P5 ;  /* 0x000001df0000780c */ /* 0x000fe20002fa4470 */
[----:B------:R-:W-:Y:S01]  /*86f0*/  FFMA.FTZ R44, R44, R15, R46 ;  /* 0x0000000f2c2c7223 */ /* 0x000fe2000001002e */
[----:B------:R-:W-:-:S11]  /*8700*/  FFMA.FTZ R45, R45, R22, R47 ;  /* 0x000000162d2d7223 */ /* 0x000fd6000001002f */
        /* <DEDUP_REMOVED lines=12> */
.L_x_5104:
[----:B------:R-:W-:Y:S05]  /*87d0*/  BSYNC B0 ;  /* 0x0000000000007941 */ /* 0x000fea0003800000 */
.L_x_5103:
        /* <DEDUP_REMOVED lines=11> */
.L_x_5105:
[----:B------:R-:W-:Y:S01]  /*8890*/  ISETP.GE.U32.AND P5, PT, R26, UR12, PT ;  /* 0x0000000c1a007c0c */ /* 0x000fe2000bfa6070 */
[----:B------:R-:W-:Y:S03]  /*88a0*/  BSSY B0, `(.L_x_5106) ;  /* 0x000000e000007945 */ /* 0x000fe60003800000 */
[----:B------:R-:W-:-:S04]  /*88b0*/  ISETP.GE.AND.EX P5, PT, R95, UR13, PT, P5 ;  /* 0x0000000d5f007c0c */ /* 0x000fc8000bfa6350 */
[----:B------:R-:W-:-:S13]  /*88c0*/  ISETP.GT.U32.OR P5, PT, R0, 0x1df, P5 ;  /* 0x000001df0000780c */ /* 0x000fda0002fa4470 */
[----:B------:R-:W-:Y:S05]  /*88d0*/  @P5 BRA `(.L_x_5107) ;  /* 0x0000000000285947 */ /* 0x000fea0003800000 */
[----:B------:R-:W-:Y:S01]  /*88e0*/  ULDC.64 UR12, c[0x0][0x270] ;  /* 0x00009c00000c7ab9 */ /* 0x000fe20000000a00 */
[----:B------:R-:W-:Y:S01]  /*88f0*/  MOV R18, R20 ;  /* 0x0000001400127202 */ /* 0x000fe20000000f00 */
[----:B------:R-:W-:-:S04]  /*8900*/  IMAD R95, R95, UR12, RZ ;  /* 0x0000000c5f5f7c24 */ /* 0x000fc8000f8e02ff */
[----:B------:R-:W-:-:S04]  /*8910*/  IMAD.WIDE.U32 R18, R26, UR12, R18 ;  /* 0x0000000c1a127c25 */ /* 0x000fc8000f8e0012 */
[----:B------:R-:W-:Y:S01]  /*8920*/  IMAD R95, R26, UR13, R95 ;  /* 0x0000000d1a5f7c24 */ /* 0x000fe2000f8e025f */
[----:B------:R-:W-:Y:S02]  /*8930*/  ULDC.64 UR12, c[0x0][0x210] ;  /* 0x00008400000c7ab9 */ /* 0x000fe40000000a00 */
[----:B0-----:R-:W-:Y:S02]  /*8940*/  LEA R16, P5, R18, UR12, 0x2 ;  /* 0x0000000c12107c11 */ /* 0x001fe4000f8a10ff */
[----:B------:R-:W-:-:S04]  /*8950*/  IADD3 R95, R19, R95, RZ ;  /* 0x0000005f135f7210 */ /* 0x000fc80007ffe0ff */
[----:B------:R-:W-:-:S05]  /*8960*/  LEA.HI.X R17, R18, UR13, R95, 0x2, P5 ;  /* 0x0000000d12117c11 */ /* 0x000fca000a8f145f */
[----:B------:R1:W-:Y:S02]  /*8970*/  STG.E.64 desc[UR8][R16.64], R44 ;  /* 0x0000002c10007986 */ /* 0x0003e4000c101b08 */
.L_x_5107:
[----:B------:R-:W-:Y:S05]  /*8980*/  BSYNC B0 ;  /* 0x0000000000007941 */ /* 0x000fea0003800000 */
.L_x_5106:
[----:B01----:R-:W0:Y:S01]  /*8990*/  LDC R16, c[0x0][0x10] ;  /* 0x00000400ff107b82 */ /* 0x003e220000000800 */
[----:B------:R-:W-:Y:S02]  /*89a0*/  IADD3 R12, R12, 0x1, RZ ;  /* 0x000000010c0c7810 */ /* 0x000fe40007ffe0ff */
[----:B0-----:R-:W-:-:S04]  /*89b0*/  IADD3 R11, R16, R11, RZ ;  /* 0x0000000b100b7210 */ /* 0x001fc80007ffe0ff */
[----:B------:R-:W-:-:S13]  /*89c0*/  ISETP.GE.AND P5, PT, R11, UR4, PT ;  /* 0x000000040b007c0c */ /* 0x000fda000bfa6270 */
[----:B------:R-:W-:Y:S05]  /*89d0*/  @!P5 BRA `(.L_x_5108) ;  /* 0xffffff7c00d4d947 */ /* 0x000fea000383ffff */
[----:B------:R-:W-:Y:S05]  /*89e0*/  EXIT ;  /* 0x000000000000794d */ /* 0x000fea0003800000 */
.L_x_5109:
        /* <DEDUP_REMOVED lines=9> */
.L_x_5656:


//--------------------- .text._Z35group_norm_nhwc_fwd_one_pass_kernelI11Fp32IOFp32WLi512ELi120ELi480EEv26Group_norm_nhwc_fwd_params --------------------------
	.section	.text._Z35group_norm_nhwc_fwd_one_pass_kernelI11Fp32IOFp32WLi512ELi120ELi480EEv26Group_norm_nhwc_fwd_params,"ax",@progbits
	.align	128
        .global         _Z35group_norm_nhwc_fwd_one_pass_kernelI11Fp32IOFp32WLi512ELi120ELi480EEv26Group_norm_nhwc_fwd_params
        .type           _Z35group_norm_nhwc_fwd_one_pass_kernelI11Fp32IOFp32WLi512ELi120ELi480EEv26Group_norm_nhwc_fwd_params,@function
        .size           _Z35group_norm_nhwc_fwd_one_pass_kernelI11Fp32IOFp32WLi512ELi120ELi480EEv26Group_norm_nhwc_fwd_params,(.L_x_5657 - _Z35group_norm_nhwc_fwd_one_pass_kernelI11Fp32IOFp32WLi512ELi120ELi480EEv26Group_norm_nhwc_fwd_params)
        .other          _Z35group_norm_nhwc_fwd_one_pass_kernelI11Fp32IOFp32WLi512ELi120ELi480EEv26Group_norm_nhwc_fwd_params,@"STO_CUDA_ENTRY STV_DEFAULT"
_Z35group_norm_nhwc_fwd_one_pass_kernelI11Fp32IOFp32WLi512ELi120ELi480EEv26Group_norm_nhwc_fwd_params:
.text._Z35group_norm_nhwc_fwd_one_pass_kernelI11Fp32IOFp32WLi512ELi120ELi480EEv26Group_norm_nhwc_fwd_params:
[----:B------:R-:W0:Y:S08]  /*0000*/  LDC R1, c[0x0][0x28] ;  /* 0x00000a00ff017b82 */ /* 0x000e300000000800 */
[----:B------:R-:W1:Y:S01]  /*0010*/  S2UR UR8, SR_CTAID.Y ;  /* 0x00000000000879c3 */ /* 0x000e620000002600 */
[----:B------:R-:W-:Y:S01]  /*0020*/  ULDC UR9, c[0x0][0x288] ;  /* 0x0000a20000097ab9 */ /* 0x000fe20000000800 */
[----:B------:R-:W-:Y:S01]  /*0030*/  ULDC UR4, c[0x0][0x258] ;  /* 0x0000960000047ab9 */ /* 0x000fe20000000800 */
[----:B0-----:R-:W-:Y:S01]  /*0040*/  VIADD R1, R1, 0xfffffa60 ;  /* 0xfffffa6001017836 */ /* 0x001fe20000000000 */
[----:B------:R-:W-:-:S04]  /*0050*/  UIMAD UR9, UR9, UR4, URZ ;  /* 0x00000004090972a4 */ /* 0x000fc8000f8e023f */
[----:B-1----:R-:W-:-:S06]  /*0060*/  UISETP.GE.AND UP0, UPT, UR8, UR9, UPT ;  /* 0x000000090800728c */ /* 0x002fcc000bf06270 */
[----:B------:R-:W-:-:S13]  /*0070*/  PLOP3.LUT P0, PT, PT, PT, UP0, 0x80, 0x0 ;  /* 0x000000000000781c */ /* 0x000fda0003f0f008 */
[----:B------:R-:W-:Y:S05]  /*0080*/  @P0 EXIT ;  /* 0x000000000000094d */ /* 0x000fea0003800000 */
[----:B------:R-:W0:Y:S01]  /*0090*/  S2R R4, SR_TID.X ;  /* 0x0000000000047919 */ /* 0x000e220000002100 */
[----:B------:R-:W1:Y:S01]  /*00a0*/  S2UR UR16, SR_CTAID.X ;  /* 0x00000000001079c3 */ /* 0x000e620000002500 */
[----:B------:R-:W-:Y:S01]  /*00b0*/  ULDC.64 UR6, c[0x0][0x278] ;  /* 0x00009e0000067ab9 */ /* 0x000fe20000000a00 */
[----:B------:R-:W-:Y:S01]  /*00c0*/  LOP3.LUT R58, R58, 0xefffffff, RZ, 0xc0, !PT ;  /* 0xefffffff3a3a7812 */ /* 0x000fe200078ec0ff */
[----:B------:R-:W-:Y:S01]  /*00d0*/  ULDC.64 UR4, c[0x0][0x218] ;  /* 0x0000860000047ab9 */ /* 0x000fe20000000a00 */
[----:B------:R-:W-:Y:S01]  /*00e0*/  LOP3.LUT R51, R51, 0x7fffffff, RZ, 0xc0, !PT ;  /* 0x7fffffff33337812 */ /* 0x000fe200078ec0ff */
[----:B------:R-:W-:Y:S01]  /*00f0*/  ULDC UR17, c[0x0][0x10] ;  /* 0x0000040000117ab9 */ /* 0x000fe20000000800 */
[----:B------:R-:W-:Y:S01]  /*0100*/  ISETP.NE.U32.AND P1, PT, RZ, UR4, PT ;  /* 0x00000004ff007c0c */ /* 0x000fe2000bf25070 */
[----:B------:R-:W-:Y:S01]  /*0110*/  UMOV UR4, 0x400 ;  /* 0x0000040000047882 */ /* 0x000fe20000000000 */
[----:B------:R-:W2:Y:S01]  /*0120*/  LDC R5, c[0x0][0x294] ;  /* 0x0000a500ff057b82 */ /* 0x000ea20000000800 */
[----:B------:R-:W-:Y:S01]  /*0130*/  ULDC.U8 UR18, c[0x0][0x28c] ;  /* 0x0000a30000127ab9 */ /* 0x000fe20000000000 */
[----:B------:R-:W-:Y:S01]  /*0140*/  UMOV UR10, UR8 ;  /* 0x00000008000a7c82 */ /* 0x000fe20008000000 */
[----:B------:R-:W-:Y:S01]  /*0150*/  ULDC.64 UR14, c[0x0][0x208] ;  /* 0x00008200000e7ab9 */ /* 0x000fe20000000a00 */
[----:B------:R-:W-:Y:S01]  /*0160*/  ULDC UR19, c[0x0][0xc] ;  /* 0x0000030000137ab9 */ /* 0x000fe20000000800 */
[C---:B0-----:R-:W-:Y:S01]  /*0170*/  IMAD.WIDE.U32 R2, R4.reuse, -0x77777777, RZ ;  /* 0x8888888904027825 */ /* 0x041fe200078e00ff */
[----:B------:R-:W-:-:S02]  /*0180*/  ISETP.GE.U32.AND P2, PT, R4, 0x1e0, PT ;  /* 0x000001e00400780c */ /* 0x000fc40003f46070 */
[----:B-1----:R-:W-:Y:S02]  /*0190*/  LOP3.LUT P0, RZ, R4, UR16, RZ, 0xfc, !PT ;  /* 0x0000001004ff7c12 */ /* 0x002fe4000f80fcff */
[----:B------:R-:W-:Y:S02]  /*01a0*/  SHF.R.U32.HI R2, RZ, 0x5, R3 ;  /* 0x00000005ff027819 */ /* 0x000fe40000011603 */
[----:B------:R-:W-:Y:S01]  /*01b0*/  ISETP.NE.AND.EX P0, PT, RZ, UR5, !P0, P1 ;  /* 0x00000005ff007c0c */ /* 0x000fe2000c705310 */
[----:B------:R-:W0:Y:S02]  /*01c0*/  S2UR UR5, SR_CgaCtaId ;  /* 0x00000000000579c3 */ /* 0x000e240000008800 */
[----:B--2---:R-:W-:-:S04]  /*01d0*/  IMAD R50, R5, UR16, R2 ;  /* 0x0000001005327c24 */ /* 0x004fc8000f8e0202 */
[C---:B------:R-:W-:Y:S01]  /*01e0*/  VIADD R0, R50.reuse, 0x8 ;  /* 0x0000000832007836 */ /* 0x040fe20000000000 */
[C---:B------:R-:W-:Y:S01]  /*01f0*/  ISETP.LT.U32.AND P3, PT, R50.reuse, UR6, PT ;  /* 0x0000000632007c0c */ /* 0x040fe2000bf61070 */
[C---:B------:R-:W-:Y:S01]  /*0200*/  VIADD R3, R50.reuse, 0x20 ;  /* 0x0000002032037836 */ /* 0x040fe20000000000 */
[----:B------:R-:W-:Y:S01]  /*0210*/  SHF.R.S32.HI R2, RZ, 0x1f, R50 ;  /* 0x0000001fff027819 */ /* 0x000fe20000011432 */
[----:B------:R-:W-:Y:S01]  /*0220*/  VIADD R31, R50, 0x198 ;  /* 0x00000198321f7836 */ /* 0x000fe20000000000 */
[----:B------:R-:W-:Y:S01]  /*0230*/  ISETP.LT.U32.AND P4, PT, R0, UR6, PT ;  /* 0x0000000600007c0c */ /* 0x000fe2000bf81070 */
[----:B------:R-:W-:Y:S01]  /*0240*/  VIADD R29, R50, 0x1a0 ;  /* 0x000001a0321d7836 */ /* 0x000fe20000000000 */
[----:B------:R-:W-:Y:S01]  /*0250*/  ISETP.LT.AND.EX P5, PT, R2, UR7, !P2, P3 ;  /* 0x0000000702007c0c */ /* 0x000fe2000d7a1330 */
[C---:B------:R-:W-:Y:S01]  /*0260*/  VIADD R2, R50.reuse, 0x18 ;  /* 0x0000001832027836 */ /* 0x040fe20000000000 */
[----:B------:R-:W-:Y:S01]  /*0270*/  SHF.R.S32.HI R0, RZ, 0x1f, R0 ;  /* 0x0000001fff007819 */ /* 0x000fe20000011400 */
[C---:B------:R-:W-:Y:S01]  /*0280*/  VIADD R25, R50.reuse, 0x1b0 ;  /* 0x000001b032197836 */ /* 0x040fe20000000000 */
[----:B------:R-:W-:Y:S01]  /*0290*/  SHF.R.S32.HI R30, RZ, 0x1f, R31 ;  /* 0x0000001fff1e7819 */ /* 0x000fe2000001141f */
[----:B------:R-:W-:Y:S01]  /*02a0*/  VIADD R23, R50, 0x1b8 ;  /* 0x000001b832177836 */ /* 0x000fe20000000000 */
[----:B------:R-:W-:Y:S01]  /*02b0*/  ISETP.LT.AND.EX P3, PT, R0, UR7, !P2, P4 ;  /* 0x0000000700007c0c */ /* 0x000fe2000d761340 */
[C---:B------:R-:W-:Y:S01]  /*02c0*/  VIADD R19, R50.reuse, 0x1c8 ;  /* 0x000001c832137836 */ /* 0x040fe20000000000 */
[C---:B------:R-:W-:Y:S01]  /*02d0*/  IADD3 R0, R50.reuse, 0x10, RZ ;  /* 0x0000001032007810 */ /* 0x040fe20007ffe0ff */
[----:B------:R-:W-:Y:S01]  /*02e0*/  VIADD R17, R50, 0x1d0 ;  /* 0x000001d032117836 */ /* 0x000fe20000000000 */
[----:B------:R-:W-:Y:S01]  /*02f0*/  ISETP.LT.U32.AND P1, PT, R2, UR6, PT ;  /* 0x0000000602007c0c */ /* 0x000fe2000bf21070 */
[----:B0-----:R-:W-:Y:S01]  /*0300*/  ULEA UR5, UR5, UR4, 0x18 ;  /* 0x0000000405057291 */ /* 0x001fe2000f8ec03f */
[----:B------:R-:W-:Y:S01]  /*0310*/  SHF.R.S32.HI R2, RZ, 0x1f, R2 ;  /* 0x0000001fff027819 */ /* 0x000fe20000011402 */
[----:B------:R-:W-:Y:S01]  /*0320*/  VIADD R13, R50, 0x1e0 ;  /* 0x000001e0320d7836 */ /* 0x000fe20000000000 */
[----:B------:R-:W-:Y:S01]  /*0330*/  @P5 LOP3.LUT R58, R58, 0x10000000, RZ, 0xfc, !PT ;  /* 0x100000003a3a5812 */ /* 0x000fe200078efcff */
[----:B------:R-:W-:Y:S01]  /*0340*/  VIADD R11, R50, 0x1e8 ;  /* 0x000001e8320b7836 */ /* 0x000fe20000000000 */
[----:B------:R-:W-:Y:S01]  /*0350*/  ISETP.LT.AND.EX P1, PT, R2, UR7, !P2, P1 ;  /* 0x0000000702007c0c */ /* 0x000fe2000d721310 */
[----:B------:R-:W-:Y:S01]  /*0360*/  VIADD R2, R50, 0x30 ;  /* 0x0000003032027836 */ /* 0x000fe20000000000 */
[----:B------:R-:W-:Y:S01]  /*0370*/  LOP3.LUT R58, R58, 0xf7ffffff, RZ, 0xc0, !PT ;  /* 0xf7ffffff3a3a7812 */ /* 0x000fe200078ec0ff */
[----:B------:R-:W-:Y:S01]  /*0380*/  VIADD R7, R50, 0x1f8 ;  /* 0x000001f832077836 */ /* 0x000fe20000000000 */
[----:B------:R-:W-:Y:S01]  /*0390*/  SHF.R.S32.HI R28, RZ, 0x1f, R29 ;  /* 0x0000001fff1c7819 */ /* 0x000fe2000001141d */
[----:B------:R0:W-:Y:S01]  /*03a0*/  STL [R1+0x3b0], R31 ;  /* 0x0003b01f01007387 */ /* 0x0001e20000100800 */
[----:B------:R-:W-:Y:S01]  /*03b0*/  @P3 LOP3.LUT R58, R58, 0x8000000, RZ, 0xfc, !PT ;  /* 0x080000003a3a3812 */ /* 0x000fe200078efcff */
[----:B------:R-:W-:Y:S01]  /*03c0*/  UMOV UR4, URZ ;  /* 0x0000003f00047c82 */ /* 0x000fe20008000000 */
[----:B------:R-:W-:Y:S01]  /*03d0*/  ISETP.LT.U32.AND P3, PT, R0, UR6, PT ;  /* 0x0000000600007c0c */ /* 0x000fe2000bf61070 */
[----:B------:R0:W-:Y:S01]  /*03e0*/  STL [R1+0x3ac], R29 ;  /* 0x0003ac1d01007387 */ /* 0x0001e20000100800 */
[----:B------:R-:W-:-:S02]  /*03f0*/  SHF.R.S32.HI R0, RZ, 0x1f, R0 ;  /* 0x0000001fff007819 */ /* 0x000fc40000011400 */
[----:B------:R-:W-:Y:S01]  /*0400*/  LOP3.LUT R58, R58, 0xdfffffff, RZ, 0xc0, !PT ;  /* 0xdfffffff3a3a7812 */ /* 0x000fe200078ec0ff */
[----:B------:R0:W-:Y:S01]  /*0410*/  STL [R1+0x3a4], R25 ;  /* 0x0003a41901007387 */ /* 0x0001e20000100800 */
[----:B------:R-:W-:Y:S02]  /*0420*/  ISETP.LT.AND.EX P3, PT, R0, UR7, !P2, P3 ;  /* 0x0000000700007c0c */ /* 0x000fe4000d761330 */
[----:B------:R-:W-:Y:S01]  /*0430*/  @P0 LOP3.LUT R58, R58, 0x20000000, RZ, 0xfc, !PT ;  /* 0x200000003a3a0812 */ /* 0x000fe200078efcff */
[----:B------:R0:W-:Y:S01]  /*0440*/  STL [R1+0x3a0], R23 ;  /* 0x0003a01701007387 */ /* 0x0001e20000100800 */
[----:B------:R-:W-:Y:S02]  /*0450*/  ISETP.LT.U32.AND P0, PT, R3, UR6, PT ;  /* 0x0000000603007c0c */ /* 0x000fe4000bf01070 */
[----:B------:R-:W-:Y:S01]  /*0460*/  LOP3.LUT R58, R58, 0xfbffffff, RZ, 0xc0, !PT ;  /* 0xfbffffff3a3a7812 */ /* 0x000fe200078ec0ff */
[----:B------:R0:W-:Y:S01]  /*0470*/  STL [R1+0x398], R19 ;  /* 0x0003981301007387 */ /* 0x0001e20000100800 */
[----:B------:R-:W-:-:S02]  /*0480*/  SHF.R.S32.HI R3, RZ, 0x1f, R3 ;  /* 0x0000001fff037819 */ /* 0x000fc40000011403 */
[----:B------:R-:W-:Y:S01]  /*0490*/  IADD3 R0, R50, 0x28, RZ ;  /* 0x0000002832007810 */ /* 0x000fe20007ffe0ff */
[----:B------:R0:W-:Y:S01]  /*04a0*/  STL [R1+0x394], R17 ;  /* 0x0003941101007387 */ /* 0x0001e20000100800 */
[----:B------:R-:W-:Y:S02]  /*04b0*/  ISETP.LT.AND.EX P0, PT, R3, UR7, !P2, P0 ;  /* 0x0000000703007c0c */ /* 0x000fe4000d701300 */
[----:B------:R-:W-:Y:S01]  /*04c0*/  @P3 LOP3.LUT R58, R58, 0x4000000, RZ, 0xfc, !PT ;  /* 0x040000003a3a3812 */ /* 0x000fe200078efcff */
[----:B------:R0:W-:Y:S01]  /*04d0*/  STL [R1+0x38c], R13 ;  /* 0x00038c0d01007387 */ /* 0x0001e20000100800 */
[----:B------:R-:W-:Y:S02]  /*04e0*/  SHF.R.S32.HI R3, RZ, 0x1f, R0 ;  /* 0x0000001fff037819 */ /* 0x000fe40000011400 */
[----:B------:R-:W-:Y:S01]  /*04f0*/  LOP3.LUT R58, R58, 0xfdffffff, RZ, 0xc0, !PT ;  /* 0xfdffffff3a3a7812 */ /* 0x000fe200078ec0ff */
[----:B------:R0:W-:Y:S01]  /*0500*/  STL [R1+0x388], R11 ;  /* 0x0003880b01007387 */ /* 0x0001e20000100800 */
[----:B------:R-:W-:-:S02]  /*0510*/  IADD3 R27, R50, 0x1a8, RZ ;  /* 0x000001a8321b7810 */ /* 0x000fc40007ffe0ff */
[----:B------:R-:W-:Y:S01]  /*0520*/  @P1 LOP3.LUT R58, R58, 0x2000000, RZ, 0xfc, !PT ;  /* 0x020000003a3a1812 */ /* 0x000fe200078efcff */
[----:B------:R0:W-:Y:S01]  /*0530*/  STL [R1+0x3e4], R30 ;  /* 0x0003e41e01007387 */ /* 0x0001e20000100800 */
[----:B------:R-:W-:Y:S02]  /*0540*/  SHF.R.S32.HI R26, RZ, 0x1f, R27 ;  /* 0x0000001fff1a7819 */ /* 0x000fe4000001141b */
[----:B------:R-:W-:Y:S01]  /*0550*/  LOP3.LUT R58, R58, 0xfeffffff, RZ, 0xc0, !PT ;  /* 0xfeffffff3a3a7812 */ /* 0x000fe200078ec0ff */
[----:B------:R0:W-:Y:S01]  /*0560*/  STL [R1+0x3a8], R27 ;  /* 0x0003a81b01007387 */ /* 0x0001e20000100800 */
[----:B------:R-:W-:Y:S02]  /*0570*/  SHF.R.S32.HI R24, RZ, 0x1f, R25 ;  /* 0x0000001fff187819 */ /* 0x000fe40000011419 */
[----:B------:R-:W-:Y:S01]  /*0580*/  @P0 LOP3.LUT R58, R58, 0x1000000, RZ, 0xfc, !PT ;  /* 0x010000003a3a0812 */ /* 0x000fe200078efcff */
[----:B------:R0:W-:Y:S01]  /*0590*/  STL [R1+0x380], R7 ;  /* 0x0003800701007387 */ /* 0x0001e20000100800 */
[----:B------:R-:W-:Y:S01]  /*05a0*/  ISETP.LT.U32.AND P0, PT, R0, UR6, PT ;  /* 0x0000000600007c0c */ /* 0x000fe2000bf01070 */
[----:B------:R-:W-:Y:S01]  /*05b0*/  VIADD R0, R50, 0x38 ;  /* 0x0000003832007836 */ /* 0x000fe20000000000 */
[----:B------:R-:W-:Y:S01]  /*05c0*/  LOP3.LUT R58, R58, 0xff7fffff, RZ, 0xc0, !PT ;  /* 0xff7fffff3a3a7812 */ /* 0x000fe200078ec0ff */
[----:B------:R0:W-:Y:S01]  /*05d0*/  STL [R1+0x3e0], R28 ;  /* 0x0003e01c01007387 */ /* 0x0001e20000100800 */
[----:B------:R-:W-:-:S02]  /*05e0*/  ISETP.LT.AND.EX P0, PT, R3, UR7, !P2, P0 ;  /* 0x0000000703007c0c */ /* 0x000fc4000d701300 */
[----:B------:R-:W-:Y:S01]  /*05f0*/  SHF.R.S32.HI R3, RZ, 0x1f, R2 ;  /* 0x0000001fff037819 */ /* 0x000fe20000011402 */
[----:B------:R0:W-:Y:S01]  /*0600*/  STL [R1+0x3dc], R26 ;  /* 0x0003dc1a01007387 */ /* 0x0001e20000100800 */
[----:B------:R-:W-:Y:S02]  /*0610*/  SHF.R.S32.HI R22, RZ, 0x1f, R23 ;  /* 0x0000001fff167819 */ /* 0x000fe40000011417 */
[----:B------:R-:W-:Y:S01]  /*0620*/  IADD3 R21, R50, 0x1c0, RZ ;  /* 0x000001c032157810 */ /* 0x000fe20007ffe0ff */
[----:B------:R0:W-:Y:S01]  /*0630*/  STL [R1+0x3d8], R24 ;  /* 0x0003d81801007387 */ /* 0x0001e20000100800 */
[----:B------:R-:W-:Y:S02]  /*0640*/  SHF.R.S32.HI R18, RZ, 0x1f, R19 ;  /* 0x0000001fff127819 */ /* 0x000fe40000011413 */
[----:B------:R-:W-:Y:S01]  /*0650*/  SHF.R.S32.HI R20, RZ, 0x1f, R21 ;  /* 0x0000001fff147819 */ /* 0x000fe20000011415 */
[----:B------:R0:W-:Y:S01]  /*0660*/  STL [R1+0x39c], R21 ;  /* 0x00039c1501007387 */ /* 0x0001e20000100800 */
[----:B------:R-:W-:-:S02]  /*0670*/  SHF.R.S32.HI R16, RZ, 0x1f, R17 ;  /* 0x0000001fff107819 */ /* 0x000fc40000011411 */
[----:B------:R-:W-:Y:S01]  /*0680*/  @P0 LOP3.LUT R58, R58, 0x800000, RZ, 0xfc, !PT ;  /* 0x008000003a3a0812 */ /* 0x000fe200078efcff */
[----:B------:R0:W-:Y:S01]  /*0690*/  STL [R1+0x3d4], R22 ;  /* 0x0003d41601007387 */ /* 0x0001e20000100800 */
[----:B------:R-:W-:Y:S02]  /*06a0*/  ISETP.LT.U32.AND P0, PT, R2, UR6, PT ;  /* 0x0000000602007c0c */ /* 0x000fe4000bf01070 */
[----:B------:R-:W-:Y:S01]  /*06b0*/  LOP3.LUT R58, R58, 0xffbfffff, RZ, 0xc0, !PT ;  /* 0xffbfffff3a3a7812 */ /* 0x000fe200078ec0ff */
[----:B------:R0:W-:Y:S01]  /*06c0*/  STL [R1+0x3d0], R20 ;  /* 0x0003d01401007387 */ /* 0x0001e20000100800 */
[----:B------:R-:W-:Y:S02]  /*06d0*/  ISETP.LT.AND.EX P0, PT, R3, UR7, !P2, P0 ;  /* 0x0000000703007c0c */ /* 0x000fe4000d701300 */
[----:B------:R-:W-:Y:S01]  /*06e0*/  SHF.R.S32.HI R3, RZ, 0x1f, R0 ;  /* 0x0000001fff037819 */ /* 0x000fe20000011400 */
[----:B------:R0:W-:Y:S01]  /*06f0*/  STL [R1+0x3cc], R18 ;  /* 0x0003cc1201007387 */ /* 0x0001e20000100800 */
[----:B------:R-:W-:-:S02]  /*0700*/  IADD3 R2, R50, 0x40, RZ ;  /* 0x0000004032027810 */ /* 0x000fc40007ffe0ff */
[C---:B------:R-:W-:Y:S01]  /*0710*/  IADD3 R15, R50.reuse, 0x1d8, RZ ;  /* 0x000001d8320f7810 */ /* 0x040fe20007ffe0ff */
[----:B------:R0:W-:Y:S01]  /*0720*/  STL [R1+0x3c8], R16 ;  /* 0x0003c81001007387 */ /* 0x0001e20000100800 */
[----:B------:R-:W-:Y:S02]  /*0730*/  IADD3 R9, R50, 0x1f0, RZ ;  /* 0x000001f032097810 */ /* 0x000fe40007ffe0ff */
[----:B------:R-:W-:Y:S01]  /*0740*/  SHF.R.S32.HI R14, RZ, 0x1f, R15 ;  /* 0x0000001fff0e7819 */ /* 0x000fe2000001140f */
        /* <DEDUP_REMOVED lines=12> */
[----:B------:R-:W-:Y:S02]  /*0810*/  SHF.R.S32.HI R8, RZ, 0x1f, R9 ;  /* 0x0000001fff087819 */ /* 0x000fe40000011409 */
[----:B------:R-:W-:Y:S01]  /*0820*/  SHF.R.S32.HI R6, RZ, 0x1f, R7 ;  /* 0x0000001fff067819 */ /* 0x000fe20000011407 */
[----:B------:R0:W-:Y:S04]  /*0830*/  STL [R1+0x3bc], R10 ;  /* 0x0003bc0a01007387 */ /* 0x0001e80000100800 */
[----:B------:R-:W-:Y:S01]  /*0840*/  @P0 LOP3.LUT R58, R58, 0x200000, RZ, 0xfc, !PT ;  /* 0x002000003a3a0812 */ /* 0x000fe200078efcff */
[----:B------:R0:W-:Y:S01]  /*0850*/  STL [R1+0x3b8], R8 ;  /* 0x0003b80801007387 */ /* 0x0001e20000100800 */
[----:B------:R-:W-:Y:S01]  /*0860*/  ISETP.LT.U32.AND P0, PT, R2, UR6, PT ;  /* 0x0000000602007c0c */ /* 0x000fe2000bf01070 */
[----:B------:R-:W-:Y:S01]  /*0870*/  VIADD R2, R50, 0x50 ;  /* 0x0000005032027836 */ /* 0x000fe20000000000 */
[----:B------:R-:W-:Y:S01]  /*0880*/  LOP3.LUT R58, R58, 0xffefffff, RZ, 0xc0, !PT ;  /* 0xffefffff3a3a7812 */ /* 0x000fe200078ec0ff */
[----:B------:R0:W-:Y:S01]  /*0890*/  STL [R1+0x3b4], R6 ;  /* 0x0003b40601007387 */ /* 0x0001e20000100800 */
[----:B------:R-:W-:-:S02]  /*08a0*/  ISETP.LT.AND.EX P0, PT, R3, UR7, !P2, P0 ;  /* 0x0000000703007c0c */ /* 0x000fc4000d701300 */
[----:B------:R-:W-:-:S11]  /*08b0*/  SHF.R.S32.HI R3, RZ, 0x1f, R0 ;  /* 0x0000001fff037819 */ /* 0x000fd60000011400 */
[----:B------:R-:W-:Y:S02]  /*08c0*/  @P0 LOP3.LUT R58, R58, 0x100000, RZ, 0xfc, !PT ;  /* 0x001000003a3a0812 */ /* 0x000fe400078efcff */
[----:B------:R-:W-:Y:S02]  /*08d0*/  ISETP.LT.U32.AND P0, PT, R0, UR6, PT ;  /* 0x0000000600007c0c */ /* 0x000fe4000bf01070 */
[----:B------:R-:W-:Y:S02]  /*08e0*/  LOP3.LUT R58, R58, 0xfff7ffff, RZ, 0xc0, !PT ;  /* 0xfff7ffff3a3a7812 */ /* 0x000fe400078ec0ff */
[----:B------:R-:W-:Y:S02]  /*08f0*/  ISETP.LT.AND.EX P0, PT, R3, UR7, !P2, P0 ;  /* 0x0000000703007c0c */ /* 0x000fe4000d701300 */
[----:B------:R-:W-:Y:S02]  /*0900*/  SHF.R.S32.HI R3, RZ, 0x1f, R2 ;  /* 0x0000001fff037819 */ /* 0x000fe40000011402 */
[----:B------:R-:W-:-:S09]  /*0910*/  IADD3 R0, R50, 0x58, RZ ;  /* 0x0000005832007810 */ /* 0x000fd20007ffe0ff */
[----:B------:R-:W-:Y:S02]  /*0920*/  @P0 LOP3.LUT R58, R58, 0x80000, RZ, 0xfc, !PT ;  /* 0x000800003a3a0812 */ /* 0x000fe400078efcff */
[----:B------:R-:W-:Y:S01]  /*0930*/  ISETP.LT.U32.AND P0, PT, R2, UR6, PT ;  /* 0x0000000602007c0c */ /* 0x000fe2000bf01070 */
[----:B------:R-:W-:Y:S01]  /*0940*/  VIADD R2, R50, 0x60 ;  /* 0x0000006032027836 */ /* 0x000fe20000000000 */
[----:B------:R-:W-:Y:S02]  /*0950*/  LOP3.LUT R58, R58, 0xfffbffff, RZ, 0xc0, !PT ;  /* 0xfffbffff3a3a7812 */ /* 0x000fe400078ec0ff */
[----:B------:R-:W-:Y:S02]  /*0960*/  ISETP.LT.AND.EX P0, PT, R3, UR7, !P2, P0 ;  /* 0x0000000703007c0c */ /* 0x000fe4000d701300 */
[----:B------:R-:W-:-:S11]  /*0970*/  SHF.R.S32.HI R3, RZ, 0x1f, R0 ;  /* 0x0000001fff037819 */ /* 0x000fd60000011400 */
[----:B------:R-:W-:Y:S02]  /*0980*/  @P0 LOP3.LUT R58, R58, 0x40000, RZ, 0xfc, !PT ;  /* 0x000400003a3a0812 */ /* 0x000fe400078efcff */
[----:B------:R-:W-:Y:S01]  /*0990*/  ISETP.LT.U32.AND P0, PT, R0, UR6, PT ;  /* 0x0000000600007c0c */ /* 0x000fe2000bf01070 */
[----:B------:R-:W-:Y:S01]  /*09a0*/  VIADD R0, R50, 0x68 ;  /* 0x0000006832007836 */ /* 0x000fe20000000000 */
[----:B------:R-:W-:Y:S02]  /*09b0*/  LOP3.LUT R58, R58, 0xfffdffff, RZ, 0xc0, !PT ;  /* 0xfffdffff3a3a7812 */ /* 0x000fe400078ec0ff */
[----:B------:R-:W-:Y:S02]  /*09c0*/  ISETP.LT.AND.EX P0, PT, R3, UR7, !P2, P0 ;  /* 0x0000000703007c0c */ /* 0x000fe4000d701300 */
        /* <DEDUP_REMOVED lines=105> */
[----:B------:R-:W-:-:S03]  /*1060*/  VIADD R0, R50, 0xf8 ;  /* 0x000000f832007836 */ /* 0x000fc60000000000 */
        /* <DEDUP_REMOVED lines=117> */
[----:B------:R-:W-:Y:S02]  /*17c0*/  ISETP.LT.U32.AND P0, PT, R0, UR6, PT ;  /* 0x0000000600007c0c */ /* 0x000fe4000bf01070 */
[----:B------:R-:W-:Y:S02]  /*17d0*/  SHF.R.S32.HI R0, RZ, 0x1f, R2 ;  /* 0x0000001fff007819 */ /* 0x000fe40000011402 */
[----:B------:R-:W-:Y:S02]  /*17e0*/  ISETP.LT.AND.EX P1, PT, R3, UR7, !P2, P0 ;  /* 0x0000000703007c0c */ /* 0x000fe4000d721300 */
[----:B------:R-:W-:Y:S02]  /*17f0*/  ISETP.LT.U32.AND P0, PT, R2, UR6, PT ;  /* 0x0000000602007c0c */ /* 0x000fe4000bf01070 */
[----:B------:R-:W-:-:S02]  /*1800*/  LOP3.LUT R51, R51, 0xfffff7ff, RZ, 0xc0, !PT ;  /* 0xfffff7ff33337812 */ /* 0x000fc400078ec0ff */
[----:B------:R-:W-:Y:S02]  /*1810*/  ISETP.LT.AND.EX P0, PT, R0, UR7, !P2, P0 ;  /* 0x0000000700007c0c */ /* 0x000fe4000d701300 */
[----:B------:R-:W-:-:S04]  /*1820*/  SHF.R.S32.HI R0, RZ, 0x1f, R4 ;  /* 0x0000001fff007819 */ /* 0x000fc80000011404 */
[----:B------:R-:W-:Y:S02]  /*1830*/  LEA.HI R0, R0, R4, RZ, 0x5 ;  /* 0x0000000400007211 */ /* 0x000fe400078f28ff */
[----:B------:R-:W-:Y:S02]  /*1840*/  @P1 LOP3.LUT R51, R51, 0x800, RZ, 0xfc, !PT ;  /* 0x0000080033331812 */ /* 0x000fe400078efcff */
[----:B------:R-:W-:Y:S02]  /*1850*/  SHF.R.S32.HI R0, RZ, 0x5, R0 ;  /* 0x00000005ff007819 */ /* 0x000fe40000011400 */
[----:B------:R-:W-:Y:S02]  /*1860*/  LOP3.LUT R51, R51, 0xfffffbff, RZ, 0xc0, !PT ;  /* 0xfffffbff33337812 */ /* 0x000fe400078ec0ff */
[----:B------:R-:W-:Y:S02]  /*1870*/  LEA R0, R0, UR5, 0x3 ;  /* 0x0000000500007c11 */ /* 0x000fe4000f8e18ff */
[----:B------:R-:W-:-:S02]  /*1880*/  @P0 LOP3.LUT R51, R51, 0x400, RZ, 0xfc, !PT ;  /* 0x0000040033330812 */ /* 0x000fc400078efcff */
[----:B------:R-:W-:Y:S01]  /*1890*/  ISETP.LT.U32.AND P0, PT, R31, UR6, PT ;  /* 0x000000061f007c0c */ /* 0x000fe2000bf01070 */
[----:B------:R0:W-:Y:S01]  /*18a0*/  STL [R1+0x37c], R0 ;  /* 0x00037c0001007387 */ /* 0x0001e20000100800 */
[----:B------:R-:W-:Y:S02]  /*18b0*/  LOP3.LUT R51, R51, 0xfffffdff, RZ, 0xc0, !PT ;  /* 0xfffffdff33337812 */ /* 0x000fe400078ec0ff */
[----:B------:R-:W-:Y:S02]  /*18c0*/  ISETP.LT.AND.EX P3, PT, R30, UR7, !P2, P0 ;  /* 0x000000071e007c0c */ /* 0x000fe4000d761300 */
[----:B------:R-:W-:-:S04]  /*18d0*/  ISETP.LT.U32.AND P0, PT, R29, UR6, PT ;  /* 0x000000061d007c0c */ /* 0x000fc8000bf01070 */
[----:B------:R-:W-:Y:S02]  /*18e0*/  ISETP.LT.AND.EX P1, PT, R28, UR7, !P2, P0 ;  /* 0x000000071c007c0c */ /* 0x000fe4000d721300 */
[----:B------:R-:W-:-:S05]  /*18f0*/  ISETP.LT.U32.AND P0, PT, R27, UR6, PT ;  /* 0x000000061b007c0c */ /* 0x000fca000bf01070 */
[----:B------:R-:W-:Y:S02]  /*1900*/  @P3 LOP3.LUT R51, R51, 0x200, RZ, 0xfc, !PT ;  /* 0x0000020033333812 */ /* 0x000fe400078efcff */
[----:B------:R-:W-:Y:S02]  /*1910*/  ISETP.LT.AND.EX P3, PT, R26, UR7, !P2, P0 ;  /* 0x000000071a007c0c */ /* 0x000fe4000d761300 */
[----:B------:R-:W-:Y:S02]  /*1920*/  LOP3.LUT R51, R51, 0xfffffeff, RZ, 0xc0, !PT ;  /* 0xfffffeff33337812 */ /* 0x000fe400078ec0ff */
[----:B------:R-:W-:Y:S02]  /*1930*/  ISETP.LT.U32.AND P0, PT, R25, UR6, PT ;  /* 0x0000000619007c0c */ /* 0x000fe4000bf01070 */
[----:B------:R-:W-:Y:S02]  /*1940*/  @P1 LOP3.LUT R51, R51, 0x100, RZ, 0xfc, !PT ;  /* 0x0000010033331812 */ /* 0x000fe400078efcff */
[----:B------:R-:W-:-:S02]  /*1950*/  ISETP.LT.AND.EX P1, PT, R24, UR7, !P2, P0 ;  /* 0x0000000718007c0c */ /* 0x000fc4000d721300 */
[----:B------:R-:W-:Y:S02]  /*1960*/  LOP3.LUT R51, R51, 0xffffff7f, RZ, 0xc0, !PT ;  /* 0xffffff7f33337812 */ /* 0x000fe400078ec0ff */
[----:B------:R-:W-:Y:S02]  /*1970*/  ISETP.LT.U32.AND P0, PT, R23, UR6, PT ;  /* 0x0000000617007c0c */ /* 0x000fe4000bf01070 */
[----:B------:R-:W-:Y:S02]  /*1980*/  @P3 LOP3.LUT R51, R51, 0x80, RZ, 0xfc, !PT ;  /* 0x0000008033333812 */ /* 0x000fe400078efcff */
[----:B------:R-:W-:Y:S02]  /*1990*/  ISETP.LT.AND.EX P3, PT, R22, UR7, !P2, P0 ;  /* 0x0000000716007c0c */ /* 0x000fe4000d761300 */
[----:B------:R-:W-:Y:S02]  /*19a0*/  LOP3.LUT R51, R51, 0xffffffbf, RZ, 0xc0, !PT ;  /* 0xffffffbf33337812 */ /* 0x000fe400078ec0ff */
[----:B------:R-:W-:-:S02]  /*19b0*/  ISETP.LT.U32.AND P0, PT, R21, UR6, PT ;  /* 0x0000000615007c0c */ /* 0x000fc4000bf01070 */
        /* <DEDUP_REMOVED lines=21> */
[----:B------:R-:W-:Y:S02]  /*1b10*/  ISETP.LT.U32.AND P3, PT, R7, UR6, PT ;  /* 0x0000000607007c0c */ /* 0x000fe4000bf61070 */
[----:B------:R-:W-:Y:S02]  /*1b20*/  LOP3.LUT R51, R51, 0xfffffffe, RZ, 0xc0, !PT ;  /* 0xfffffffe33337812 */ /* 0x000fe400078ec0ff */
[----:B------:R-:W-:-:S02]  /*1b30*/  ISETP.LT.AND.EX P0, PT, R10, UR7, !P2, P0 ;  /* 0x000000070a007c0c */ /* 0x000fc4000d701300 */
[----:B------:R-:W-:Y:S02]  /*1b40*/  @P1 LOP3.LUT R51, R51, 0x1, RZ, 0xfc, !PT ;  /* 0x0000000133331812 */ /* 0x000fe400078efcff */
[----:B------:R-:W-:-:S04]  /*1b50*/  ISETP.LT.U32.AND P1, PT, R9, UR6, PT ;  /* 0x0000000609007c0c */ /* 0x000fc8000bf21070 */
[----:B------:R-:W-:Y:S02]  /*1b60*/  ISETP.LT.AND.EX P1, PT, R8, UR7, !P2, P1 ;  /* 0x0000000708007c0c */ /* 0x000fe4000d721310 */
[----:B0-----:R-:W-:-:S13]  /*1b70*/  ISETP.LT.AND.EX P2, PT, R6, UR7, !P2, P3 ;  /* 0x0000000706007c0c */ /* 0x001fda000d741330 */
.L_x_5133:
[----:B------:R-:W-:Y:S01]  /*1b80*/  ULDC UR12, c[0x0][0x288] ;  /* 0x0000a200000c7ab9 */ /* 0x000fe20000000800 */
[----:B0-----:R-:W-:Y:S01]  /*1b90*/  IABS R4, UR10 ;  /* 0x0000000a00047c13 */ /* 0x001fe20008000000 */
[----:B------:R-:W-:Y:S01]  /*1ba0*/  IMAD.U32 R2, RZ, RZ, UR12 ;  /* 0x0000000cff027e24 */ /* 0x000fe2000f8e00ff */
[----:B------:R-:W-:Y:S01]  /*1bb0*/  UMOV UR6, URZ ;  /* 0x0000003f00067c82 */ /* 0x000fe20008000000 */
[----:B------:R-:W0:Y:S01]  /*1bc0*/  S2R R5, SR_TID.X ;  /* 0x0000000000057919 */ /* 0x000e220000002100 */
[----:B------:R-:W-:Y:S01]  /*1bd0*/  R2UR UR11, R4 ;  /* 0x00000000040b72ca */ /* 0x000fe200000e0000 */
[C---:B------:R-:W-:Y:S01]  /*1be0*/  VIADD R13, R50.reuse, 0x20 ;  /* 0x00000020320d7836 */ /* 0x040fe20000000000 */
[----:B------:R-:W-:Y:S01]  /*1bf0*/  IABS R2, R2 ;  /* 0x0000000200027213 */ /* 0x000fe20000000000 */
[----:B------:R-:W-:Y:S01]  /*1c00*/  VIADD R15, R50, 0x28 ;  /* 0x00000028320f7836 */ /* 0x000fe20000000000 */
[----:B------:R-:W-:Y:S01]  /*1c10*/  LOP3.LUT R0, R0, 0xffdfffff, RZ, 0xc0, !PT ;  /* 0xffdfffff00007812 */ /* 0x000fe200078ec0ff */
[----:B------:R-:W-:Y:S01]  /*1c20*/  VIADD R19, R50, 0x38 ;  /* 0x0000003832137836 */ /* 0x000fe20000000000 */
[----:B------:R-:W-:Y:S01]  /*1c30*/  R2UR UR13, R2 ;  /* 0x00000000020d72ca */ /* 0x000fe200000e0000 */
[----:B------:R-:W-:Y:S01]  /*1c40*/  VIADD R28, R50, 0x80 ;  /* 0x00000080321c7836 */ /* 0x000fe20000000000 */
[----:B------:R-:W-:Y:S01]  /*1c50*/  @P0 LOP3.LUT R0, R0, 0x200000, RZ, 0xfc, !PT ;  /* 0x0020000000000812 */ /* 0x000fe200078efcff */
[C---:B------:R-:W-:Y:S01]  /*1c60*/  VIADD R32, R50.reuse, 0x88 ;  /* 0x0000008832207836 */ /* 0x040fe20000000000 */
[----:B------:R-:W-:Y:S01]  /*1c70*/  SHF.R.S32.HI R7, RZ, 0x1f, R50 ;  /* 0x0000001fff077819 */ /* 0x000fe20000011432 */
[----:B------:R-:W-:Y:S01]  /*1c80*/  VIADD R42, R50, 0x98 ;  /* 0x00000098322a7836 */ /* 0x000fe20000000000 */
[----:B------:R-:W-:Y:S01]  /*1c90*/  LOP3.LUT R0, R0, 0xffefffff, RZ, 0xc0, !PT ;  /* 0xffefffff00007812 */ /* 0x000fe200078ec0ff */
[----:B------:R-:W-:Y:S01]  /*1ca0*/  VIADD R44, R50, 0xa0 ;  /* 0x000000a0322c7836 */ /* 0x000fe20000000000 */
[----:B------:R-:W-:-:S02]  /*1cb0*/  LOP3.LUT P0, RZ, R58, 0x8000000, RZ, 0xc0, !PT ;  /* 0x080000003aff7812 */ /* 0x000fc4000780c0ff */
[C---:B------:R-:W-:Y:S02]  /*1cc0*/  IADD3 R17, R50.reuse, 0x30, RZ ;  /* 0x0000003032117810 */ /* 0x040fe40007ffe0ff */
[----:B------:R-:W-:Y:S01]  /*1cd0*/  IADD3 R18, R50, 0x48, RZ ;  /* 0x0000004832127810 */ /* 0x000fe20007ffe0ff */
[----:B------:R-:W1:Y:S01]  /*1ce0*/  I2F.RP R2, UR13 ;  /* 0x0000000d00027d06 */ /* 0x000e620008209400 */
[----:B------:R-:W-:Y:S02]  /*1cf0*/  @P1 LOP3.LUT R0, R0, 0x100000, RZ, 0xfc, !PT ;  /* 0x0010000000001812 */ /* 0x000fe400078efcff */
[C---:B------:R-:W-:Y:S02]  /*1d00*/  IADD3 R36, R50.reuse, 0x90, RZ ;  /* 0x0000009032247810 */ /* 0x040fe40007ffe0ff */
[C---:B------:R-:W-:Y:S01]  /*1d10*/  IADD3 R46, R50.reuse, 0xa8, RZ ;  /* 0x000000a8322e7810 */ /* 0x040fe20007ffe0ff */
[----:B------:R-:W-:Y:S01]  /*1d20*/  VIADD R56, R50, 0x140 ;  /* 0x0000014032387836 */ /* 0x000fe20000000000 */
[----:B------:R-:W-:Y:S01]  /*1d30*/  LOP3.LUT R0, R0, 0xfff7ffff, RZ, 0xc0, !PT ;  /* 0xfff7ffff00007812 */ /* 0x000fe200078ec0ff */
[----:B------:R-:W-:Y:S01]  /*1d40*/  STL [R1+0x4d4], R50 ;  /* 0x0004d43201007387 */ /* 0x000fe20000100800 */
[----:B------:R-:W-:-:S02]  /*1d50*/  LOP3.LUT P1, RZ, R58, 0x4000000, RZ, 0xc0, !PT ;  /* 0x040000003aff7812 */ /* 0x000fc4000782c0ff */
[----:B------:R-:W-:Y:S01]  /*1d60*/  @P2 LOP3.LUT R0, R0, 0x80000, RZ, 0xfc, !PT ;  /* 0x0008000000002812 */ /* 0x000fe200078efcff */
[----:B------:R-:W2:Y:S01]  /*1d70*/  LDL R59, [R1+0x3b4] ;  /* 0x0003b400013b7983 */ /* 0x000ea20000100800 */
[----:B------:R-:W-:Y:S01]  /*1d80*/  LOP3.LUT P2, RZ, R58, 0x10000000, RZ, 0xc0, !PT ;  /* 0x100000003aff7812 */ /* 0x000fe2000784c0ff */
[----:B-1----:R-:W1:Y:S01]  /*1d90*/  MUFU.RCP R2, R2 ;  /* 0x0000000200027308 */ /* 0x002e620000001000 */
[C---:B------:R-:W-:Y:S02]  /*1da0*/  LOP3.LUT P6, RZ, R51.reuse, 0x4, RZ, 0xc0, !PT ;  /* 0x0000000433ff7812 */ /* 0x040fe400078cc0ff */
[C---:B------:R-:W-:Y:S02]  /*1db0*/  LOP3.LUT P5, RZ, R51.reuse, 0x2, RZ, 0xc0, !PT ;  /* 0x0000000233ff7812 */ /* 0x040fe400078ac0ff */
[----:B------:R-:W-:Y:S02]  /*1dc0*/  LOP3.LUT P4, RZ, R51, 0x1, RZ, 0xc0, !PT ;  /* 0x0000000133ff7812 */ /* 0x000fe4000788c0ff */
[----:B-1----:R-:W-:-:S06]  /*1dd0*/  IADD3 R3, R2, 0xffffffe, RZ ;  /* 0x0ffffffe02037810 */ /* 0x002fcc0007ffe0ff */
[----:B------:R-:W1:Y:S02]  /*1de0*/  F2I.FTZ.U32.TRUNC.NTZ R3, R3 ;  /* 0x0000000300037305 */ /* 0x000e64000021f000 */
[----:B-1----:R-:W-:Y:S01]  /*1df0*/  R2UR UR7, R3 ;  /* 0x00000000030772ca */ /* 0x002fe200000e0000 */
[----:B0-----:R-:W-:-:S05]  /*1e00*/  IMAD.WIDE.U32 R2, R5, -0x77777777, RZ ;  /* 0x8888888905027825 */ /* 0x001fca00078e00ff */
[----:B------:R-:W-:-:S05]  /*1e10*/  SHF.R.U32.HI R2, RZ, 0x5, R3 ;  /* 0x00000005ff027819 */ /* 0x000fca0000011603 */
[----:B------:R-:W-:Y:S02]  /*1e20*/  IMAD R2, R2, -0x3c, R5 ;  /* 0xffffffc402027824 */ /* 0x000fe400078e0205 */
[----:B------:R-:W-:Y:S01]  /*1e30*/  UIADD3 UR5, URZ, -UR7, URZ ;  /* 0x800000073f057290 */ /* 0x000fe2000fffe03f */
[----:B------:R-:W0:Y:S01]  /*1e40*/  @P2 LDC.64 R4, c[0x0][0x270] ;  /* 0x00009c00ff042b82 */ /* 0x000e220000000a00 */
[----:B------:R-:W-:Y:S02]  /*1e50*/  IMAD.SHL.U32 R52, R2, 0x2, RZ ;  /* 0x0000000202347824 */ /* 0x000fe400078e00ff */
[----:B------:R-:W-:-:S03]  /*1e60*/  UIMAD UR5, UR5, UR13, URZ ;  /* 0x0000000d050572a4 */ /* 0x000fc6000f8e023f */
[----:B------:R-:W-:Y:S01]  /*1e70*/  SHF.R.S32.HI R2, RZ, 0x1f, R52 ;  /* 0x0000001fff027819 */ /* 0x000fe20000011434 */
[----:B------:R-:W-:-:S04]  /*1e80*/  UIMAD.WIDE.U32 UR6, UR7, UR5, UR6 ;  /* 0x00000005070672a5 */ /* 0x000fc8000f8e0006 */
[----:B------:R-:W-:-:S04]  /*1e90*/  UIMAD.WIDE.U32 UR6, UR7, UR11, URZ ;  /* 0x0000000b070672a5 */ /* 0x000fc8000f8e003f */
[----:B------:R-:W-:-:S04]  /*1ea0*/  UIADD3 UR5, -UR7, URZ, URZ ;  /* 0x0000003f07057290 */ /* 0x000fc8000fffe13f */
[----:B------:R-:W-:-:S04]  /*1eb0*/  UIMAD UR5, UR13, UR5, UR11 ;  /* 0x000000050d0572a4 */ /* 0x000fc8000f8e020b */
[----:B------:R-:W-:Y:S01]  /*1ec0*/  UISETP.GT.U32.AND UP0, UPT, UR13, UR5, UPT ;  /* 0x000000050d00728c */ /* 0x000fe2000bf04070 */
[----:B0-----:R-:W-:-:S04]  /*1ed0*/  @P2 IMAD R6, R7, R4, RZ ;  /* 0x0000000407062224 */ /* 0x001fc800078e02ff */
[----:B------:R-:W-:-:S06]  /*1ee0*/  @P2 IMAD R7, R50, R5, R6 ;  /* 0x0000000532072224 */ /* 0x000fcc00078e0206 */
[----:B------:R-:W-:Y:S02]  /*1ef0*/  @!UP0 UIADD3 UR5, UR5, -UR13, URZ ;  /* 0x8000000d05058290 */ /* 0x000fe4000fffe03f */
[----:B------:R-:W-:Y:S02]  /*1f00*/  @!UP0 UIADD3 UR7, UR7, 0x1, URZ ;  /* 0x0000000107078890 */ /* 0x000fe4000fffe03f */
[----:B------:R-:W-:Y:S02]  /*1f10*/  UISETP.GE.U32.AND UP1, UPT, UR5, UR13, UPT ;  /* 0x0000000d0500728c */ /* 0x000fe4000bf26070 */
[----:B------:R-:W-:-:S04]  /*1f20*/  ULOP3.LUT UR5, UR10, UR12, URZ, 0x3c, !UPT ;  /* 0x0000000c0a057292 */ /* 0x000fc8000f8e3c3f */
[----:B------:R-:W-:-:S05]  /*1f30*/  UISETP.GE.AND UP0, UPT, UR5, URZ, UPT ;  /* 0x0000003f0500728c */ /* 0x000fca000bf06270 */
[----:B------:R-:W-:Y:S02]  /*1f40*/  @UP1 UIADD3 UR7, UR7, 0x1, URZ ;  /* 0x0000000107071890 */ /* 0x000fe4000fffe03f */
[----:B------:R-:W-:-:S05]  /*1f50*/  UISETP.NE.AND UP1, UPT, UR12, URZ, UPT ;  /* 0x0000003f0c00728c */ /* 0x000fca000bf25270 */
[----:B------:R-:W-:Y:S01]  /*1f60*/  UMOV UR11, UR7 ;  /* 0x00000007000b7c82 */ /* 0x000fe20008000000 */
[----:B------:R-:W-:Y:S01]  /*1f70*/  ULDC.64 UR6, c[0x0][0x280] ;  /* 0x0000a00000067ab9 */ /* 0x000fe20000000a00 */
[----:B------:R-:W-:Y:S01]  /*1f80*/  @!UP0 UIADD3 UR11, -UR11, URZ, URZ ;  /* 0x0000003f0b0b8290 */ /* 0x000fe2000fffe13f */
[----:B------:R-:W-:-:S03]  /*1f90*/  MOV R9, UR6 ;  /* 0x0000000600097c02 */ /* 0x000fc60008000f00 */
[----:B------:R-:W-:-:S04]  /*1fa0*/  @!UP1 ULOP3.LUT UR11, URZ, UR12, URZ, 0x33, !UPT ;  /* 0x0000000c3f0b9292 */ /* 0x000fc8000f8e333f */
[----:B------:R-:W-:-:S04]  /*1fb0*/  UIADD3 UR5, -UR11, URZ, URZ ;  /* 0x0000003f0b057290 */ /* 0x000fc8000fffe13f */
[----:B------:R-:W-:-:S04]  /*1fc0*/  UIMAD UR5, UR12, UR5, UR10 ;  /* 0x000000050c0572a4 */ /* 0x000fc8000f8e020a */
[----:B------:R-:W-:-:S06]  /*1fd0*/  UIMAD UR5, UR5, 0x78, URZ ;  /* 0x00000078050578a4 */ /* 0x000fcc000f8e023f */
[----:B------:R-:W-:Y:S01]  /*1fe0*/  IMAD.U32 R3, RZ, RZ, UR5 ;  /* 0x00000005ff037e24 */ /* 0x000fe2000f8e00ff */
[----:B------:R-:W-:Y:S01]  /*1ff0*/  IADD3 R52, P3, R52, UR5, RZ ;  /* 0x0000000534347c10 */ /* 0x000fe2000ff7e0ff */
[----:B------:R-:W-:-:S03]  /*2000*/  USHF.R.S32.HI UR5, URZ, 0x1f, UR11 ;  /* 0x0000001f3f057899 */ /* 0x000fc6000801140b */
[----:B------:R-:W-:Y:S01]  /*2010*/  LEA.HI.X.SX32 R53, R3, R2, 0x1, P3 ;  /* 0x0000000203357211 */ /* 0x000fe200018f0eff */
[----:B------:R-:W-:Y:S01]  /*2020*/  UIMAD UR5, UR5, UR6, URZ ;  /* 0x00000006050572a4 */ /* 0x000fe2000f8e023f */
[----:B------:R-:W0:Y:S03]  /*2030*/  @P2 LDC.64 R2, c[0x0][0x220] ;  /* 0x00008800ff022b82 */ /* 0x000e260000000a00 */
[----:B------:R-:W-:Y:S02]  /*2040*/  UIMAD UR5, UR11, UR7, UR5 ;  /* 0x000000070b0572a4 */ /* 0x000fe4000f8e0205 */
[----:B------:R-:W-:-:S04]  /*2050*/  IMAD.WIDE.U32 R52, R9, UR11, R52 ;  /* 0x0000000b09347c25 */ /* 0x000fc8000f8e0034 */
[----:B------:R-:W-:Y:S02]  /*2060*/  @P2 IMAD.MOV.U32 R54, RZ, RZ, R52 ;  /* 0x000000ffff362224 */ /* 0x000fe400078e0034 */
[----:B------:R-:W-:Y:S02]  /*2070*/  VIADD R55, R53, UR5 ;  /* 0x0000000535377c36 */ /* 0x000fe40008000000 */
[C---:B------:R-:W-:Y:S02]  /*2080*/  VIADD R9, R50.reuse, 0x8 ;  /* 0x0000000832097836 */ /* 0x040fe40000000000 */
[----:B------:R-:W-:-:S05]  /*2090*/  @P2 IMAD.WIDE.U32 R4, R50, R4, R54 ;  /* 0x0000000432042225 */ /* 0x000fca00078e0036 */
[----:B------:R-:W-:Y:S02]  /*20a0*/  @P2 IADD3 R5, R5, R7, RZ ;  /* 0x0000000705052210 */ /* 0x000fe40007ffe0ff */
[----:B------:R-:W-:Y:S02]  /*20b0*/  SHF.R.S32.HI R7, RZ, 0x1f, R9 ;  /* 0x0000001fff077819 */ /* 0x000fe40000011409 */
[----:B0-----:R-:W-:-:S04]  /*20c0*/  @P2 LEA R10, P3, R4, R2, 0x2 ;  /* 0x00000002040a2211 */ /* 0x001fc800078610ff */
[----:B------:R-:W-:Y:S02]  /*20d0*/  @P2 LEA.HI.X R11, R4, R3, R5, 0x2, P3 ;  /* 0x00000003040b2211 */ /* 0x000fe400018f1405 */
[----:B------:R-:W0:Y:S03]  /*20e0*/  @P0 LDC.64 R4, c[0x0][0x270] ;  /* 0x00009c00ff040b82 */ /* 0x000e260000000a00 */
[----:B------:R1:W-:Y:S01]  /*20f0*/  @P2 STL.64 [R1+0x250], R10 ;  /* 0x0002500a01002387 */ /* 0x0003e20000100a00 */
[----:B------:R-:W-:-:S04]  /*2100*/  LOP3.LUT P2, RZ, R58, 0x2000000, RZ, 0xc0, !PT ;  /* 0x020000003aff7812 */ /* 0x000fc8000784c0ff */
[----:B------:R-:W1:Y:S01]  /*2110*/  @P0 LDC.64 R2, c[0x0][0x220] ;  /* 0x00008800ff020b82 */ /* 0x000e620000000a00 */
[----:B0-----:R-:W-:Y:S01]  /*2120*/  @P0 IMAD R6, R7, R4, RZ ;  /* 0x0000000407060224 */ /* 0x001fe200078e02ff */
[----:B------:R-:W-:-:S03]  /*2130*/  @P0 MOV R7, R55 ;  /* 0x0000003700070202 */ /* 0x000fc60000000f00 */
[----:B------:R-:W-:Y:S02]  /*2140*/  @P0 IMAD R5, R9, R5, R6 ;  /* 0x0000000509050224 */ /* 0x000fe400078e0206 */
[----:B------:R-:W-:-:S04]  /*2150*/  @P0 IMAD.MOV.U32 R6, RZ, RZ, R52 ;  /* 0x000000ffff060224 */ /* 0x000fc800078e0034 */
[----:B------:R-:W-:-:S04]  /*2160*/  @P0 IMAD.WIDE.U32 R6, R9, R4, R6 ;  /* 0x0000000409060225 */ /* 0x000fc800078e0006 */
[----:B------:R-:W-:Y:S01]  /*2170*/  @P0 IMAD.IADD R4, R7, 0x1, R5 ;  /* 0x0000000107040824 */ /* 0x000fe200078e0205 */
[----:B-1----:R-:W-:Y:S01]  /*2180*/  @P0 LEA R10, P3, R6, R2, 0x2 ;  /* 0x00000002060a0211 */ /* 0x002fe200078610ff */
[----:B------:R-:W-:-:S03]  /*2190*/  VIADD R9, R50, 0x10 ;  /* 0x0000001032097836 */ /* 0x000fc60000000000 */
[----:B------:R-:W-:Y:S02]  /*21a0*/  @P0 LEA.HI.X R11, R6, R3, R4, 0x2, P3 ;  /* 0x00000003060b0211 */ /* 0x000fe400018f1404 */
[----:B------:R-:W0:Y:S01]  /*21b0*/  @P1 LDC.64 R2, c[0x0][0x270] ;  /* 0x00009c00ff021b82 */ /* 0x000e220000000a00 */
[----:B------:R-:W-:Y:S02]  /*21c0*/  SHF.R.S32.HI R7, RZ, 0x1f, R9 ;  /* 0x0000001fff077819 */ /* 0x000fe40000011409 */
[----:B------:R1:W-:Y:S01]  /*21d0*/  @P0 STL.64 [R1+0x248], R10 ;  /* 0x0002480a01000387 */ /* 0x0003e20000100a00 */
[----:B------:R-:W-:-:S04]  /*21e0*/  LOP3.LUT P0, RZ, R58, 0x1000000, RZ, 0xc0, !PT ;  /* 0x010000003aff7812 */ /* 0x000fc8000780c0ff */
[----:B------:R-:W3:Y:S01]  /*21f0*/  @P1 LDC.64 R4, c[0x0][0x220] ;  /* 0x00008800ff041b82 */ /* 0x000ee20000000a00 */
[----:B-1----:R-:W-:Y:S01]  /*2200*/  IADD3 R11, R50, 0x18, RZ ;  /* 0x00000018320b7810 */ /* 0x002fe20007ffe0ff */
[----:B0-----:R-:W-:Y:S02]  /*2210*/  @P1 IMAD R6, R7, R2, RZ ;  /* 0x0000000207061224 */ /* 0x001fe400078e02ff */
[----:B------:R-:W-:Y:S02]  /*2220*/  @P1 IMAD.MOV.U32 R7, RZ, RZ, R55 ;  /* 0x000000ffff071224 */ /* 0x000fe400078e0037 */
[----:B------:R-:W-:Y:S01]  /*2230*/  @P1 IMAD R3, R9, R3, R6 ;  /* 0x0000000309031224 */ /* 0x000fe200078e0206 */
[----:B------:R-:W-:-:S05]  /*2240*/  @P1 MOV R6, R52 ;  /* 0x0000003400061202 */ /* 0x000fca0000000f00 */
[----:B------:R-:W-:Y:S01]  /*2250*/  @P1 IMAD.WIDE.U32 R6, R9, R2, R6 ;  /* 0x0000000209061225 */ /* 0x000fe200078e0006 */
[----:B------:R-:W-:-:S03]  /*2260*/  SHF.R.S32.HI R9, RZ, 0x1f, R11 ;  /* 0x0000001fff097819 */ /* 0x000fc6000001140b */
[----:B------:R-:W-:Y:S01]  /*2270*/  @P1 IMAD.IADD R2, R7, 0x1, R3 ;  /* 0x0000000107021824 */ /* 0x000fe200078e0203 */
[----:B---3--:R-:W-:-:S04]  /*2280*/  @P1 LEA R4, P3, R6, R4, 0x2 ;  /* 0x0000000406041211 */ /* 0x008fc800078610ff */
[----:B------:R-:W-:Y:S02]  /*2290*/  @P1 LEA.HI.X R5, R6, R5, R2, 0x2, P3 ;  /* 0x0000000506051211 */ /* 0x000fe400018f1402 */
[----:B------:R-:W0:Y:S01]  /*22a0*/  @P2 LDC.64 R6, c[0x0][0x270] ;  /* 0x00009c00ff062b82 */ /* 0x000e220000000a00 */
[----:B------:R-:W-:Y:S02]  /*22b0*/  LOP3.LUT P1, RZ, R58, 0x800000, RZ, 0xc0, !PT ;  /* 0x008000003aff7812 */ /* 0x000fe4000782c0ff */
[----:B------:R1:W-:Y:S05]  /*22c0*/  STL.64 [R1+0x578], R4 ;  /* 0x0005780401007387 */ /* 0x0003ea0000100a00 */
[----:B------:R-:W3:Y:S01]  /*22d0*/  @P2 LDC.64 R2, c[0x0][0x220] ;  /* 0x00008800ff022b82 */ /* 0x000ee20000000a00 */
[----:B-1----:R-:W4:Y:S04]  /*22e0*/  LDL R5, [R1+0x3e0] ;  /* 0x0003e00001057983 */ /* 0x002f280000100800 */
[----:B------:R-:W2:Y:S01]  /*22f0*/  LDL R4, [R1+0x3ac] ;  /* 0x0003ac0001047983 */ /* 0x000ea20000100800 */
[----:B0-----:R-:W-:-:S02]  /*2300*/  @P2 IMAD R8, R9, R6, RZ ;  /* 0x0000000609082224 */ /* 0x001fc400078e02ff */
[----:B------:R-:W-:Y:S02]  /*2310*/  @P2 IMAD.MOV.U32 R9, RZ, RZ, R55 ;  /* 0x000000ffff092224 */ /* 0x000fe400078e0037 */
[----:B------:R-:W-:Y:S02]  /*2320*/  @P2 IMAD R7, R11, R7, R8 ;  /* 0x000000070b072224 */ /* 0x000fe400078e0208 */
[----:B------:R-:W-:-:S04]  /*2330*/  @P2 IMAD.MOV.U32 R8, RZ, RZ, R52 ;  /* 0x000000ffff082224 */ /* 0x000fc800078e0034 */
[----:B------:R-:W-:Y:S02]  /*2340*/  @P2 IMAD.WIDE.U32 R8, R11, R6, R8 ;  /* 0x000000060b082225 */ /* 0x000fe400078e0008 */
[----:B------:R-:W0:Y:S03]  /*2350*/  @P0 LDC.64 R10, c[0x0][0x220] ;  /* 0x00008800ff0a0b82 */ /* 0x000e260000000a00 */
[----:B------:R-:W-:Y:S02]  /*2360*/  @P2 IADD3 R6, R9, R7, RZ ;  /* 0x0000000709062210 */ /* 0x000fe40007ffe0ff */
[C---:B---3--:R-:W-:Y:S02]  /*2370*/  @P2 LEA R2, P3, R8.reuse, R2, 0x2 ;  /* 0x0000000208022211 */ /* 0x048fe400078610ff */
[----:B------:R-:W-:Y:S02]  /*2380*/  SHF.R.S32.HI R9, RZ, 0x1f, R13 ;  /* 0x0000001fff097819 */ /* 0x000fe4000001140d */
[----:B------:R-:W-:-:S02]  /*2390*/  @P2 LEA.HI.X R3, R8, R3, R6, 0x2, P3 ;  /* 0x0000000308032211 */ /* 0x000fc400018f1406 */
[----:B------:R-:W1:Y:S01]  /*23a0*/  @P0 LDC.64 R6, c[0x0][0x270] ;  /* 0x00009c00ff060b82 */ /* 0x000e620000000a00 */
[----:B------:R-:W-:Y:S02]  /*23b0*/  LOP3.LUT P2, RZ, R58, 0x400000, RZ, 0xc0, !PT ;  /* 0x004000003aff7812 */ /* 0x000fe4000784c0ff */
[----:B------:R-:W-:Y:S01]  /*23c0*/  STL.64 [R1+0x570], R2 ;  /* 0x0005700201007387 */ /* 0x000fe20000100a00 */
[----:B-1----:R-:W-:Y:S01]  /*23d0*/  @P0 IMAD R8, R9, R6, RZ ;  /* 0x0000000609080224 */ /* 0x002fe200078e02ff */
[----:B------:R-:W-:-:S03]  /*23e0*/  @P0 MOV R9, R55 ;  /* 0x0000003700090202 */ /* 0x000fc60000000f00 */
[----:B------:R-:W-:Y:S02]  /*23f0*/  @P0 IMAD R7, R13, R7, R8 ;  /* 0x000000070d070224 */ /* 0x000fe400078e0208 */
[----:B------:R-:W-:-:S04]  /*2400*/  @P0 IMAD.MOV.U32 R8, RZ, RZ, R52 ;  /* 0x000000ffff080224 */ /* 0x000fc800078e0034 */
[----:B------:R-:W-:Y:S02]  /*2410*/  @P0 IMAD.WIDE.U32 R8, R13, R6, R8 ;  /* 0x000000060d080225 */ /* 0x000fe400078e0008 */
[----:B------:R-:W1:Y:S02]  /*2420*/  @P1 LDC.64 R12, c[0x0][0x220] ;  /* 0x00008800ff0c1b82 */ /* 0x000e640000000a00 */
[----:B------:R-:W-:Y:S01]  /*2430*/  @P0 IMAD.IADD R6, R9, 0x1, R7 ;  /* 0x0000000109060824 */ /* 0x000fe200078e0207 */
[C---:B0-----:R-:W-:Y:S02]  /*2440*/  @P0 LEA R10, P3, R8.reuse, R10, 0x2 ;  /* 0x0000000a080a0211 */ /* 0x041fe400078610ff */
[----:B------:R-:W-:Y:S02]  /*2450*/  SHF.R.S32.HI R9, RZ, 0x1f, R15 ;  /* 0x0000001fff097819 */ /* 0x000fe4000001140f */
[----:B------:R-:W-:Y:S02]  /*2460*/  @P0 LEA.HI.X R11, R8, R11, R6, 0x2, P3 ;  /* 0x0000000b080b0211 */ /* 0x000fe400018f1406 */
[----:B------:R-:W0:Y:S01]  /*2470*/  @P1 LDC.64 R6, c[0x0][0x270] ;  /* 0x00009c00ff061b82 */ /* 0x000e220000000a00 */
[----:B------:R-:W-:-:S02]  /*2480*/  LOP3.LUT P0, RZ, R58, 0x200000, RZ, 0xc0, !PT ;  /* 0x002000003aff7812 */ /* 0x000fc4000780c0ff */
[----:B------:R-:W-:Y:S01]  /*2490*/  STL.64 [R1+0x568], R10 ;  /* 0x0005680a01007387 */ /* 0x000fe20000100a00 */
[----:B0-----:R-:W-:Y:S02]  /*24a0*/  @P1 IMAD R8, R9, R6, RZ ;  /* 0x0000000609081224 */ /* 0x001fe400078e02ff */
[----:B------:R-:W-:Y:S02]  /*24b0*/  @P1 IMAD.MOV.U32 R9, RZ, RZ, R55 ;  /* 0x000000ffff091224 */ /* 0x000fe400078e0037 */
[----:B------:R-:W-:Y:S01]  /*24c0*/  @P1 IMAD R7, R15, R7, R8 ;  /* 0x000000070f071224 */ /* 0x000fe200078e0208 */
[----:B------:R-:W-:-:S05]  /*24d0*/  @P1 MOV R8, R52 ;  /* 0x0000003400081202 */ /* 0x000fca0000000f00 */
[----:B------:R-:W-:Y:S02]  /*24e0*/  @P1 IMAD.WIDE.U32 R8, R15, R6, R8 ;  /* 0x000000060f081225 */ /* 0x000fe400078e0008 */
[----:B------:R-:W0:Y:S02]  /*24f0*/  @P2 LDC.64 R14, c[0x0][0x220] ;  /* 0x00008800ff0e2b82 */ /* 0x000e240000000a00 */
[----:B------:R-:W-:Y:S01]  /*2500*/  @P1 IMAD.IADD R6, R9, 0x1, R7 ;  /* 0x0000000109061824 */ /* 0x000fe200078e0207 */
[C---:B-1----:R-:W-:Y:S02]  /*2510*/  @P1 LEA R12, P3, R8.reuse, R12, 0x2 ;  /* 0x0000000c080c1211 */ /* 0x042fe400078610ff */
[----:B------:R-:W-:Y:S02]  /*2520*/  SHF.R.S32.HI R9, RZ, 0x1f, R17 ;  /* 0x0000001fff097819 */ /* 0x000fe40000011411 */
[----:B------:R-:W-:Y:S02]  /*2530*/  @P1 LEA.HI.X R13, R8, R13, R6, 0x2, P3 ;  /* 0x0000000d080d1211 */ /* 0x000fe400018f1406 */
[----:B------:R-:W1:Y:S01]  /*2540*/  @P2 LDC.64 R6, c[0x0][0x270] ;  /* 0x00009c00ff062b82 */ /* 0x000e620000000a00 */
[----:B------:R-:W-:-:S02]  /*2550*/  LOP3.LUT P1, RZ, R58, 0x100000, RZ, 0xc0, !PT ;  /* 0x001000003aff7812 */ /* 0x000fc4000782c0ff */
[----:B------:R-:W-:Y:S11]  /*2560*/  STL.64 [R1+0x560], R12 ;  /* 0x0005600c01007387 */ /* 0x000ff60000100a00 */
[----:B------:R-:W3:Y:S01]  /*2570*/  @P1 LDC.64 R20, c[0x0][0x220] ;  /* 0x00008800ff141b82 */ /* 0x000ee20000000a00 */
[----:B-1----:R-:W-:-:S02]  /*2580*/  @P2 IMAD R8, R9, R6, RZ ;  /* 0x0000000609082224 */ /* 0x002fc400078e02ff */
[----:B------:R-:W-:Y:S02]  /*2590*/  @P2 IMAD.MOV.U32 R9, RZ, RZ, R55 ;  /* 0x000000ffff092224 */ /* 0x000fe400078e0037 */
[----:B------:R-:W-:Y:S02]  /*25a0*/  @P2 IMAD R7, R17, R7, R8 ;  /* 0x0000000711072224 */ /* 0x000fe400078e0208 */
[----:B------:R-:W-:-:S04]  /*25b0*/  @P2 IMAD.MOV.U32 R8, RZ, RZ, R52 ;  /* 0x000000ffff082224 */ /* 0x000fc800078e0034 */
[----:B------:R-:W-:Y:S02]  /*25c0*/  @P2 IMAD.WIDE.U32 R8, R17, R6, R8 ;  /* 0x0000000611082225 */ /* 0x000fe400078e0008 */
[----:B------:R-:W1:Y:S03]  /*25d0*/  @P0 LDC.64 R16, c[0x0][0x220] ;  /* 0x00008800ff100b82 */ /* 0x000e660000000a00 */
[----:B------:R-:W-:Y:S02]  /*25e0*/  @P2 IADD3 R6, R9, R7, RZ ;  /* 0x0000000709062210 */ /* 0x000fe40007ffe0ff */
[C---:B0-----:R-:W-:Y:S02]  /*25f0*/  @P2 LEA R14, P3, R8.reuse, R14, 0x2 ;  /* 0x0000000e080e2211 */ /* 0x041fe400078610ff */
[----:B------:R-:W-:Y:S02]  /*2600*/  SHF.R.S32.HI R9, RZ, 0x1f, R19 ;  /* 0x0000001fff097819 */ /* 0x000fe40000011413 */
[----:B------:R-:W-:-:S02]  /*2610*/  @P2 LEA.HI.X R15, R8, R15, R6, 0x2, P3 ;  /* 0x0000000f080f2211 */ /* 0x000fc400018f1406 */
[----:B------:R-:W0:Y:S01]  /*2620*/  @P0 LDC.64 R6, c[0x0][0x270] ;  /* 0x00009c00ff060b82 */ /* 0x000e220000000a00 */
[----:B------:R-:W-:Y:S02]  /*2630*/  LOP3.LUT P2, RZ, R58, 0x80000, RZ, 0xc0, !PT ;  /* 0x000800003aff7812 */ /* 0x000fe4000784c0ff */
[----:B------:R-:W-:Y:S11]  /*2640*/  STL.64 [R1+0x558], R14 ;  /* 0x0005580e01007387 */ /* 0x000ff60000100a00 */
[----:B------:R-:W4:Y:S01]  /*2650*/  @P2 LDC.64 R22, c[0x0][0x220] ;  /* 0x00008800ff162b82 */ /* 0x000f220000000a00 */
        /* <DEDUP_REMOVED lines=11> */
[----:B------:R-:W-:Y:S01]  /*2710*/  LOP3.LUT P0, RZ, R58, 0x40000, RZ, 0xc0, !PT ;  /* 0x000400003aff7812 */ /* 0x000fe2000780c0ff */
[----:B------:R-:W-:-:S12]  /*2720*/  STL.64 [R1+0x550], R16 ;  /* 0x0005501001007387 */ /* 0x000fd80000100a00 */
[----:B------:R-:W1:Y:S01]  /*2730*/  @P0 LDC.64 R24, c[0x0][0x220] ;  /* 0x00008800ff180b82 */ /* 0x000e620000000a00 */
[----:B0-----:R-:W-:Y:S02]  /*2740*/  @P1 IMAD R8, R9, R6, RZ ;  /* 0x0000000609081224 */ /* 0x001fe400078e02ff */
[----:B------:R-:W-:Y:S02]  /*2750*/  @P1 IMAD.MOV.U32 R9, RZ, RZ, R55 ;  /* 0x000000ffff091224 */ /* 0x000fe400078e0037 */
[----:B------:R-:W-:Y:S01]  /*2760*/  @P1 IMAD R7, R19, R7, R8 ;  /* 0x0000000713071224 */ /* 0x000fe200078e0208 */
[----:B------:R-:W-:-:S05]  /*2770*/  @P1 MOV R8, R52 ;  /* 0x0000003400081202 */ /* 0x000fca0000000f00 */
[----:B------:R-:W-:-:S04]  /*2780*/  @P1 IMAD.WIDE.U32 R8, R19, R6, R8 ;  /* 0x0000000613081225 */ /* 0x000fc800078e0008 */
[----:B------:R-:W-:Y:S01]  /*2790*/  @P1 IMAD.IADD R6, R9, 0x1, R7 ;  /* 0x0000000109061824 */ /* 0x000fe200078e0207 */
[C---:B---3--:R-:W-:Y:S02]  /*27a0*/  @P1 LEA R20, P3, R8.reuse, R20, 0x2 ;  /* 0x0000001408141211 */ /* 0x048fe400078610ff */
[----:B------:R-:W-:Y:S02]  /*27b0*/  SHF.R.S32.HI R9, RZ, 0x1f, R18 ;  /* 0x0000001fff097819 */ /* 0x000fe40000011412 */
[----:B------:R-:W-:Y:S02]  /*27c0*/  @P1 LEA.HI.X R21, R8, R21, R6, 0x2, P3 ;  /* 0x0000001508151211 */ /* 0x000fe400018f1406 */
[----:B------:R-:W0:Y:S01]  /*27d0*/  @P2 LDC.64 R6, c[0x0][0x270] ;  /* 0x00009c00ff062b82 */ /* 0x000e220000000a00 */
[----:B------:R-:W-:Y:S02]  /*27e0*/  LOP3.LUT P1, RZ, R58, 0x20000, RZ, 0xc0, !PT ;  /* 0x000200003aff7812 */ /* 0x000fe4000782c0ff */
[----:B------:R-:W-:Y:S11]  /*27f0*/  STL.64 [R1+0x548], R20 ;  /* 0x0005481401007387 */ /* 0x000ff60000100a00 */
[----:B------:R-:W3:Y:S01]  /*2800*/  @P1 LDC.64 R26, c[0x0][0x220] ;  /* 0x00008800ff1a1b82 */ /* 0x000ee20000000a00 */
[----:B0-----:R-:W-:-:S02]  /*2810*/  @P2 IMAD R8, R9, R6, RZ ;  /* 0x0000000609082224 */ /* 0x001fc400078e02ff */
[----:B------:R-:W-:Y:S02]  /*2820*/  @P2 IMAD.MOV.U32 R9, RZ, RZ, R55 ;  /* 0x000000ffff092224 */ /* 0x000fe400078e0037 */
[----:B------:R-:W-:Y:S02]  /*2830*/  @P2 IMAD R7, R18, R7, R8 ;  /* 0x0000000712072224 */ /* 0x000fe400078e0208 */
[----:B------:R-:W-:-:S04]  /*2840*/  @P2 IMAD.MOV.U32 R8, RZ, RZ, R52 ;  /* 0x000000ffff082224 */ /* 0x000fc800078e0034 */
[----:B------:R-:W-:-:S04]  /*2850*/  @P2 IMAD.WIDE.U32 R8, R18, R6, R8 ;  /* 0x0000000612082225 */ /* 0x000fc800078e0008 */
[----:B------:R-:W-:Y:S01]  /*2860*/  VIADD R18, R50, 0x50 ;  /* 0x0000005032127836 */ /* 0x000fe20000000000 */
[----:B------:R-:W-:Y:S02]  /*2870*/  @P2 IADD3 R7, R9, R7, RZ ;  /* 0x0000000709072210 */ /* 0x000fe40007ffe0ff */
[C---:B----4-:R-:W-:Y:S02]  /*2880*/  @P2 LEA R22, P3, R8.reuse, R22, 0x2 ;  /* 0x0000001608162211 */ /* 0x050fe400078610ff */
[----:B------:R-:W-:Y:S02]  /*2890*/  @P0 MOV R9, R55 ;  /* 0x0000003700090202 */ /* 0x000fe40000000f00 */
[----:B------:R-:W-:Y:S02]  /*28a0*/  @P2 LEA.HI.X R23, R8, R23, R7, 0x2, P3 ;  /* 0x0000001708172211 */ /* 0x000fe400018f1407 */
[----:B------:R-:W0:Y:S01]  /*28b0*/  @P0 LDC.64 R6, c[0x0][0x270] ;  /* 0x00009c00ff060b82 */ /* 0x000e220000000a00 */
[----:B------:R-:W-:-:S02]  /*28c0*/  SHF.R.S32.HI R8, RZ, 0x1f, R18 ;  /* 0x0000001fff087819 */ /* 0x000fc40000011412 */
[----:B------:R-:W-:Y:S01]  /*28d0*/  LOP3.LUT P2, RZ, R58, 0x10000, RZ, 0xc0, !PT ;  /* 0x000100003aff7812 */ /* 0x000fe2000784c0ff */
[----:B------:R-:W-:-:S12]  /*28e0*/  STL.64 [R1+0x540], R22 ;  /* 0x0005401601007387 */ /* 0x000fd80000100a00 */
[----:B------:R-:W4:Y:S01]  /*28f0*/  @P2 LDC.64 R30, c[0x0][0x220] ;  /* 0x00008800ff1e2b82 */ /* 0x000f220000000a00 */
[----:B0-----:R-:W-:-:S04]  /*2900*/  @P0 IMAD R8, R8, R6, RZ ;  /* 0x0000000608080224 */ /* 0x001fc800078e02ff */
[----:B------:R-:W-:Y:S02]  /*2910*/  @P0 IMAD R7, R18, R7, R8 ;  /* 0x0000000712070224 */ /* 0x000fe400078e0208 */
[----:B------:R-:W-:-:S04]  /*2920*/  @P0 IMAD.MOV.U32 R8, RZ, RZ, R52 ;  /* 0x000000ffff080224 */ /* 0x000fc800078e0034 */
[----:B------:R-:W-:-:S04]  /*2930*/  @P0 IMAD.WIDE.U32 R8, R18, R6, R8 ;  /* 0x0000000612080225 */ /* 0x000fc800078e0008 */
[----:B------:R-:W-:Y:S01]  /*2940*/  @P0 IMAD.IADD R7, R9, 0x1, R7 ;  /* 0x0000000109070824 */ /* 0x000fe200078e0207 */
[----:B-1----:R-:W-:Y:S01]  /*2950*/  @P0 LEA R24, P3, R8, R24, 0x2 ;  /* 0x0000001808180211 */ /* 0x002fe200078610ff */
[----:B------:R-:W-:Y:S02]  /*2960*/  VIADD R18, R50, 0x58 ;  /* 0x0000005832127836 */ /* 0x000fe40000000000 */
[----:B------:R-:W-:Y:S01]  /*2970*/  @P1 IMAD.MOV.U32 R9, RZ, RZ, R55 ;  /* 0x000000ffff091224 */ /* 0x000fe200078e0037 */
[----:B------:R-:W-:Y:S02]  /*2980*/  @P0 LEA.HI.X R25, R8, R25, R7, 0x2, P3 ;  /* 0x0000001908190211 */ /* 0x000fe400018f1407 */
[----:B------:R-:W0:Y:S01]  /*2990*/  @P1 LDC.64 R6, c[0x0][0x270] ;  /* 0x00009c00ff061b82 */ /* 0x000e220000000a00 */
[----:B------:R-:W-:Y:S02]  /*29a0*/  SHF.R.S32.HI R8, RZ, 0x1f, R18 ;  /* 0x0000001fff087819 */ /* 0x000fe40000011412 */
[----:B------:R-:W-:Y:S01]  /*29b0*/  LOP3.LUT P0, RZ, R58, 0x8000, RZ, 0xc0, !PT ;  /* 0x000080003aff7812 */ /* 0x000fe2000780c0ff */
[----:B------:R-:W-:-:S12]  /*29c0*/  STL.64 [R1+0x538], R24 ;  /* 0x0005381801007387 */ /* 0x000fd80000100a00 */
[----:B------:R-:W1:Y:S01]  /*29d0*/  @P0 LDC.64 R34, c[0x0][0x220] ;  /* 0x00008800ff220b82 */ /* 0x000e620000000a00 */
[----:B0-----:R-:W-:-:S04]  /*29e0*/  @P1 IMAD R8, R8, R6, RZ ;  /* 0x0000000608081224 */ /* 0x001fc800078e02ff */
[----:B------:R-:W-:Y:S01]  /*29f0*/  @P1 IMAD R7, R18, R7, R8 ;  /* 0x0000000712071224 */ /* 0x000fe200078e0208 */
[----:B------:R-:W-:-:S05]  /*2a00*/  @P1 MOV R8, R52 ;  /* 0x0000003400081202 */ /* 0x000fca0000000f00 */
[----:B------:R-:W-:Y:S01]  /*2a10*/  @P1 IMAD.WIDE.U32 R8, R18, R6, R8 ;  /* 0x0000000612081225 */ /* 0x000fe200078e0008 */
[----:B------:R-:W-:-:S03]  /*2a20*/  IADD3 R18, R50, 0x60, RZ ;  /* 0x0000006032127810 */ /* 0x000fc60007ffe0ff */
[----:B------:R-:W-:Y:S01]  /*2a30*/  @P1 IMAD.IADD R7, R9, 0x1, R7 ;  /* 0x0000000109071824 */ /* 0x000fe200078e0207 */
[----:B---3--:R-:W-:Y:S01]  /*2a40*/  @P1 LEA R26, P3, R8, R26, 0x2 ;  /* 0x0000001a081a1211 */ /* 0x008fe200078610ff */
[----:B------:R-:W-:-:S03]  /*2a50*/  @P2 IMAD.MOV.U32 R9, RZ, RZ, R55 ;  /* 0x000000ffff092224 */ /* 0x000fc600078e0037 */
[----:B------:R-:W-:Y:S02]  /*2a60*/  @P1 LEA.HI.X R27, R8, R27, R7, 0x2, P3 ;  /* 0x0000001b081b1211 */ /* 0x000fe400018f1407 */
[----:B------:R-:W0:Y:S01]  /*2a70*/  @P2 LDC.64 R6, c[0x0][0x270] ;  /* 0x00009c00ff062b82 */ /* 0x000e220000000a00 */
[----:B------:R-:W-:Y:S02]  /*2a80*/  SHF.R.S32.HI R8, RZ, 0x1f, R18 ;  /* 0x0000001fff087819 */ /* 0x000fe40000011412 */
[----:B------:R-:W-:Y:S01]  /*2a90*/  LOP3.LUT P1, RZ, R58, 0x4000, RZ, 0xc0, !PT ;  /* 0x000040003aff7812 */ /* 0x000fe2000782c0ff */
[----:B------:R-:W-:-:S12]  /*2aa0*/  STL.64 [R1+0x530], R26 ;  /* 0x0005301a01007387 */ /* 0x000fd80000100a00 */
[----:B------:R-:W3:Y:S01]  /*2ab0*/  @P1 LDC.64 R38, c[0x0][0x220] ;  /* 0x00008800ff261b82 */ /* 0x000ee20000000a00 */
[----:B0-----:R-:W-:-:S04]  /*2ac0*/  @P2 IMAD R8, R8, R6, RZ ;  /* 0x0000000608082224 */ /* 0x001fc800078e02ff */
        /* <DEDUP_REMOVED lines=26> */
[----:B------:R-:W-:Y:S01]  /*2c70*/  @P0 MOV R19, R55 ;  /* 0x0000003700130202 */ /* 0x000fe20000000f00 */
        /* <DEDUP_REMOVED lines=13> */
[----:B------:R-:W-:Y:S02]  /*2d50*/  @P1 IMAD.MOV.U32 R29, RZ, RZ, R55 ;  /* 0x000000ffff1d1224 */ /* 0x000fe400078e0037 */
[----:B0-----:R-:W-:-:S04]  /*2d60*/  @P2 IMAD R8, R8, R6, RZ ;  /* 0x0000000608082224 */ /* 0x001fc800078e02ff */
[----:B------:R-:W-:Y:S02]  /*2d70*/  @P2 IMAD R7, R18, R7, R8 ;  /* 0x0000000712072224 */ /* 0x000fe400078e0208 */
[----:B------:R-:W-:-:S04]  /*2d80*/  @P2 IMAD.MOV.U32 R8, RZ, RZ, R52 ;  /* 0x000000ffff082224 */ /* 0x000fc800078e0034 */
[----:B------:R-:W-:Y:S01]  /*2d90*/  @P2 IMAD.WIDE.U32 R8, R18, R6, R8 ;  /* 0x0000000612082225 */ /* 0x000fe200078e0008 */
[----:B------:R-:W-:-:S04]  /*2da0*/  SHF.R.S32.HI R18, RZ, 0x1f, R28 ;  /* 0x0000001fff127819 */ /* 0x000fc8000001141c */
[----:B------:R-:W-:Y:S02]  /*2db0*/  @P2 IADD3 R7, R9, R7, RZ ;  /* 0x0000000709072210 */ /* 0x000fe40007ffe0ff */
[----:B----4-:R-:W-:-:S04]  /*2dc0*/  @P2 LEA R40, P3, R8, R40, 0x2 ;  /* 0x0000002808282211 */ /* 0x010fc800078610ff */
[----:B------:R-:W-:Y:S02]  /*2dd0*/  @P2 LEA.HI.X R41, R8, R41, R7, 0x2, P3 ;  /* 0x0000002908292211 */ /* 0x000fe400018f1407 */
[----:B------:R-:W0:Y:S01]  /*2de0*/  @P0 LDC.64 R8, c[0x0][0x270] ;  /* 0x00009c00ff080b82 */ /* 0x000e220000000a00 */
[----:B------:R-:W-:Y:S02]  /*2df0*/  LOP3.LUT P2, RZ, R58, 0x400, RZ, 0xc0, !PT ;  /* 0x000004003aff7812 */ /* 0x000fe4000784c0ff */
[----:B------:R-:W-:Y:S05]  /*2e00*/  STL.64 [R1+0x510], R40 ;  /* 0x0005102801007387 */ /* 0x000fea0000100a00 */
[----:B------:R-:W1:Y:S06]  /*2e10*/  @P0 LDC.64 R6, c[0x0][0x220] ;  /* 0x00008800ff060b82 */ /* 0x000e6c0000000a00 */
[----:B------:R-:W-:-:S02]  /*2e20*/  @P2 IMAD.MOV.U32 R33, RZ, RZ, R55 ;  /* 0x000000ffff212224 */ /* 0x000fc400078e0037 */
[----:B0-----:R-:W-:-:S04]  /*2e30*/  @P0 IMAD R18, R18, R8, RZ ;  /* 0x0000000812120224 */ /* 0x001fc800078e02ff */
[----:B------:R-:W-:Y:S02]  /*2e40*/  @P0 IMAD R9, R28, R9, R18 ;  /* 0x000000091c090224 */ /* 0x000fe400078e0212 */
[----:B------:R-:W-:-:S04]  /*2e50*/  @P0 IMAD.MOV.U32 R18, RZ, RZ, R52 ;  /* 0x000000ffff120224 */ /* 0x000fc800078e0034 */
[----:B------:R-:W-:Y:S01]  /*2e60*/  @P0 IMAD.WIDE.U32 R18, R28, R8, R18 ;  /* 0x000000081c120225 */ /* 0x000fe200078e0012 */
[----:B------:R-:W-:-:S03]  /*2e70*/  SHF.R.S32.HI R28, RZ, 0x1f, R32 ;  /* 0x0000001fff1c7819 */ /* 0x000fc60000011420 */
[----:B------:R-:W-:Y:S01]  /*2e80*/  @P0 IMAD.IADD R9, R19, 0x1, R9 ;  /* 0x0000000113090824 */ /* 0x000fe200078e0209 */
[----:B-1----:R-:W-:-:S04]  /*2e90*/  @P0 LEA R6, P3, R18, R6, 0x2 ;  /* 0x0000000612060211 */ /* 0x002fc800078610ff */
[----:B------:R-:W-:Y:S02]  /*2ea0*/  @P0 LEA.HI.X R7, R18, R7, R9, 0x2, P3 ;  /* 0x0000000712070211 */ /* 0x000fe400018f1409 */
[----:B------:R-:W0:Y:S01]  /*2eb0*/  @P1 LDC.64 R18, c[0x0][0x270] ;  /* 0x00009c00ff121b82 */ /* 0x000e220000000a00 */
[----:B------:R-:W-:Y:S02]  /*2ec0*/  LOP3.LUT P0, RZ, R58, 0x200, RZ, 0xc0, !PT ;  /* 0x000002003aff7812 */ /* 0x000fe4000780c0ff */
[----:B------:R1:W-:Y:S05]  /*2ed0*/  STL.64 [R1+0x580], R6 ;  /* 0x0005800601007387 */ /* 0x0003ea0000100a00 */
[----:B------:R-:W3:Y:S06]  /*2ee0*/  @P1 LDC.64 R8, c[0x0][0x220] ;  /* 0x00008800ff081b82 */ /* 0x000eec0000000a00 */
[----:B------:R-:W-:Y:S01]  /*2ef0*/  @P0 MOV R37, R55 ;  /* 0x0000003700250202 */ /* 0x000fe20000000f00 */
[----:B-1----:R-:W4:Y:S04]  /*2f00*/  LDL R7, [R1+0x3e4] ;  /* 0x0003e40001077983 */ /* 0x002f280000100800 */
[----:B------:R-:W2:Y:S01]  /*2f10*/  LDL R6, [R1+0x3b0] ;  /* 0x0003b00001067983 */ /* 0x000ea20000100800 */
[----:B0-----:R-:W-:-:S04]  /*2f20*/  @P1 IMAD R28, R28, R18, RZ ;  /* 0x000000121c1c1224 */ /* 0x001fc800078e02ff */
        /* <DEDUP_REMOVED lines=9> */
[----:B------:R-:W-:Y:S05]  /*2fc0*/  STL.64 [R1+0x590], R8 ;  /* 0x0005900801007387 */ /* 0x000fea0000100a00 */
[----:B------:R-:W1:Y:S01]  /*2fd0*/  @P2 LDC.64 R18, c[0x0][0x220] ;  /* 0x00008800ff122b82 */ /* 0x000e620000000a00 */
[----:B0-----:R-:W-:-:S04]  /*2fe0*/  @P2 IMAD R32, R32, R28, RZ ;  /* 0x0000001c20202224 */ /* 0x001fc800078e02ff */
[----:B------:R-:W-:Y:S02]  /*2ff0*/  @P2 IMAD R29, R36, R29, R32 ;  /* 0x0000001d241d2224 */ /* 0x000fe400078e0220 */
[----:B------:R-:W-:-:S04]  /*3000*/  @P2 IMAD.MOV.U32 R32, RZ, RZ, R52 ;  /* 0x000000ffff202224 */ /* 0x000fc800078e0034 */
[----:B------:R-:W-:Y:S01]  /*3010*/  @P2 IMAD.WIDE.U32 R32, R36, R28, R32 ;  /* 0x0000001c24202225 */ /* 0x000fe200078e0020 */
[----:B------:R-:W-:-:S04]  /*3020*/  SHF.R.S32.HI R36, RZ, 0x1f, R42 ;  /* 0x0000001fff247819 */ /* 0x000fc8000001142a */
[----:B------:R-:W-:Y:S02]  /*3030*/  @P2 IADD3 R29, R33, R29, RZ ;  /* 0x0000001d211d2210 */ /* 0x000fe40007ffe0ff */
[----:B-1----:R-:W-:-:S04]  /*3040*/  @P2 LEA R18, P3, R32, R18, 0x2 ;  /* 0x0000001220122211 */ /* 0x002fc800078610ff */
        /* <DEDUP_REMOVED lines=9> */
[----:B------:R-:W-:Y:S02]  /*30e0*/  @P0 IMAD.WIDE.U32 R36, R42, R32, R36 ;  /* 0x000000202a240225 */ /* 0x000fe400078e0024 */
[----:B------:R-:W0:Y:S02]  /*30f0*/  @P1 LDC.64 R42, c[0x0][0x220] ;  /* 0x00008800ff2a1b82 */ /* 0x000e240000000a00 */
[----:B------:R-:W-:Y:S01]  /*3100*/  @P0 IMAD.IADD R33, R37, 0x1, R33 ;  /* 0x0000000125210824 */ /* 0x000fe200078e0221 */
[----:B-1----:R-:W-:Y:S01]  /*3110*/  @P0 LEA R28, P3, R36, R28, 0x2 ;  /* 0x0000001c241c0211 */ /* 0x002fe200078610ff */
[----:B------:R-:W-:-:S03]  /*3120*/  @P1 IMAD.MOV.U32 R37, RZ, RZ, R55 ;  /* 0x000000ffff251224 */ /* 0x000fc600078e0037 */
[----:B------:R-:W-:Y:S02]  /*3130*/  @P0 LEA.HI.X R29, R36, R29, R33, 0x2, P3 ;  /* 0x0000001d241d0211 */ /* 0x000fe400018f1421 */
[----:B------:R-:W1:Y:S01]  /*3140*/  @P1 LDC.64 R32, c[0x0][0x270] ;  /* 0x00009c00ff201b82 */ /* 0x000e620000000a00 */
[----:B------:R-:W-:Y:S02]  /*3150*/  SHF.R.S32.HI R36, RZ, 0x1f, R44 ;  /* 0x0000001fff247819 */ /* 0x000fe4000001142c */
[----:B------:R-:W-:-:S03]  /*3160*/  LOP3.LUT P0, RZ, R58, 0x40, RZ, 0xc0, !PT ;  /* 0x000000403aff7812 */ /* 0x000fc6000780c0ff */
[----:B-1----:R-:W-:-:S04]  /*3170*/  @P1 IMAD R36, R36, R32, RZ ;  /* 0x0000002024241224 */ /* 0x002fc800078e02ff */
[----:B------:R-:W-:Y:S01]  /*3180*/  @P1 IMAD R33, R44, R33, R36 ;  /* 0x000000212c211224 */ /* 0x000fe200078e0224 */
[----:B------:R-:W-:-:S05]  /*3190*/  @P1 MOV R36, R52 ;  /* 0x0000003400241202 */ /* 0x000fca0000000f00 */
[----:B------:R-:W-:Y:S01]  /*31a0*/  @P1 IMAD.WIDE.U32 R36, R44, R32, R36 ;  /* 0x000000202c241225 */ /* 0x000fe200078e0024 */
[----:B------:R-:W-:-:S03]  /*31b0*/  SHF.R.S32.HI R44, RZ, 0x1f, R46 ;  /* 0x0000001fff2c7819 */ /* 0x000fc6000001142e */
[----:B------:R-:W-:Y:S01]  /*31c0*/  @P1 IMAD.IADD R33, R37, 0x1, R33 ;  /* 0x0000000125211824 */ /* 0x000fe200078e0221 */
[----:B0-----:R-:W-:-:S04]  /*31d0*/  @P1 LEA R42, P3, R36, R42, 0x2 ;  /* 0x0000002a242a1211 */ /* 0x001fc800078610ff */
[----:B------:R-:W-:Y:S02]  /*31e0*/  @P1 LEA.HI.X R43, R36, R43, R33, 0x2, P3 ;  /* 0x0000002b242b1211 */ /* 0x000fe400018f1421 */
[----:B------:R-:W0:Y:S01]  /*31f0*/  @P2 LDC.64 R36, c[0x0][0x270] ;  /* 0x00009c00ff242b82 */ /* 0x000e220000000a00 */
[----:B------:R-:W-:-:S07]  /*3200*/  LOP3.LUT P1, RZ, R58, 0x20, RZ, 0xc0, !PT ;  /* 0x000000203aff7812 */ /* 0x000fce000782c0ff */
[----:B------:R-:W1:Y:S01]  /*3210*/  @P2 LDC.64 R32, c[0x0][0x220] ;  /* 0x00008800ff202b82 */ /* 0x000e620000000a00 */
[----:B0-----:R-:W-:-:S04]  /*3220*/  @P2 IMAD R44, R44, R36, RZ ;  /* 0x000000242c2c2224 */ /* 0x001fc800078e02ff */
[----:B------:R-:W-:Y:S02]  /*3230*/  @P2 IMAD R37, R46, R37, R44 ;  /* 0x000000252e252224 */ /* 0x000fe400078e022c */
[----:B------:R-:W-:-:S04]  /*3240*/  @P2 IMAD.MOV.U32 R44, RZ, RZ, R52 ;  /* 0x000000ffff2c2224 */ /* 0x000fc800078e0034 */
[----:B------:R-:W-:-:S04]  /*3250*/  @P2 IMAD.WIDE.U32 R44, R46, R36, R44 ;  /* 0x000000242e2c2225 */ /* 0x000fc800078e002c */
[----:B------:R-:W-:Y:S01]  /*3260*/  VIADD R46, R50, 0xb0 ;  /* 0x000000b0322e7836 */ /* 0x000fe20000000000 */
[----:B------:R-:W-:Y:S02]  /*3270*/  @P2 IADD3 R37, R45, R37, RZ ;  /* 0x000000252d252210 */ /* 0x000fe40007ffe0ff */
[C---:B-1----:R-:W-:Y:S02]  /*3280*/  @P2 LEA R48, P3, R44.reuse, R32, 0x2 ;  /* 0x000000202c302211 */ /* 0x042fe400078610ff */
[----:B------:R-:W-:Y:S02]  /*3290*/  @P0 MOV R45, R55 ;  /* 0x00000037002d0202 */ /* 0x000fe40000000f00 */
[----:B------:R-:W-:Y:S02]  /*32a0*/  @P2 LEA.HI.X R49, R44, R33, R37, 0x2, P3 ;  /* 0x000000212c312211 */ /* 0x000fe400018f1425 */
[----:B------:R-:W0:Y:S01]  /*32b0*/  @P0 LDC.64 R36, c[0x0][0x270] ;  /* 0x00009c00ff240b82 */ /* 0x000e220000000a00 */
[----:B------:R-:W-:-:S02]  /*32c0*/  SHF.R.S32.HI R44, RZ, 0x1f, R46 ;  /* 0x0000001fff2c7819 */ /* 0x000fc4000001142e */
[----:B------:R-:W-:Y:S01]  /*32d0*/  @P2 STL.64 [R1+0x2c8], R48 ;  /* 0x0002c83001002387 */ /* 0x000fe20000100a00 */
[----:B------:R-:W-:-:S04]  /*32e0*/  LOP3.LUT P2, RZ, R58, 0x10, RZ, 0xc0, !PT ;  /* 0x000000103aff7812 */ /* 0x000fc8000784c0ff */
[----:B------:R-:W1:Y:S01]  /*32f0*/  @P0 LDC.64 R32, c[0x0][0x220] ;  /* 0x00008800ff200b82 */ /* 0x000e620000000a00 */
        /* <DEDUP_REMOVED lines=11> */
[----:B------:R1:W-:Y:S01]  /*33b0*/  @P0 STL.64 [R1+0x2c0], R2 ;  /* 0x0002c00201000387 */ /* 0x0003e20000100a00 */
[----:B------:R-:W-:-:S04]  /*33c0*/  LOP3.LUT P0, RZ, R58, 0x8, RZ, 0xc0, !PT ;  /* 0x000000083aff7812 */ /* 0x000fc8000780c0ff */
[----:B------:R-:W1:Y:S01]  /*33d0*/  @P1 LDC.64 R32, c[0x0][0x220] ;  /* 0x00008800ff201b82 */ /* 0x000e620000000a00 */
[----:B0-----:R-:W-:-:S04]  /*33e0*/  @P1 IMAD R44, R44, R36, RZ ;  /* 0x000000242c2c1224 */ /* 0x001fc800078e02ff */
[----:B------:R-:W-:Y:S01]  /*33f0*/  @P1 IMAD R37, R46, R37, R44 ;  /* 0x000000252e251224 */ /* 0x000fe200078e022c */
[----:B------:R-:W-:-:S05]  /*3400*/  @P1 MOV R44, R52 ;  /* 0x00000034002c1202 */ /* 0x000fca0000000f00 */
[----:B------:R-:W-:Y:S01]  /*3410*/  @P1 IMAD.WIDE.U32 R44, R46, R36, R44 ;  /* 0x000000242e2c1225 */ /* 0x000fe200078e002c */
[----:B------:R-:W-:-:S03]  /*3420*/  IADD3 R46, R50, 0xc0, RZ ;  /* 0x000000c0322e7810 */ /* 0x000fc60007ffe0ff */
[----:B------:R-:W-:Y:S01]  /*3430*/  @P1 IMAD.IADD R37, R45, 0x1, R37 ;  /* 0x000000012d251824 */ /* 0x000fe200078e0225 */
[----:B-1----:R-:W-:Y:S01]  /*3440*/  @P1 LEA R2, P3, R44, R32, 0x2 ;  /* 0x000000202c021211 */ /* 0x002fe200078610ff */
[----:B------:R-:W-:-:S03]  /*3450*/  @P2 IMAD.MOV.U32 R45, RZ, RZ, R55 ;  /* 0x000000ffff2d2224 */ /* 0x000fc600078e0037 */
[----:B------:R-:W-:Y:S02]  /*3460*/  @P1 LEA.HI.X R3, R44, R33, R37, 0x2, P3 ;  /* 0x000000212c031211 */ /* 0x000fe400018f1425 */
[----:B------:R-:W0:Y:S01]  /*3470*/  @P2 LDC.64 R36, c[0x0][0x270] ;  /* 0x00009c00ff242b82 */ /* 0x000e220000000a00 */
[----:B------:R-:W-:Y:S02]  /*3480*/  SHF.R.S32.HI R44, RZ, 0x1f, R46 ;  /* 0x0000001fff2c7819 */ /* 0x000fe4000001142e */
[----:B------:R1:W-:Y:S01]  /*3490*/  @P1 STL.64 [R1+0x2b8], R2 ;  /* 0x0002b80201001387 */ /* 0x0003e20000100a00 */
[----:B------:R-:W-:-:S04]  /*34a0*/  LOP3.LUT P1, RZ, R58, 0x4, RZ, 0xc0, !PT ;  /* 0x000000043aff7812 */ /* 0x000fc8000782c0ff */
        /* <DEDUP_REMOVED lines=12> */
[----:B------:R1:W-:Y:S01]  /*3570*/  @P2 STL.64 [R1+0x2b0], R2 ;  /* 0x0002b00201002387 */ /* 0x0003e20000100a00 */
        /* <DEDUP_REMOVED lines=117> */
[----:B------:R-:W-:-:S05]  /*3cd0*/  @P2 IMAD.WIDE.U32 R44, R46, R36, R44 ;  /* 0x000000242e2c2225 */ /* 0x000fca00078e002c */
[----:B------:R-:W-:Y:S02]  /*3ce0*/  @P2 IADD3 R37, R45, R37, RZ ;  /* 0x000000252d252210 */ /* 0x000fe40007ffe0ff */
[----:B-1----:R-:W-:-:S04]  /*3cf0*/  @P2 LEA R2, P3, R44, R32, 0x2 ;  /* 0x000000202c022211 */ /* 0x002fc800078610ff */
[----:B------:R-:W-:Y:S02]  /*3d00*/  @P2 LEA.HI.X R3, R44, R33, R37, 0x2, P3 ;  /* 0x000000212c032211 */ /* 0x000fe400018f1425 */
[----:B------:R-:W0:Y:S01]  /*3d10*/  @P0 LDC.64 R36, c[0x0][0x270] ;  /* 0x00009c00ff240b82 */ /* 0x000e220000000a00 */
[----:B------:R-:W-:-:S07]  /*3d20*/  VIADD R46, R50, 0x110 ;  /* 0x00000110322e7836 */ /* 0x000fce0000000000 */
[----:B------:R-:W1:Y:S01]  /*3d30*/  @P0 LDC.64 R32, c[0x0][0x220] ;  /* 0x00008800ff200b82 */ /* 0x000e620000000a00 */
[----:B------:R-:W-:Y:S02]  /*3d40*/  SHF.R.S32.HI R44, RZ, 0x1f, R46 ;  /* 0x0000001fff2c7819 */ /* 0x000fe4000001142e */
[----:B------:R-:W-:-:S03]  /*3d50*/  @P0 MOV R45, R55 ;  /* 0x00000037002d0202 */ /* 0x000fc60000000f00 */
[----:B0-----:R-:W-:-:S04]  /*3d60*/  @P0 IMAD R44, R44, R36, RZ ;  /* 0x000000242c2c0224 */ /* 0x001fc800078e02ff */
[----:B------:R-:W-:Y:S02]  /*3d70*/  @P0 IMAD R37, R46, R37, R44 ;  /* 0x000000252e250224 */ /* 0x000fe400078e022c */
[----:B------:R-:W-:-:S04]  /*3d80*/  @P0 IMAD.MOV.U32 R44, RZ, RZ, R52 ;  /* 0x000000ffff2c0224 */ /* 0x000fc800078e0034 */
[----:B------:R-:W-:-:S04]  /*3d90*/  @P0 IMAD.WIDE.U32 R44, R46, R36, R44 ;  /* 0x000000242e2c0225 */ /* 0x000fc800078e002c */
[----:B------:R-:W-:Y:S01]  /*3da0*/  @P0 IMAD.IADD R37, R45, 0x1, R37 ;  /* 0x000000012d250824 */ /* 0x000fe200078e0225 */
[----:B-1----:R-:W-:-:S04]  /*3db0*/  @P0 LEA R40, P3, R44, R32, 0x2 ;  /* 0x000000202c280211 */ /* 0x002fc800078610ff */
[----:B------:R-:W-:Y:S02]  /*3dc0*/  @P0 LEA.HI.X R41, R44, R33, R37, 0x2, P3 ;  /* 0x000000212c290211 */ /* 0x000fe400018f1425 */
[----:B------:R-:W0:Y:S01]  /*3dd0*/  @P1 LDC.64 R36, c[0x0][0x270] ;  /* 0x00009c00ff241b82 */ /* 0x000e220000000a00 */
[----:B------:R-:W-:-:S07]  /*3de0*/  VIADD R46, R50, 0x118 ;  /* 0x00000118322e7836 */ /* 0x000fce0000000000 */
[----:B------:R-:W1:Y:S01]  /*3df0*/  @P1 LDC.64 R32, c[0x0][0x220] ;  /* 0x00008800ff201b82 */ /* 0x000e620000000a00 */
[----:B------:R-:W-:Y:S01]  /*3e00*/  SHF.R.S32.HI R44, RZ, 0x1f, R46 ;  /* 0x0000001fff2c7819 */ /* 0x000fe2000001142e */
[----:B------:R3:W-:Y:S01]  /*3e10*/  @P2 STL.64 [R1+0x268], R2 ;  /* 0x0002680201002387 */ /* 0x0007e20000100a00 */
[----:B------:R-:W-:Y:S01]  /*3e20*/  @P1 IMAD.MOV.U32 R45, RZ, RZ, R55 ;  /* 0x000000ffff2d1224 */ /* 0x000fe200078e0037 */
[----:B------:R-:W-:Y:S02]  /*3e30*/  LOP3.LUT P2, RZ, R51, 0x1000000, RZ, 0xc0, !PT ;  /* 0x0100000033ff7812 */ /* 0x000fe4000784c0ff */
        /* <DEDUP_REMOVED lines=8> */
[----:B------:R-:W-:-:S07]  /*3ec0*/  IADD3 R46, R50, 0x120, RZ ;  /* 0x00000120322e7810 */ /* 0x000fce0007ffe0ff */
[----:B------:R-:W1:Y:S01]  /*3ed0*/  @P2 LDC.64 R32, c[0x0][0x220] ;  /* 0x00008800ff202b82 */ /* 0x000e620000000a00 */
[----:B------:R-:W-:Y:S01]  /*3ee0*/  SHF.R.S32.HI R44, RZ, 0x1f, R46 ;  /* 0x0000001fff2c7819 */ /* 0x000fe2000001142e */
[----:B------:R-:W-:Y:S01]  /*3ef0*/  @P2 IMAD.MOV.U32 R45, RZ, RZ, R55 ;  /* 0x000000ffff2d2224 */ /* 0x000fe200078e0037 */
[----:B------:R-:W-:-:S03]  /*3f00*/  LOP3.LUT P0, RZ, R51, 0x800000, RZ, 0xc0, !PT ;  /* 0x0080000033ff7812 */ /* 0x000fc6000780c0ff */
        /* <DEDUP_REMOVED lines=11> */
[----:B------:R-:W-:Y:S02]  /*3fc0*/  @P0 MOV R45, R55 ;  /* 0x00000037002d0202 */ /* 0x000fe40000000f00 */
[----:B------:R-:W-:Y:S01]  /*3fd0*/  LOP3.LUT P1, RZ, R51, 0x400000, RZ, 0xc0, !PT ;  /* 0x0040000033ff7812 */ /* 0x000fe2000782c0ff */
        /* <DEDUP_REMOVED lines=11> */
[----:B------:R-:W-:Y:S01]  /*4090*/  @P1 IMAD.MOV.U32 R45, RZ, RZ, R55 ;  /* 0x000000ffff2d1224 */ /* 0x000fe200078e0037 */
[----:B------:R-:W-:-:S03]  /*40a0*/  LOP3.LUT P2, RZ, R51, 0x200000, RZ, 0xc0, !PT ;  /* 0x0020000033ff7812 */ /* 0x000fc6000784c0ff */
        /* <DEDUP_REMOVED lines=21> */
[----:B------:R-:W-:-:S07]  /*4200*/  SHF.R.S32.HI R48, RZ, 0x1f, R56 ;  /* 0x0000001fff307819 */ /* 0x000fce0000011438 */
[----:B------:R-:W1:Y:S01]  /*4210*/  @P0 LDC.64 R44, c[0x0][0x220] ;  /* 0x00008800ff2c0b82 */ /* 0x000e620000000a00 */
        /* <DEDUP_REMOVED lines=89> */
[----:B------:R-:W3:Y:S01]  /*47b0*/  @P1 LDC.64 R44, c[0x0][0x220] ;  /* 0x00008800ff2c1b82 */ /* 0x000ee20000000a00 */
        /* <DEDUP_REMOVED lines=8> */
[----:B---3--:R-:W-:-:S04]  /*4840*/  @P1 LEA R2, P3, R48, R44, 0x2 ;  /* 0x0000002c30021211 */ /* 0x008fc800078610ff */
        /* <DEDUP_REMOVED lines=32> */
[----:B------:R-:W-:Y:S01]  /*4a50*/  LOP3.LUT P2, RZ, R51, 0x200, RZ, 0xc0, !PT ;  /* 0x0000020033ff7812 */ /* 0x000fe2000784c0ff */
[----:B------:R-:W3:Y:S02]  /*4a60*/  LDL R50, [R1+0x3a8] ;  /* 0x0003a80001327983 */ /* 0x000ee40000100800 */
[----:B0-----:R-:W-:-:S04]  /*4a70*/  @P1 IMAD R48, R48, R46, RZ ;  /* 0x0000002e30301224 */ /* 0x001fc800078e02ff */
[----:B------:R-:W-:Y:S01]  /*4a80*/  @P1 IMAD R47, R56, R47, R48 ;  /* 0x0000002f382f1224 */ /* 0x000fe200078e0230 */
[----:B------:R-:W-:-:S05]  /*4a90*/  @P1 MOV R48, R52 ;  /* 0x0000003400301202 */ /* 0x000fca0000000f00 */
[----:B------:R-:W-:Y:S01]  /*4aa0*/  @P1 IMAD.WIDE.U32 R48, R56, R46, R48 ;  /* 0x0000002e38301225 */ /* 0x000fe200078e0030 */
[----:B------:R-:W-:Y:S01]  /*4ab0*/  LOP3.LUT P0, RZ, R51, 0x100, RZ, 0xc0, !PT ;  /* 0x0000010033ff7812 */ /* 0x000fe2000780c0ff */
[----:B------:R-:W3:Y:S02]  /*4ac0*/  LDL R56, [R1+0x3dc] ;  /* 0x0003dc0001387983 */ /* 0x000ee40000100800 */
[----:B------:R-:W-:Y:S01]  /*4ad0*/  @P1 IMAD.IADD R47, R49, 0x1, R47 ;  /* 0x00000001312f1824 */ /* 0x000fe200078e022f */
[----:B-1----:R-:W-:-:S04]  /*4ae0*/  @P1 LEA R16, P3, R48, R44, 0x2 ;  /* 0x0000002c30101211 */ /* 0x002fc800078610ff */
[----:B------:R-:W-:Y:S02]  /*4af0*/  @P1 LEA.HI.X R17, R48, R45, R47, 0x2, P3 ;  /* 0x0000002d30111211 */ /* 0x000fe400018f142f */
[----:B------:R-:W4:Y:S08]  /*4b00*/  @P2 LDC.64 R46, c[0x0][0x270] ;  /* 0x00009c00ff2e2b82 */ /* 0x000f300000000a00 */
[----:B------:R-:W0:Y:S01]  /*4b10*/  @P2 LDC.64 R44, c[0x0][0x220] ;  /* 0x00008800ff2c2b82 */ /* 0x000e220000000a00 */
[----:B------:R-:W-:-:S02]  /*4b20*/  @P2 IMAD.MOV.U32 R49, RZ, RZ, R55 ;  /* 0x000000ffff312224 */ /* 0x000fc400078e0037 */
[----:B----4-:R-:W-:-:S04]  /*4b30*/  @P2 IMAD R48, R7, R46, RZ ;  /* 0x0000002e07302224 */ /* 0x010fc800078e02ff */
[----:B--2---:R-:W-:Y:S01]  /*4b40*/  @P2 IMAD R47, R6, R47, R48 ;  /* 0x0000002f062f2224 */ /* 0x004fe200078e0230 */
[----:B------:R-:W-:-:S05]  /*4b50*/  @P2 MOV R48, R52 ;  /* 0x0000003400302202 */ /* 0x000fca0000000f00 */
[----:B------:R-:W-:-:S04]  /*4b60*/  @P2 IMAD.WIDE.U32 R48, R6, R46, R48 ;  /* 0x0000002e06302225 */ /* 0x000fc800078e0030 */
[----:B------:R-:W-:Y:S01]  /*4b70*/  @P2 IMAD.IADD R47, R49, 0x1, R47 ;  /* 0x00000001312f2824 */ /* 0x000fe200078e022f */
[----:B0-----:R-:W-:-:S04]  /*4b80*/  @P2 LEA R6, P3, R48, R44, 0x2 ;  /* 0x0000002c30062211 */ /* 0x001fc800078610ff */
[----:B------:R-:W-:Y:S02]  /*4b90*/  @P2 LEA.HI.X R7, R48, R45, R47, 0x2, P3 ;  /* 0x0000002d30072211 */ /* 0x000fe400018f142f */
[----:B------:R-:W0:Y:S08]  /*4ba0*/  @P0 LDC.64 R46, c[0x0][0x270] ;  /* 0x00009c00ff2e0b82 */ /* 0x000e300000000a00 */
[----:B------:R-:W1:Y:S01]  /*4bb0*/  @P0 LDC.64 R44, c[0x0][0x220] ;  /* 0x00008800ff2c0b82 */ /* 0x000e620000000a00 */
[----:B------:R-:W-:-:S02]  /*4bc0*/  @P0 IMAD.MOV.U32 R49, RZ, RZ, R55 ;  /* 0x000000ffff310224 */ /* 0x000fc400078e0037 */
[----:B0-----:R-:W-:-:S04]  /*4bd0*/  @P0 IMAD R48, R5, R46, RZ ;  /* 0x0000002e05300224 */ /* 0x001fc800078e02ff */
[----:B------:R-:W-:Y:S01]  /*4be0*/  @P0 IMAD R47, R4, R47, R48 ;  /* 0x0000002f042f0224 */ /* 0x000fe200078e0230 */
[----:B------:R-:W-:-:S05]  /*4bf0*/  @P0 MOV R48, R52 ;  /* 0x0000003400300202 */ /* 0x000fca0000000f00 */
[----:B------:R-:W-:-:S04]  /*4c00*/  @P0 IMAD.WIDE.U32 R48, R4, R46, R48 ;  /* 0x0000002e04300225 */ /* 0x000fc800078e0030 */
[----:B------:R-:W-:Y:S01]  /*4c10*/  @P0 IMAD.IADD R47, R49, 0x1, R47 ;  /* 0x00000001312f0824 */ /* 0x000fe200078e022f */
[----:B-1----:R-:W-:-:S04]  /*4c20*/  @P0 LEA R4, P3, R48, R44, 0x2 ;  /* 0x0000002c30040211 */ /* 0x002fc800078610ff */
[----:B------:R-:W-:-:S05]  /*4c30*/  @P0 LEA.HI.X R5, R48, R45, R47, 0x2, P3 ;  /* 0x0000002d30050211 */ /* 0x000fca00018f142f */
[----:B------:R0:W-:Y:S04]  /*4c40*/  @P0 STL.64 [R1+0x240], R4 ;  /* 0x0002400401000387 */ /* 0x0001e80000100a00 */
[----:B0-----:R-:W2:Y:S04]  /*4c50*/  LDL R5, [R1+0x3d8] ;  /* 0x0003d80001057983 */ /* 0x001ea80000100800 */
[----:B------:R-:W4:Y:S01]  /*4c60*/  LDL R4, [R1+0x3a4] ;  /* 0x0003a40001047983 */ /* 0x000f220000100800 */
[----:B------:R-:W-:-:S13]  /*4c70*/  LOP3.LUT P1, RZ, R51, 0x80, RZ, 0xc0, !PT ;  /* 0x0000008033ff7812 */ /* 0x000fda000782c0ff */
[----:B------:R-:W3:Y:S08]  /*4c80*/  @P1 LDC.64 R46, c[0x0][0x270] ;  /* 0x00009c00ff2e1b82 */ /* 0x000ef00000000a00 */
[----:B------:R-:W0:Y:S01]  /*4c90*/  @P1 LDC.64 R44, c[0x0][0x220] ;  /* 0x00008800ff2c1b82 */ /* 0x000e220000000a00 */
[----:B------:R-:W-:Y:S01]  /*4ca0*/  @P1 IMAD.MOV.U32 R49, RZ, RZ, R55 ;  /* 0x000000ffff311224 */ /* 0x000fe200078e0037 */
[----:B------:R-:W-:Y:S01]  /*4cb0*/  LOP3.LUT P2, RZ, R51, 0x40, RZ, 0xc0, !PT ;  /* 0x0000004033ff7812 */ /* 0x000fe2000784c0ff */
[----:B---3--:R-:W-:-:S04]  /*4cc0*/  @P1 IMAD R48, R56, R46, RZ ;  /* 0x0000002e38301224 */ /* 0x008fc800078e02ff */
[----:B------:R-:W-:Y:S01]  /*4cd0*/  @P1 IMAD R47, R50, R47, R48 ;  /* 0x0000002f322f1224 */ /* 0x000fe200078e0230 */
[----:B------:R-:W-:-:S05]  /*4ce0*/  @P1 MOV R48, R52 ;  /* 0x0000003400301202 */ /* 0x000fca0000000f00 */
[----:B------:R-:W-:Y:S02]  /*4cf0*/  @P1 IMAD.WIDE.U32 R48, R50, R46, R48 ;  /* 0x0000002e32301225 */ /* 0x000fe400078e0030 */
[----:B------:R-:W3:Y:S02]  /*4d00*/  LDL R50, [R1+0x3a0] ;  /* 0x0003a00001327983 */ /* 0x000ee40000100800 */
[----:B------:R-:W-:Y:S01]  /*4d10*/  @P1 IMAD.IADD R47, R49, 0x1, R47 ;  /* 0x00000001312f1824 */ /* 0x000fe200078e022f */
[----:B0-----:R-:W-:-:S04]  /*4d20*/  @P1 LEA R56, P3, R48, R44, 0x2 ;  /* 0x0000002c30381211 */ /* 0x001fc800078610ff */
[----:B------:R-:W-:Y:S02]  /*4d30*/  @P1 LEA.HI.X R57, R48, R45, R47, 0x2, P3 ;  /* 0x0000002d30391211 */ /* 0x000fe400018f142f */
[----:B------:R-:W2:Y:S03]  /*4d40*/  @P2 LDC.64 R46, c[0x0][0x270] ;  /* 0x00009c00ff2e2b82 */ /* 0x000ea60000000a00 */
[----:B------:R0:W-:Y:S05]  /*4d50*/  @P1 STL.64 [R1+0x238], R56 ;  /* 0x0002383801001387 */ /* 0x0001ea0000100a00 */
[----:B------:R-:W1:Y:S01]  /*4d60*/  @P2 LDC.64 R44, c[0x0][0x220] ;  /* 0x00008800ff2c2b82 */ /* 0x000e620000000a00 */
[----:B0-----:R-:W3:Y:S01]  /*4d70*/  LDL R56, [R1+0x3d4] ;  /* 0x0003d40001387983 */ /* 0x001ee20000100800 */
[----:B------:R-:W-:-:S02]  /*4d80*/  @P2 IMAD.MOV.U32 R49, RZ, RZ, R55 ;  /* 0x000000ffff312224 */ /* 0x000fc400078e0037 */
[----:B--2---:R-:W-:-:S04]  /*4d90*/  @P2 IMAD R48, R5, R46, RZ ;  /* 0x0000002e05302224 */ /* 0x004fc800078e02ff */
[----:B----4-:R-:W-:Y:S01]  /*4da0*/  @P2 IMAD R47, R4, R47, R48 ;  /* 0x0000002f042f2224 */ /* 0x010fe200078e0230 */
        /* <DEDUP_REMOVED lines=39> */
[----:B------:R-:W-:Y:S02]  /*5020*/  @P2 IMAD.MOV.U32 R49, RZ, RZ, R55 ;  /* 0x000000ffff312224 */ /* 0x000fe400078e0037 */
        /* <DEDUP_REMOVED lines=19> */
[----:B------:R-:W-:Y:S02]  /*5160*/  @P6 LEA.HI.X R5, R48, R45, R46, 0x2, P3 ;  /* 0x0000002d30056211 */ /* 0x000fe400018f142e */
[----:B------:R-:W3:Y:S03]  /*5170*/  @P5 LDC.64 R46, c[0x0][0x270] ;  /* 0x00009c00ff2e5b82 */ /* 0x000ee60000000a00 */
[----:B------:R0:W-:Y:S05]  /*5180*/  @P6 STL.64 [R1+0x210], R4 ;  /* 0x0002100401006387 */ /* 0x0001ea0000100a00 */
[----:B------:R-:W1:Y:S01]  /*5190*/  @P5 LDC.64 R44, c[0x0][0x220] ;  /* 0x00008800ff2c5b82 */ /* 0x000e620000000a00 */
[----:B0-----:R-:W2:Y:S04]  /*51a0*/  LDL R5, [R1+0x3c0] ;  /* 0x0003c00001057983 */ /* 0x001ea80000100800 */
[----:B------:R-:W4:Y:S01]  /*51b0*/  LDL R4, [R1+0x38c] ;  /* 0x00038c0001047983 */ /* 0x000f220000100800 */
[----:B------:R-:W-:-:S02]  /*51c0*/  @P5 IMAD.MOV.U32 R49, RZ, RZ, R55 ;  /* 0x000000ffff315224 */ /* 0x000fc400078e0037 */
[----:B---3--:R-:W-:-:S04]  /*51d0*/  @P5 IMAD R48, R56, R46, RZ ;  /* 0x0000002e38305224 */ /* 0x008fc800078e02ff */
[----:B------:R-:W-:Y:S01]  /*51e0*/  @P5 IMAD R47, R50, R47, R48 ;  /* 0x0000002f322f5224 */ /* 0x000fe200078e0230 */
[----:B------:R-:W-:-:S05]  /*51f0*/  @P5 MOV R48, R52 ;  /* 0x0000003400305202 */ /* 0x000fca0000000f00 */
[----:B------:R-:W-:Y:S02]  /*5200*/  @P5 IMAD.WIDE.U32 R48, R50, R46, R48 ;  /* 0x0000002e32305225 */ /* 0x000fe400078e0030 */
[----:B------:R-:W3:Y:S02]  /*5210*/  LDL R50, [R1+0x388] ;  /* 0x0003880001327983 */ /* 0x000ee40000100800 */
[----:B------:R-:W-:Y:S01]  /*5220*/  @P5 IMAD.IADD R46, R49, 0x1, R47 ;  /* 0x00000001312e5824 */ /* 0x000fe200078e022f */
[----:B-1----:R-:W-:-:S04]  /*5230*/  @P5 LEA R56, P3, R48, R44, 0x2 ;  /* 0x0000002c30385211 */ /* 0x002fc800078610ff */
        /* <DEDUP_REMOVED lines=20> */
[----:B------:R-:W-:-:S02]  /*5380*/  LOP3.LUT P1, RZ, R0, 0x100000, RZ, 0xc0, !PT ;  /* 0x0010000000ff7812 */ /* 0x000fc4000782c0ff */
[----:B------:R-:W-:Y:S01]  /*5390*/  LOP3.LUT P2, RZ, R0, 0x80000, RZ, 0xc0, !PT ;  /* 0x0008000000ff7812 */ /* 0x000fe2000784c0ff */
[----:B---3--:R-:W-:-:S10]  /*53a0*/  @P0 IMAD R46, R56, R44, RZ ;  /* 0x0000002c382e0224 */ /* 0x008fd400078e02ff */
[----:B------:R-:W1:Y:S01]  /*53b0*/  @P1 LDC.64 R48, c[0x0][0x220] ;  /* 0x00008800ff301b82 */ /* 0x000e620000000a00 */
[----:B------:R-:W-:Y:S01]  /*53c0*/  @P0 IMAD R45, R50, R45, R46 ;  /* 0x0000002d322d0224 */ /* 0x000fe200078e022e */
[----:B------:R-:W-:Y:S02]  /*53d0*/  @P0 MOV R46, R52 ;  /* 0x00000034002e0202 */ /* 0x000fe40000000f00 */
[----:B------:R-:W-:-:S04]  /*53e0*/  LOP3.LUT R0, R0, 0xfffffffb, RZ, 0xc0, !PT ;  /* 0xfffffffb00007812 */ /* 0x000fc800078ec0ff */
[----:B------:R-:W3:Y:S01]  /*53f0*/  @P2 LDC.64 R56, c[0x0][0x220] ;  /* 0x00008800ff382b82 */ /* 0x000ee20000000a00 */
[----:B------:R-:W-:Y:S02]  /*5400*/  @P0 IMAD.WIDE.U32 R46, R50, R44, R46 ;  /* 0x0000002c322e0225 */ /* 0x000fe400078e002e */
[----:B------:R-:W3:Y:S02]  /*5410*/  LDL R50, [R1+0x380] ;  /* 0x0003800001327983 */ /* 0x000ee40000100800 */
[----:B------:R-:W-:Y:S01]  /*5420*/  @P0 IMAD.IADD R44, R47, 0x1, R45 ;  /* 0x000000012f2c0824 */ /* 0x000fe200078e022d */
[----:B0-----:R-:W-:-:S04]  /*5430*/  @P0 LEA R60, P3, R46, R60, 0x2 ;  /* 0x0000003c2e3c0211 */ /* 0x001fc800078610ff */
[----:B------:R-:W-:Y:S02]  /*5440*/  @P0 LEA.HI.X R61, R46, R61, R44, 0x2, P3 ;  /* 0x0000003d2e3d0211 */ /* 0x000fe400018f142c */
[----:B------:R-:W2:Y:S01]  /*5450*/  @P1 LDC.64 R44, c[0x0][0x270] ;  /* 0x00009c00ff2c1b82 */ /* 0x000ea20000000a00 */
[----:B------:R-:W-:Y:S02]  /*5460*/  @P1 IMAD.MOV.U32 R47, RZ, RZ, R55 ;  /* 0x000000ffff2f1224 */ /* 0x000fe400078e0037 */
[----:B--2---:R-:W-:-:S04]  /*5470*/  @P1 IMAD R46, R5, R44, RZ ;  /* 0x0000002c052e1224 */ /* 0x004fc800078e02ff */
[----:B----4-:R-:W-:Y:S01]  /*5480*/  @P1 IMAD R45, R4, R45, R46 ;  /* 0x0000002d042d1224 */ /* 0x010fe200078e022e */
[----:B------:R-:W-:-:S05]  /*5490*/  @P1 MOV R46, R52 ;  /* 0x00000034002e1202 */ /* 0x000fca0000000f00 */
[----:B------:R-:W-:Y:S02]  /*54a0*/  @P1 IMAD.WIDE.U32 R46, R4, R44, R46 ;  /* 0x0000002c042e1225 */ /* 0x000fe400078e002e */
[----:B------:R-:W2:Y:S01]  /*54b0*/  LDL.LU.64 R4, [R1+0x250] ;  /* 0x0002500001047983 */ /* 0x000ea20000300a00 */
[----:B------:R-:W-:Y:S02]  /*54c0*/  @P6 LOP3.LUT R0, R0, 0x4, RZ, 0xfc, !PT ;  /* 0x0000000400006812 */ /* 0x000fe400078efcff */
[----:B------:R-:W-:Y:S02]  /*54d0*/  LOP3.LUT P6, RZ, R58, 0x100000, RZ, 0xc0, !PT ;  /* 0x001000003aff7812 */ /* 0x000fe400078cc0ff */
[----:B------:R-:W-:Y:S01]  /*54e0*/  LOP3.LUT R0, R0, 0xfffdffff, RZ, 0xc0, !PT ;  /* 0xfffdffff00007812 */ /* 0x000fe200078ec0ff */
[----:B------:R-:W-:Y:S01]  /*54f0*/  @P1 IMAD.IADD R44, R47, 0x1, R45 ;  /* 0x000000012f2c1824 */ /* 0x000fe200078e022d */
[----:B-1----:R-:W-:-:S09]  /*5500*/  @P1 LEA R48, P3, R46, R48, 0x2 ;  /* 0x000000302e301211 */ /* 0x002fd200078610ff */
[----:B------:R-:W-:Y:S02]  /*5510*/  @P6 LOP3.LUT R0, R0, 0x20000, RZ, 0xfc, !PT ;  /* 0x0002000000006812 */ /* 0x000fe400078efcff */
[----:B------:R-:W-:Y:S02]  /*5520*/  LOP3.LUT P6, RZ, R58, 0x1000000, RZ, 0xc0, !PT ;  /* 0x010000003aff7812 */ /* 0x000fe400078cc0ff */
[----:B------:R-:W-:Y:S02]  /*5530*/  @P1 LEA.HI.X R49, R46, R49, R44, 0x2, P3 ;  /* 0x000000312e311211 */ /* 0x000fe400018f142c */
[----:B------:R-:W-:Y:S01]  /*5540*/  LOP3.LUT R0, R0, 0xfffbffff, RZ, 0xc0, !PT ;  /* 0xfffbffff00007812 */ /* 0x000fe200078ec0ff */
[----:B------:R-:W0:Y:S08]  /*5550*/  @P2 LDC.64 R44, c[0x0][0x270] ;  /* 0x00009c00ff2c2b82 */ /* 0x000e300000000a00 */
[----:B------:R-:W-:-:S04]  /*5560*/  @P6 LOP3.LUT R0, R0, 0x40000, RZ, 0xfc, !PT ;  /* 0x0004000000006812 */ /* 0x000fc800078efcff */
[----:B------:R-:W-:-:S04]  /*5570*/  LOP3.LUT R0, R0, 0xfffffff7, RZ, 0xc0, !PT ;  /* 0xfffffff700007812 */ /* 0x000fc800078ec0ff */
[----:B------:R-:W-:-:S04]  /*5580*/  @P5 LOP3.LUT R0, R0, 0x8, RZ, 0xfc, !PT ;  /* 0x0000000800005812 */ /* 0x000fc800078efcff */
[----:B------:R-:W-:-:S04]  /*5590*/  LOP3.LUT R0, R0, 0xffffffef, RZ, 0xc0, !PT ;  /* 0xffffffef00007812 */ /* 0x000fc800078ec0ff */
[----:B------:R-:W-:Y:S01]  /*55a0*/  @P4 LOP3.LUT R0, R0, 0x10, RZ, 0xfc, !PT ;  /* 0x0000001000004812 */ /* 0x000fe200078efcff */
[----:B0-----:R-:W-:-:S03]  /*55b0*/  @P2 IMAD R46, R59, R44, RZ ;  /* 0x0000002c3b2e2224 */ /* 0x001fc600078e02ff */
[----:B------:R-:W-:Y:S01]  /*55c0*/  LOP3.LUT R0, R0, 0xffffffdf, RZ, 0xc0, !PT ;  /* 0xffffffdf00007812 */ /* 0x000fe200078ec0ff */
[----:B------:R-:W-:-:S03]  /*55d0*/  @P2 IMAD.MOV.U32 R47, RZ, RZ, R55 ;  /* 0x000000ffff2f2224 */ /* 0x000fc600078e0037 */
[----:B------:R-:W-:-:S04]  /*55e0*/  @P0 LOP3.LUT R0, R0, 0x20, RZ, 0xfc, !PT ;  /* 0x0000002000000812 */ /* 0x000fc800078efcff */
[----:B------:R-:W-:-:S04]  /*55f0*/  LOP3.LUT R0, R0, 0xffffffbf, RZ, 0xc0, !PT ;  /* 0xffffffbf00007812 */ /* 0x000fc800078ec0ff */
[----:B------:R-:W-:Y:S02]  /*5600*/  @P1 LOP3.LUT R0, R0, 0x40, RZ, 0xfc, !PT ;  /* 0x0000004000001812 */ /* 0x000fe400078efcff */
[----:B------:R-:W-:Y:S01]  /*5610*/  LOP3.LUT P1, RZ, R58, 0x10000000, RZ, 0xc0, !PT ;  /* 0x100000003aff7812 */ /* 0x000fe2000782c0ff */
[----:B---3--:R-:W-:Y:S01]  /*5620*/  @P2 IMAD R45, R50, R45, R46 ;  /* 0x0000002d322d2224 */ /* 0x008fe200078e022e */
[----:B------:R-:W-:-:S05]  /*5630*/  @P2 MOV R46, R52 ;  /* 0x00000034002e2202 */ /* 0x000fca0000000f00 */
[----:B------:R-:W-:-:S05]  /*5640*/  @P2 IMAD.WIDE.U32 R46, R50, R44, R46 ;  /* 0x0000002c322e2225 */ /* 0x000fca00078e002e */
[----:B------:R-:W-:Y:S02]  /*5650*/  @P2 IADD3 R44, R47, R45, RZ ;  /* 0x0000002d2f2c2210 */ /* 0x000fe40007ffe0ff */
[----:B------:R-:W-:-:S04]  /*5660*/  @P2 LEA R56, P3, R46, R56, 0x2 ;  /* 0x000000382e382211 */ /* 0x000fc800078610ff */
[----:B------:R-:W-:Y:S02]  /*5670*/  @P2 LEA.HI.X R57, R46, R57, R44, 0x2, P3 ;  /* 0x000000392e392211 */ /* 0x000fe400018f142c */
[----:B------:R-:W-:Y:S01]  /*5680*/  CS2R R46, SRZ ;  /* 0x00000000002e7805 */ /* 0x000fe2000001ff00 */
[----:B------:R-:W-:Y:S04]  /*5690*/  STL [R1+0x50c], R56 ;  /* 0x00050c3801007387 */ /* 0x000fe80000100800 */
[----:B------:R0:W-:Y:S04]  /*56a0*/  STL [R1+0x508], R57 ;  /* 0x0005083901007387 */ /* 0x0001e80000100800 */
[----:B0-----:R-:W3:Y:S04]  /*56b0*/  LDL.LU.64 R56, [R1+0x248] ;  /* 0x0002480001387983 */ /* 0x001ee80000300a00 */
[----:B--2---:R-:W2:Y:S01]  /*56c0*/  @P1 LDG.E.64 R46, desc[UR14][R4.64] ;  /* 0x0000000e042e1981 */ /* 0x004ea2000c1e1b00 */
[----:B------:R-:W-:-:S02]  /*56d0*/  LOP3.LUT P3, RZ, R51, 0x8, RZ, 0xc0, !PT ;  /* 0x0000000833ff7812 */ /* 0x000fc4000786c0ff */
[----:B------:R-:W-:-:S04]  /*56e0*/  LOP3.LUT R0, R0, 0xffffff7f, RZ, 0xc0, !PT ;  /* 0xffffff7f00007812 */ /* 0x000fc800078ec0ff */
[----:B------:R-:W-:Y:S01]  /*56f0*/  @P2 LOP3.LUT R0, R0, 0x80, RZ, 0xfc, !PT ;  /* 0x0000008000002812 */ /* 0x000fe200078efcff */
[----:B------:R-:W-:Y:S02]  /*5700*/  IMAD.MOV.U32 R45, RZ, RZ, R7 ;  /* 0x000000ffff2d7224 */ /* 0x000fe400078e0007 */
[----:B------:R-:W-:Y:S01]  /*5710*/  IMAD.MOV.U32 R44, RZ, RZ, R6 ;  /* 0x000000ffff2c7224 */ /* 0x000fe200078e0006 */
[----:B------:R-:W-:Y:S01]  /*5720*/  LOP3.LUT R0, R0, 0xfffffeff, RZ, 0xc0, !PT ;  /* 0xfffffeff00007812 */ /* 0x000fe200078ec0ff */
[----:B------:R-:W4:Y:S03]  /*5730*/  LDL.LU.64 R4, [R1+0x578] ;  /* 0x0005780001047983 */ /* 0x000f260000300a00 */
[----:B------:R-:W-:Y:S01]  /*5740*/  @P3 LOP3.LUT R0, R0, 0x100, RZ, 0xfc, !PT ;  /* 0x0000010000003812 */ /* 0x000fe200078efcff */
[----:B------:R-:W4:Y:S01]  /*5750*/  LDL.LU.64 R6, [R1+0x580] ;  /* 0x0005800001067983 */ /* 0x000f220000300a00 */
[----:B------:R-:W-:-:S02]  /*5760*/  LOP3.LUT P3, RZ, R58, 0x8000000, RZ, 0xc0, !PT ;  /* 0x080000003aff7812 */ /* 0x000fc4000786c0ff */
[----:B--2---:R-:W-:Y:S01]  /*5770*/  MOV R59, R46 ;  /* 0x0000002e003b7202 */ /* 0x004fe20000000f00 */
[----:B------:R0:W-:Y:S01]  /*5780*/  STL [R1+0x378], R46 ;  /* 0x0003782e01007387 */ /* 0x0001e20000100800 */
[----:B------:R-:W-:Y:S01]  /*5790*/  IMAD.MOV.U32 R50, RZ, RZ, R47 ;  /* 0x000000ffff327224 */ /* 0x000fe200078e002f */
[----:B------:R-:W-:Y:S01]  /*57a0*/  MOV R47, R45 ;  /* 0x0000002d002f7202 */ /* 0x000fe20000000f00 */
[----:B------:R-:W-:Y:S02]  /*57b0*/  IMAD.MOV.U32 R45, RZ, RZ, R3 ;  /* 0x000000ffff2d7224 */ /* 0x000fe400078e0003 */
[----:B0-----:R-:W-:Y:S02]  /*57c0*/  IMAD.MOV.U32 R46, RZ, RZ, R44 ;  /* 0x000000ffff2e7224 */ /* 0x001fe400078e002c */
[----:B------:R-:W-:Y:S01]  /*57d0*/  IMAD.MOV.U32 R44, RZ, RZ, R2 ;  /* 0x000000ffff2c7224 */ /* 0x000fe200078e0002 */
[----:B------:R-:W-:-:S06]  /*57e0*/  CS2R R2, SRZ ;  /* 0x0000000000027805 */ /* 0x000fcc000001ff00 */
[----:B---3--:R-:W2:Y:S01]  /*57f0*/  @P3 LDG.E.64 R2, desc[UR14][R56.64] ;  /* 0x0000000e38023981 */ /* 0x008ea2000c1e1b00 */
[----:B------:R-:W-:Y:S02]  /*5800*/  LOP3.LUT P2, RZ, R58, 0x4000000, RZ, 0xc0, !PT ;  /* 0x040000003aff7812 */ /* 0x000fe4000784c0ff */
[----:B--2---:R-:W-:Y:S01]  /*5810*/  MOV R56, R3 ;  /* 0x0000000300387202 */ /* 0x004fe20000000f00 */
[----:B------:R0:W-:Y:S01]  /*5820*/  STL.64 [R1+0x370], R2 ;  /* 0x0003700201007387 */ /* 0x0001e20000100a00 */
[----:B------:R-:W-:Y:S01]  /*5830*/  IMAD.MOV.U32 R57, RZ, RZ, R2 ;  /* 0x000000ffff397224 */ /* 0x000fe200078e0002 */
[----:B0-----:R-:W-:-:S08]  /*5840*/  CS2R R2, SRZ ;  /* 0x0000000000027805 */ /* 0x001fd0000001ff00 */
[----:B----4-:R-:W2:Y:S01]  /*5850*/  @P2 LDG.E.64 R2, desc[UR14][R4.64] ;  /* 0x0000000e04022981 */ /* 0x010ea2000c1e1b00 */
[----:B------:R-:W-:-:S03]  /*5860*/  LOP3.LUT P6, RZ, R58, 0x2000000, RZ, 0xc0, !PT ;  /* 0x020000003aff7812 */ /* 0x000fc600078cc0ff */
[----:B--2---:R0:W-:Y:S04]  /*5870*/  STL.64 [R1+0x368], R2 ;  /* 0x0003680201007387 */ /* 0x0041e80000100a00 */
[----:B0-----:R-:W2:Y:S01]  /*5880*/  LDL.LU.64 R2, [R1+0x570] ;  /* 0x0005700001027983 */ /* 0x001ea20000300a00 */
[----:B------:R-:W-:Y:S01]  /*5890*/  IMAD.MOV.U32 R4, RZ, RZ, R10 ;  /* 0x000000ffff047224 */ /* 0x000fe200078e000a */
[----:B------:R-:W-:Y:S02]  /*58a0*/  MOV R5, R11 ;  /* 0x0000000b00057202 */ /* 0x000fe40000000f00 */
[----:B------:R-:W-:-:S06]  /*58b0*/  CS2R R10, SRZ ;  /* 0x00000000000a7805 */ /* 0x000fcc000001ff00 */
[----:B--2---:R-:W2:Y:S01]  /*58c0*/  @P6 LDG.E.64 R10, desc[UR14][R2.64] ;  /* 0x0000000e020a6981 */ /* 0x004ea2000c1e1b00 */
[----:B------:R-:W-:-:S03]  /*58d0*/  LOP3.LUT P6, RZ, R0, 0x40000, RZ, 0xc0, !PT ;  /* 0x0004000000ff7812 */ /* 0x000fc600078cc0ff */
[----:B--2---:R0:W-:Y:S04]  /*58e0*/  STL.64 [R1+0x360], R10 ;  /* 0x0003600a01007387 */ /* 0x0041e80000100a00 */
[----:B0-----:R-:W2:Y:S01]  /*58f0*/  LDL.LU.64 R10, [R1+0x568] ;  /* 0x00056800010a7983 */ /* 0x001ea20000300a00 */
[----:B------:R-:W-:Y:S02]  /*5900*/  IMAD.MOV.U32 R2, RZ, RZ, R12 ;  /* 0x000000ffff027224 */ /* 0x000fe400078e000c */
[----:B------:R-:W-:Y:S01]  /*5910*/  IMAD.MOV.U32 R3, RZ, RZ, R13 ;  /* 0x000000ffff037224 */ /* 0x000fe200078e000d */
[----:B------:R-:W-:-:S06]  /*5920*/  CS2R R12, SRZ ;  /* 0x00000000000c7805 */ /* 0x000fcc000001ff00 */
[----:B--2---:R-:W2:Y:S01]  /*5930*/  @P6 LDG.E.64 R12, desc[UR14][R10.64] ;  /* 0x0000000e0a0c6981 */ /* 0x004ea2000c1e1b00 */
[----:B------:R-:W-:-:S03]  /*5940*/  LOP3.LUT P0, RZ, R58, 0x800000, RZ, 0xc0, !PT ;  /* 0x008000003aff7812 */ /* 0x000fc6000780c0ff */
[----:B--2---:R0:W-:Y:S04]  /*5950*/  STL.64 [R1+0x358], R12 ;  /* 0x0003580c01007387 */ /* 0x0041e80000100a00 */
[----:B0-----:R-:W2:Y:S01]  /*5960*/  LDL.LU.64 R12, [R1+0x560] ;  /* 0x00056000010c7983 */ /* 0x001ea20000300a00 */
[----:B------:R-:W-:Y:S01]  /*5970*/  MOV R10, R14 ;  /* 0x0000000e000a7202 */ /* 0x000fe20000000f00 */
[----:B------:R-:W-:Y:S01]  /*5980*/  IMAD.MOV.U32 R11, RZ, RZ, R15 ;  /* 0x000000ffff0b7224 */ /* 0x000fe200078e000f */
[----:B------:R-:W-:-:S06]  /*5990*/  CS2R R14, SRZ ;  /* 0x00000000000e7805 */ /* 0x000fcc000001ff00 */
[----:B--2---:R-:W2:Y:S01]  /*59a0*/  @P0 LDG.E.64 R14, desc[UR14][R12.64] ;  /* 0x0000000e0c0e0981 */ /* 0x004ea2000c1e1b00 */
        /* <DEDUP_REMOVED lines=10> */
[----:B------:R-:W-:Y:S01]  /*5a50*/  IMAD.MOV.U32 R14, RZ, RZ, R10 ;  /* 0x000000ffff0e7224 */ /* 0x000fe200078e000a */
[----:B------:R-:W-:Y:S01]  /*5a60*/  MOV R10, R20 ;  /* 0x00000014000a7202 */ /* 0x000fe20000000f00 */
[----:B------:R-:W-:Y:S02]  /*5a70*/  IMAD.MOV.U32 R15, RZ, RZ, R11 ;  /* 0x000000ffff0f7224 */ /* 0x000fe400078e000b */
        /* <DEDUP_REMOVED lines=55> */
[----:B------:R-:W-:-:S03]  /*5df0*/  CS2R R38, SRZ ;  /* 0x0000000000267805 */ /* 0x000fc6000001ff00 */
[----:B------:R0:W-:Y:S02]  /*5e00*/  STL.64 [R1+0x3f0], R52 ;  /* 0x0003f03401007387 */ /* 0x0001e40000100a00 */
[----:B0-----:R-:W-:Y:S01]  /*5e10*/  IMAD.MOV.U32 R52, RZ, RZ, R18 ;  /* 0x000000ffff347224 */ /* 0x001fe200078e0012 */
[----:B------:R-:W-:Y:S02]  /*5e20*/  MOV R53, R19 ;  /* 0x0000001300357202 */ /* 0x000fe40000000f00 */
[----:B------:R-:W3:Y:S01]  /*5e30*/  LDL.LU.64 R18, [R1+0x598] ;  /* 0x0005980001127983 */ /* 0x000ee20000300a00 */
[----:B------:R-:W-:-:S03]  /*5e40*/  LOP3.LUT P2, RZ, R58, 0x100, RZ, 0xc0, !PT ;  /* 0x000001003aff7812 */ /* 0x000fc6000784c0ff */
[----:B--2---:R-:W2:Y:S01]  /*5e50*/  @P6 LDG.E.64 R38, desc[UR14][R40.64] ;  /* 0x0000000e28266981 */ /* 0x004ea2000c1e1b00 */
[----:B------:R-:W-:-:S09]  /*5e60*/  LOP3.LUT R0, R0, 0xffff7fff, RZ, 0xc0, !PT ;  /* 0xffff7fff00007812 */ /* 0x000fd200078ec0ff */
[----:B------:R-:W-:Y:S02]  /*5e70*/  @P2 LOP3.LUT R0, R0, 0x8000, RZ, 0xfc, !PT ;  /* 0x0000800000002812 */ /* 0x000fe400078efcff */
[C---:B------:R-:W-:Y:S02]  /*5e80*/  LOP3.LUT P2, RZ, R58.reuse, 0x200, RZ, 0xc0, !PT ;  /* 0x000002003aff7812 */ /* 0x040fe4000784c0ff */
[----:B------:R-:W-:Y:S01]  /*5e90*/  LOP3.LUT P1, RZ, R58, 0x1000, RZ, 0xc0, !PT ;  /* 0x000010003aff7812 */ /* 0x000fe2000782c0ff */
[----:B------:R-:W-:Y:S01]  /*5ea0*/  STL.64 [R1+0x3e8], R54 ;  /* 0x0003e83601007387 */ /* 0x000fe20000100a00 */
[----:B------:R-:W-:Y:S02]  /*5eb0*/  LOP3.LUT R0, R0, 0xfffeffff, RZ, 0xc0, !PT ;  /* 0xfffeffff00007812 */ /* 0x000fe400078ec0ff */
[----:B------:R-:W-:Y:S01]  /*5ec0*/  LOP3.LUT P3, RZ, R58, 0x800, RZ, 0xc0, !PT ;  /* 0x000008003aff7812 */ /* 0x000fe2000786c0ff */
[----:B------:R-:W4:Y:S06]  /*5ed0*/  LDL.LU.64 R40, [R1+0x2c8] ;  /* 0x0002c80001287983 */ /* 0x000f2c0000300a00 */
[----:B------:R-:W-:-:S02]  /*5ee0*/  @P2 LOP3.LUT R0, R0, 0x10000, RZ, 0xfc, !PT ;  /* 0x0001000000002812 */ /* 0x000fc400078efcff */
[----:B------:R-:W-:Y:S01]  /*5ef0*/  LOP3.LUT P2, RZ, R58, 0x400, RZ, 0xc0, !PT ;  /* 0x000004003aff7812 */ /* 0x000fe2000784c0ff */
[----:B--2---:R0:W-:Y:S02]  /*5f00*/  STL.64 [R1+0x300], R38 ;  /* 0x0003002601007387 */ /* 0x0041e40000100a00 */
[----:B0-----:R-:W-:-:S06]  /*5f10*/  CS2R R38, SRZ ;  /* 0x0000000000267805 */ /* 0x001fcc000001ff00 */
[----:B------:R0:W2:Y:S02]  /*5f20*/  @P1 LDG.E.64 R38, desc[UR14][R6.64] ;  /* 0x0000000e06261981 */ /* 0x0000a4000c1e1b00 */
[----:B0-----:R-:W-:-:S06]  /*5f30*/  CS2R R6, SRZ ;  /* 0x0000000000067805 */ /* 0x001fcc000001ff00 */
[----:B---3--:R-:W3:Y:S01]  /*5f40*/  @P2 LDG.E.64 R6, desc[UR14][R18.64] ;  /* 0x0000000e12062981 */ /* 0x008ee2000c1e1b00 */
[----:B------:R-:W-:Y:S01]  /*5f50*/  LOP3.LUT P2, RZ, R0, 0x10000, RZ, 0xc0, !PT ;  /* 0x0001000000ff7812 */ /* 0x000fe2000784c0ff */
[----:B------:R-:W-:Y:S02]  /*5f60*/  IMAD.MOV.U32 R54, RZ, RZ, R8 ;  /* 0x000000ffff367224 */ /* 0x000fe400078e0008 */
[----:B------:R-:W-:Y:S02]  /*5f70*/  IMAD.MOV.U32 R55, RZ, RZ, R9 ;  /* 0x000000ffff377224 */ /* 0x000fe400078e0009 */
[----:B------:R-:W4:Y:S01]  /*5f80*/  LDL.LU.64 R8, [R1+0x590] ;  /* 0x0005900001087983 */ /* 0x000f220000300a00 */
[C---:B------:R-:W-:Y:S02]  /*5f90*/  LOP3.LUT P0, RZ, R58.reuse, 0x80, RZ, 0xc0, !PT ;  /* 0x000000803aff7812 */ /* 0x040fe4000780c0ff */
[----:B------:R-:W-:Y:S01]  /*5fa0*/  LOP3.LUT P4, RZ, R58, 0x40, RZ, 0xc0, !PT ;  /* 0x000000403aff7812 */ /* 0x000fe2000788c0ff */
[----:B------:R-:W4:Y:S04]  /*5fb0*/  LDL.LU.64 R18, [R1+0x2b8] ;  /* 0x0002b80001127983 */ /* 0x000f280000300a00 */
[----:B---3--:R0:W-:Y:S02]  /*5fc0*/  STL.64 [R1+0x2e8], R6 ;  /* 0x0002e80601007387 */ /* 0x0081e40000100a00 */
[----:B0-----:R-:W-:-:S06]  /*5fd0*/  CS2R R6, SRZ ;  /* 0x0000000000067805 */ /* 0x001fcc000001ff00 */
[----:B------:R-:W3:Y:S01]  /*5fe0*/  @P2 LDG.E.64 R6, desc[UR14][R28.64] ;  /* 0x0000000e1c062981 */ /* 0x000ee2000c1e1b00 */
[----:B------:R-:W-:-:S03]  /*5ff0*/  LOP3.LUT P2, RZ, R0, 0x8000, RZ, 0xc0, !PT ;  /* 0x0000800000ff7812 */ /* 0x000fc6000784c0ff */
[----:B--2---:R0:W-:Y:S02]  /*6000*/  STL.64 [R1+0x2f8], R38 ;  /* 0x0002f82601007387 */ /* 0x0041e40000100a00 */
[----:B0-----:R-:W-:-:S06]  /*6010*/  CS2R R38, SRZ ;  /* 0x0000000000267805 */ /* 0x001fcc000001ff00 */
[----:B----4-:R-:W2:Y:S01]  /*6020*/  @P3 LDG.E.64 R38, desc[UR14][R8.64] ;  /* 0x0000000e08263981 */ /* 0x010ea2000c1e1b00 */
[----:B------:R-:W-:-:S03]  /*6030*/  LOP3.LUT P5, RZ, R58, 0x20, RZ, 0xc0, !PT ;  /* 0x000000203aff7812 */ /* 0x000fc600078ac0ff */
[----:B------:R-:W4:Y:S04]  /*6040*/  LDL.LU.64 R8, [R1+0x2b0] ;  /* 0x0002b00001087983 */ /* 0x000f280000300a00 */
[----:B---3--:R0:W-:Y:S02]  /*6050*/  STL.64 [R1+0x2e0], R6 ;  /* 0x0002e00601007387 */ /* 0x0081e40000100a00 */
[----:B0-----:R-:W-:-:S06]  /*6060*/  CS2R R6, SRZ ;  /* 0x0000000000067805 */ /* 0x001fcc000001ff00 */
[----:B------:R-:W3:Y:S04]  /*6070*/  @P2 LDG.E.64 R6, desc[UR14][R42.64] ;  /* 0x0000000e2a062981 */ /* 0x000ee8000c1e1b00 */
[----:B--2---:R0:W-:Y:S01]  /*6080*/  STL.64 [R1+0x2f0], R38 ;  /* 0x0002f02601007387 */ /* 0x0041e20000100a00 */
[C---:B------:R-:W-:Y:S02]  /*6090*/  LOP3.LUT P6, RZ, R58.reuse, 0x10, RZ, 0xc0, !PT ;  /* 0x000000103aff7812 */ /* 0x040fe400078cc0ff */
[C---:B------:R-:W-:Y:S02]  /*60a0*/  LOP3.LUT P1, RZ, R58.reuse, 0x8, RZ, 0xc0, !PT ;  /* 0x000000083aff7812 */ /* 0x040fe4000782c0ff */
[----:B------:R-:W-:Y:S01]  /*60b0*/  LOP3.LUT P3, RZ, R58, 0x4, RZ, 0xc0, !PT ;  /* 0x000000043aff7812 */ /* 0x000fe2000786c0ff */
[----:B------:R-:W2:Y:S04]  /*60c0*/  LDL.LU.64 R42, [R1+0x220] ;  /* 0x00022000012a7983 */ /* 0x000ea80000300a00 */
[----:B0-----:R-:W4:Y:S04]  /*60d0*/  LDL.LU.64 R38, [R1+0x2c0] ;  /* 0x0002c00001267983 */ /* 0x001f280000300a00 */
[----:B---3--:R0:W-:Y:S02]  /*60e0*/  STL.64 [R1+0x2d8], R6 ;  /* 0x0002d80601007387 */ /* 0x0081e40000100a00 */
[----:B0-----:R-:W-:-:S06]  /*60f0*/  CS2R R6, SRZ ;  /* 0x0000000000067805 */ /* 0x001fcc000001ff00 */
[----:B------:R-:W3:Y:S04]  /*6100*/  @P0 LDG.E.64 R6, desc[UR14][R40.64] ;  /* 0x0000000e28060981 */ /* 0x000ee8000c1e1b00 */
[----:B------:R-:W2:Y:S04]  /*6110*/  LDL.LU.64 R40, [R1+0x2a8] ;  /* 0x0002a80001287983 */ /* 0x000ea80000300a00 */
[----:B---3--:R0:W-:Y:S02]  /*6120*/  STL.64 [R1+0x2d0], R6 ;  /* 0x0002d00601007387 */ /* 0x0081e40000100a00 */
[----:B0-----:R-:W-:-:S06]  /*6130*/  CS2R R6, SRZ ;  /* 0x0000000000067805 */ /* 0x001fcc000001ff00 */
[----:B----4-:R-:W3:Y:S04]  /*6140*/  @P4 LDG.E.64 R6, desc[UR14][R38.64] ;  /* 0x0000000e26064981 */ /* 0x010ee8000c1e1b00 */
[----:B------:R-:W4:Y:S04]  /*6150*/  LDL.LU.64 R38, [R1+0x2a0] ;  /* 0x0002a00001267983 */ /* 0x000f280000300a00 */
[----:B---3--:R0:W-:Y:S02]  /*6160*/  STL.64 [R1+0x2c8], R6 ;  /* 0x0002c80601007387 */ /* 0x0081e40000100a00 */
[----:B0-----:R-:W-:-:S06]  /*6170*/  CS2R R6, SRZ ;  /* 0x0000000000067805 */ /* 0x001fcc000001ff00 */
[----:B------:R-:W3:Y:S01]  /*6180*/  @P5 LDG.E.64 R6, desc[UR14][R18.64] ;  /* 0x0000000e12065981 */ /* 0x000ee2000c1e1b00 */
[C---:B------:R-:W-:Y:S02]  /*6190*/  LOP3.LUT P2, RZ, R58.reuse, 0x2, RZ, 0xc0, !PT ;  /* 0x000000023aff7812 */ /* 0x040fe4000784c0ff */
[----:B------:R-:W-:Y:S02]  /*61a0*/  LOP3.LUT P0, RZ, R58, 0x1, RZ, 0xc0, !PT ;  /* 0x000000013aff7812 */ /* 0x000fe4000780c0ff */
[----:B------:R-:W-:Y:S01]  /*61b0*/  LOP3.LUT P4, RZ, R51, 0x80000000, RZ, 0xc0, !PT ;  /* 0x8000000033ff7812 */ /* 0x000fe2000788c0ff */
[----:B------:R-:W4:Y:S04]  /*61c0*/  LDL.LU.64 R18, [R1+0x280] ;  /* 0x0002800001127983 */ /* 0x000f280000300a00 */
[----:B---3--:R0:W-:Y:S02]  /*61d0*/  STL.64 [R1+0x2c0], R6 ;  /* 0x0002c00601007387 */ /* 0x0081e40000100a00 */
[----:B0-----:R-:W-:-:S06]  /*61e0*/  CS2R R6, SRZ ;  /* 0x0000000000067805 */ /* 0x001fcc000001ff00 */
[----:B------:R-:W3:Y:S04]  /*61f0*/  @P6 LDG.E.64 R6, desc[UR14][R8.64] ;  /* 0x0000000e08066981 */ /* 0x000ee8000c1e1b00 */
[----:B------:R-:W4:Y:S04]  /*6200*/  LDL.LU.64 R8, [R1+0x298] ;  /* 0x0002980001087983 */ /* 0x000f280000300a00 */
[----:B---3--:R0:W-:Y:S02]  /*6210*/  STL.64 [R1+0x2b8], R6 ;  /* 0x0002b80601007387 */ /* 0x0081e40000100a00 */
[----:B0-----:R-:W-:-:S06]  /*6220*/  CS2R R6, SRZ ;  /* 0x0000000000067805 */ /* 0x001fcc000001ff00 */
[----:B--2---:R-:W2:Y:S04]  /*6230*/  @P1 LDG.E.64 R6, desc[UR14][R40.64] ;  /* 0x0000000e28061981 */ /* 0x004ea8000c1e1b00 */
[----:B------:R-:W3:Y:S04]  /*6240*/  LDL.LU.64 R40, [R1+0x290] ;  /* 0x0002900001287983 */ /* 0x000ee80000300a00 */
[----:B--2---:R0:W-:Y:S02]  /*6250*/  STL.64 [R1+0x2b0], R6 ;  /* 0x0002b00601007387 */ /* 0x0041e40000100a00 */
[----:B0-----:R-:W-:-:S06]  /*6260*/  CS2R R6, SRZ ;  /* 0x0000000000067805 */ /* 0x001fcc000001ff00 */
[----:B----4-:R-:W2:Y:S04]  /*6270*/  @P3 LDG.E.64 R6, desc[UR14][R38.64] ;  /* 0x0000000e26063981 */ /* 0x010ea8000c1e1b00 */
[----:B------:R-:W4:Y:S04]  /*6280*/  LDL.LU.64 R38, [R1+0x288] ;  /* 0x0002880001267983 */ /* 0x000f280000300a00 */
[----:B--2---:R0:W-:Y:S02]  /*6290*/  STL.64 [R1+0x2a8], R6 ;  /* 0x0002a80601007387 */ /* 0x0041e40000100a00 */
[----:B0-----:R-:W-:-:S06]  /*62a0*/  CS2R R6, SRZ ;  /* 0x0000000000067805 */ /* 0x001fcc000001ff00 */
[----:B------:R-:W2:Y:S01]  /*62b0*/  @P2 LDG.E.64 R6, desc[UR14][R8.64] ;  /* 0x0000000e08062981 */ /* 0x000ea2000c1e1b00 */
[----:B------:R-:W-:-:S03]  /*62c0*/  LOP3.LUT P5, RZ, R51, 0x40000000, RZ, 0xc0, !PT ;  /* 0x4000000033ff7812 */ /* 0x000fc600078ac0ff */
[----:B------:R-:W4:Y:S04]  /*62d0*/  LDL.LU.64 R8, [R1+0x278] ;  /* 0x0002780001087983 */ /* 0x000f280000300a00 */
[----:B--2---:R0:W-:Y:S02]  /*62e0*/  STL.64 [R1+0x2a0], R6 ;  /* 0x0002a00601007387 */ /* 0x0041e40000100a00 */
[----:B0-----:R-:W-:-:S06]  /*62f0*/  CS2R R6, SRZ ;  /* 0x0000000000067805 */ /* 0x001fcc000001ff00 */
[----:B---3--:R-:W2:Y:S01]  /*6300*/  @P0 LDG.E.64 R6, desc[UR14][R40.64] ;  /* 0x0000000e28060981 */ /* 0x008ea2000c1e1b00 */
[----:B------:R-:W-:-:S03]  /*6310*/  LOP3.LUT P6, RZ, R51, 0x20000000, RZ, 0xc0, !PT ;  /* 0x2000000033ff7812 */ /* 0x000fc600078cc0ff */
[----:B------:R-:W3:Y:S04]  /*6320*/  LDL.LU.64 R40, [R1+0x270] ;  /* 0x0002700001287983 */ /* 0x000ee80000300a00 */
[----:B--2---:R0:W-:Y:S02]  /*6330*/  STL.64 [R1+0x298], R6 ;  /* 0x0002980601007387 */ /* 0x0041e40000100a00 */
[----:B0-----:R-:W-:-:S06]  /*6340*/  CS2R R6, SRZ ;  /* 0x0000000000067805 */ /* 0x001fcc000001ff00 */
[----:B----4-:R-:W2:Y:S01]  /*6350*/  @P4 LDG.E.64 R6, desc[UR14][R38.64] ;  /* 0x0000000e26064981 */ /* 0x010ea2000c1e1b00 */
[----:B------:R-:W-:-:S03]  /*6360*/  LOP3.LUT P1, RZ, R51, 0x10000000, RZ, 0xc0, !PT ;  /* 0x1000000033ff7812 */ /* 0x000fc6000782c0ff */
[----:B------:R-:W4:Y:S04]  /*6370*/  LDL.LU.64 R38, [R1+0x268] ;  /* 0x0002680001267983 */ /* 0x000f280000300a00 */
[----:B--2---:R0:W-:Y:S02]  /*6380*/  STL.64 [R1+0x290], R6 ;  /* 0x0002900601007387 */ /* 0x0041e40000100a00 */
[----:B0-----:R-:W-:-:S06]  /*6390*/  CS2R R6, SRZ ;  /* 0x0000000000067805 */ /* 0x001fcc000001ff00 */
[----:B------:R-:W2:Y:S04]  /*63a0*/  @P5 LDG.E.64 R6, desc[UR14][R18.64] ;  /* 0x0000000e12065981 */ /* 0x000ea8000c1e1b00 */
[----:B--2---:R0:W-:Y:S02]  /*63b0*/  STL.64 [R1+0x288], R6 ;  /* 0x0002880601007387 */ /* 0x0041e40000100a00 */
[----:B0-----:R-:W-:-:S06]  /*63c0*/  CS2R R6, SRZ ;  /* 0x0000000000067805 */ /* 0x001fcc000001ff00 */
[----:B------:R-:W2:Y:S01]  /*63d0*/  @P6 LDG.E.64 R6, desc[UR14][R8.64] ;  /* 0x0000000e08066981 */ /* 0x000ea2000c1e1b00 */
[----:B------:R-:W-:Y:S02]  /*63e0*/  LOP3.LUT P3, RZ, R51, 0x2000000, RZ, 0xc0, !PT ;  /* 0x0200000033ff7812 */ /* 0x000fe4000786c0ff */
[----:B------:R-:W-:-:S11]  /*63f0*/  LOP3.LUT R0, R0, 0xffffdfff, RZ, 0xc0, !PT ;  /* 0xffffdfff00007812 */ /* 0x000fd600078ec0ff */
[----:B------:R-:W-:Y:S01]  /*6400*/  @P3 LOP3.LUT R0, R0, 0x2000, RZ, 0xfc, !PT ;  /* 0x0000200000003812 */ /* 0x000fe200078efcff */
[----:B--2---:R0:W-:Y:S02]  /*6410*/  STL.64 [R1+0x280], R6 ;  /* 0x0002800601007387 */ /* 0x0041e40000100a00 */
[----:B0-----:R-:W-:-:S06]  /*6420*/  CS2R R6, SRZ ;  /* 0x0000000000067805 */ /* 0x001fcc000001ff00 */
[----:B---3--:R-:W2:Y:S01]  /*6430*/  @P1 LDG.E.64 R6, desc[UR14][R40.64] ;  /* 0x0000000e28061981 */ /* 0x008ea2000c1e1b00 */
[C---:B------:R-:W-:Y:S02]  /*6440*/  LOP3.LUT P3, RZ, R51.reuse, 0x4000000, RZ, 0xc0, !PT ;  /* 0x0400000033ff7812 */ /* 0x040fe4000786c0ff */
[----:B------:R-:W-:Y:S02]  /*6450*/  LOP3.LUT R0, R0, 0xffffbfff, RZ, 0xc0, !PT ;  /* 0xffffbfff00007812 */ /* 0x000fe400078ec0ff */
[C---:B------:R-:W-:Y:S02]  /*6460*/  LOP3.LUT P5, RZ, R51.reuse, 0x200000, RZ, 0xc0, !PT ;  /* 0x0020000033ff7812 */ /* 0x040fe400078ac0ff */
[C---:B------:R-:W-:Y:S02]  /*6470*/  LOP3.LUT P2, RZ, R51.reuse, 0x1000000, RZ, 0xc0, !PT ;  /* 0x0100000033ff7812 */ /* 0x040fe4000784c0ff */
[C---:B------:R-:W-:Y:S02]  /*6480*/  LOP3.LUT P0, RZ, R51.reuse, 0x800000, RZ, 0xc0, !PT ;  /* 0x0080000033ff7812 */ /* 0x040fe4000780c0ff */
[----:B------:R-:W-:-:S02]  /*6490*/  LOP3.LUT P4, RZ, R51, 0x400000, RZ, 0xc0, !PT ;  /* 0x0040000033ff7812 */ /* 0x000fc4000788c0ff */
[----:B------:R-:W-:Y:S02]  /*64a0*/  CS2R R8, SRZ ;  /* 0x0000000000087805 */ /* 0x000fe4000001ff00 */
[C---:B------:R-:W-:Y:S02]  /*64b0*/  LOP3.LUT P6, RZ, R51.reuse, 0x100000, RZ, 0xc0, !PT ;  /* 0x0010000033ff7812 */ /* 0x040fe400078cc0ff */
[----:B------:R-:W-:Y:S02]  /*64c0*/  CS2R R18, SRZ ;  /* 0x0000000000127805 */ /* 0x000fe4000001ff00 */
[----:B------:R-:W-:Y:S01]  /*64d0*/  @P3 LOP3.LUT R0, R0, 0x4000, RZ, 0xfc, !PT ;  /* 0x0000400000003812 */ /* 0x000fe200078efcff */
[----:B------:R-:W3:Y:S01]  /*64e0*/  LDL.LU.64 R40, [R1+0x210] ;  /* 0x0002100001287983 */ /* 0x000ee20000300a00 */
[----:B------:R-:W-:-:S03]  /*64f0*/  LOP3.LUT P3, RZ, R51, 0x8000000, RZ, 0xc0, !PT ;  /* 0x0800000033ff7812 */ /* 0x000fc6000786c0ff */
[----:B--2---:R0:W-:Y:S02]  /*6500*/  STL.64 [R1+0x278], R6 ;  /* 0x0002780601007387 */ /* 0x0041e40000100a00 */
[----:B0-----:R-:W-:-:S08]  /*6510*/  CS2R R6, SRZ ;  /* 0x0000000000067805 */ /* 0x001fd0000001ff00 */
[----:B----4-:R-:W2:Y:S01]  /*6520*/  @P3 LDG.E.64 R6, desc[UR14][R38.64] ;  /* 0x0000000e26063981 */ /* 0x010ea2000c1e1b00 */
[----:B------:R-:W-:Y:S02]  /*6530*/  LOP3.LUT P3, RZ, R0, 0x4000, RZ, 0xc0, !PT ;  /* 0x0000400000ff7812 */ /* 0x000fe4000786c0ff */
[----:B------:R-:W-:Y:S01]  /*6540*/  LOP3.LUT P1, RZ, R51, 0x80000, RZ, 0xc0, !PT ;  /* 0x0008000033ff7812 */ /* 0x000fe2000782c0ff */
[----:B------:R-:W4:Y:S04]  /*6550*/  LDL.LU.64 R38, [R1+0x218] ;  /* 0x0002180001267983 */ /* 0x000f280000300a00 */
[----:B--2---:R0:W-:Y:S02]  /*6560*/  STL.64 [R1+0x270], R6 ;  /* 0x0002700601007387 */ /* 0x0041e40000100a00 */
[----:B0-----:R-:W-:-:S06]  /*6570*/  CS2R R6, SRZ ;  /* 0x0000000000067805 */ /* 0x001fcc000001ff00 */
[----:B------:R-:W2:Y:S01]  /*6580*/  @P3 LDG.E.64 R6, desc[UR14][R34.64] ;  /* 0x0000000e22063981 */ /* 0x000ea2000c1e1b00 */
[----:B------:R-:W-:-:S03]  /*6590*/  LOP3.LUT P3, RZ, R0, 0x2000, RZ, 0xc0, !PT ;  /* 0x0000200000ff7812 */ /* 0x000fc6000786c0ff */
[----:B------:R-:W3:Y:S04]  /*65a0*/  LDL.LU.64 R34, [R1+0x228] ;  /* 0x0002280001227983 */ /* 0x000ee80000300a00 */
[----:B--2---:R0:W-:Y:S02]  /*65b0*/  STL.64 [R1+0x268], R6 ;  /* 0x0002680601007387 */ /* 0x0041e40000100a00 */
[----:B0-----:R-:W-:-:S06]  /*65c0*/  CS2R R6, SRZ ;  /* 0x0000000000067805 */ /* 0x001fcc000001ff00 */
[----:B------:R0:W2:Y:S02]  /*65d0*/  @P3 LDG.E.64 R6, desc[UR14][R30.64] ;  /* 0x0000000e1e063981 */ /* 0x0000a4000c1e1b00 */
[----:B0-----:R-:W-:Y:S01]  /*65e0*/  IMAD.MOV.U32 R30, RZ, RZ, R22 ;  /* 0x000000ffff1e7224 */ /* 0x001fe200078e0016 */
[----:B------:R-:W-:Y:S01]  /*65f0*/  MOV R22, R2 ;  /* 0x0000000200167202 */ /* 0x000fe20000000f00 */
[----:B------:R-:W-:Y:S02]  /*6600*/  IMAD.MOV.U32 R31, RZ, RZ, R23 ;  /* 0x000000ffff1f7224 */ /* 0x000fe400078e0017 */
[----:B------:R-:W-:Y:S01]  /*6610*/  IMAD.MOV.U32 R23, RZ, RZ, R3 ;  /* 0x000000ffff177224 */ /* 0x000fe200078e0003 */
[----:B------:R-:W-:-:S06]  /*6620*/  CS2R R2, SRZ ;  /* 0x0000000000027805 */ /* 0x000fcc000001ff00 */
[----:B------:R-:W4:Y:S01]  /*6630*/  @P5 LDG.E.64 R2, desc[UR14][R32.64] ;  /* 0x0000000e20025981 */ /* 0x000f22000c1e1b00 */
[----:B------:R-:W-:Y:S02]  /*6640*/  LOP3.LUT P3, RZ, R51, 0x400, RZ, 0xc0, !PT ;  /* 0x0000040033ff7812 */ /* 0x000fe4000786c0ff */
[----:B------:R-:W-:-:S11]  /*6650*/  LOP3.LUT R0, R0, 0xfffffdff, RZ, 0xc0, !PT ;  /* 0xfffffdff00007812 */ /* 0x000fd600078ec0ff */
[----:B------:R-:W-:Y:S02]  /*6660*/  @P3 LOP3.LUT R0, R0, 0x200, RZ, 0xfc, !PT ;  /* 0x0000020000003812 */ /* 0x000fe400078efcff */
[----:B------:R-:W-:Y:S01]  /*6670*/  LOP3.LUT P3, RZ, R51, 0x800, RZ, 0xc0, !PT ;  /* 0x0000080033ff7812 */ /* 0x000fe2000786c0ff */
[----:B--2---:R0:W-:Y:S02]  /*6680*/  STL.64 [R1+0x260], R6 ;  /* 0x0002600601007387 */ /* 0x0041e40000100a00 */
[----:B0-----:R-:W-:-:S06]  /*6690*/  CS2R R6, SRZ ;  /* 0x0000000000067805 */ /* 0x001fcc000001ff00 */
[----:B------:R0:W2:Y:S01]  /*66a0*/  @P2 LDG.E.64 R6, desc[UR14][R24.64] ;  /* 0x0000000e18062981 */ /* 0x0000a2000c1e1b00 */
[----:B------:R-:W-:Y:S01]  /*66b0*/  LOP3.LUT R0, R0, 0xfffffbff, RZ, 0xc0, !PT ;  /* 0xfffffbff00007812 */ /* 0x000fe200078ec0ff */
[----:B0-----:R-:W-:Y:S01]  /*66c0*/  IMAD.MOV.U32 R24, RZ, RZ, R52 ;  /* 0x000000ffff187224 */ /* 0x001fe200078e0034 */
[----:B------:R-:W-:Y:S02]  /*66d0*/  MOV R25, R53 ;  /* 0x0000003500197202 */ /* 0x000fe40000000f00 */
[----:B------:R-:W-:Y:S02]  /*66e0*/  CS2R R52, SRZ ;  /* 0x0000000000347805 */ /* 0x000fe4000001ff00 */
[----:B------:R-:W-:Y:S02]  /*66f0*/  @P3 LOP3.LUT R0, R0, 0x400, RZ, 0xfc, !PT ;  /* 0x0000040000003812 */ /* 0x000fe400078efcff */
[----:B------:R-:W-:Y:S02]  /*6700*/  LOP3.LUT P3, RZ, R51, 0x1000, RZ, 0xc0, !PT ;  /* 0x0000100033ff7812 */ /* 0x000fe4000786c0ff */
[----:B------:R0:W3:Y:S02]  /*6710*/  @P0 LDG.E.64 R52, desc[UR14][R54.64] ;  /* 0x0000000e36340981 */ /* 0x0000e4000c1e1b00 */
[----:B0-----:R-:W-:-:S02]  /*6720*/  CS2R R54, SRZ ;  /* 0x0000000000367805 */ /* 0x001fc4000001ff00 */
[----:B------:R-:W-:-:S04]  /*6730*/  LOP3.LUT R0, R0, 0xfffff7ff, RZ, 0xc0, !PT ;  /* 0xfffff7ff00007812 */ /* 0x000fc800078ec0ff */
[----:B------:R-:W3:Y:S01]  /*6740*/  @P4 LDG.E.64 R54, desc[UR14][R36.64] ;  /* 0x0000000e24364981 */ /* 0x000ee2000c1e1b00 */
[C---:B------:R-:W-:Y:S02]  /*6750*/  LOP3.LUT P4, RZ, R51.reuse, 0x20000, RZ, 0xc0, !PT ;  /* 0x0002000033ff7812 */ /* 0x040fe4000788c0ff */
[C---:B------:R-:W-:Y:S01]  /*6760*/  LOP3.LUT P5, RZ, R51.reuse, 0x10000, RZ, 0xc0, !PT ;  /* 0x0001000033ff7812 */ /* 0x040fe200078ac0ff */
[----:B----4-:R0:W-:Y:S01]  /*6770*/  STL.64 [R1+0x248], R2 ;  /* 0x0002480201007387 */ /* 0x0101e20000100a00 */
[----:B------:R-:W-:Y:S02]  /*6780*/  @P3 LOP3.LUT R0, R0, 0x800, RZ, 0xfc, !PT ;  /* 0x0000080000003812 */ /* 0x000fe400078efcff */
[----:B------:R-:W-:-:S07]  /*6790*/  LOP3.LUT P3, RZ, R51, 0x2000, RZ, 0xc0, !PT ;  /* 0x0000200033ff7812 */ /* 0x000fce000786c0ff */
[----:B------:R1:W4:Y:S01]  /*67a0*/  @P4 LDG.E.64 R8, desc[UR14][R20.64] ;  /* 0x0000000e14084981 */ /* 0x000322000c1e1b00 */
[----:B0-----:R-:W-:Y:S02]  /*67b0*/  CS2R R2, SRZ ;  /* 0x0000000000027805 */ /* 0x001fe4000001ff00 */
[----:B------:R-:W-:-:S04]  /*67c0*/  LOP3.LUT R0, R0, 0xffffefff, RZ, 0xc0, !PT ;  /* 0xffffefff00007812 */ /* 0x000fc800078ec0ff */
[----:B------:R-:W4:Y:S01]  /*67d0*/  @P6 LDG.E.64 R2, desc[UR14][R26.64] ;  /* 0x0000000e1a026981 */ /* 0x000f22000c1e1b00 */
[----:B-1----:R-:W-:Y:S01]  /*67e0*/  MOV R20, R10 ;  /* 0x0000000a00147202 */ /* 0x002fe20000000f00 */
[----:B------:R-:W-:Y:S01]  /*67f0*/  IMAD.MOV.U32 R21, RZ, RZ, R11 ;  /* 0x000000ffff157224 */ /* 0x000fe200078e000b */
[----:B------:R-:W-:Y:S02]  /*6800*/  CS2R R10, SRZ ;  /* 0x00000000000a7805 */ /* 0x000fe4000001ff00 */
[C---:B------:R-:W-:Y:S02]  /*6810*/  LOP3.LUT P6, RZ, R51.reuse, 0x8000, RZ, 0xc0, !PT ;  /* 0x0000800033ff7812 */ /* 0x040fe400078cc0ff */
[----:B------:R-:W-:Y:S02]  /*6820*/  @P3 LOP3.LUT R0, R0, 0x1000, RZ, 0xfc, !PT ;  /* 0x0000100000003812 */ /* 0x000fe400078efcff */
[----:B------:R0:W3:Y:S01]  /*6830*/  @P5 LDG.E.64 R10, desc[UR14][R24.64] ;  /* 0x0000000e180a5981 */ /* 0x0000e2000c1e1b00 */
[----:B------:R-:W-:-:S02]  /*6840*/  LOP3.LUT P3, RZ, R51, 0x4000, RZ, 0xc0, !PT ;  /* 0x0000400033ff7812 */ /* 0x000fc4000786c0ff */
[----:B------:R-:W-:Y:S01]  /*6850*/  LOP3.LUT P0, RZ, R51, 0x40000, RZ, 0xc0, !PT ;  /* 0x0004000033ff7812 */ /* 0x000fe2000780c0ff */
[----:B0-----:R-:W-:Y:S01]  /*6860*/  IMAD.MOV.U32 R24, RZ, RZ, R12 ;  /* 0x000000ffff187224 */ /* 0x001fe200078e000c */
[----:B------:R-:W-:Y:S02]  /*6870*/  MOV R25, R13 ;  /* 0x0000000d00197202 */ /* 0x000fe40000000f00 */
[----:B------:R-:W-:Y:S01]  /*6880*/  CS2R R12, SRZ ;  /* 0x00000000000c7805 */ /* 0x000fe2000001ff00 */
[----:B------:R-:W-:Y:S02]  /*6890*/  IMAD.MOV.U32 R26, RZ, RZ, R4 ;  /* 0x000000ffff1a7224 */ /* 0x000fe400078e0004 */
[----:B------:R-:W-:-:S03]  /*68a0*/  IMAD.MOV.U32 R27, RZ, RZ, R5 ;  /* 0x000000ffff1b7224 */ /* 0x000fc600078e0005 */
[----:B------:R0:W4:Y:S01]  /*68b0*/  @P6 LDG.E.64 R12, desc[UR14][R14.64] ;  /* 0x0000000e0e0c6981 */ /* 0x000122000c1e1b00 */
[----:B------:R-:W-:-:S06]  /*68c0*/  CS2R R4, SRZ ;  /* 0x0000000000047805 */ /* 0x000fcc000001ff00 */
[----:B------:R-:W3:Y:S01]  /*68d0*/  @P1 LDG.E.64 R4, desc[UR14][R30.64] ;  /* 0x0000000e1e041981 */ /* 0x000ee2000c1e1b00 */
[----:B0-----:R-:W-:-:S06]  /*68e0*/  CS2R R14, SRZ ;  /* 0x00000000000e7805 */ /* 0x001fcc000001ff00 */
[----:B------:R0:W3:Y:S01]  /*68f0*/  @P3 LDG.E.64 R14, desc[UR14][R16.64] ;  /* 0x0000000e100e3981 */ /* 0x0000e2000c1e1b00 */
[----:B------:R-:W-:-:S03]  /*6900*/  LOP3.LUT P3, RZ, R0, 0x1000, RZ, 0xc0, !PT ;  /* 0x0000100000ff7812 */ /* 0x000fc6000786c0ff */
[----:B------:R-:W4:Y:S01]  /*6910*/  LDL.LU.64 R30, [R1+0x238] ;  /* 0x00023800011e7983 */ /* 0x000f220000300a00 */
[----:B0-----:R-:W-:-:S09]  /*6920*/  CS2R R16, SRZ ;  /* 0x0000000000107805 */ /* 0x001fd2000001ff00 */
[----:B------:R-:W3:Y:S04]  /*6930*/  @P3 LDG.E.64 R16, desc[UR14][R44.64] ;  /* 0x0000000e2c103981 */ /* 0x000ee8000c1e1b00 */
[----:B------:R-:W3:Y:S04]  /*6940*/  LDL.LU.64 R44, [R1+0x230] ;  /* 0x00023000012c7983 */ /* 0x000ee80000300a00 */
[----:B--2---:R0:W-:Y:S02]  /*6950*/  STL.64 [R1+0x258], R6 ;  /* 0x0002580601007387 */ /* 0x0041e40000100a00 */
[----:B0-----:R-:W-:-:S06]  /*6960*/  CS2R R6, SRZ ;  /* 0x0000000000067805 */ /* 0x001fcc000001ff00 */
[----:B------:R0:W2:Y:S02]  /*6970*/  @P0 LDG.E.64 R6, desc[UR14][R26.64] ;  /* 0x0000000e1a060981 */ /* 0x0000a4000c1e1b00 */
[----:B0-----:R-:W-:Y:S02]  /*6980*/  IMAD.MOV.U32 R26, RZ, RZ, R46 ;  /* 0x000000ffff1a7224 */ /* 0x001fe400078e002e */
[----:B------:R-:W-:Y:S02]  /*6990*/  IMAD.MOV.U32 R27, RZ, RZ, R47 ;  /* 0x000000ffff1b7224 */ /* 0x000fe400078e002f */
[----:B------:R-:W2:Y:S01]  /*69a0*/  LDL.LU.64 R46, [R1+0x240] ;  /* 0x00024000012e7983 */ /* 0x000ea20000300a00 */
[----:B------:R-:W-:-:S13]  /*69b0*/  LOP3.LUT P3, RZ, R0, 0x800, RZ, 0xc0, !PT ;  /* 0x0000080000ff7812 */ /* 0x000fda000786c0ff */
[----:B------:R0:W2:Y:S01]  /*69c0*/  @P3 LDG.E.64 R18, desc[UR14][R20.64] ;  /* 0x0000000e14123981 */ /* 0x0000a2000c1e1b00 */
[----:B------:R-:W-:Y:S02]  /*69d0*/  LOP3.LUT P3, RZ, R0, 0x400, RZ, 0xc0, !PT ;  /* 0x0000040000ff7812 */ /* 0x000fe4000786c0ff */
[----:B0-----:R-:W-:-:S11]  /*69e0*/  CS2R R20, SRZ ;  /* 0x0000000000147805 */ /* 0x001fd6000001ff00 */
[----:B------:R0:W2:Y:S01]  /*69f0*/  @P3 LDG.E.64 R20, desc[UR14][R22.64] ;  /* 0x0000000e16143981 */ /* 0x0000a2000c1e1b00 */
[----:B------:R-:W-:Y:S02]  /*6a00*/  LOP3.LUT P3, RZ, R0, 0x200, RZ, 0xc0, !PT ;  /* 0x0000020000ff7812 */ /* 0x000fe4000786c0ff */
[C---:B------:R-:W-:Y:S02]  /*6a10*/  LOP3.LUT P2, RZ, R51.reuse, 0x200, RZ, 0xc0, !PT ;  /* 0x0000020033ff7812 */ /* 0x040fe4000784c0ff */
[----:B0-----:R-:W-:Y:S02]  /*6a20*/  CS2R R22, SRZ ;  /* 0x0000000000167805 */ /* 0x001fe4000001ff00 */
[----:B------:R-:W-:-:S07]  /*6a30*/  LOP3.LUT P1, RZ, R51, 0x100, RZ, 0xc0, !PT ;  /* 0x0000010033ff7812 */ /* 0x000fce000782c0ff */
[----:B------:R0:W2:Y:S01]  /*6a40*/  @P3 LDG.E.64 R22, desc[UR14][R24.64] ;  /* 0x0000000e18163981 */ /* 0x0000a2000c1e1b00 */
[----:B------:R-:W-:Y:S02]  /*6a50*/  LOP3.LUT P0, RZ, R51, 0x80, RZ, 0xc0, !PT ;  /* 0x0000008033ff7812 */ /* 0x000fe4000780c0ff */
[----:B0-----:R-:W-:-:S06]  /*6a60*/  CS2R R24, SRZ ;  /* 0x0000000000187805 */ /* 0x001fcc000001ff00 */
[----:B------:R0:W2:Y:S01]  /*6a70*/  @P2 LDG.E.64 R24, desc[UR14][R26.64] ;  /* 0x0000000e1a182981 */ /* 0x0000a2000c1e1b00 */
[----:B------:R-:W-:Y:S02]  /*6a80*/  LOP3.LUT P4, RZ, R51, 0x40, RZ, 0xc0, !PT ;  /* 0x0000004033ff7812 */ /* 0x000fe4000788c0ff */
[----:B------:R-:W-:Y:S02]  /*6a90*/  CS2R R28, SRZ ;  /* 0x00000000001c7805 */ /* 0x000fe4000001ff00 */
[----:B0-----:R-:W-:-:S04]  /*6aa0*/  CS2R R26, SRZ ;  /* 0x00000000001a7805 */ /* 0x001fc8000001ff00 */
[----:B----4-:R0:W4:Y:S02]  /*6ab0*/  @P0 LDG.E.64 R28, desc[UR14][R30.64] ;  /* 0x0000000e1e1c0981 */ /* 0x010124000c1e1b00 */
[----:B0-----:R-:W-:-:S06]  /*6ac0*/  CS2R R30, SRZ ;  /* 0x00000000001e7805 */ /* 0x001fcc000001ff00 */
[----:B---3--:R-:W3:Y:S04]  /*6ad0*/  @P4 LDG.E.64 R30, desc[UR14][R44.64] ;  /* 0x0000000e2c1e4981 */ /* 0x008ee8000c1e1b00 */
[----:B------:R-:W4:Y:S04]  /*6ae0*/  LDL.LU.64 R44, [R1+0x200] ;  /* 0x00020000012c7983 */ /* 0x000f280000300a00 */
[----:B------:R0:W-:Y:S04]  /*6af0*/  STL [R1+0x4d8], R13 ;  /* 0x0004d80d01007387 */ /* 0x0001e80000100800 */
[----:B------:R1:W-:Y:S04]  /*6b00*/  STL [R1+0x4dc], R10 ;  /* 0x0004dc0a01007387 */ /* 0x0003e80000100800 */
[----:B0-----:R-:W3:Y:S04]  /*6b10*/  LDL.LU R13, [R1+0x36c] ;  /* 0x00036c00010d7983 */ /* 0x001ee80000300800 */
[----:B-1----:R-:W3:Y:S04]  /*6b20*/  LDL.LU R10, [R1+0x368] ;  /* 0x00036800010a7983 */ /* 0x002ee80000300800 */
[----:B--2---:R-:W2:Y:S04]  /*6b30*/  @P1 LDG.E.64 R26, desc[UR14][R46.64] ;  /* 0x0000000e2e1a1981 */ /* 0x004ea8000c1e1b00 */
[----:B------:R-:W3:Y:S01]  /*6b40*/  LDL.LU.64 R46, [R1+0x208] ;  /* 0x00020800012e7983 */ /* 0x000ee20000300a00 */
[----:B------:R-:W-:-:S02]  /*6b50*/  LOP3.LUT P5, RZ, R51, 0x20, RZ, 0xc0, !PT ;  /* 0x0000002033ff7812 */ /* 0x000fc400078ac0ff */
[----:B------:R-:W-:Y:S02]  /*6b60*/  CS2R R32, SRZ ;  /* 0x0000000000207805 */ /* 0x000fe4000001ff00 */
[----:B------:R-:W-:Y:S02]  /*6b70*/  LOP3.LUT P6, RZ, R51, 0x10, RZ, 0xc0, !PT ;  /* 0x0000001033ff7812 */ /* 0x000fe400078cc0ff */
[----:B------:R-:W-:Y:S02]  /*6b80*/  LOP3.LUT P3, RZ, R0, 0x100, RZ, 0xc0, !PT ;  /* 0x0000010000ff7812 */ /* 0x000fe4000786c0ff */
[----:B------:R-:W-:-:S05]  /*6b90*/  CS2R R36, SRZ ;  /* 0x0000000000247805 */ /* 0x000fca000001ff00 */
[----:B------:R0:W2:Y:S01]  /*6ba0*/  @P5 LDG.E.64 R32, desc[UR14][R34.64] ;  /* 0x0000000e22205981 */ /* 0x0000a2000c1e1b00 */
[----:B------:R-:W-:-:S05]  /*6bb0*/  LOP3.LUT R58, R58, 0xbfffffff, RZ, 0xc0, !PT ;  /* 0xbfffffff3a3a7812 */ /* 0x000fca00078ec0ff */
[----:B------:R1:W2:Y:S01]  /*6bc0*/  @P3 LDG.E.64 R36, desc[UR14][R38.64] ;  /* 0x0000000e26243981 */ /* 0x0002a2000c1e1b00 */
[----:B0-----:R-:W-:Y:S02]  /*6bd0*/  CS2R R34, SRZ ;  /* 0x0000000000227805 */ /* 0x001fe4000001ff00 */
[----:B------:R-:W-:-:S04]  /*6be0*/  @P3 LOP3.LUT R58, R58, 0x40000000, RZ, 0xfc, !PT ;  /* 0x400000003a3a3812 */ /* 0x000fc800078efcff */
[----:B------:R-:W2:Y:S01]  /*6bf0*/  @P6 LDG.E.64 R34, desc[UR14][R42.64] ;  /* 0x0000000e2a226981 */ /* 0x000ea2000c1e1b00 */
[C---:B------:R-:W-:Y:S02]  /*6c00*/  LOP3.LUT P6, RZ, R0.reuse, 0x4, RZ, 0xc0, !PT ;  /* 0x0000000400ff7812 */ /* 0x040fe400078cc0ff */
[----:B-1----:R-:W-:Y:S02]  /*6c10*/  CS2R R38, SRZ ;  /* 0x0000000000267805 */ /* 0x002fe4000001ff00 */
[----:B------:R-:W-:Y:S02]  /*6c20*/  LOP3.LUT P5, RZ, R0, 0x8, RZ, 0xc0, !PT ;  /* 0x0000000800ff7812 */ /* 0x000fe400078ac0ff */
[C---:B------:R-:W-:Y:S02]  /*6c30*/  LOP3.LUT P3, RZ, R58.reuse, 0x8000000, RZ, 0xc0, !PT ;  /* 0x080000003aff7812 */ /* 0x040fe4000786c0ff */
[----:B------:R-:W-:Y:S02]  /*6c40*/  LOP3.LUT R58, R58, 0x7fffffff, RZ, 0xc0, !PT ;  /* 0x7fffffff3a3a7812 */ /* 0x000fe400078ec0ff */
[----:B------:R-:W-:-:S03]  /*6c50*/  LOP3.LUT P1, RZ, R0, 0x40, RZ, 0xc0, !PT ;  /* 0x0000004000ff7812 */ /* 0x000fc6000782c0ff */
[----:B------:R0:W2:Y:S01]  /*6c60*/  @P6 LDG.E.64 R38, desc[UR14][R40.64] ;  /* 0x0000000e28266981 */ /* 0x0000a2000c1e1b00 */
[----:B------:R-:W-:Y:S02]  /*6c70*/  @P6 LOP3.LUT R58, R58, 0x80000000, RZ, 0xfc, !PT ;  /* 0x800000003a3a6812 */ /* 0x000fe400078efcff */
[----:B------:R-:W-:Y:S02]  /*6c80*/  LOP3.LUT P4, RZ, R0, 0x10, RZ, 0xc0, !PT ;  /* 0x0000001000ff7812 */ /* 0x000fe4000788c0ff */
[----:B------:R-:W-:Y:S02]  /*6c90*/  LOP3.LUT P6, RZ, R58, 0x10000000, RZ, 0xc0, !PT ;  /* 0x100000003aff7812 */ /* 0x000fe400078cc0ff */
[----:B0-----:R-:W-:Y:S02]  /*6ca0*/  CS2R R40, SRZ ;  /* 0x0000000000287805 */ /* 0x001fe4000001ff00 */
[----:B------:R-:W-:Y:S02]  /*6cb0*/  LOP3.LUT P0, RZ, R0, 0x20, RZ, 0xc0, !PT ;  /* 0x0000002000ff7812 */ /* 0x000fe4000780c0ff */
[----:B------:R-:W-:Y:S01]  /*6cc0*/  CS2R R42, SRZ ;  /* 0x00000000002a7805 */ /* 0x000fe2000001ff00 */
[----:B------:R0:W-:Y:S04]  /*6cd0*/  STL [R1+0x4e0], R11 ;  /* 0x0004e00b01007387 */ /* 0x0001e80000100800 */
[----:B------:R1:W-:Y:S04]  /*6ce0*/  STL [R1+0x4e4], R8 ;  /* 0x0004e40801007387 */ /* 0x0003e80000100800 */
[----:B0-----:R-:W2:Y:S04]  /*6cf0*/  LDL.LU R11, [R1+0x364] ;  /* 0x00036400010b7983 */ /* 0x001ea80000300800 */
[----:B-1----:R-:W2:Y:S04]  /*6d00*/  LDL.LU R8, [R1+0x360] ;  /* 0x0003600001087983 */ /* 0x002ea80000300800 */
[----:B----4-:R0:W4:Y:S02]  /*6d10*/  @P4 LDG.E.64 R42, desc[UR14][R44.64] ;  /* 0x0000000e2c2a4981 */ /* 0x010124000c1e1b00 */
[----:B0-----:R-:W-:-:S06]  /*6d20*/  CS2R R44, SRZ ;  /* 0x00000000002c7805 */ /* 0x001fcc000001ff00 */
[----:B------:R0:W4:Y:S02]  /*6d30*/  @P0 LDG.E.64 R44, desc[UR14][R60.64] ;  /* 0x0000000e3c2c0981 */ /* 0x000124000c1e1b00 */
[----:B0-----:R-:W-:Y:S01]  /*6d40*/  IMAD.MOV.U32 R61, RZ, RZ, RZ ;  /* 0x000000ffff3d7224 */ /* 0x001fe200078e00ff */
[----:B------:R-:W-:Y:S02]  /*6d50*/  @P3 MOV R61, R56 ;  /* 0x00000038003d3202 */ /* 0x000fe40000000f00 */
[----:B------:R-:W4:Y:S01]  /*6d60*/  LDL.LU R56, [R1+0x50c] ;  /* 0x00050c0001387983 */ /* 0x000f220000300800 */
[----:B------:R-:W-:-:S03]  /*6d70*/  LOP3.LUT P2, RZ, R0, 0x80, RZ, 0xc0, !PT ;  /* 0x0000008000ff7812 */ /* 0x000fc6000784c0ff */
[----:B------:R0:W-:Y:S01]  /*6d80*/  STL [R1+0x4e8], R9 ;  /* 0x0004e80901007387 */ /* 0x0001e20000100800 */
[----:B------:R-:W-:-:S03]  /*6d90*/  LOP3.LUT R0, R0, 0xfffffffe, RZ, 0xc0, !PT ;  /* 0xfffffffe00007812 */ /* 0x000fc600078ec0ff */
[----:B------:R1:W-:Y:S01]  /*6da0*/  STL [R1+0x4ec], R6 ;  /* 0x0004ec0601007387 */ /* 0x0003e20000100800 */
[----:B------:R-:W-:-:S03]  /*6db0*/  @P5 LOP3.LUT R0, R0, 0x1, RZ, 0xfc, !PT ;  /* 0x0000000100005812 */ /* 0x000fc600078efcff */
[----:B0-----:R-:W4:Y:S04]  /*6dc0*/  LDL.LU R9, [R1+0x35c] ;  /* 0x00035c0001097983 */ /* 0x001f280000300800 */
[----:B-1----:R-:W4:Y:S01]  /*6dd0*/  LDL.LU R6, [R1+0x358] ;  /* 0x0003580001067983 */ /* 0x002f220000300800 */
[----:B------:R-:W-:-:S03]  /*6de0*/  FMUL.FTZ R60, R61, R61 ;  /* 0x0000003d3d3c7220 */ /* 0x000fc60000410000 */
[----:B------:R0:W-:Y:S04]  /*6df0*/  STL [R1+0x4f0], R7 ;  /* 0x0004f00701007387 */ /* 0x0001e80000100800 */
[----:B------:R-:W-:Y:S04]  /*6e00*/  STL [R1+0x4fc], R2 ;  /* 0x0004fc0201007387 */ /* 0x000fe80000100800 */
[----:B------:R1:W-:Y:S04]  /*6e10*/  STL [R1+0x4f4], R4 ;  /* 0x0004f40401007387 */ /* 0x0003e80000100800 */
[----:B0-----:R-:W4:Y:S04]  /*6e20*/  LDL.LU R7, [R1+0x354] ;  /* 0x0003540001077983 */ /* 0x001f280000300800 */
[----:B-1----:R-:W4:Y:S04]  /*6e30*/  LDL.LU R4, [R1+0x350] ;  /* 0x0003500001047983 */ /* 0x002f280000300800 */
[----:B------:R0:W-:Y:S04]  /*6e40*/  STL [R1+0x4f8], R5 ;  /* 0x0004f80501007387 */ /* 0x0001e80000100800 */
[----:B0-----:R-:W4:Y:S04]  /*6e50*/  LDL.LU R5, [R1+0x34c] ;  /* 0x00034c0001057983 */ /* 0x001f280000300800 */
[----:B------:R0:W-:Y:S04]  /*6e60*/  STL [R1+0x500], R3 ;  /* 0x0005000301007387 */ /* 0x0001e80000100800 */
[----:B------:R1:W-:Y:S04]  /*6e70*/  STL [R1+0x504], R12 ;  /* 0x0005040c01007387 */ /* 0x0003e80000100800 */
[----:B0-----:R-:W4:Y:S04]  /*6e80*/  LDL.LU R3, [R1+0x344] ;  /* 0x0003440001037983 */ /* 0x001f280000300800 */
[----:B-1----:R-:W4:Y:S04]  /*6e90*/  LDL.LU R12, [R1+0x340] ;  /* 0x00034000010c7983 */ /* 0x002f280000300800 */
[----:B---3--:R0:W3:Y:S02]  /*6ea0*/  @P5 LDG.E.64 R40, desc[UR14][R46.64] ;  /* 0x0000000e2e285981 */ /* 0x0080e4000c1e1b00 */
[----:B0-----:R-:W-:-:S06]  /*6eb0*/  CS2R R46, SRZ ;  /* 0x00000000002e7805 */ /* 0x001fcc000001ff00 */
[----:B------:R0:W3:Y:S02]  /*6ec0*/  @P1 LDG.E.64 R46, desc[UR14][R48.64] ;  /* 0x0000000e302e1981 */ /* 0x0000e4000c1e1b00 */
[----:B0-----:R-:W-:Y:S02]  /*6ed0*/  CS2R R48, SRZ ;  /* 0x0000000000307805 */ /* 0x001fe4000001ff00 */
[----:B------:R-:W-:Y:S01]  /*6ee0*/  @P6 MOV R48, R50 ;  /* 0x0000003200306202 */ /* 0x000fe20000000f00 */
[----:B------:R-:W-:-:S04]  /*6ef0*/  @P6 IMAD.MOV.U32 R49, RZ, RZ, R59 ;  /* 0x000000ffff316224 */ /* 0x000fc800078e003b */
[C---:B------:R-:W-:Y:S01]  /*6f00*/  FMUL.FTZ R59, R48.reuse, R48 ;  /* 0x00000030303b7220 */ /* 0x040fe20000410000 */
[----:B------:R-:W-:-:S03]  /*6f10*/  FADD.FTZ R48, R48, R49 ;  /* 0x0000003130307221 */ /* 0x000fc60000010000 */
[----:B------:R-:W-:Y:S01]  /*6f20*/  FFMA.FTZ R49, R49, R49, R59 ;  /* 0x0000003131317223 */ /* 0x000fe2000001003b */
[----:B------:R-:W-:Y:S02]  /*6f30*/  IMAD.MOV.U32 R59, RZ, RZ, RZ ;  /* 0x000000ffff3b7224 */ /* 0x000fe400078e00ff */
[----:B------:R-:W-:Y:S02]  /*6f40*/  @P3 IMAD.MOV.U32 R59, RZ, RZ, R57 ;  /* 0x000000ffff3b3224 */ /* 0x000fe400078e0039 */
[----:B------:R-:W4:Y:S01]  /*6f50*/  LDL.LU R57, [R1+0x508] ;  /* 0x0005080001397983 */ /* 0x000f220000300800 */
[----:B------:R-:W-:Y:S01]  /*6f60*/  LOP3.LUT P5, RZ, R58, 0x4000000, RZ, 0xc0, !PT ;  /* 0x040000003aff7812 */ /* 0x000fe200078ac0ff */
[----:B------:R-:W-:Y:S01]  /*6f70*/  FADD.FTZ R61, R61, R59 ;  /* 0x0000003b3d3d7221 */ /* 0x000fe20000010000 */
[----:B------:R-:W-:Y:S01]  /*6f80*/  FFMA.FTZ R60, R59, R59, R60 ;  /* 0x0000003b3b3c7223 */ /* 0x000fe2000001003c */
[----:B------:R-:W-:Y:S01]  /*6f90*/  HFMA2.MMA R59, -RZ, RZ, 0, 0 ;  /* 0x00000000ff3b7435 */ /* 0x000fe200000001ff */
[----:B------:R-:W-:Y:S01]  /*6fa0*/  FADD.FTZ R49, RZ, R49 ;  /* 0x00000031ff317221 */ /* 0x000fe20000010000 */
[----:B------:R-:W-:-:S03]  /*6fb0*/  FADD.FTZ R48, RZ, R48 ;  /* 0x00000030ff307221 */ /* 0x000fc60000010000 */
[----:B------:R-:W-:Y:S01]  /*6fc0*/  FADD.FTZ R2, R49, R60 ;  /* 0x0000003c31027221 */ /* 0x000fe20000010000 */
[----:B------:R-:W-:Y:S02]  /*6fd0*/  IMAD.MOV.U32 R60, RZ, RZ, RZ ;  /* 0x000000ffff3c7224 */ /* 0x000fe400078e00ff */
[----:B------:R-:W-:Y:S02]  /*6fe0*/  FADD.FTZ R61, R48, R61 ;  /* 0x0000003d303d7221 */ /* 0x000fe40000010000 */
[----:B------:R-:W-:Y:S01]  /*6ff0*/  @P5 IMAD.MOV.U32 R59, RZ, RZ, R13 ;  /* 0x000000ffff3b5224 */ /* 0x000fe200078e000d */
[----:B------:R-:W-:-:S03]  /*7000*/  @P5 MOV R60, R10 ;  /* 0x0000000a003c5202 */ /* 0x000fc60000000f00 */
[C---:B------:R-:W-:Y:S02]  /*7010*/  FMUL.FTZ R48, R59.reuse, R59 ;  /* 0x0000003b3b307220 */ /* 0x040fe40000410000 */
[----:B------:R-:W-:Y:S02]  /*7020*/  FADD.FTZ R59, R59, R60 ;  /* 0x0000003c3b3b7221 */ /* 0x000fe40000010000 */
[----:B------:R-:W-:-:S04]  /*7030*/  FFMA.FTZ R60, R60, R60, R48 ;  /* 0x0000003c3c3c7223 */ /* 0x000fc80000010030 */
[----:B------:R-:W-:Y:S02]  /*7040*/  FADD.FTZ R60, R2, R60 ;  /* 0x0000003c023c7221 */ /* 0x000fe40000010000 */
[----:B------:R-:W3:Y:S01]  /*7050*/  LDL.LU R2, [R1+0x348] ;  /* 0x0003480001027983 */ /* 0x000ee20000300800 */
[C---:B------:R-:W-:Y:S02]  /*7060*/  LOP3.LUT P6, RZ, R58.reuse, 0x2000000, RZ, 0xc0, !PT ;  /* 0x020000003aff7812 */ /* 0x040fe400078cc0ff */
[----:B------:R-:W-:Y:S02]  /*7070*/  CS2R R48, SRZ ;  /* 0x0000000000307805 */ /* 0x000fe4000001ff00 */
[----:B------:R-:W-:Y:S01]  /*7080*/  LOP3.LUT P3, RZ, R58, 0x1000000, RZ, 0xc0, !PT ;  /* 0x010000003aff7812 */ /* 0x000fe2000786c0ff */
[----:B------:R-:W-:Y:S01]  /*7090*/  FADD.FTZ R61, R61, R59 ;  /* 0x0000003b3d3d7221 */ /* 0x000fe20000010000 */
[----:B------:R-:W-:-:S07]  /*70a0*/  IMAD.MOV.U32 R59, RZ, RZ, RZ ;  /* 0x000000ffff3b7224 */ /* 0x000fce00078e00ff */
[----:B--2---:R-:W-:Y:S01]  /*70b0*/  @P6 IMAD.MOV.U32 R59, RZ, RZ, R11 ;  /* 0x000000ffff3b6224 */ /* 0x004fe200078e000b */
[----:B------:R-:W-:-:S04]  /*70c0*/  LOP3.LUT R0, R0, 0xfffffffd, RZ, 0xc0, !PT ;  /* 0xfffffffd00007812 */ /* 0x000fc800078ec0ff */
[----:B------:R-:W-:Y:S02]  /*70d0*/  @P4 LOP3.LUT R0, R0, 0x2, RZ, 0xfc, !PT ;  /* 0x0000000200004812 */ /* 0x000fe400078efcff */
[C---:B------:R-:W-:Y:S02]  /*70e0*/  LOP3.LUT P4, RZ, R58.reuse, 0x800000, RZ, 0xc0, !PT ;  /* 0x008000003aff7812 */ /* 0x040fe4000788c0ff */
[----:B------:R-:W-:Y:S01]  /*70f0*/  LOP3.LUT P5, RZ, R58, 0x400000, RZ, 0xc0, !PT ;  /* 0x004000003aff7812 */ /* 0x000fe200078ac0ff */
[----:B----4-:R0:W2:Y:S02]  /*7100*/  @P2 LDG.E.64 R48, desc[UR14][R56.64] ;  /* 0x0000000e38302981 */ /* 0x0100a4000c1e1b00 */
[----:B0-----:R-:W-:Y:S01]  /*7110*/  HFMA2.MMA R56, -RZ, RZ, 0, 0 ;  /* 0x00000000ff387435 */ /* 0x001fe200000001ff */
[----:B------:R-:W-:-:S05]  /*7120*/  FMUL.FTZ R57, R59, R59 ;  /* 0x0000003b3b397220 */ /* 0x000fca0000410000 */
[----:B------:R-:W-:-:S04]  /*7130*/  @P6 IMAD.MOV.U32 R56, RZ, RZ, R8 ;  /* 0x000000ffff386224 */ /* 0x000fc800078e0008 */
[----:B------:R-:W-:Y:S01]  /*7140*/  FADD.FTZ R59, R59, R56 ;  /* 0x000000383b3b7221 */ /* 0x000fe20000010000 */
[----:B------:R-:W-:-:S03]  /*7150*/  FFMA.FTZ R56, R56, R56, R57 ;  /* 0x0000003838387223 */ /* 0x000fc60000010039 */
[----:B------:R-:W-:Y:S01]  /*7160*/  FADD.FTZ R57, R61, R59 ;  /* 0x0000003b3d397221 */ /* 0x000fe20000010000 */
[----:B------:R-:W-:Y:S01]  /*7170*/  IMAD.MOV.U32 R61, RZ, RZ, RZ ;  /* 0x000000ffff3d7224 */ /* 0x000fe200078e00ff */
[----:B------:R-:W-:Y:S01]  /*7180*/  @P3 MOV R61, R9 ;  /* 0x00000009003d3202 */ /* 0x000fe20000000f00 */
[----:B------:R-:W-:Y:S02]  /*7190*/  IMAD.MOV.U32 R59, RZ, RZ, RZ ;  /* 0x000000ffff3b7224 */ /* 0x000fe400078e00ff */
[----:B------:R-:W-:Y:S02]  /*71a0*/  @P3 IMAD.MOV.U32 R59, RZ, RZ, R6 ;  /* 0x000000ffff3b3224 */ /* 0x000fe400078e0006 */
[----:B------:R-:W-:Y:S01]  /*71b0*/  FADD.FTZ R56, R60, R56 ;  /* 0x000000383c387221 */ /* 0x000fe20000010000 */
[C---:B------:R-:W-:Y:S01]  /*71c0*/  FMUL.FTZ R60, R61.reuse, R61 ;  /* 0x0000003d3d3c7220 */ /* 0x040fe20000410000 */
[----:B------:R-:W-:-:S04]  /*71d0*/  FADD.FTZ R61, R61, R59 ;  /* 0x0000003b3d3d7221 */ /* 0x000fc80000010000 */
[----:B------:R-:W-:Y:S01]  /*71e0*/  FADD.FTZ R57, R57, R61 ;  /* 0x0000003d39397221 */ /* 0x000fe20000010000 */
[----:B------:R-:W-:Y:S01]  /*71f0*/  HFMA2.MMA R61, -RZ, RZ, 0, 0 ;  /* 0x00000000ff3d7435 */ /* 0x000fe200000001ff */
[----:B------:R-:W-:Y:S01]  /*7200*/  FFMA.FTZ R60, R59, R59, R60 ;  /* 0x0000003b3b3c7223 */ /* 0x000fe2000001003c */
[----:B------:R-:W-:Y:S01]  /*7210*/  IMAD.MOV.U32 R59, RZ, RZ, RZ ;  /* 0x000000ffff3b7224 */ /* 0x000fe200078e00ff */
[----:B------:R-:W-:-:S03]  /*7220*/  @P4 MOV R59, R4 ;  /* 0x00000004003b4202 */ /* 0x000fc60000000f00 */
[----:B------:R-:W-:Y:S02]  /*7230*/  @P4 IMAD.MOV.U32 R61, RZ, RZ, R7 ;  /* 0x000000ffff3d4224 */ /* 0x000fe400078e0007 */
[----:B------:R-:W-:Y:S02]  /*7240*/  FADD.FTZ R56, R56, R60 ;  /* 0x0000003c38387221 */ /* 0x000fe40000010000 */
[C---:B------:R-:W-:Y:S01]  /*7250*/  FMUL.FTZ R60, R61.reuse, R61 ;  /* 0x0000003d3d3c7220 */ /* 0x040fe20000410000 */
[----:B------:R-:W-:-:S03]  /*7260*/  FADD.FTZ R61, R61, R59 ;  /* 0x0000003b3d3d7221 */ /* 0x000fc60000010000 */
[----:B------:R-:W-:Y:S01]  /*7270*/  FFMA.FTZ R60, R59, R59, R60 ;  /* 0x0000003b3b3c7223 */ /* 0x000fe2000001003c */
[----:B------:R-:W-:Y:S01]  /*7280*/  HFMA2.MMA R59, -RZ, RZ, 0, 0 ;  /* 0x00000000ff3b7435 */ /* 0x000fe200000001ff */
[----:B------:R-:W-:Y:S01]  /*7290*/  LOP3.LUT P6, RZ, R58, 0x200000, RZ, 0xc0, !PT ;  /* 0x002000003aff7812 */ /* 0x000fe200078cc0ff */
[----:B------:R-:W-:Y:S01]  /*72a0*/  FADD.FTZ R57, R57, R61 ;  /* 0x0000003d39397221 */ /* 0x000fe20000010000 */
[----:B------:R-:W-:Y:S02]  /*72b0*/  IMAD.MOV.U32 R61, RZ, RZ, RZ ;  /* 0x000000ffff3d7224 */ /* 0x000fe400078e00ff */
[----:B------:R-:W-:Y:S02]  /*72c0*/  @P5 IMAD.MOV.U32 R61, RZ, RZ, R5 ;  /* 0x000000ffff3d5224 */ /* 0x000fe400078e0005 */
[----:B---3--:R-:W-:Y:S02]  /*72d0*/  @P5 IMAD.MOV.U32 R59, RZ, RZ, R2 ;  /* 0x000000ffff3b5224 */ /* 0x008fe400078e0002 */
[----:B------:R-:W-:Y:S01]  /*72e0*/  FADD.FTZ R56, R56, R60 ;  /* 0x0000003c38387221 */ /* 0x000fe20000010000 */
[C---:B------:R-:W-:Y:S01]  /*72f0*/  FMUL.FTZ R60, R61.reuse, R61 ;  /* 0x0000003d3d3c7220 */ /* 0x040fe20000410000 */
[----:B------:R-:W-:-:S03]  /*7300*/  FADD.FTZ R61, R61, R59 ;  /* 0x0000003b3d3d7221 */ /* 0x000fc60000010000 */
[----:B------:R-:W-:Y:S01]  /*7310*/  FFMA.FTZ R60, R59, R59, R60 ;  /* 0x0000003b3b3c7223 */ /* 0x000fe2000001003c */
[----:B------:R-:W-:Y:S01]  /*7320*/  FADD.FTZ R57, R57, R61 ;  /* 0x0000003d39397221 */ /* 0x000fe20000010000 */
[----:B------:R-:W-:Y:S01]  /*7330*/  IMAD.MOV.U32 R61, RZ, RZ, RZ ;  /* 0x000000ffff3d7224 */ /* 0x000fe200078e00ff */
[----:B------:R-:W-:Y:S01]  /*7340*/  @P6 MOV R61, R3 ;  /* 0x00000003003d6202 */ /* 0x000fe20000000f00 */
[----:B------:R-:W-:Y:S01]  /*7350*/  FADD.FTZ R56, R56, R60 ;  /* 0x0000003c38387221 */ /* 0x000fe20000010000 */
[----:B------:R-:W-:Y:S02]  /*7360*/  IMAD.MOV.U32 R59, RZ, RZ, RZ ;  /* 0x000000ffff3b7224 */ /* 0x000fe400078e00ff */
[----:B------:R-:W-:Y:S02]  /*7370*/  @P6 IMAD.MOV.U32 R59, RZ, RZ, R12 ;  /* 0x000000ffff3b6224 */ /* 0x000fe400078e000c */
[----:B------:R-:W-:-:S04]  /*7380*/  FMUL.FTZ R60, R61, R61 ;  /* 0x0000003d3d3c7220 */ /* 0x000fc80000410000 */
[----:B------:R-:W-:Y:S01]  /*7390*/  FFMA.FTZ R60, R59, R59, R60 ;  /* 0x0000003b3b3c7223 */ /* 0x000fe2000001003c */
[----:B------:R-:W-:Y:S02]  /*73a0*/  FADD.FTZ R61, R61, R59 ;  /* 0x0000003b3d3d7221 */ /* 0x000fe40000010000 */
[----:B------:R-:W3:Y:S01]  /*73b0*/  LDL R59, [R1+0x33c] ;  /* 0x00033c00013b7983 */ /* 0x000ee20000100800 */
[----:B------:R-:W-:-:S03]  /*73c0*/  FADD.FTZ R56, R56, R60 ;  /* 0x0000003c38387221 */ /* 0x000fc60000010000 */
[----:B------:R-:W4:Y:S01]  /*73d0*/  LDL R60, [R1+0x338] ;  /* 0x00033800013c7983 */ /* 0x000f220000100800 */
[----:B------:R-:W-:Y:S01]  /*73e0*/  LOP3.LUT P3, RZ, R58, 0x100000, RZ, 0xc0, !PT ;  /* 0x001000003aff7812 */ /* 0x000fe2000786c0ff */
[----:B------:R-:W-:Y:S01]  /*73f0*/  FADD.FTZ R57, R57, R61 ;  /* 0x0000003d39397221 */ /* 0x000fe20000010000 */
[----:B------:R-:W-:-:S11]  /*7400*/  HFMA2.MMA R61, -RZ, RZ, 0, 0 ;  /* 0x00000000ff3d7435 */ /* 0x000fd600000001ff */
[----:B---3--:R-:W-:Y:S02]  /*7410*/  @P3 IMAD.MOV.U32 R61, RZ, RZ, R59 ;  /* 0x000000ffff3d3224 */ /* 0x008fe400078e003b */
[----:B------:R-:W-:Y:S01]  /*7420*/  IMAD.MOV.U32 R59, RZ, RZ, RZ ;  /* 0x000000ffff3b7224 */ /* 0x000fe200078e00ff */
[----:B----4-:R-:W-:Y:S01]  /*7430*/  @P3 MOV R59, R60 ;  /* 0x0000003c003b3202 */ /* 0x010fe20000000f00 */
[----:B------:R-:W-:-:S04]  /*7440*/  FMUL.FTZ R60, R61, R61 ;  /* 0x0000003d3d3c7220 */ /* 0x000fc80000410000 */
[----:B------:R-:W-:Y:S01]  /*7450*/  FADD.FTZ R61, R61, R59 ;  /* 0x0000003b3d3d7221 */ /* 0x000fe20000010000 */
[----:B------:R-:W-:Y:S02]  /*7460*/  FFMA.FTZ R60, R59, R59, R60 ;  /* 0x0000003b3b3c7223 */ /* 0x000fe4000001003c */
[----:B------:R-:W3:Y:S02]  /*7470*/  LDL R59, [R1+0x334] ;  /* 0x00033400013b7983 */ /* 0x000ee40000100800 */
[----:B------:R-:W-:Y:S02]  /*7480*/  FADD.FTZ R56, R56, R60 ;  /* 0x0000003c38387221 */ /* 0x000fe40000010000 */
[----:B------:R-:W4:Y:S01]  /*7490*/  LDL R60, [R1+0x330] ;  /* 0x00033000013c7983 */ /* 0x000f220000100800 */
[----:B------:R-:W-:Y:S01]  /*74a0*/  LOP3.LUT P4, RZ, R58, 0x80000, RZ, 0xc0, !PT ;  /* 0x000800003aff7812 */ /* 0x000fe2000788c0ff */
[----:B------:R-:W-:Y:S01]  /*74b0*/  FADD.FTZ R57, R57, R61 ;  /* 0x0000003d39397221 */ /* 0x000fe20000010000 */
[----:B------:R-:W-:-:S11]  /*74c0*/  IMAD.MOV.U32 R61, RZ, RZ, RZ ;  /* 0x000000ffff3d7224 */ /* 0x000fd600078e00ff */
[----:B---3--:R-:W-:Y:S01]  /*74d0*/  @P4 IMAD.MOV.U32 R61, RZ, RZ, R59 ;  /* 0x000000ffff3d4224 */ /* 0x008fe200078e003b */
[----:B------:R-:W-:-:S06]  /*74e0*/  HFMA2.MMA R59, -RZ, RZ, 0, 0 ;  /* 0x00000000ff3b7435 */ /* 0x000fcc00000001ff */
[----:B----4-:R-:W-:Y:S02]  /*74f0*/  @P4 IMAD.MOV.U32 R59, RZ, RZ, R60 ;  /* 0x000000ffff3b4224 */ /* 0x010fe400078e003c */
[C---:B------:R-:W-:Y:S02]  /*7500*/  FMUL.FTZ R60, R61.reuse, R61 ;  /* 0x0000003d3d3c7220 */ /* 0x040fe40000410000 */
[----:B------:R-:W-:Y:S02]  /*7510*/  FADD.FTZ R61, R61, R59 ;  /* 0x0000003b3d3d7221 */ /* 0x000fe40000010000 */
[----:B------:R-:W-:Y:S02]  /*7520*/  FFMA.FTZ R60, R59, R59, R60 ;  /* 0x0000003b3b3c7223 */ /* 0x000fe4000001003c */
[----:B------:R-:W3:Y:S02]  /*7530*/  LDL R59, [R1+0x32c] ;  /* 0x00032c00013b7983 */ /* 0x000ee40000100800 */
[----:B------:R-:W-:-:S02]  /*7540*/  FADD.FTZ R56, R56, R60 ;  /* 0x0000003c38387221 */ /* 0x000fc40000010000 */
[----:B------:R-:W4:Y:S01]  /*7550*/  LDL R60, [R1+0x328] ;  /* 0x00032800013c7983 */ /* 0x000f220000100800 */
[----:B------:R-:W-:Y:S01]  /*7560*/  LOP3.LUT P5, RZ, R58, 0x40000, RZ, 0xc0, !PT ;  /* 0x000400003aff7812 */ /* 0x000fe200078ac0ff */
[----:B------:R-:W-:Y:S01]  /*7570*/  FADD.FTZ R57, R57, R61 ;  /* 0x0000003d39397221 */ /* 0x000fe20000010000 */
[----:B------:R-:W-:-:S11]  /*7580*/  IMAD.MOV.U32 R61, RZ, RZ, RZ ;  /* 0x000000ffff3d7224 */ /* 0x000fd600078e00ff */
[----:B---3--:R-:W-:Y:S01]  /*7590*/  @P5 MOV R61, R59 ;  /* 0x0000003b003d5202 */ /* 0x008fe20000000f00 */
[----:B------:R-:W-:Y:S02]  /*75a0*/  IMAD.MOV.U32 R59, RZ, RZ, RZ ;  /* 0x000000ffff3b7224 */ /* 0x000fe400078e00ff */
[----:B----4-:R-:W-:Y:S02]  /*75b0*/  @P5 IMAD.MOV.U32 R59, RZ, RZ, R60 ;  /* 0x000000ffff3b5224 */ /* 0x010fe400078e003c */
        /* <DEDUP_REMOVED lines=308> */
[----:B------:R-:W-:Y:S01]  /*8900*/  IMAD.MOV.U32 R61, RZ, RZ, RZ ;  /* 0x000000ffff3d7224 */ /* 0x000fe200078e00ff */
[C---:B------:R-:W-:Y:S01]  /*8910*/  LOP3.LUT P4, RZ, R51.reuse, 0x800000, RZ, 0xc0, !PT ;  /* 0x0080000033ff7812 */ /* 0x040fe2000788c0ff */
[----:B------:R0:W-:Y:S01]  /*8920*/  STL.64 [R1+0x3f8], R52 ;  /* 0x0003f83401007387 */ /* 0x0001e20000100a00 */
[----:B------:R-:W-:-:S08]  /*8930*/  LOP3.LUT P5, RZ, R51, 0x400000, RZ, 0xc0, !PT ;  /* 0x0040000033ff7812 */ /* 0x000fd000078ac0ff */
[----:B---3--:R-:W-:Y:S01]  /*8940*/  @P3 IMAD.MOV.U32 R61, RZ, RZ, R59 ;  /* 0x000000ffff3d3224 */ /* 0x008fe200078e003b */
[----:B------:R-:W-:-:S06]  /*8950*/  HFMA2.MMA R59, -RZ, RZ, 0, 0 ;  /* 0x00000000ff3b7435 */ /* 0x000fcc00000001ff */
[----:B----4-:R-:W-:Y:S02]  /*8960*/  @P3 IMAD.MOV.U32 R59, RZ, RZ, R60 ;  /* 0x000000ffff3b3224 */ /* 0x010fe400078e003c */
[C---:B------:R-:W-:Y:S02]  /*8970*/  FMUL.FTZ R60, R61.reuse, R61 ;  /* 0x0000003d3d3c7220 */ /* 0x040fe40000410000 */
[----:B------:R-:W-:-:S04]  /*8980*/  FADD.FTZ R61, R61, R59 ;  /* 0x0000003b3d3d7221 */ /* 0x000fc80000010000 */
[----:B------:R-:W-:Y:S01]  /*8990*/  FADD.FTZ R57, R57, R61 ;  /* 0x0000003d39397221 */ /* 0x000fe20000010000 */
[----:B------:R-:W-:Y:S01]  /*89a0*/  IMAD.MOV.U32 R61, RZ, RZ, RZ ;  /* 0x000000ffff3d7224 */ /* 0x000fe200078e00ff */
[----:B------:R-:W-:Y:S02]  /*89b0*/  @P4 MOV R61, R53 ;  /* 0x00000035003d4202 */ /* 0x000fe40000000f00 */
[----:B0-----:R-:W3:Y:S01]  /*89c0*/  LDL R53, [R1+0x248] ;  /* 0x0002480001357983 */ /* 0x001ee20000100800 */
[----:B------:R-:W-:Y:S01]  /*89d0*/  FFMA.FTZ R60, R59, R59, R60 ;  /* 0x0000003b3b3c7223 */ /* 0x000fe2000001003c */
[----:B------:R-:W-:Y:S02]  /*89e0*/  IMAD.MOV.U32 R59, RZ, RZ, RZ ;  /* 0x000000ffff3b7224 */ /* 0x000fe400078e00ff */
[----:B------:R-:W-:Y:S02]  /*89f0*/  @P4 IMAD.MOV.U32 R59, RZ, RZ, R52 ;  /* 0x000000ffff3b4224 */ /* 0x000fe400078e0034 */
[----:B------:R-:W-:Y:S01]  /*8a00*/  FADD.FTZ R56, R56, R60 ;  /* 0x0000003c38387221 */ /* 0x000fe20000010000 */
[----:B------:R-:W-:Y:S01]  /*8a10*/  FMUL.FTZ R60, R61, R61 ;  /* 0x0000003d3d3c7220 */ /* 0x000fe20000410000 */
[----:B------:R-:W-:Y:S01]  /*8a20*/  LOP3.LUT P6, RZ, R51, 0x200000, RZ, 0xc0, !PT ;  /* 0x0020000033ff7812 */ /* 0x000fe200078cc0ff */
[----:B------:R-:W-:Y:S01]  /*8a30*/  FADD.FTZ R61, R61, R59 ;  /* 0x0000003b3d3d7221 */ /* 0x000fe20000010000 */
[----:B------:R-:W4:Y:S03]  /*8a40*/  LDL R52, [R1+0x24c] ;  /* 0x00024c0001347983 */ /* 0x000f260000100800 */
        /* <DEDUP_REMOVED lines=11> */
[----:B------:R0:W-:Y:S02]  /*8b00*/  STL.64 [R1+0x400], R54 ;  /* 0x0004003601007387 */ /* 0x0001e40000100a00 */
[----:B0-----:R-:W-:Y:S02]  /*8b10*/  IMAD.MOV.U32 R54, RZ, RZ, R2 ;  /* 0x000000ffff367224 */ /* 0x001fe400078e0002 */
[----:B------:R-:W2:Y:S01]  /*8b20*/  LDL.LU R2, [R1+0x4fc] ;  /* 0x0004fc0001027983 */ /* 0x000ea20000300800 */
[----:B---3--:R-:W-:Y:S01]  /*8b30*/  @P6 IMAD.MOV.U32 R59, RZ, RZ, R53 ;  /* 0x000000ffff3b6224 */ /* 0x008fe200078e0035 */
[----:B------:R-:W-:Y:S02]  /*8b40*/  MOV R53, R3 ;  /* 0x0000000300357202 */ /* 0x000fe40000000f00 */
[----:B------:R-:W3:Y:S01]  /*8b50*/  LDL.LU R3, [R1+0x500] ;  /* 0x0005000001037983 */ /* 0x000ee20000300800 */
[----:B------:R-:W-:Y:S01]  /*8b60*/  LOP3.LUT P3, RZ, R51, 0x100000, RZ, 0xc0, !PT ;  /* 0x0010000033ff7812 */ /* 0x000fe2000786c0ff */
[----:B------:R-:W-:Y:S01]  /*8b70*/  FADD.FTZ R57, R57, R61 ;  /* 0x0000003d39397221 */ /* 0x000fe20000010000 */
[----:B------:R-:W-:-:S02]  /*8b80*/  IMAD.MOV.U32 R61, RZ, RZ, RZ ;  /* 0x000000ffff3d7224 */ /* 0x000fc400078e00ff */
[----:B----4-:R-:W-:Y:S02]  /*8b90*/  @P6 IMAD.MOV.U32 R61, RZ, RZ, R52 ;  /* 0x000000ffff3d6224 */ /* 0x010fe400078e0034 */
[----:B------:R-:W-:Y:S02]  /*8ba0*/  FADD.FTZ R56, R56, R60 ;  /* 0x0000003c38387221 */ /* 0x000fe40000010000 */
[C---:B------:R-:W-:Y:S01]  /*8bb0*/  FMUL.FTZ R60, R61.reuse, R61 ;  /* 0x0000003d3d3c7220 */ /* 0x040fe20000410000 */
[----:B------:R-:W-:-:S03]  /*8bc0*/  FADD.FTZ R61, R61, R59 ;  /* 0x0000003b3d3d7221 */ /* 0x000fc60000010000 */
[----:B------:R-:W-:Y:S01]  /*8bd0*/  FFMA.FTZ R60, R59, R59, R60 ;  /* 0x0000003b3b3c7223 */ /* 0x000fe2000001003c */
[----:B------:R-:W-:Y:S02]  /*8be0*/  IMAD.MOV.U32 R59, RZ, RZ, RZ ;  /* 0x000000ffff3b7224 */ /* 0x000fe400078e00ff */
[----:B------:R-:W-:Y:S02]  /*8bf0*/  IMAD.MOV.U32 R55, RZ, RZ, R5 ;  /* 0x000000ffff377224 */ /* 0x000fe400078e0005 */
[----:B------:R-:W4:Y:S01]  /*8c00*/  LDL.LU R5, [R1+0x4f8] ;  /* 0x0004f80001057983 */ /* 0x000f220000300800 */
[----:B--2---:R-:W-:-:S03]  /*8c10*/  @P3 MOV R59, R2 ;  /* 0x00000002003b3202 */ /* 0x004fc60000000f00 */
[----:B---3--:R0:W-:Y:S02]  /*8c20*/  STL.64 [R1+0x408], R2 ;  /* 0x0004080201007387 */ /* 0x0081e40000100a00 */
[----:B0-----:R-:W-:Y:S02]  /*8c30*/  IMAD.MOV.U32 R2, RZ, RZ, R4 ;  /* 0x000000ffff027224 */ /* 0x001fe400078e0004 */
[----:B------:R-:W2:Y:S01]  /*8c40*/  LDL.LU R4, [R1+0x4f4] ;  /* 0x0004f40001047983 */ /* 0x000ea20000300800 */
[----:B------:R-:W-:Y:S01]  /*8c50*/  FADD.FTZ R57, R57, R61 ;  /* 0x0000003d39397221 */ /* 0x000fe20000010000 */
[----:B------:R-:W-:Y:S01]  /*8c60*/  HFMA2.MMA R61, -RZ, RZ, 0, 0 ;  /* 0x00000000ff3d7435 */ /* 0x000fe200000001ff */
[----:B------:R-:W-:Y:S01]  /*8c70*/  LOP3.LUT P4, RZ, R51, 0x80000, RZ, 0xc0, !PT ;  /* 0x0008000033ff7812 */ /* 0x000fe2000788c0ff */
[----:B------:R-:W-:-:S04]  /*8c80*/  FADD.FTZ R56, R56, R60 ;  /* 0x0000003c38387221 */ /* 0x000fc80000010000 */
[----:B------:R-:W-:-:S04]  /*8c90*/  @P3 IMAD.MOV.U32 R61, RZ, RZ, R3 ;  /* 0x000000ffff3d3224 */ /* 0x000fc800078e0003 */
[C---:B------:R-:W-:Y:S01]  /*8ca0*/  FMUL.FTZ R60, R61.reuse, R61 ;  /* 0x0000003d3d3c7220 */ /* 0x040fe20000410000 */
[----:B------:R-:W-:-:S03]  /*8cb0*/  FADD.FTZ R61, R61, R59 ;  /* 0x0000003b3d3d7221 */ /* 0x000fc60000010000 */
[----:B------:R-:W-:Y:S01]  /*8cc0*/  FFMA.FTZ R60, R59, R59, R60 ;  /* 0x0000003b3b3c7223 */ /* 0x000fe2000001003c */
[----:B------:R-:W-:Y:S02]  /*8cd0*/  IMAD.MOV.U32 R59, RZ, RZ, RZ ;  /* 0x000000ffff3b7224 */ /* 0x000fe400078e00ff */
[----:B------:R-:W-:Y:S02]  /*8ce0*/  IMAD.MOV.U32 R3, RZ, RZ, R7 ;  /* 0x000000ffff037224 */ /* 0x000fe400078e0007 */
[----:B------:R-:W3:Y:S01]  /*8cf0*/  LDL.LU R7, [R1+0x4f0] ;  /* 0x0004f00001077983 */ /* 0x000ee20000300800 */
[----:B--2---:R-:W-:-:S03]  /*8d00*/  @P4 MOV R59, R4 ;  /* 0x00000004003b4202 */ /* 0x004fc60000000f00 */
[----:B----4-:R0:W-:Y:S02]  /*8d10*/  STL.64 [R1+0x410], R4 ;  /* 0x0004100401007387 */ /* 0x0101e40000100a00 */
        /* <DEDUP_REMOVED lines=23> */
[----:B------:R-:W-:Y:S02]  /*8e90*/  IMAD.MOV.U32 R7, RZ, RZ, R11 ;  /* 0x000000ffff077224 */ /* 0x000fe400078e000b */
[----:B------:R-:W-:Y:S01]  /*8ea0*/  FADD.FTZ R61, R61, R59 ;  /* 0x0000003b3d3d7221 */ /* 0x000fe20000010000 */
[----:B------:R-:W3:Y:S01]  /*8eb0*/  LDL.LU R11, [R1+0x4e0] ;  /* 0x0004e000010b7983 */ /* 0x000ee20000300800 */
[----:B------:R-:W-:Y:S01]  /*8ec0*/  FFMA.FTZ R60, R59, R59, R60 ;  /* 0x0000003b3b3c7223 */ /* 0x000fe2000001003c */
[----:B------:R-:W-:Y:S02]  /*8ed0*/  IMAD.MOV.U32 R59, RZ, RZ, RZ ;  /* 0x000000ffff3b7224 */ /* 0x000fe400078e00ff */
[----:B------:R-:W-:Y:S01]  /*8ee0*/  FADD.FTZ R57, R57, R61 ;  /* 0x0000003d39397221 */ /* 0x000fe20000010000 */
[----:B------:R-:W-:Y:S01]  /*8ef0*/  HFMA2.MMA R61, -RZ, RZ, 0, 0 ;  /* 0x00000000ff3d7435 */ /* 0x000fe200000001ff */
[----:B------:R-:W-:-:S02]  /*8f00*/  IMAD.MOV.U32 R52, RZ, RZ, R12 ;  /* 0x000000ffff347224 */ /* 0x000fc400078e000c */
[----:B------:R-:W3:Y:S03]  /*8f10*/  LDL.LU R12, [R1+0x504] ;  /* 0x00050400010c7983 */ /* 0x000ee60000300800 */
[----:B----4-:R-:W-:Y:S01]  /*8f20*/  @P6 IMAD.MOV.U32 R61, RZ, RZ, R9 ;  /* 0x000000ffff3d6224 */ /* 0x010fe200078e0009 */
[----:B--2---:R-:W-:Y:S01]  /*8f30*/  @P6 MOV R59, R8 ;  /* 0x00000008003b6202 */ /* 0x004fe20000000f00 */
[----:B------:R0:W-:Y:S02]  /*8f40*/  STL.64 [R1+0x420], R8 ;  /* 0x0004200801007387 */ /* 0x0001e40000100a00 */
[----:B0-----:R-:W-:Y:S02]  /*8f50*/  IMAD.MOV.U32 R8, RZ, RZ, R10 ;  /* 0x000000ffff087224 */ /* 0x001fe400078e000a */
[----:B------:R-:W2:Y:S01]  /*8f60*/  LDL.LU R10, [R1+0x4dc] ;  /* 0x0004dc00010a7983 */ /* 0x000ea20000300800 */
[----:B------:R-:W-:-:S03]  /*8f70*/  IMAD.MOV.U32 R9, RZ, RZ, R13 ;  /* 0x000000ffff097224 */ /* 0x000fc600078e000d */
[----:B------:R-:W4:Y:S01]  /*8f80*/  LDL.LU R13, [R1+0x4d8] ;  /* 0x0004d800010d7983 */ /* 0x000f220000300800 */
[----:B------:R-:W-:Y:S01]  /*8f90*/  LOP3.LUT P3, RZ, R51, 0x10000, RZ, 0xc0, !PT ;  /* 0x0001000033ff7812 */ /* 0x000fe2000786c0ff */
[----:B------:R-:W-:Y:S01]  /*8fa0*/  FADD.FTZ R56, R56, R60 ;  /* 0x0000003c38387221 */ /* 0x000fe20000010000 */
[C---:B------:R-:W-:Y:S01]  /*8fb0*/  FMUL.FTZ R60, R61.reuse, R61 ;  /* 0x0000003d3d3c7220 */ /* 0x040fe20000410000 */
[----:B------:R-:W-:-:S04]  /*8fc0*/  FADD.FTZ R61, R61, R59 ;  /* 0x0000003b3d3d7221 */ /* 0x000fc80000010000 */
[----:B------:R-:W-:Y:S01]  /*8fd0*/  FADD.FTZ R57, R57, R61 ;  /* 0x0000003d39397221 */ /* 0x000fe20000010000 */
[----:B------:R-:W-:Y:S01]  /*8fe0*/  HFMA2.MMA R61, -RZ, RZ, 0, 0 ;  /* 0x00000000ff3d7435 */ /* 0x000fe200000001ff */
[----:B------:R-:W-:Y:S01]  /*8ff0*/  FFMA.FTZ R60, R59, R59, R60 ;  /* 0x0000003b3b3c7223 */ /* 0x000fe2000001003c */
[----:B------:R-:W-:Y:S01]  /*9000*/  LOP3.LUT P4, RZ, R51, 0x8000, RZ, 0xc0, !PT ;  /* 0x0000800033ff7812 */ /* 0x000fe2000788c0ff */
[----:B------:R-:W-:-:S03]  /*9010*/  IMAD.MOV.U32 R59, RZ, RZ, RZ ;  /* 0x000000ffff3b7224 */ /* 0x000fc600078e00ff */
[----:B---3--:R-:W-:Y:S02]  /*9020*/  @P3 IMAD.MOV.U32 R61, RZ, RZ, R11 ;  /* 0x000000ffff3d3224 */ /* 0x008fe400078e000b */
[----:B------:R-:W-:Y:S02]  /*9030*/  FADD.FTZ R56, R56, R60 ;  /* 0x0000003c38387221 */ /* 0x000fe40000010000 */
[----:B------:R-:W-:Y:S01]  /*9040*/  FMUL.FTZ R60, R61, R61 ;  /* 0x0000003d3d3c7220 */ /* 0x000fe20000410000 */
[C---:B------:R-:W-:Y:S02]  /*9050*/  LOP3.LUT P5, RZ, R51.reuse, 0x4000, RZ, 0xc0, !PT ;  /* 0x0000400033ff7812 */ /* 0x040fe400078ac0ff */
[----:B------:R-:W-:Y:S01]  /*9060*/  LOP3.LUT P6, RZ, R51, 0x2000, RZ, 0xc0, !PT ;  /* 0x0000200033ff7812 */ /* 0x000fe200078cc0ff */
[----:B------:R-:W-:Y:S04]  /*9070*/  STL.64 [R1+0x438], R14 ;  /* 0x0004380e01007387 */ /* 0x000fe80000100a00 */
[----:B------:R0:W-:Y:S04]  /*9080*/  STL.64 [R1+0x30], R54 ;  /* 0x0000303601007387 */ /* 0x0001e80000100a00 */
[----:B------:R1:W-:Y:S04]  /*9090*/  STL.64 [R1+0x38], R52 ;  /* 0x0000383401007387 */ /* 0x0003e80000100a00 */
[----:B0-----:R-:W3:Y:S04]  /*90a0*/  LDL.LU R54, [R1+0x260] ;  /* 0x0002600001367983 */ /* 0x001ee80000300800 */
[----:B------:R-:W3:Y:S04]  /*90b0*/  LDL.LU R55, [R1+0x264] ;  /* 0x0002640001377983 */ /* 0x000ee80000300800 */
[----:B-1----:R-:W3:Y:S04]  /*90c0*/  LDL.LU R52, [R1+0x258] ;  /* 0x0002580001347983 */ /* 0x002ee80000300800 */
[----:B------:R-:W3:Y:S01]  /*90d0*/  LDL.LU R53, [R1+0x25c] ;  /* 0x00025c0001357983 */ /* 0x000ee20000300800 */
[----:B--2---:R-:W-:-:S05]  /*90e0*/  @P3 MOV R59, R10 ;  /* 0x0000000a003b3202 */ /* 0x004fca0000000f00 */
[----:B------:R-:W-:Y:S01]  /*90f0*/  FADD.FTZ R61, R61, R59 ;  /* 0x0000003b3d3d7221 */ /* 0x000fe20000010000 */
[----:B------:R-:W-:Y:S01]  /*9100*/  FFMA.FTZ R60, R59, R59, R60 ;  /* 0x0000003b3b3c7223 */ /* 0x000fe2000001003c */
[----:B------:R-:W-:Y:S02]  /*9110*/  HFMA2.MMA R59, -RZ, RZ, 0, 0 ;  /* 0x00000000ff3b7435 */ /* 0x000fe400000001ff */
[----:B------:R-:W-:Y:S01]  /*9120*/  FADD.FTZ R57, R57, R61 ;  /* 0x0000003d39397221 */ /* 0x000fe20000010000 */
[----:B------:R-:W-:Y:S02]  /*9130*/  IMAD.MOV.U32 R61, RZ, RZ, RZ ;  /* 0x000000ffff3d7224 */ /* 0x000fe400078e00ff */
[----:B----4-:R-:W-:Y:S02]  /*9140*/  @P4 IMAD.MOV.U32 R61, RZ, RZ, R13 ;  /* 0x000000ffff3d4224 */ /* 0x010fe400078e000d */
[----:B------:R-:W-:Y:S02]  /*9150*/  @P4 IMAD.MOV.U32 R59, RZ, RZ, R12 ;  /* 0x000000ffff3b4224 */ /* 0x000fe400078e000c */
[----:B------:R-:W-:Y:S01]  /*9160*/  FADD.FTZ R56, R56, R60 ;  /* 0x0000003c38387221 */ /* 0x000fe20000010000 */
[C---:B------:R-:W-:Y:S01]  /*9170*/  FMUL.FTZ R60, R61.reuse, R61 ;  /* 0x0000003d3d3c7220 */ /* 0x040fe20000410000 */
[----:B------:R-:W-:-:S03]  /*9180*/  FADD.FTZ R61, R61, R59 ;  /* 0x0000003b3d3d7221 */ /* 0x000fc60000010000 */
[----:B------:R-:W-:Y:S01]  /*9190*/  FFMA.FTZ R60, R59, R59, R60 ;  /* 0x0000003b3b3c7223 */ /* 0x000fe2000001003c */
[----:B------:R-:W-:Y:S01]  /*91a0*/  FADD.FTZ R57, R57, R61 ;  /* 0x0000003d39397221 */ /* 0x000fe20000010000 */
[----:B------:R-:W-:Y:S01]  /*91b0*/  MOV R61, RZ ;  /* 0x000000ff003d7202 */ /* 0x000fe20000000f00 */
[----:B------:R-:W-:Y:S02]  /*91c0*/  @P5 IMAD.MOV.U32 R61, RZ, RZ, R15 ;  /* 0x000000ffff3d5224 */ /* 0x000fe400078e000f */
[----:B------:R-:W-:Y:S01]  /*91d0*/  FADD.FTZ R56, R56, R60 ;  /* 0x0000003c38387221 */ /* 0x000fe20000010000 */
[----:B------:R-:W-:Y:S01]  /*91e0*/  IMAD.MOV.U32 R59, RZ, RZ, RZ ;  /* 0x000000ffff3b7224 */ /* 0x000fe200078e00ff */
[----:B------:R-:W-:Y:S01]  /*91f0*/  @P5 MOV R59, R14 ;  /* 0x0000000e003b5202 */ /* 0x000fe20000000f00 */
[----:B------:R-:W-:Y:S01]  /*9200*/  FMUL.FTZ R60, R61, R61 ;  /* 0x0000003d3d3c7220 */ /* 0x000fe20000410000 */
[----:B------:R-:W-:Y:S01]  /*9210*/  LOP3.LUT P3, RZ, R51, 0x1000, RZ, 0xc0, !PT ;  /* 0x0000100033ff7812 */ /* 0x000fe2000786c0ff */
[----:B------:R0:W-:Y:S02]  /*9220*/  STL.64 [R1+0x428], R10 ;  /* 0x0004280a01007387 */ /* 0x0001e40000100a00 */
[----:B------:R-:W-:Y:S01]  /*9230*/  FADD.FTZ R61, R61, R59 ;  /* 0x0000003b3d3d7221 */ /* 0x000fe20000010000 */
[----:B------:R-:W-:Y:S01]  /*9240*/  FFMA.FTZ R60, R59, R59, R60 ;  /* 0x0000003b3b3c7223 */ /* 0x000fe2000001003c */
[----:B------:R-:W-:Y:S01]  /*9250*/  HFMA2.MMA R59, -RZ, RZ, 0, 0 ;  /* 0x00000000ff3b7435 */ /* 0x000fe200000001ff */
[----:B------:R-:W-:Y:S01]  /*9260*/  LOP3.LUT P4, RZ, R51, 0x800, RZ, 0xc0, !PT ;  /* 0x0000080033ff7812 */ /* 0x000fe2000788c0ff */
[----:B------:R-:W-:Y:S01]  /*9270*/  FADD.FTZ R57, R57, R61 ;  /* 0x0000003d39397221 */ /* 0x000fe20000010000 */
[----:B------:R-:W-:Y:S01]  /*9280*/  IMAD.MOV.U32 R61, RZ, RZ, RZ ;  /* 0x000000ffff3d7224 */ /* 0x000fe200078e00ff */
[----:B------:R1:W-:Y:S01]  /*9290*/  STL.64 [R1+0x430], R12 ;  /* 0x0004300c01007387 */ /* 0x0003e20000100a00 */
[----:B------:R-:W-:-:S02]  /*92a0*/  @P6 IMAD.MOV.U32 R61, RZ, RZ, R17 ;  /* 0x000000ffff3d6224 */ /* 0x000fc400078e0011 */
[----:B------:R-:W-:Y:S02]  /*92b0*/  @P6 IMAD.MOV.U32 R59, RZ, RZ, R16 ;  /* 0x000000ffff3b6224 */ /* 0x000fe400078e0010 */
[----:B------:R-:W-:Y:S01]  /*92c0*/  FADD.FTZ R56, R56, R60 ;  /* 0x0000003c38387221 */ /* 0x000fe20000010000 */
[----:B------:R-:W-:Y:S01]  /*92d0*/  FMUL.FTZ R60, R61, R61 ;  /* 0x0000003d3d3c7220 */ /* 0x000fe20000410000 */
[----:B------:R-:W-:Y:S01]  /*92e0*/  LOP3.LUT P5, RZ, R51, 0x400, RZ, 0xc0, !PT ;  /* 0x0000040033ff7812 */ /* 0x000fe200078ac0ff */
[----:B------:R-:W-:Y:S01]  /*92f0*/  FADD.FTZ R61, R61, R59 ;  /* 0x0000003b3d3d7221 */ /* 0x000fe20000010000 */
[----:B0-----:R-:W2:Y:S01]  /*9300*/  LDL.LU R10, [R1+0x370] ;  /* 0x00037000010a7983 */ /* 0x001ea20000300800 */
[----:B------:R-:W-:Y:S02]  /*9310*/  FFMA.FTZ R60, R59, R59, R60 ;  /* 0x0000003b3b3c7223 */ /* 0x000fe4000001003c */
[----:B------:R-:W-:Y:S01]  /*9320*/  FADD.FTZ R57, R57, R61 ;  /* 0x0000003d39397221 */ /* 0x000fe20000010000 */
[----:B------:R-:W-:Y:S01]  /*9330*/  IMAD.MOV.U32 R61, RZ, RZ, RZ ;  /* 0x000000ffff3d7224 */ /* 0x000fe200078e00ff */
[----:B------:R-:W-:Y:S01]  /*9340*/  @P3 MOV R61, R19 ;  /* 0x00000013003d3202 */ /* 0x000fe20000000f00 */
[----:B------:R-:W-:Y:S01]  /*9350*/  IMAD.MOV.U32 R59, RZ, RZ, RZ ;  /* 0x000000ffff3b7224 */ /* 0x000fe200078e00ff */
[----:B------:R-:W2:Y:S01]  /*9360*/  LDL.LU R11, [R1+0x374] ;  /* 0x00037400010b7983 */ /* 0x000ea20000300800 */
[----:B------:R-:W-:-:S02]  /*9370*/  @P3 IMAD.MOV.U32 R59, RZ, RZ, R18 ;  /* 0x000000ffff3b3224 */ /* 0x000fc400078e0012 */
[----:B------:R-:W-:Y:S01]  /*9380*/  FADD.FTZ R56, R56, R60 ;  /* 0x0000003c38387221 */ /* 0x000fe20000010000 */
[C---:B------:R-:W-:Y:S01]  /*9390*/  FMUL.FTZ R60, R61.reuse, R61 ;  /* 0x0000003d3d3c7220 */ /* 0x040fe20000410000 */
[----:B-1----:R-:W4:Y:S01]  /*93a0*/  LDL.LU R12, [R1+0x378] ;  /* 0x00037800010c7983 */ /* 0x002f220000300800 */
[----:B------:R-:W-:-:S03]  /*93b0*/  FADD.FTZ R61, R61, R59 ;  /* 0x0000003b3d3d7221 */ /* 0x000fc60000010000 */
[----:B------:R-:W3:Y:S01]  /*93c0*/  LDL R15, [R1+0x37c] ;  /* 0x00037c00010f7983 */ /* 0x000ee20000100800 */
[----:B------:R-:W-:Y:S01]  /*93d0*/  FADD.FTZ R57, R57, R61 ;  /* 0x0000003d39397221 */ /* 0x000fe20000010000 */
[----:B------:R-:W-:Y:S01]  /*93e0*/  HFMA2.MMA R61, -RZ, RZ, 0, 0 ;  /* 0x00000000ff3d7435 */ /* 0x000fe200000001ff */
[----:B------:R-:W-:Y:S01]  /*93f0*/  FFMA.FTZ R60, R59, R59, R60 ;  /* 0x0000003b3b3c7223 */ /* 0x000fe2000001003c */
[----:B------:R-:W-:Y:S01]  /*9400*/  IMAD.MOV.U32 R59, RZ, RZ, RZ ;  /* 0x000000ffff3b7224 */ /* 0x000fe200078e00ff */
[----:B------:R-:W-:Y:S01]  /*9410*/  @P4 MOV R59, R20 ;  /* 0x00000014003b4202 */ /* 0x000fe20000000f00 */
[----:B------:R-:W-:Y:S02]  /*9420*/  STL.64 [R1+0x440], R16 ;  /* 0x0004401001007387 */ /* 0x000fe40000100a00 */
[----:B------:R-:W-:Y:S02]  /*9430*/  @P4 IMAD.MOV.U32 R61, RZ, RZ, R21 ;  /* 0x000000ffff3d4224 */ /* 0x000fe400078e0015 */
[----:B------:R-:W-:Y:S01]  /*9440*/  FADD.FTZ R56, R56, R60 ;  /* 0x0000003c38387221 */ /* 0x000fe20000010000 */
[----:B------:R-:W-:Y:S01]  /*9450*/  STL.64 [R1+0x448], R18 ;  /* 0x0004481201007387 */ /* 0x000fe20000100a00 */
[C---:B------:R-:W-:Y:S01]  /*9460*/  FMUL.FTZ R60, R61.reuse, R61 ;  /* 0x0000003d3d3c7220 */ /* 0x040fe20000410000 */
[----:B------:R-:W-:-:S02]  /*9470*/  FADD.FTZ R61, R61, R59 ;  /* 0x0000003b3d3d7221 */ /* 0x000fc40000010000 */
[----:B------:R-:W-:Y:S01]  /*9480*/  STL.64 [R1+0x450], R20 ;  /* 0x0004501401007387 */ /* 0x000fe20000100a00 */
[----:B------:R-:W-:Y:S01]  /*9490*/  FFMA.FTZ R60, R59, R59, R60 ;  /* 0x0000003b3b3c7223 */ /* 0x000fe2000001003c */
[----:B------:R-:W-:Y:S01]  /*94a0*/  HFMA2.MMA R59, -RZ, RZ, 0, 0 ;  /* 0x00000000ff3b7435 */ /* 0x000fe200000001ff */
[----:B------:R-:W-:Y:S01]  /*94b0*/  LOP3.LUT P6, RZ, R51, 0x200, RZ, 0xc0, !PT ;  /* 0x0000020033ff7812 */ /* 0x000fe200078cc0ff */
[----:B------:R-:W-:Y:S01]  /*94c0*/  FADD.FTZ R57, R57, R61 ;  /* 0x0000003d39397221 */ /* 0x000fe20000010000 */
[----:B------:R-:W-:Y:S01]  /*94d0*/  IMAD.MOV.U32 R61, RZ, RZ, RZ ;  /* 0x000000ffff3d7224 */ /* 0x000fe200078e00ff */
[C---:B------:R-:W-:Y:S01]  /*94e0*/  LOP3.LUT P3, RZ, R51.reuse, 0x100, RZ, 0xc0, !PT ;  /* 0x0000010033ff7812 */ /* 0x040fe2000786c0ff */
[----:B------:R-:W-:Y:S01]  /*94f0*/  @P5 IMAD.MOV.U32 R61, RZ, RZ, R23 ;  /* 0x000000ffff3d5224 */ /* 0x000fe200078e0017 */
[----:B------:R-:W-:Y:S01]  /*9500*/  LOP3.LUT P4, RZ, R51, 0x80, RZ, 0xc0, !PT ;  /* 0x0000008033ff7812 */ /* 0x000fe2000788c0ff */
[----:B------:R-:W-:Y:S02]  /*9510*/  @P5 IMAD.MOV.U32 R59, RZ, RZ, R22 ;  /* 0x000000ffff3b5224 */ /* 0x000fe400078e0016 */
[----:B------:R-:W-:Y:S01]  /*9520*/  FADD.FTZ R56, R56, R60 ;  /* 0x0000003c38387221 */ /* 0x000fe20000010000 */
[----:B------:R-:W-:Y:S01]  /*9530*/  FMUL.FTZ R60, R61, R61 ;  /* 0x0000003d3d3c7220 */ /* 0x000fe20000410000 */
[----:B------:R-:W-:-:S02]  /*9540*/  IMAD.MOV.U32 R13, RZ, RZ, R50 ;  /* 0x000000ffff0d7224 */ /* 0x000fc400078e0032 */
[----:B------:R-:W-:Y:S01]  /*9550*/  FADD.FTZ R61, R61, R59 ;  /* 0x0000003b3d3d7221 */ /* 0x000fe20000010000 */
[----:B------:R-:W-:Y:S01]  /*9560*/  LOP3.LUT P5, RZ, R51, 0x40, RZ, 0xc0, !PT ;  /* 0x0000004033ff7812 */ /* 0x000fe200078ac0ff */
[----:B------:R-:W-:Y:S01]  /*9570*/  FFMA.FTZ R60, R59, R59, R60 ;  /* 0x0000003b3b3c7223 */ /* 0x000fe2000001003c */
[----:B------:R-:W3:Y:S01]  /*9580*/  LDL.LU R50, [R1+0x4d4] ;  /* 0x0004d40001327983 */ /* 0x000ee20000300800 */
[----:B------:R-:W-:Y:S01]  /*9590*/  FADD.FTZ R57, R57, R61 ;  /* 0x0000003d39397221 */ /* 0x000fe20000010000 */
[----:B------:R-:W-:Y:S01]  /*95a0*/  IMAD.MOV.U32 R61, RZ, RZ, RZ ;  /* 0x000000ffff3d7224 */ /* 0x000fe200078e00ff */
[----:B------:R-:W-:Y:S01]  /*95b0*/  @P6 MOV R61, R25 ;  /* 0x00000019003d6202 */ /* 0x000fe20000000f00 */
[----:B------:R-:W-:Y:S01]  /*95c0*/  IMAD.MOV.U32 R59, RZ, RZ, RZ ;  /* 0x000000ffff3b7224 */ /* 0x000fe200078e00ff */
[----:B------:R-:W-:Y:S01]  /*95d0*/  STL.64 [R1+0x458], R22 ;  /* 0x0004581601007387 */ /* 0x000fe20000100a00 */
[----:B------:R-:W-:Y:S02]  /*95e0*/  @P6 IMAD.MOV.U32 R59, RZ, RZ, R24 ;  /* 0x000000ffff3b6224 */ /* 0x000fe400078e0018 */
[----:B------:R-:W-:Y:S01]  /*95f0*/  FADD.FTZ R56, R56, R60 ;  /* 0x0000003c38387221 */ /* 0x000fe20000010000 */
[C---:B------:R-:W-:Y:S01]  /*9600*/  FMUL.FTZ R60, R61.reuse, R61 ;  /* 0x0000003d3d3c7220 */ /* 0x040fe20000410000 */
[----:B------:R-:W-:Y:S01]  /*9610*/  STL.64 [R1+0x460], R24 ;  /* 0x0004601801007387 */ /* 0x000fe20000100a00 */
[----:B------:R-:W-:-:S03]  /*9620*/  FADD.FTZ R61, R61, R59 ;  /* 0x0000003b3d3d7221 */ /* 0x000fc60000010000 */
[----:B------:R-:W-:Y:S01]  /*9630*/  STL.64 [R1+0x468], R26 ;  /* 0x0004681a01007387 */ /* 0x000fe20000100a00 */
        /* <DEDUP_REMOVED lines=8> */
[----:B------:R-:W-:Y:S01]  /*96c0*/  LOP3.LUT P6, RZ, R51, 0x20, RZ, 0xc0, !PT ;  /* 0x0000002033ff7812 */ /* 0x000fe200078cc0ff */
[----:B------:R-:W-:Y:S01]  /*96d0*/  STL.64 [R1+0x480], R30 ;  /* 0x0004801e01007387 */ /* 0x000fe20000100a00 */
[C---:B------:R-:W-:Y:S01]  /*96e0*/  FMUL.FTZ R60, R61.reuse, R61 ;  /* 0x0000003d3d3c7220 */ /* 0x040fe20000410000 */
[----:B------:R-:W-:-:S02]  /*96f0*/  FADD.FTZ R61, R61, R59 ;  /* 0x0000003b3d3d7221 */ /* 0x000fc40000010000 */
[----:B------:R-:W-:Y:S01]  /*9700*/  STL.64 [R1+0x488], R32 ;  /* 0x0004882001007387 */ /* 0x000fe20000100a00 */
[----:B------:R-:W-:Y:S01]  /*9710*/  FFMA.FTZ R60, R59, R59, R60 ;  /* 0x0000003b3b3c7223 */ /* 0x000fe2000001003c */
[----:B------:R-:W-:Y:S01]  /*9720*/  FADD.FTZ R57, R57, R61 ;  /* 0x0000003d39397221 */ /* 0x000fe20000010000 */
[----:B------:R-:W-:Y:S01]  /*9730*/  HFMA2.MMA R59, -RZ, RZ, 0, 0 ;  /* 0x00000000ff3b7435 */ /* 0x000fe200000001ff */
[----:B------:R-:W-:Y:S01]  /*9740*/  IMAD.MOV.U32 R61, RZ, RZ, RZ ;  /* 0x000000ffff3d7224 */ /* 0x000fe200078e00ff */
[----:B------:R-:W-:Y:S01]  /*9750*/  STL.64 [R1+0x490], R34 ;  /* 0x0004902201007387 */ /* 0x000fe20000100a00 */
[----:B------:R-:W-:Y:S02]  /*9760*/  @P4 IMAD.MOV.U32 R61, RZ, RZ, R29 ;  /* 0x000000ffff3d4224 */ /* 0x000fe400078e001d */
[----:B------:R-:W-:Y:S01]  /*9770*/  FADD.FTZ R56, R56, R60 ;  /* 0x0000003c38387221 */ /* 0x000fe20000010000 */
[----:B------:R-:W-:Y:S02]  /*9780*/  @P4 IMAD.MOV.U32 R59, RZ, RZ, R28 ;  /* 0x000000ffff3b4224 */ /* 0x000fe400078e001c */
[----:B------:R-:W-:Y:S01]  /*9790*/  FMUL.FTZ R60, R61, R61 ;  /* 0x0000003d3d3c7220 */ /* 0x000fe20000410000 */
[----:B------:R-:W-:Y:S01]  /*97a0*/  LOP3.LUT P3, RZ, R51, 0x10, RZ, 0xc0, !PT ;  /* 0x0000001033ff7812 */ /* 0x000fe2000786c0ff */
[----:B------:R-:W-:Y:S02]  /*97b0*/  STL.64 [R1+0x498], R36 ;  /* 0x0004982401007387 */ /* 0x000fe40000100a00 */
[----:B------:R-:W-:Y:S01]  /*97c0*/  FFMA.FTZ R60, R59, R59, R60 ;  /* 0x0000003b3b3c7223 */ /* 0x000fe2000001003c */
[----:B------:R-:W-:Y:S01]  /*97d0*/  FADD.FTZ R61, R61, R59 ;  /* 0x0000003b3d3d7221 */ /* 0x000fe20000010000 */
[----:B------:R-:W-:Y:S02]  /*97e0*/  STL.64 [R1+0x4a0], R38 ;  /* 0x0004a02601007387 */ /* 0x000fe40000100a00 */
[----:B------:R-:W-:Y:S01]  /*97f0*/  FADD.FTZ R56, R56, R60 ;  /* 0x0000003c38387221 */ /* 0x000fe20000010000 */
[----:B------:R-:W-:Y:S01]  /*9800*/  IMAD.MOV.U32 R60, RZ, RZ, RZ ;  /* 0x000000ffff3c7224 */ /* 0x000fe200078e00ff */
[----:B------:R-:W-:Y:S01]  /*9810*/  @P5 MOV R60, R31 ;  /* 0x0000001f003c5202 */ /* 0x000fe20000000f00 */
[----:B------:R-:W-:Y:S01]  /*9820*/  IMAD.MOV.U32 R59, RZ, RZ, RZ ;  /* 0x000000ffff3b7224 */ /* 0x000fe200078e00ff */
[C---:B------:R-:W-:Y:S01]  /*9830*/  LOP3.LUT P4, RZ, R0.reuse, 0x2, RZ, 0xc0, !PT ;  /* 0x0000000200ff7812 */ /* 0x040fe2000788c0ff */
[----:B------:R-:W-:Y:S01]  /*9840*/  @P5 IMAD.MOV.U32 R59, RZ, RZ, R30 ;  /* 0x000000ffff3b5224 */ /* 0x000fe200078e001e */
[----:B------:R-:W-:Y:S01]  /*9850*/  LOP3.LUT P5, RZ, R0, 0x1, RZ, 0xc0, !PT ;  /* 0x0000000100ff7812 */ /* 0x000fe200078ac0ff */
[C---:B------:R-:W-:Y:S01]  /*9860*/  FMUL.FTZ R0, R60.reuse, R60 ;  /* 0x0000003c3c007220 */ /* 0x040fe20000410000 */
[----:B------:R-:W-:Y:S01]  /*9870*/  FADD.FTZ R57, R57, R61 ;  /* 0x0000003d39397221 */ /* 0x000fe20000010000 */
[----:B------:R-:W-:Y:S01]  /*9880*/  FADD.FTZ R60, R60, R59 ;  /* 0x0000003b3c3c7221 */ /* 0x000fe20000010000 */
[----:B------:R-:W-:Y:S03]  /*9890*/  STL.64 [R1+0x4a8], R40 ;  /* 0x0004a82801007387 */ /* 0x000fe60000100a00 */
[----:B------:R-:W-:Y:S01]  /*98a0*/  FADD.FTZ R57, R57, R60 ;  /* 0x0000003c39397221 */ /* 0x000fe20000010000 */
[----:B------:R-:W-:Y:S01]  /*98b0*/  HFMA2.MMA R60, -RZ, RZ, 0, 0 ;  /* 0x00000000ff3c7435 */ /* 0x000fe200000001ff */
[----:B------:R-:W-:Y:S01]  /*98c0*/  FFMA.FTZ R0, R59, R59, R0 ;  /* 0x0000003b3b007223 */ /* 0x000fe20000010000 */
[----:B------:R-:W-:Y:S03]  /*98d0*/  STL.64 [R1+0x4b0], R42 ;  /* 0x0004b02a01007387 */ /* 0x000fe60000100a00 */
[----:B------:R-:W-:Y:S01]  /*98e0*/  FADD.FTZ R56, R56, R0 ;  /* 0x0000000038387221 */ /* 0x000fe20000010000 */
[----:B------:R-:W-:Y:S01]  /*98f0*/  @P6 IMAD.MOV.U32 R60, RZ, RZ, R33 ;  /* 0x000000ffff3c6224 */ /* 0x000fe200078e0021 */
[----:B------:R-:W-:Y:S01]  /*9900*/  STL.64 [R1+0x4b8], R44 ;  /* 0x0004b82c01007387 */ /* 0x000fe20000100a00 */
[----:B------:R-:W-:Y:S01]  /*9910*/  IMAD.MOV.U32 R0, RZ, RZ, RZ ;  /* 0x000000ffff007224 */ /* 0x000fe200078e00ff */
[----:B------:R-:W-:Y:S01]  /*9920*/  @P6 MOV R0, R32 ;  /* 0x0000002000006202 */ /* 0x000fe20000000f00 */
[C---:B------:R-:W-:Y:S01]  /*9930*/  FMUL.FTZ R59, R60.reuse, R60 ;  /* 0x0000003c3c3b7220 */ /* 0x040fe20000410000 */
[----:B------:R-:W0:Y:S03]  /*9940*/  S2R R61, SR_LANEID ;  /* 0x00000000003d7919 */ /* 0x000e260000000000 */
[----:B------:R-:W-:Y:S01]  /*9950*/  FADD.FTZ R60, R60, R0 ;  /* 0x000000003c3c7221 */ /* 0x000fe20000010000 */
[----:B------:R-:W-:Y:S01]  /*9960*/  FFMA.FTZ R59, R0, R0, R59 ;  /* 0x00000000003b7223 */ /* 0x000fe2000001003b */
[----:B------:R-:W-:Y:S01]  /*9970*/  HFMA2.MMA R0, -RZ, RZ, 0, 0 ;  /* 0x00000000ff007435 */ /* 0x000fe200000001ff */
[----:B------:R-:W-:Y:S01]  /*9980*/  STL.64 [R1+0x4c0], R46 ;  /* 0x0004c02e01007387 */ /* 0x000fe20000100a00 */
[----:B------:R-:W-:Y:S01]  /*9990*/  FADD.FTZ R57, R57, R60 ;  /* 0x0000003c39397221 */ /* 0x000fe20000010000 */
[----:B------:R-:W-:-:S02]  /*99a0*/  IMAD.MOV.U32 R60, RZ, RZ, RZ ;  /* 0x000000ffff3c7224 */ /* 0x000fc400078e00ff */
[----:B------:R-:W-:Y:S01]  /*99b0*/  @P3 IMAD.MOV.U32 R60, RZ, RZ, R35 ;  /* 0x000000ffff3c3224 */ /* 0x000fe200078e0023 */
[----:B------:R-:W-:Y:S01]  /*99c0*/  STL.64 [R1+0x4c8], R48 ;  /* 0x0004c83001007387 */ /* 0x000fe20000100a00 */
[----:B------:R-:W-:Y:S01]  /*99d0*/  @P3 IMAD.MOV.U32 R0, RZ, RZ, R34 ;  /* 0x000000ffff003224 */ /* 0x000fe200078e0022 */
[----:B------:R-:W-:Y:S01]  /*99e0*/  LOP3.LUT P3, RZ, R58, 0x40000000, RZ, 0xc0, !PT ;  /* 0x400000003aff7812 */ /* 0x000fe2000786c0ff */
[----:B------:R-:W-:Y:S01]  /*99f0*/  FADD.FTZ R56, R56, R59 ;  /* 0x0000003b38387221 */ /* 0x000fe20000010000 */
[C---:B------:R-:W-:Y:S01]  /*9a00*/  FMUL.FTZ R59, R60.reuse, R60 ;  /* 0x0000003c3c3b7220 */ /* 0x040fe20000410000 */
[----:B------:R-:W-:Y:S01]  /*9a10*/  FADD.FTZ R60, R60, R0 ;  /* 0x000000003c3c7221 */ /* 0x000fe20000010000 */
[----:B------:R-:W-:Y:S01]  /*9a20*/  LOP3.LUT P6, RZ, R58, 0x80000000, RZ, 0xc0, !PT ;  /* 0x800000003aff7812 */ /* 0x000fe200078cc0ff */
[----:B------:R-:W-:Y:S02]  /*9a30*/  STL.64 [R1+0x10], R8 ;  /* 0x0000100801007387 */ /* 0x000fe40000100a00 */
[----:B------:R-:W-:Y:S01]  /*9a40*/  FADD.FTZ R57, R57, R60 ;  /* 0x0000003c39397221 */ /* 0x000fe20000010000 */
[----:B------:R-:W-:-:S02]  /*9a50*/  IMAD.MOV.U32 R60, RZ, RZ, RZ ;  /* 0x000000ffff3c7224 */ /* 0x000fc400078e00ff */
[----:B------:R-:W-:Y:S01]  /*9a60*/  FFMA.FTZ R59, R0, R0, R59 ;  /* 0x00000000003b7223 */ /* 0x000fe2000001003b */
[----:B------:R-:W-:Y:S01]  /*9a70*/  IMAD.MOV.U32 R0, RZ, RZ, RZ ;  /* 0x000000ffff007224 */ /* 0x000fe200078e00ff */
[----:B------:R-:W-:Y:S01]  /*9a80*/  STL.64 [R1+0x18], R6 ;  /* 0x0000180601007387 */ /* 0x000fe20000100a00 */
[----:B------:R-:W-:Y:S01]  /*9a90*/  @P3 MOV R60, R37 ;  /* 0x00000025003c3202 */ /* 0x000fe20000000f00 */
[----:B------:R-:W-:Y:S02]  /*9aa0*/  @P3 IMAD.MOV.U32 R0, RZ, RZ, R36 ;  /* 0x000000ffff003224 */ /* 0x000fe400078e0024 */
[----:B------:R-:W-:Y:S01]  /*9ab0*/  FADD.FTZ R56, R56, R59 ;  /* 0x0000003b38387221 */ /* 0x000fe20000010000 */
[----:B------:R1:W-:Y:S01]  /*9ac0*/  STL.64 [R1+0x20], R4 ;  /* 0x0000200401007387 */ /* 0x0003e20000100a00 */
[C---:B------:R-:W-:Y:S01]  /*9ad0*/  FMUL.FTZ R59, R60.reuse, R60 ;  /* 0x0000003c3c3b7220 */ /* 0x040fe20000410000 */
[----:B------:R-:W-:Y:S02]  /*9ae0*/  FADD.FTZ R60, R60, R0 ;  /* 0x000000003c3c7221 */ /* 0x000fe40000010000 */
[----:B------:R-:W-:Y:S02]  /*9af0*/  STL.64 [R1+0x28], R2 ;  /* 0x0000280201007387 */ /* 0x000fe40000100a00 */
[----:B------:R-:W-:Y:S01]  /*9b00*/  FADD.FTZ R57, R57, R60 ;  /* 0x0000003c39397221 */ /* 0x000fe20000010000 */
[----:B------:R-:W-:Y:S01]  /*9b10*/  HFMA2.MMA R60, -RZ, RZ, 0, 0 ;  /* 0x00000000ff3c7435 */ /* 0x000fe200000001ff */
[----:B------:R-:W-:Y:S01]  /*9b20*/  FFMA.FTZ R59, R0, R0, R59 ;  /* 0x00000000003b7223 */ /* 0x000fe2000001003b */
[----:B------:R-:W-:Y:S01]  /*9b30*/  IMAD.MOV.U32 R0, RZ, RZ, RZ ;  /* 0x000000ffff007224 */ /* 0x000fe200078e00ff */
[----:B------:R-:W-:Y:S01]  /*9b40*/  @P6 MOV R0, R38 ;  /* 0x0000002600006202 */ /* 0x000fe20000000f00 */
[----:B-1----:R-:W3:Y:S02]  /*9b50*/  LDL.LU R4, [R1+0x270] ;  /* 0x0002700001047983 */ /* 0x002ee40000300800 */
[----:B------:R-:W-:-:S02]  /*9b60*/  @P6 IMAD.MOV.U32 R60, RZ, RZ, R39 ;  /* 0x000000ffff3c6224 */ /* 0x000fc400078e0027 */
[----:B------:R-:W-:Y:S01]  /*9b70*/  FADD.FTZ R56, R56, R59 ;  /* 0x0000003b38387221 */ /* 0x000fe20000010000 */
[----:B0-----:R-:W-:Y:S01]  /*9b80*/  ISETP.GT.AND P3, PT, R61, 0x1e, PT ;  /* 0x0000001e3d00780c */ /* 0x001fe20003f64270 */
[----:B------:R-:W3:Y:S01]  /*9b90*/  LDL.LU R5, [R1+0x274] ;  /* 0x0002740001057983 */ /* 0x000ee20000300800 */
[C---:B------:R-:W-:Y:S01]  /*9ba0*/  FMUL.FTZ R59, R60.reuse, R60 ;  /* 0x0000003c3c3b7220 */ /* 0x040fe20000410000 */
[----:B------:R-:W-:Y:S02]  /*9bb0*/  FADD.FTZ R60, R60, R0 ;  /* 0x000000003c3c7221 */ /* 0x000fe40000010000 */
[----:B------:R-:W3:Y:S01]  /*9bc0*/  LDL.LU R8, [R1+0x280] ;  /* 0x0002800001087983 */ /* 0x000ee20000300800 */
[----:B------:R-:W-:Y:S01]  /*9bd0*/  FFMA.FTZ R59, R0, R0, R59 ;  /* 0x00000000003b7223 */ /* 0x000fe2000001003b */
[----:B------:R-:W-:Y:S01]  /*9be0*/  HFMA2.MMA R0, -RZ, RZ, 0, 0 ;  /* 0x00000000ff007435 */ /* 0x000fe200000001ff */
[----:B------:R-:W-:Y:S01]  /*9bf0*/  FADD.FTZ R57, R57, R60 ;  /* 0x0000003c39397221 */ /* 0x000fe20000010000 */
[----:B------:R-:W-:Y:S01]  /*9c00*/  IMAD.MOV.U32 R60, RZ, RZ, RZ ;  /* 0x000000ffff3c7224 */ /* 0x000fe200078e00ff */
[----:B------:R-:W3:Y:S01]  /*9c10*/  LDL.LU R9, [R1+0x284] ;  /* 0x0002840001097983 */ /* 0x000ee20000300800 */
[----:B------:R-:W-:-:S02]  /*9c20*/  @P5 IMAD.MOV.U32 R60, RZ, RZ, R41 ;  /* 0x000000ffff3c5224 */ /* 0x000fc400078e0029 */
[----:B------:R-:W-:Y:S02]  /*9c30*/  @P5 IMAD.MOV.U32 R0, RZ, RZ, R40 ;  /* 0x000000ffff005224 */ /* 0x000fe400078e0028 */
[----:B------:R-:W-:Y:S01]  /*9c40*/  FADD.FTZ R56, R56, R59 ;  /* 0x0000003b38387221 */ /* 0x000fe20000010000 */
[C---:B------:R-:W-:Y:S01]  /*9c50*/  FMUL.FTZ R59, R60.reuse, R60 ;  /* 0x0000003c3c3b7220 */ /* 0x040fe20000410000 */
[----:B------:R-:W3:Y:S01]  /*9c60*/  LDL.LU R16, [R1+0x2a0] ;  /* 0x0002a00001107983 */ /* 0x000ee20000300800 */
[----:B------:R-:W-:Y:S02]  /*9c70*/  FADD.FTZ R60, R60, R0 ;  /* 0x000000003c3c7221 */ /* 0x000fe40000010000 */
[----:B------:R-:W-:Y:S01]  /*9c80*/  FFMA.FTZ R59, R0, R0, R59 ;  /* 0x00000000003b7223 */ /* 0x000fe2000001003b */
[----:B------:R-:W3:Y:S01]  /*9c90*/  LDL.LU R17, [R1+0x2a4] ;  /* 0x0002a40001117983 */ /* 0x000ee20000300800 */
[----:B------:R-:W-:Y:S01]  /*9ca0*/  FADD.FTZ R57, R57, R60 ;  /* 0x0000003c39397221 */ /* 0x000fe20000010000 */
[----:B------:R-:W-:Y:S01]  /*9cb0*/  IMAD.MOV.U32 R60, RZ, RZ, RZ ;  /* 0x000000ffff3c7224 */ /* 0x000fe200078e00ff */
[----:B------:R-:W-:Y:S01]  /*9cc0*/  @P4 MOV R60, R43 ;  /* 0x0000002b003c4202 */ /* 0x000fe20000000f00 */
[----:B------:R-:W-:-:S02]  /*9cd0*/  IMAD.MOV.U32 R0, RZ, RZ, RZ ;  /* 0x000000ffff007224 */ /* 0x000fc400078e00ff */
[----:B------:R-:W-:Y:S01]  /*9ce0*/  FADD.FTZ R56, R56, R59 ;  /* 0x0000003b38387221 */ /* 0x000fe20000010000 */
[----:B------:R-:W-:Y:S01]  /*9cf0*/  @P4 IMAD.MOV.U32 R0, RZ, RZ, R42 ;  /* 0x000000ffff004224 */ /* 0x000fe200078e002a */
[----:B------:R-:W3:Y:S01]  /*9d00*/  LDL.LU R20, [R1+0x2b0] ;  /* 0x0002b00001147983 */ /* 0x000ee20000300800 */
[C---:B------:R-:W-:Y:S02]  /*9d10*/  FMUL.FTZ R59, R60.reuse, R60 ;  /* 0x0000003c3c3b7220 */ /* 0x040fe40000410000 */
[----:B------:R-:W-:Y:S01]  /*9d20*/  FADD.FTZ R60, R60, R0 ;  /* 0x000000003c3c7221 */ /* 0x000fe20000010000 */
[----:B------:R-:W3:Y:S03]  /*9d30*/  LDL.LU R21, [R1+0x2b4] ;  /* 0x0002b40001157983 */ /* 0x000ee60000300800 */
[----:B------:R-:W-:Y:S01]  /*9d40*/  FADD.FTZ R57, R57, R60 ;  /* 0x0000003c39397221 */ /* 0x000fe20000010000 */
[----:B------:R-:W-:Y:S01]  /*9d50*/  HFMA2.MMA R60, -RZ, RZ, 0, 0 ;  /* 0x00000000ff3c7435 */ /* 0x000fe200000001ff */
[----:B------:R-:W-:Y:S01]  /*9d60*/  FFMA.FTZ R59, R0, R0, R59 ;  /* 0x00000000003b7223 */ /* 0x000fe2000001003b */
[----:B------:R-:W-:Y:S01]  /*9d70*/  IMAD.MOV.U32 R0, RZ, RZ, RZ ;  /* 0x000000ffff007224 */ /* 0x000fe200078e00ff */
[----:B------:R-:W-:Y:S01]  /*9d80*/  @P0 MOV R0, R44 ;  /* 0x0000002c00000202 */ /* 0x000fe20000000f00 */
[----:B------:R-:W3:Y:S02]  /*9d90*/  LDL.LU R24, [R1+0x2c0] ;  /* 0x0002c00001187983 */ /* 0x000ee40000300800 */
[----:B------:R-:W-:-:S02]  /*9da0*/  @P0 IMAD.MOV.U32 R60, RZ, RZ, R45 ;  /* 0x000000ffff3c0224 */ /* 0x000fc400078e002d */
[----:B------:R-:W-:Y:S01]  /*9db0*/  FADD.FTZ R56, R56, R59 ;  /* 0x0000003b38387221 */ /* 0x000fe20000010000 */
        /* <DEDUP_REMOVED lines=20> */
[----:B------:R-:W-:Y:S01]  /*9f00*/  FADD.FTZ R56, R56, R59 ;  /* 0x0000003b38387221 */ /* 0x000fe20000010000 */
[----:B------:R-:W-:Y:S01]  /*9f10*/  IMAD.MOV.U32 R0, RZ, RZ, RZ ;  /* 0x000000ffff007224 */ /* 0x000fe200078e00ff */
[----:B------:R-:W3:Y:S01]  /*9f20*/  LDL.LU R38, [R1+0x300] ;  /* 0x0003000001267983 */ /* 0x000ee20000300800 */
[----:B------:R-:W-:-:S02]  /*9f30*/  @P2 IMAD.MOV.U32 R0, RZ, RZ, R48 ;  /* 0x000000ffff002224 */ /* 0x000fc400078e0030 */
[C---:B------:R-:W-:Y:S01]  /*9f40*/  FMUL.FTZ R59, R60.reuse, R60 ;  /* 0x0000003c3c3b7220 */ /* 0x040fe20000410000 */
[----:B------:R-:W3:Y:S01]  /*9f50*/  LDL.LU R39, [R1+0x304] ;  /* 0x0003040001277983 */ /* 0x000ee20000300800 */
[----:B------:R-:W-:Y:S02]  /*9f60*/  FADD.FTZ R60, R60, R0 ;  /* 0x000000003c3c7221 */ /* 0x000fe40000010000 */
[----:B------:R-:W-:Y:S01]  /*9f70*/  FFMA.FTZ R59, R0, R0, R59 ;  /* 0x00000000003b7223 */ /* 0x000fe2000001003b */
[----:B------:R-:W3:Y:S01]  /*9f80*/  LDL.LU R42, [R1+0x310] ;  /* 0x00031000012a7983 */ /* 0x000ee20000300800 */
[----:B------:R-:W-:Y:S02]  /*9f90*/  FADD.FTZ R57, R57, R60 ;  /* 0x0000003c39397221 */ /* 0x000fe40000010000 */
[----:B------:R-:W-:Y:S01]  /*9fa0*/  FADD.FTZ R59, R56, R59 ;  /* 0x0000003b383b7221 */ /* 0x000fe20000010000 */
[----:B------:R-:W3:Y:S04]  /*9fb0*/  LDL.LU R60, [R1+0x338] ;  /* 0x00033800013c7983 */ /* 0x000ee80000300800 */
[----:B------:R-:W0:Y:S04]  /*9fc0*/  SHFL.DOWN PT, R0, R57, 0x1, 0x1f ;  /* 0x08201f0039007f89 */ /* 0x000e2800000e0000 */
[----:B------:R-:W1:Y:S04]  /*9fd0*/  SHFL.DOWN PT, R56, R59, 0x1, 0x1f ;  /* 0x08201f003b387f89 */ /* 0x000e6800000e0000 */
[----:B------:R-:W3:Y:S04]  /*9fe0*/  LDL.LU R43, [R1+0x314] ;  /* 0x00031400012b7983 */ /* 0x000ee80000300800 */
[----:B------:R-:W3:Y:S04]  /*9ff0*/  LDL.LU R46, [R1+0x320] ;  /* 0x00032000012e7983 */ /* 0x000ee80000300800 */
[----:B------:R-:W3:Y:S04]  /*a000*/  LDL.LU R47, [R1+0x324] ;  /* 0x00032400012f7983 */ /* 0x000ee80000300800 */
[----:B------:R-:W3:Y:S01]  /*a010*/  LDL.LU R48, [R1+0x328] ;  /* 0x0003280001307983 */ /* 0x000ee20000300800 */
[----:B0-----:R-:W-:-:S03]  /*a020*/  @!P3 FADD.FTZ R57, R57, R0 ;  /* 0x000000003939b221 */ /* 0x001fc60000010000 */
[----:B------:R-:W3:Y:S01]  /*a030*/  LDL.LU R49, [R1+0x32c] ;  /* 0x00032c0001317983 */ /* 0x000ee20000300800 */
[----:B-1----:R-:W-:-:S03]  /*a040*/  @!P3 FADD.FTZ R59, R59, R56 ;  /* 0x000000383b3bb221 */ /* 0x002fc60000010000 */
[----:B------:R-:W0:Y:S04]  /*a050*/  SHFL.DOWN PT, R0, R57, 0x2, 0x1f ;  /* 0x08401f0039007f89 */ /* 0x000e2800000e0000 */
[----:B------:R-:W1:Y:S01]  /*a060*/  SHFL.DOWN PT, R56, R59, 0x2, 0x1f ;  /* 0x08401f003b387f89 */ /* 0x000e6200000e0000 */
[----:B------:R-:W-:-:S03]  /*a070*/  ISETP.GT.AND P3, PT, R61, 0x1d, PT ;  /* 0x0000001d3d00780c */ /* 0x000fc60003f64270 */
        /* <DEDUP_REMOVED lines=10> */
[----:B----4-:R4:W-:Y:S04]  /*a120*/  STL.64 [R1], R12 ;  /* 0x0000000c01007387 */ /* 0x0109e80000100a00 */
[----:B--2---:R-:W-:Y:S04]  /*a130*/  STL.64 [R1+0x8], R10 ;  /* 0x0000080a01007387 */ /* 0x004fe80000100a00 */
[----:B------:R-:W2:Y:S04]  /*a140*/  LDL.LU R37, [R1+0x2fc] ;  /* 0x0002fc0001257983 */ /* 0x000ea80000300800 */
[----:B----4-:R-:W4:Y:S01]  /*a150*/  LDL.LU R12, [R1+0x290] ;  /* 0x00029000010c7983 */ /* 0x010f220000300800 */
[----:B0-----:R-:W-:-:S03]  /*a160*/  @!P3 FADD.FTZ R57, R57, R0 ;  /* 0x000000003939b221 */ /* 0x001fc60000010000 */
[----:B------:R-:W4:Y:S01]  /*a170*/  LDL.LU R13, [R1+0x294] ;  /* 0x00029400010d7983 */ /* 0x000f220000300800 */
[----:B-1----:R-:W-:-:S03]  /*a180*/  @!P3 FADD.FTZ R59, R59, R56 ;  /* 0x000000383b3bb221 */ /* 0x002fc60000010000 */
[----:B------:R-:W0:Y:S04]  /*a190*/  SHFL.DOWN PT, R0, R57, 0x8, 0x1f ;  /* 0x09001f0039007f89 */ /* 0x000e2800000e0000 */
[----:B------:R-:W1:Y:S01]  /*a1a0*/  SHFL.DOWN PT, R56, R59, 0x8, 0x1f ;  /* 0x09001f003b387f89 */ /* 0x000e6200000e0000 */
[----:B------:R-:W-:-:S03]  /*a1b0*/  ISETP.GT.AND P3, PT, R61, 0x17, PT ;  /* 0x000000173d00780c */ /* 0x000fc60003f64270 */
[----:B------:R-:W4:Y:S04]  /*a1c0*/  LDL.LU R32, [R1+0x2e8] ;  /* 0x0002e80001207983 */ /* 0x000f280000300800 */
[----:B------:R-:W4:Y:S04]  /*a1d0*/  LDL.LU R33, [R1+0x2ec] ;  /* 0x0002ec0001217983 */ /* 0x000f280000300800 */
[----:B------:R-:W4:Y:S04]  /*a1e0*/  LDL.LU R28, [R1+0x2d8] ;  /* 0x0002d800011c7983 */ /* 0x000f280000300800 */
[----:B------:R-:W4:Y:S01]  /*a1f0*/  LDL.LU R29, [R1+0x2dc] ;  /* 0x0002dc00011d7983 */ /* 0x000f220000300800 */
        /* <DEDUP_REMOVED lines=12> */
[----:B-1----:R-:W-:Y:S01]  /*a2c0*/  @!P3 FADD.FTZ R59, R59, R56 ;  /* 0x000000383b3bb221 */ /* 0x002fe20000010000 */
[----:B------:R-:W-:Y:S02]  /*a2d0*/  ISETP.NE.AND P3, PT, R61, RZ, PT ;  /* 0x000000ff3d00720c */ /* 0x000fe40003f65270 */
[----:B------:R-:W4:Y:S04]  /*a2e0*/  LDL.LU R14, [R1+0x298] ;  /* 0x00029800010e7983 */ /* 0x000f280000300800 */
[----:B------:R-:W4:Y:S01]  /*a2f0*/  LDL.LU R61, [R1+0x33c] ;  /* 0x00033c00013d7983 */ /* 0x000f220000300800 */
[----:B------:R-:W-:Y:S01]  /*a300*/  MOV R56, R57 ;  /* 0x0000003900387202 */ /* 0x000fe20000000f00 */
[----:B------:R-:W-:-:S02]  /*a310*/  IMAD.MOV.U32 R57, RZ, RZ, R59 ;  /* 0x000000ffff397224 */ /* 0x000fc400078e003b */
[----:B------:R-:W4:Y:S04]  /*a320*/  LDL.LU R10, [R1+0x288] ;  /* 0x00028800010a7983 */ /* 0x000f280000300800 */
[----:B---3--:R0:W-:Y:S04]  /*a330*/  @!P3 STS.64 [R15+0x10], R56 ;  /* 0x000010380f00b388 */ /* 0x0081e80000000a00 */
[----:B------:R-:W3:Y:S04]  /*a340*/  LDL.LU R11, [R1+0x28c] ;  /* 0x00028c00010b7983 */ /* 0x000ee80000300800 */
[----:B------:R-:W3:Y:S04]  /*a350*/  LDL.LU R6, [R1+0x278] ;  /* 0x0002780001067983 */ /* 0x000ee80000300800 */
[----:B0-----:R-:W3:Y:S04]  /*a360*/  LDL.LU R15, [R1+0x29c] ;  /* 0x00029c00010f7983 */ /* 0x001ee80000300800 */
[----:B------:R-:W3:Y:S04]  /*a370*/  LDL.LU R7, [R1+0x27c] ;  /* 0x00027c0001077983 */ /* 0x000ee80000300800 */
[----:B------:R-:W3:Y:S04]  /*a380*/  LDL.LU R2, [R1+0x268] ;  /* 0x0002680001027983 */ /* 0x000ee80000300800 */
[----:B------:R-:W3:Y:S04]  /*a390*/  LDL.LU R3, [R1+0x26c] ;  /* 0x00026c0001037983 */ /* 0x000ee80000300800 */
[----:B------:R0:W-:Y:S04]  /*a3a0*/  STL.64 [R1+0x470], R50 ;  /* 0x0004703201007387 */ /* 0x0001e80000100a00 */
[----:B------:R1:W-:Y:S04]  /*a3b0*/  STL [R1+0x4d0], R58 ;  /* 0x0004d03a01007387 */ /* 0x0003e80000100800 */
[----:B------:R1:W-:Y:S04]  /*a3c0*/  STL.64 [R1+0x118], R54 ;  /* 0x0001183601007387 */ /* 0x0003e80000100a00 */
[----:B------:R1:W-:Y:S04]  /*a3d0*/  STL.64 [R1+0x120], R52 ;  /* 0x0001203401007387 */ /* 0x0003e80000100a00 */
[----:B0-----:R-:W3:Y:S04]  /*a3e0*/  LDL.LU R50, [R1+0x2d0] ;  /* 0x0002d00001327983 */ /* 0x001ee80000300800 */
[----:B------:R-:W3:Y:S04]  /*a3f0*/  LDL.LU R51, [R1+0x2d4] ;  /* 0x0002d40001337983 */ /* 0x000ee80000300800 */
[----:B-1----:R-:W3:Y:S04]  /*a400*/  LDL.LU R58, [R1+0x330] ;  /* 0x00033000013a7983 */ /* 0x002ee80000300800 */
[----:B------:R-:W3:Y:S04]  /*a410*/  LDL.LU R59, [R1+0x334] ;  /* 0x00033400013b7983 */ /* 0x000ee80000300800 */
[----:B------:R-:W3:Y:S04]  /*a420*/  LDL.LU.64 R54, [R1+0x400] ;  /* 0x0004000001367983 */ /* 0x000ee80000300a00 */
[----:B------:R-:W3:Y:S04]  /*a430*/  LDL.LU.64 R52, [R1+0x3f8] ;  /* 0x0003f80001347983 */ /* 0x000ee80000300a00 */
[----:B------:R0:W-:Y:S04]  /*a440*/  STL.64 [R1+0xf8], R8 ;  /* 0x0000f80801007387 */ /* 0x0001e80000100a00 */
[----:B------:R1:W-:Y:S04]  /*a450*/  STL.64 [R1+0x108], R4 ;  /* 0x0001080401007387 */ /* 0x0003e80000100a00 */
[----:B------:R1:W-:Y:S04]  /*a460*/  STL.64 [R1+0xd8], R16 ;  /* 0x0000d81001007387 */ /* 0x0003e80000100a00 */
[----:B0-----:R-:W3:Y:S04]  /*a470*/  LDL.LU.64 R8, [R1+0x420] ;  /* 0x0004200001087983 */ /* 0x001ee80000300a00 */
[----:B-1----:R-:W3:Y:S04]  /*a480*/  LDL.LU.64 R4, [R1+0x410] ;  /* 0x0004100001047983 */ /* 0x002ee80000300a00 */
[----:B------:R0:W-:Y:S04]  /*a490*/  STL.64 [R1+0xc8], R20 ;  /* 0x0000c81401007387 */ /* 0x0001e80000100a00 */
[----:B------:R-:W3:Y:S04]  /*a4a0*/  LDL.LU.64 R16, [R1+0x440] ;  /* 0x0004400001107983 */ /* 0x000ee80000300a00 */
[----:B------:R1:W-:Y:S04]  /*a4b0*/  STL.64 [R1+0xb8], R24 ;  /* 0x0000b81801007387 */ /* 0x0003e80000100a00 */
[----:B0-----:R-:W3:Y:S04]  /*a4c0*/  LDL.LU.64 R20, [R1+0x450] ;  /* 0x0004500001147983 */ /* 0x001ee80000300a00 */
[----:B------:R0:W-:Y:S04]  /*a4d0*/  STL.64 [R1+0x98], R30 ;  /* 0x0000981e01007387 */ /* 0x0001e80000100a00 */
[----:B-1----:R-:W3:Y:S04]  /*a4e0*/  LDL.LU.64 R24, [R1+0x460] ;  /* 0x0004600001187983 */ /* 0x002ee80000300a00 */
[----:B------:R1:W-:Y:S04]  /*a4f0*/  STL.64 [R1+0x88], R34 ;  /* 0x0000882201007387 */ /* 0x0003e80000100a00 */
[----:B0-----:R-:W3:Y:S04]  /*a500*/  LDL.LU.64 R30, [R1+0x480] ;  /* 0x00048000011e7983 */ /* 0x001ee80000300a00 */
[----:B------:R0:W-:Y:S04]  /*a510*/  STL.64 [R1+0x78], R38 ;  /* 0x0000782601007387 */ /* 0x0001e80000100a00 */
[----:B-1----:R-:W3:Y:S04]  /*a520*/  LDL.LU.64 R34, [R1+0x490] ;  /* 0x0004900001227983 */ /* 0x002ee80000300a00 */
[----:B0-----:R-:W3:Y:S04]  /*a530*/  LDL.LU.64 R38, [R1+0x4a0] ;  /* 0x0004a00001267983 */ /* 0x001ee80000300a00 */
[----:B------:R0:W-:Y:S04]  /*a540*/  STL.64 [R1+0x68], R42 ;  /* 0x0000682a01007387 */ /* 0x0001e80000100a00 */
        /* <DEDUP_REMOVED lines=8> */
[----:B-1----:R-:W3:Y:S04]  /*a5d0*/  LDL.LU.64 R40, [R1+0x4a8] ;  /* 0x0004a80001287983 */ /* 0x002ee80000300a00 */
[----:B--2---:R0:W-:Y:S04]  /*a5e0*/  STL.64 [R1+0x80], R36 ;  /* 0x0000802401007387 */ /* 0x0041e80000100a00 */
[----:B----4-:R1:W-:Y:S04]  /*a5f0*/  STL.64 [R1+0xe8], R12 ;  /* 0x0000e80c01007387 */ /* 0x0103e80000100a00 */
[----:B0-----:R-:W2:Y:S04]  /*a600*/  LDL.LU.64 R36, [R1+0x498] ;  /* 0x0004980001247983 */ /* 0x001ea80000300a00 */
[----:B-1----:R-:W4:Y:S04]  /*a610*/  LDL.LU.64 R12, [R1+0x430] ;  /* 0x00043000010c7983 */ /* 0x002f280000300a00 */
[----:B------:R0:W-:Y:S04]  /*a620*/  STL.64 [R1+0x90], R32 ;  /* 0x0000902001007387 */ /* 0x0001e80000100a00 */
[----:B------:R1:W-:Y:S04]  /*a630*/  STL.64 [R1+0xa0], R28 ;  /* 0x0000a01c01007387 */ /* 0x0003e80000100a00 */
[----:B0-----:R-:W4:Y:S04]  /*a640*/  LDL.LU.64 R32, [R1+0x488] ;  /* 0x0004880001207983 */ /* 0x001f280000300a00 */
[----:B-1----:R-:W4:Y:S04]  /*a650*/  LDL.LU.64 R28, [R1+0x478] ;  /* 0x00047800011c7983 */ /* 0x002f280000300a00 */
[----:B------:R0:W-:Y:S04]  /*a660*/  STL.64 [R1+0x40], R60 ;  /* 0x0000403c01007387 */ /* 0x0001e80000100a00 */
[----:B0-----:R-:W4:Y:S04]  /*a670*/  LDL.LU R60, [R1+0x248] ;  /* 0x00024800013c7983 */ /* 0x001f280000300800 */
[----:B------:R-:W4:Y:S04]  /*a680*/  LDL.LU R61, [R1+0x24c] ;  /* 0x00024c00013d7983 */ /* 0x000f280000300800 */
[----:B------:R0:W-:Y:S04]  /*a690*/  STL.64 [R1+0xb0], R26 ;  /* 0x0000b01a01007387 */ /* 0x0001e80000100a00 */
[----:B------:R1:W-:Y:S04]  /*a6a0*/  STL.64 [R1+0xc0], R22 ;  /* 0x0000c01601007387 */ /* 0x0003e80000100a00 */
[----:B------:R1:W-:Y:S04]  /*a6b0*/  STL.64 [R1+0xd0], R18 ;  /* 0x0000d01201007387 */ /* 0x0003e80000100a00 */
[----:B---3--:R3:W-:Y:S04]  /*a6c0*/  STL.64 [R1+0xe0], R14 ;  /* 0x0000e00e01007387 */ /* 0x0087e80000100a00 */
[----:B------:R3:W-:Y:S04]  /*a6d0*/  STL.64 [R1+0xf0], R10 ;  /* 0x0000f00a01007387 */ /* 0x0007e80000100a00 */
[----:B------:R3:W-:Y:S04]  /*a6e0*/  STL.64 [R1+0x100], R6 ;  /* 0x0001000601007387 */ /* 0x0007e80000100a00 */
[----:B------:R3:W-:Y:S04]  /*a6f0*/  STL.64 [R1+0x110], R2 ;  /* 0x0001100201007387 */ /* 0x0007e80000100a00 */
[----:B0-----:R-:W4:Y:S04]  /*a700*/  LDL.LU.64 R26, [R1+0x468] ;  /* 0x00046800011a7983 */ /* 0x001f280000300a00 */
[----:B-1----:R-:W4:Y:S04]  /*a710*/  LDL.LU.64 R22, [R1+0x458] ;  /* 0x0004580001167983 */ /* 0x002f280000300a00 */
[----:B------:R-:W4:Y:S04]  /*a720*/  LDL.LU.64 R18, [R1+0x448] ;  /* 0x0004480001127983 */ /* 0x000f280000300a00 */
[----:B---3--:R-:W3:Y:S04]  /*a730*/  LDL.LU.64 R14, [R1+0x438] ;  /* 0x00043800010e7983 */ /* 0x008ee80000300a00 */
[----:B------:R-:W3:Y:S04]  /*a740*/  LDL.LU.64 R10, [R1+0x428] ;  /* 0x00042800010a7983 */ /* 0x000ee80000300a00 */
[----:B------:R-:W3:Y:S04]  /*a750*/  LDL.LU.64 R6, [R1+0x418] ;  /* 0x0004180001067983 */ /* 0x000ee80000300a00 */
[----:B------:R-:W3:Y:S04]  /*a760*/  LDL.LU.64 R2, [R1+0x408] ;  /* 0x0004080001027983 */ /* 0x000ee80000300a00 */
[----:B------:R0:W-:Y:S04]  /*a770*/  STL.64 [R1+0x48], R58 ;  /* 0x0000483a01007387 */ /* 0x0001e80000100a00 */
[----:B------:R1:W-:Y:S04]  /*a780*/  STL.64 [R1+0xa8], R50 ;  /* 0x0000a83201007387 */ /* 0x0003e80000100a00 */
[----:B------:R1:W-:Y:S04]  /*a790*/  STL.64 [R1+0x128], R52 ;  /* 0x0001283401007387 */ /* 0x0003e80000100a00 */
[----:B------:R1:W-:Y:S04]  /*a7a0*/  STL.64 [R1+0x130], R54 ;  /* 0x0001303601007387 */ /* 0x0003e80000100a00 */
[----:B0-----:R0:W5:Y:S04]  /*a7b0*/  LDL.LU R58, [R1+0x4d0] ;  /* 0x0004d000013a7983 */ /* 0x0011680000300800 */
[----:B-1----:R0:W5:Y:S04]  /*a7c0*/  LDL.LU.64 R50, [R1+0x470] ;  /* 0x0004700001327983 */ /* 0x0021680000300a00 */
[----:B------:R0:W5:Y:S04]  /*a7d0*/  LDL.LU.64 R52, [R1+0x3f0] ;  /* 0x0003f00001347983 */ /* 0x0001680000300a00 */
[----:B------:R0:W5:Y:S04]  /*a7e0*/  LDL.LU.64 R54, [R1+0x3e8] ;  /* 0x0003e80001367983 */ /* 0x0001680000300a00 */
        /* <DEDUP_REMOVED lines=8> */
[----:B------:R-:W-:Y:S03]  /*a870*/  BSSY B0, `(.L_x_5110) ;  /* 0x000003d000007945 */ /* 0x000fe60003800000 */
[----:B------:R-:W-:Y:S04]  /*a880*/  STL.64 [R1+0x1e0], R42 ;  /* 0x0001e02a01007387 */ /* 0x000fe80000100a00 */
[----:B------:R-:W-:Y:S04]  /*a890*/  STL.64 [R1+0x1f0], R46 ;  /* 0x0001f02e01007387 */ /* 0x000fe80000100a00 */
[----:B------:R-:W-:Y:S04]  /*a8a0*/  STL.64 [R1+0x1f8], R48 ;  /* 0x0001f83001007387 */ /* 0x000fe80000100a00 */
[----:B------:R-:W-:Y:S04]  /*a8b0*/  STL.64 [R1+0x1e8], R44 ;  /* 0x0001e82c01007387 */ /* 0x000fe80000100a00 */
[----:B------:R-:W-:Y:S04]  /*a8c0*/  STL.64 [R1+0x1d8], R40 ;  /* 0x0001d82801007387 */ /* 0x000fe80000100a00 */
[----:B--2---:R-:W-:Y:S04]  /*a8d0*/  STL.64 [R1+0x1c8], R36 ;  /* 0x0001c82401007387 */ /* 0x004fe80000100a00 */
[----:B----4-:R-:W-:Y:S04]  /*a8e0*/  STL.64 [R1+0x168], R12 ;  /* 0x0001680c01007387 */ /* 0x010fe80000100a00 */
[----:B------:R-:W-:Y:S04]  /*a8f0*/  STL.64 [R1+0x1b8], R32 ;  /* 0x0001b82001007387 */ /* 0x000fe80000100a00 */
[----:B------:R-:W-:Y:S04]  /*a900*/  STL.64 [R1+0x1a8], R28 ;  /* 0x0001a81c01007387 */ /* 0x000fe80000100a00 */
[----:B------:R1:W-:Y:S02]  /*a910*/  STL.64 [R1+0x138], R60 ;  /* 0x0001383c01007387 */ /* 0x0003e40000100a00 */
[----:B-1----:R-:W1:Y:S02]  /*a920*/  S2R R60, SR_TID.X ;  /* 0x00000000003c7919 */ /* 0x002e640000002100 */
[----:B------:R0:W-:Y:S04]  /*a930*/  STL.64 [R1+0x1a0], R26 ;  /* 0x0001a01a01007387 */ /* 0x0001e80000100a00 */
[----:B------:R0:W-:Y:S04]  /*a940*/  STL.64 [R1+0x190], R22 ;  /* 0x0001901601007387 */ /* 0x0001e80000100a00 */
[----:B------:R0:W-:Y:S04]  /*a950*/  STL.64 [R1+0x180], R18 ;  /* 0x0001801201007387 */ /* 0x0001e80000100a00 */
[----:B---3--:R0:W-:Y:S04]  /*a960*/  STL.64 [R1+0x170], R14 ;  /* 0x0001700e01007387 */ /* 0x0081e80000100a00 */
[----:B------:R0:W-:Y:S04]  /*a970*/  STL.64 [R1+0x160], R10 ;  /* 0x0001600a01007387 */ /* 0x0001e80000100a00 */
[----:B------:R0:W-:Y:S04]  /*a980*/  STL.64 [R1+0x150], R6 ;  /* 0x0001500601007387 */ /* 0x0001e80000100a00 */
[----:B------:R0:W-:Y:S01]  /*a990*/  STL.64 [R1+0x140], R2 ;  /* 0x0001400201007387 */ /* 0x0001e20000100a00 */
[----:B------:R-:W-:Y:S01]  /*a9a0*/  BAR.SYNC.DEFER_BLOCKING 0x0 ;  /* 0x0000000000007b1d */ /* 0x000fe20000010000 */
[----:B-1----:R-:W-:-:S13]  /*a9b0*/  ISETP.NE.AND P3, PT, R60, RZ, PT ;  /* 0x000000ff3c00720c */ /* 0x002fda0003f65270 */
[----:B0-----:R-:W-:Y:S05]  /*a9c0*/  @P3 BRA `(.L_x_5111) ;  /* 0x00000000009c3947 */ /* 0x001fea0003800000 */
        /* <DEDUP_REMOVED lines=39> */
.L_x_5111:
[----:B------:R-:W-:Y:S05]  /*ac40*/  BSYNC B0 ;  /* 0x0000000000007941 */ /* 0x000fea0003800000 */
.L_x_5110:
[----:B------:R-:W-:-:S06]  /*ac50*/  UISETP.GE.U32.AND UP0, UPT, UR19, 0x2, UPT ;  /* 0x000000021300788c */ /* 0x000fcc000bf06070 */
[----:B------:R-:W-:-:S13]  /*ac60*/  PLOP3.LUT P4, PT, PT, PT, UP0, 0x40, 0x0 ;  /* 0x000000000000781c */ /* 0x000fda0003f8e808 */
[----:B------:R-:W-:Y:S05]  /*ac70*/  @P4 BRA `(.L_x_5112) ;  /* 0x0000001800144947 */ /* 0x000fea0003800000 */
[----:B------:R-:W-:Y:S01]  /*ac80*/  ULOP3.LUT UR5, UR4, 0x1, URZ, 0xc0, !UPT ;  /* 0x0000000104057892 */ /* 0x000fe2000f8ec03f */
[----:B------:R-:W-:-:S03]  /*ac90*/  ULDC.64 UR12, c[0x0][0x248] ;  /* 0x00009200000c7ab9 */ /* 0x000fc60000000a00 */
[----:B------:R-:W-:-:S04]  /*aca0*/  UIMAD UR5, UR5, UR17, URZ ;  /* 0x00000011050572a4 */ /* 0x000fc8000f8e023f */
[----:B------:R-:W-:Y:S02]  /*acb0*/  UIMAD UR6, UR5, UR19, URZ ;  /* 0x00000013050672a4 */ /* 0x000fe4000f8e023f */
[----:B------:R-:W-:Y:S02]  /*acc0*/  UIADD3 UR20, UR5, UR8, URZ ;  /* 0x0000000805147290 */ /* 0x000fe4000fffe03f */
[----:B------:R-:W-:-:S03]  /*acd0*/  USHF.L.U32 UR5, UR6, 0x1, URZ ;  /* 0x0000000106057899 */ /* 0x000fc6000800063f */
[----:B------:R-:W-:Y:S02]  /*ace0*/  ULDC.64 UR6, c[0x0][0x240] ;  /* 0x0000900000067ab9 */ /* 0x000fe40000000a00 */
[----:B------:R-:W-:Y:S02]  /*acf0*/  UIMAD.WIDE.U32 UR20, UR20, 0x4, UR6 ;  /* 0x00000004141478a5 */ /* 0x000fe4000f8e0006 */
[----:B------:R-:W-:Y:S01]  /*ad00*/  UIMAD.WIDE UR6, UR5, 0x4, UR12 ;  /* 0x00000004050678a5 */ /* 0x000fe2000f8e020c */
[----:B------:R-:W-:Y:S11]  /*ad10*/  @P3 BRA `(.L_x_5113) ;  /* 0x0000000000643947 */ /* 0x000ff60003800000 */
[----:B------:R-:W-:Y:S01]  /*ad20*/  ULOP3.LUT UP0, URZ, UR4, 0x2, URZ, 0xc0, !UPT ;  /* 0x00000002043f7892 */ /* 0x000fe2000f80c03f */
[----:B------:R-:W-:Y:S01]  /*ad30*/  IMAD.U32 R2, RZ, RZ, UR20 ;  /* 0x00000014ff027e24 */ /* 0x000fe2000f8e00ff */
[----:B------:R-:W-:Y:S01]  /*ad40*/  UIMAD UR12, UR16, UR17, UR8 ;  /* 0x00000011100c72a4 */ /* 0x000fe2000f8e0208 */
[----:B------:R-:W-:Y:S01]  /*ad50*/  IMAD.U32 R3, RZ, RZ, UR21 ;  /* 0x00000015ff037e24 */ /* 0x000fe2000f8e00ff */
[----:B------:R-:W-:Y:S02]  /*ad60*/  UMOV UR5, 0xffffffff ;  /* 0xffffffff00057882 */ /* 0x000fe40000000000 */
[----:B------:R-:W-:Y:S01]  /*ad70*/  PLOP3.LUT P4, PT, PT, PT, UP0, 0x40, 0x0 ;  /* 0x000000000000781c */ /* 0x000fe20003f8e808 */
[----:B------:R-:W-:Y:S02]  /*ad80*/  ULEA UR13, UP1, UR12, UR6, 0x3 ;  /* 0x000000060c0d7291 */ /* 0x000fe4000f82183f */
[----:B------:R-:W-:Y:S01]  /*ad90*/  USEL UR5, UR5, 0x1, UP0 ;  /* 0x0000000105057887 */ /* 0x000fe20008000000 */
[----:B------:R-:W-:Y:S01]  /*ada0*/  SEL R7, RZ, UR19, !P4 ;  /* 0x00000013ff077c07 */ /* 0x000fe2000e000000 */
[----:B------:R-:W-:-:S02]  /*adb0*/  ULEA.HI.X UR12, UR12, UR7, URZ, 0x3, UP1 ;  /* 0x000000070c0c7291 */ /* 0x000fc400088f1c3f */
[----:B------:R-:W-:Y:S01]  /*adc0*/  IMAD.U32 R4, RZ, RZ, UR13 ;  /* 0x0000000dff047e24 */ /* 0x000fe2000f8e00ff */
[----:B------:R-:W-:Y:S02]  /*add0*/  ISETP.NE.AND P4, PT, R7, -0x1, PT ;  /* 0xffffffff0700780c */ /* 0x000fe40003f85270 */
[----:B------:R-:W-:Y:S02]  /*ade0*/  MOV R9, UR5 ;  /* 0x0000000500097c02 */ /* 0x000fe40008000f00 */
[----:B------:R-:W-:-:S05]  /*adf0*/  MOV R5, UR12 ;  /* 0x0000000c00057c02 */ /* 0x000fca0008000f00 */
[----:B------:R0:W-:Y:S01]  /*ae00*/  STG.E.64 desc[UR14][R4.64], R56 ;  /* 0x0000003804007986 */ /* 0x0001e2000c101b0e */
[----:B------:R-:W-:Y:S06]  /*ae10*/  MEMBAR.ALL.GPU ;  /* 0x0000000000007992 */ /* 0x000fec000000a000 */
[----:B------:R-:W-:-:S00]  /*ae20*/  ERRBAR ;  /* 0x00000000000079ab */ /* 0x000fc00000000000 */
[----:B------:R-:W-:Y:S06]  /*ae30*/  CGAERRBAR ;  /* 0x00000000000075ab */ /* 0x000fec0000000000 */
[----:B------:R0:W-:Y:S01]  /*ae40*/  REDG.E.ADD.S32.STRONG.GPU desc[UR14][R2.64], R9 ;  /* 0x000000090200798e */ /* 0x0001e2000c10e38e */
[----:B------:R-:W-:Y:S05]  /*ae50*/  @!P4 BRA `(.L_x_5113) ;  /* 0x000000000014c947 */ /* 0x000fea0003800000 */
.L_x_5114:
[----:B------:R-:W2:Y:S04]  /*ae60*/  LDG.E.STRONG.GPU R0, desc[UR14][R2.64] ;  /* 0x0000000e02007981 */ /* 0x000ea8000c1ef900 */
[----:B--2---:R-:W-:Y:S01]  /*ae70*/  CCTL.IVALL ;  /* 0x00000000ff00798f */ /* 0x004fe20002000000 */
[----:B------:R-:W-:Y:S05]  /*ae80*/  YIELD ;  /* 0x0000000000007946 */ /* 0x000fea0003800000 */
[----:B------:R-:W-:-:S13]  /*ae90*/  ISETP.NE.AND P4, PT, R0, R7, PT ;  /* 0x000000070000720c */ /* 0x000fda0003f85270 */
[----:B------:R-:W-:Y:S05]  /*aea0*/  @P4 BRA `(.L_x_5114) ;  /* 0xfffffffc00ec4947 */ /* 0x000fea000383ffff */
.L_x_5113:
[----:B------:R-:W-:Y:S01]  /*aeb0*/  ISETP.NE.AND P4, PT, RZ, UR19, PT ;  /* 0x00000013ff007c0c */ /* 0x000fe2000bf85270 */
[----:B------:R-:W-:Y:S05]  /*aec0*/  WARPSYNC.ALL ;  /* 0x0000000000007948 */ /* 0x000fea0003800000 */
[----:B------:R-:W-:Y:S07]  /*aed0*/  BAR.SYNC.DEFER_BLOCKING 0x0 ;  /* 0x0000000000007b1d */ /* 0x000fee0000010000 */
[----:B------:R-:W-:Y:S05]  /*aee0*/  @!P4 BRA `(.L_x_5112) ;  /* 0x000000140078c947 */ /* 0x000fea0003800000 */
[----:B------:R-:W-:Y:S02]  /*aef0*/  UIADD3 UR5, UR19, -0x1, URZ ;  /* 0xffffffff13057890 */ /* 0x000fe4000fffe03f */
[----:B------:R-:W-:Y:S02]  /*af00*/  ULOP3.LUT UR20, UR19, 0x3, URZ, 0xc0, !UPT ;  /* 0x0000000313147892 */ /* 0x000fe4000f8ec03f */
[----:B------:R-:W-:-:S03]  /*af10*/  UISETP.GE.U32.AND UP0, UPT, UR5, 0x3, UPT ;  /* 0x000000030500788c */ /* 0x000fc6000bf06070 */
[----:B------:R-:W-:-:S03]  /*af20*/  UMOV UR5, URZ ;  /* 0x0000003f00057c82 */ /* 0x000fc60008000000 */
[----:B------:R-:W-:-:S13]  /*af30*/  PLOP3.LUT P4, PT, PT, PT, UP0, 0x40, 0x0 ;  /* 0x000000000000781c */ /* 0x000fda0003f8e808 */
[----:B------:R-:W-:Y:S05]  /*af40*/  @P4 BRA `(.L_x_5115) ;  /* 0x0000001000c44947 */ /* 0x000fea0003800000 */
[----:B------:R-:W-:Y:S01]  /*af50*/  UIADD3 UR12, -UR20, UR19, URZ ;  /* 0x00000013140c7290 */ /* 0x000fe2000fffe13f */
[----:B------:R-:W-:-:S05]  /*af60*/  UMOV UR5, URZ ;  /* 0x0000003f00057c82 */ /* 0x000fca0008000000 */
[----:B------:R-:W-:Y:S01]  /*af70*/  ISETP.LT.AND P4, PT, RZ, UR12, PT ;  /* 0x0000000cff007c0c */ /* 0x000fe2000bf81270 */
[----:B------:R-:W-:-:S12]  /*af80*/  IMAD.U32 R0, RZ, RZ, UR12 ;  /* 0x0000000cff007e24 */ /* 0x000fd8000f8e00ff */
[----:B------:R-:W-:Y:S05]  /*af90*/  @!P4 BRA `(.L_x_5116) ;  /* 0x000000100000c947 */ /* 0x000fea0003800000 */
[----:B------:R-:W-:Y:S02]  /*afa0*/  ISETP.GT.AND P4, PT, R0, 0xc, PT ;  /* 0x0000000c0000780c */ /* 0x000fe40003f84270 */
[----:B------:R-:W-:-:S11]  /*afb0*/  PLOP3.LUT P5, PT, PT, PT, PT, 0x80, 0x0 ;  /* 0x000000000000781c */ /* 0x000fd60003faf070 */
[----:B------:R-:W-:Y:S05]  /*afc0*/  @!P4 BRA `(.L_x_5117) ;  /* 0x000000080094c947 */ /* 0x000fea0003800000 */
[----:B------:R-:W-:-:S13]  /*afd0*/  PLOP3.LUT P5, PT, PT, PT, PT, 0x8, 0x0 ;  /* 0x000000000000781c */ /* 0x000fda0003fae170 */
.L_x_5118:
[----:B0-----:R-:W0:Y:S02]  /*afe0*/  S2R R2, SR_CTAID.X ;  /* 0x0000000000027919 */ /* 0x001e240000002500 */
[----:B0-----:R-:W-:-:S13]  /*aff0*/  ISETP.EQ.OR P4, PT, R2, UR5, P3 ;  /* 0x0000000502007c0c */ /* 0x001fda0009f82670 */
[----:B------:R-:W-:-:S05]  /*b000*/  VOTEU.ALL UP0, P4 ;  /* 0x00000000003f7886 */ /* 0x000fca0002000000 */
[----:B------:R-:W-:-:S04]  /*b010*/  @!UP0 UIMAD UR12, UR17, UR5, UR8 ;  /* 0x00000005110c82a4 */ /* 0x000fc8000f8e0208 */
[----:B------:R-:W-:-:S06]  /*b020*/  @!UP0 UIMAD.WIDE.U32 UR12, UR12, 0x8, UR6 ;  /* 0x000000080c0c88a5 */ /* 0x000fcc000f8e0006 */
[----:B------:R-:W-:Y:S01]  /*b030*/  IMAD.U32 R4, RZ, RZ, UR12 ;  /* 0x0000000cff047e24 */ /* 0x000fe2000f8e00ff */
        /* <DEDUP_REMOVED lines=9> */
[----:B------:R-:W-:Y:S02]  /*b0d0*/  IMAD.U32 R4, RZ, RZ, UR12 ;  /* 0x0000000cff047e24 */ /* 0x000fe4000f8e00ff */
[----:B------:R-:W-:-:S06]  /*b0e0*/  IMAD.U32 R5, RZ, RZ, UR13 ;  /* 0x0000000dff057e24 */ /* 0x000fcc000f8e00ff */
        /* <DEDUP_REMOVED lines=8> */
[----:B------:R-:W-:Y:S01]  /*b170*/  MOV R4, UR12 ;  /* 0x0000000c00047c02 */ /* 0x000fe20008000f00 */
        /* <DEDUP_REMOVED lines=132> */
[----:B------:R-:W-:Y:S01]  /*b9c0*/  IADD3 R0, R0, -0x10, RZ ;  /* 0xfffffff000007810 */ /* 0x000fe20007ffe0ff */
[----:B------:R-:W-:Y:S01]  /*b9d0*/  UIADD3 UR5, UR5, 0x10, URZ ;  /* 0x0000001005057890 */ /* 0x000fe2000fffe03f */
[----:B--2---:R-:W-:Y:S01]  /*b9e0*/  @!P4 FADD.FTZ R56, R56, R2 ;  /* 0x000000023838c221 */ /* 0x004fe20000010000 */
[----:B------:R-:W-:Y:S01]  /*b9f0*/  @!P4 FADD.FTZ R57, R57, R3 ;  /* 0x000000033939c221 */ /* 0x000fe20000010000 */
[----:B------:R-:W-:-:S13]  /*ba00*/  ISETP.GT.AND P4, PT, R0, 0xc, PT ;  /* 0x0000000c0000780c */ /* 0x000fda0003f84270 */
[----:B------:R-:W-:Y:S05]  /*ba10*/  @P4 BRA `(.L_x_5118) ;  /* 0xfffffff400704947 */ /* 0x000fea000383ffff */
.L_x_5117:
[----:B------:R-:W-:-:S13]  /*ba20*/  ISETP.GT.AND P4, PT, R0, 0x4, PT ;  /* 0x000000040000780c */ /* 0x000fda0003f84270 */
[----:B------:R-:W-:Y:S05]  /*ba30*/  @!P4 BRA `(.L_x_5119) ;  /* 0x000000040050c947 */ /* 0x000fea0003800000 */
        /* <DEDUP_REMOVED lines=78> */
[----:B------:R-:W-:Y:S01]  /*bf20*/  VIADD R0, R0, 0xfffffffc ;  /* 0xfffffffc00007836 */ /* 0x000fe20000000000 */
[----:B------:R-:W-:Y:S01]  /*bf30*/  PLOP3.LUT P5, PT, PT, PT, PT, 0x8, 0x0 ;  /* 0x000000000000781c */ /* 0x000fe20003fae170 */
[----:B------:R-:W-:-:S03]  /*bf40*/  UIADD3 UR5, UR5, 0x4, URZ ;  /* 0x0000000405057890 */ /* 0x000fc6000fffe03f */
[----:B------:R-:W-:Y:S01]  /*bf50*/  IADD3 R0, R0, -0x4, RZ ;  /* 0xfffffffc00007810 */ /* 0x000fe20007ffe0ff */
[----:B--2---:R-:W-:Y:S01]  /*bf60*/  @!P4 FADD.FTZ R56, R56, R2 ;  /* 0x000000023838c221 */ /* 0x004fe20000010000 */
[----:B------:R-:W-:-:S07]  /*bf70*/  @!P4 FADD.FTZ R57, R57, R3 ;  /* 0x000000033939c221 */ /* 0x000fce0000010000 */
.L_x_5119:
[----:B------:R-:W-:-:S13]  /*bf80*/  ISETP.NE.OR P5, PT, R0, RZ, P5 ;  /* 0x000000ff0000720c */ /* 0x000fda0002fa5670 */
[----:B------:R-:W-:Y:S05]  /*bf90*/  @!P5 BRA `(.L_x_5115) ;  /* 0x0000000000b0d947 */ /* 0x000fea0003800000 */
.L_x_5116:
        /* <DEDUP_REMOVED lines=39> */
[----:B------:R-:W-:Y:S01]  /*c210*/  UIADD3 UR5, UR5, 0x4, URZ ;  /* 0x0000000405057890 */ /* 0x000fe2000fffe03f */
[----:B--2---:R-:W-:Y:S01]  /*c220*/  @!P4 FADD.FTZ R56, R56, R2 ;  /* 0x000000023838c221 */ /* 0x004fe20000010000 */
[----:B------:R-:W-:Y:S02]  /*c230*/  @!P4 FADD.FTZ R57, R57, R3 ;  /* 0x000000033939c221 */ /* 0x000fe40000010000 */
[----:B------:R-:W-:-:S13]  /*c240*/  ISETP.NE.AND P4, PT, R0, RZ, PT ;  /* 0x000000ff0000720c */ /* 0x000fda0003f85270 */
[----:B------:R-:W-:Y:S05]  /*c250*/  @P4 BRA `(.L_x_5116) ;  /* 0xfffffffc00504947 */ /* 0x000fea000383ffff */
.L_x_5115:
[----:B------:R-:W-:-:S13]  /*c260*/  ISETP.NE.AND P4, PT, RZ, UR20, PT ;  /* 0x00000014ff007c0c */ /* 0x000fda000bf85270 */
[----:B------:R-:W-:Y:S05]  /*c270*/  @!P4 BRA `(.L_x_5112) ;  /* 0x000000000094c947 */ /* 0x000fea0003800000 */
[----:B0-----:R-:W0:Y:S01]  /*c280*/  S2R R4, SR_CTAID.X ;  /* 0x0000000000047919 */ /* 0x001e220000002500 */
[----:B------:R-:W-:Y:S01]  /*c290*/  BSSY B0, `(.L_x_5120) ;  /* 0x000000a000007945 */ /* 0x000fe20003800000 */
[----:B0-----:R-:W-:-:S13]  /*c2a0*/  ISETP.EQ.OR P4, PT, R4, UR5, P3 ;  /* 0x0000000504007c0c */ /* 0x001fda0009f82670 */
[----:B------:R-:W-:Y:S05]  /*c2b0*/  @P4 BRA `(.L_x_5121) ;  /* 0x00000000001c4947 */ /* 0x000fea0003800000 */
[----:B------:R-:W-:-:S04]  /*c2c0*/  UIMAD UR12, UR17, UR5, UR8 ;  /* 0x00000005110c72a4 */ /* 0x000fc8000f8e0208 */
[----:B------:R-:W-:-:S06]  /*c2d0*/  UIMAD.WIDE.U32 UR12, UR12, 0x8, UR6 ;  /* 0x000000080c0c78a5 */ /* 0x000fcc000f8e0006 */
[----:B------:R-:W-:Y:S01]  /*c2e0*/  MOV R2, UR12 ;  /* 0x0000000c00027c02 */ /* 0x000fe20008000f00 */
[----:B------:R-:W-:-:S06]  /*c2f0*/  IMAD.U32 R3, RZ, RZ, UR13 ;  /* 0x0000000dff037e24 */ /* 0x000fcc000f8e00ff */
[----:B------:R-:W2:Y:S02]  /*c300*/  LDG.E.64 R2, desc[UR14][R2.64] ;  /* 0x0000000e02027981 */ /* 0x000ea4000c1e1b00 */
[----:B--2---:R-:W-:Y:S01]  /*c310*/  FADD.FTZ R56, R56, R2 ;  /* 0x0000000238387221 */ /* 0x004fe20000010000 */
[----:B------:R-:W-:-:S07]  /*c320*/  FADD.FTZ R57, R57, R3 ;  /* 0x0000000339397221 */ /* 0x000fce0000010000 */
.L_x_5121:
[----:B------:R-:W-:Y:S05]  /*c330*/  BSYNC B0 ;  /* 0x0000000000007941 */ /* 0x000fea0003800000 */
.L_x_5120:
        /* <DEDUP_REMOVED lines=20> */
[----:B------:R-:W-:Y:S01]  /*c480*/  IMAD.U32 R2, RZ, RZ, UR6 ;  /* 0x00000006ff027e24 */ /* 0x000fe2000f8e00ff */
[----:B------:R-:W-:-:S06]  /*c490*/  MOV R3, UR7 ;  /* 0x0000000700037c02 */ /* 0x000fcc0008000f00 */
[----:B------:R-:W2:Y:S02]  /*c4a0*/  @!P4 LDG.E.64 R2, desc[UR14][R2.64] ;  /* 0x0000000e0202c981 */ /* 0x000ea4000c1e1b00 */
[----:B--2---:R-:W-:Y:S01]  /*c4b0*/  @!P4 FADD.FTZ R56, R56, R2 ;  /* 0x000000023838c221 */ /* 0x004fe20000010000 */
[----:B------:R-:W-:-:S07]  /*c4c0*/  @!P4 FADD.FTZ R57, R57, R3 ;  /* 0x000000033939c221 */ /* 0x000fce0000010000 */
.L_x_5112:
[----:B-----5:R-:W-:Y:S01]  /*c4d0*/  LOP3.LUT P4, RZ, R58, 0x20000000, RZ, 0xc0, !PT ;  /* 0x200000003aff7812 */ /* 0x020fe2000788c0ff */
[----:B------:R-:W1:Y:S01]  /*c4e0*/  S2UR UR6, SR_CgaCtaId ;  /* 0x00000000000679c3 */ /* 0x000e620000008800 */
[----:B------:R-:W-:Y:S01]  /*c4f0*/  UMOV UR5, 0x400 ;  /* 0x0000040000057882 */ /* 0x000fe20000000000 */
[----:B0-----:R-:W-:Y:S01]  /*c500*/  IMAD.U32 R5, RZ, RZ, UR10 ;  /* 0x0000000aff057e24 */ /* 0x001fe2000f8e00ff */
[----:B------:R-:W0:Y:S01]  /*c510*/  S2R R10, SR_TID.X ;  /* 0x00000000000a7919 */ /* 0x000e220000002100 */
[----:B------:R-:W-:-:S04]  /*c520*/  UIADD3 UR11, -UR11, URZ, URZ ;  /* 0x0000003f0b0b7290 */ /* 0x000fc8000fffe13f */
[----:B------:R-:W2:Y:S01]  /*c530*/  LDC.64 R8, c[0x0][0x228] ;  /* 0x00008a00ff087b82 */ /* 0x000ea20000000a00 */
[----:B------:R-:W-:Y:S01]  /*c540*/  IMAD.MOV.U32 R12, RZ, RZ, RZ ;  /* 0x000000ffff0c7224 */ /* 0x000fe200078e00ff */
[----:B------:R-:W-:Y:S01]  /*c550*/  ULDC.64 UR20, c[0x0][0x270] ;  /* 0x00009c0000147ab9 */ /* 0x000fe20000000a00 */
[----:B------:R-:W-:-:S05]  /*c560*/  ULDC.64 UR12, c[0x0][0x278] ;  /* 0x00009e00000c7ab9 */ /* 0x000fca0000000a00 */
[----:B------:R-:W3:Y:S01]  /*c570*/  @P4 LDC.64 R2, c[0x0][0x218] ;  /* 0x00008600ff024b82 */ /* 0x000ee20000000a00 */
[----:B-1----:R-:W-:-:S03]  /*c580*/  ULEA UR5, UR6, UR5, 0x18 ;  /* 0x0000000506057291 */ /* 0x002fc6000f8ec03f */
[----:B------:R-:W-:-:S06]  /*c590*/  ULDC UR6, c[0x0][0x2a4] ;  /* 0x0000a90000067ab9 */ /* 0x000fcc0000000800 */
[----:B------:R1:W-:Y:S01]  /*c5a0*/  @!P3 STS.64 [UR5+0x90], R56 ;  /* 0x00009038ff00b988 */ /* 0x0003e20008000a05 */
[----:B0-----:R-:W-:-:S04]  /*c5b0*/  IMAD.WIDE.U32 R6, R10, -0x77777777, RZ ;  /* 0x888888890a067825 */ /* 0x001fc800078e00ff */
[----:B---3--:R-:W-:Y:S01]  /*c5c0*/  @P4 IMAD.WIDE R2, R5, 0x8, R2 ;  /* 0x0000000805024825 */ /* 0x008fe200078e0202 */
[----:B------:R-:W-:-:S03]  /*c5d0*/  SHF.R.U32.HI R6, RZ, 0x5, R7 ;  /* 0x00000005ff067819 */ /* 0x000fc60000011607 */
[----:B-1----:R-:W-:Y:S01]  /*c5e0*/  @P4 FMUL.FTZ R57, R57, UR6 ;  /* 0x0000000639394c20 */ /* 0x002fe20008410000 */
[----:B------:R-:W-:Y:S01]  /*c5f0*/  @P4 FMUL.FTZ R56, R56, UR6 ;  /* 0x0000000638384c20 */ /* 0x000fe20008410000 */
[----:B------:R-:W-:-:S04]  /*c600*/  IMAD R6, R6, -0x3c, R10 ;  /* 0xffffffc406067824 */ /* 0x000fc800078e020a */
[----:B------:R-:W-:Y:S01]  /*c610*/  @P4 STG.E.64 desc[UR14][R2.64], R56 ;  /* 0x0000003802004986 */ /* 0x000fe2000c101b0e */
[----:B------:R-:W-:Y:S01]  /*c620*/  SHF.L.U32 R6, R6, 0x1, RZ ;  /* 0x0000000106067819 */ /* 0x000fe200000006ff */
[----:B------:R-:W-:Y:S06]  /*c630*/  BAR.SYNC.DEFER_BLOCKING 0x0 ;  /* 0x0000000000007b1d */ /* 0x000fec0000010000 */
[----:B------:R-:W0:Y:S01]  /*c640*/  LDS.64 R2, [UR5+0x90] ;  /* 0x00009005ff027984 */ /* 0x000e220008000a00 */
[----:B------:R-:W-:Y:S02]  /*c650*/  ULDC UR5, c[0x0][0x288] ;  /* 0x0000a20000057ab9 */ /* 0x000fe40000000800 */
[----:B------:R-:W-:-:S06]  /*c660*/  UIMAD UR5, UR5, UR11, UR10 ;  /* 0x0000000b050572a4 */ /* 0x000fcc000f8e020a */
[----:B------:R-:W-:-:S04]  /*c670*/  IMAD.U32 R7, RZ, RZ, UR5 ;  /* 0x00000005ff077e24 */ /* 0x000fc8000f8e00ff */
[----:B------:R-:W-:-:S04]  /*c680*/  IMAD R7, R7, 0x78, R6 ;  /* 0x0000007807077824 */ /* 0x000fc800078e0206 */
[----:B--2---:R-:W-:-:S05]  /*c690*/  IMAD.WIDE R8, R7, 0x4, R8 ;  /* 0x0000000407087825 */ /* 0x004fca00078e0208 */
[----:B------:R1:W5:Y:S01]  /*c6a0*/  LDG.E.64 R10, desc[UR14][R8.64] ;  /* 0x0000000e080a7981 */ /* 0x000362000c1e1b00 */
[----:B0-----:R-:W-:-:S04]  /*c6b0*/  FMUL.FTZ R2, R2, UR6 ;  /* 0x0000000602027c20 */ /* 0x001fc80008410000 */
[----:B------:R-:W-:-:S04]  /*c6c0*/  FMUL.FTZ R0, R2, R2 ;  /* 0x0000000202007220 */ /* 0x000fc80000410000 */
[----:B------:R-:W-:Y:S01]  /*c6d0*/  FFMA.FTZ R0, R3, UR6, -R0 ;  /* 0x0000000603007c23 */ /* 0x000fe20008010800 */
[----:B------:R-:W-:Y:S01]  /*c6e0*/  HFMA2.MMA R3, -RZ, RZ, 1.875, 0 ;  /* 0x3f800000ff037435 */ /* 0x000fe200000001ff */
[----:B------:R-:W-:-:S03]  /*c6f0*/  ULDC.64 UR6, c[0x0][0x210] ;  /* 0x0000840000067ab9 */ /* 0x000fc60000000a00 */
[----:B------:R-:W-:-:S13]  /*c700*/  FSETP.GTU.FTZ.AND P3, PT, R0, RZ, PT ;  /* 0x000000ff0000720b */ /* 0x000fda0003f7c000 */
[----:B------:R-:W0:Y:S02]  /*c710*/  @P3 LDC R5, c[0x0][0x238] ;  /* 0x00008e00ff053b82 */ /* 0x000e240000000800 */
[----:B0-----:R-:W-:-:S06]  /*c720*/  @P3 FADD.FTZ R0, R0, R5 ;  /* 0x0000000500003221 */ /* 0x001fcc0000010000 */
[----:B------:R-:W0:Y:S01]  /*c730*/  LDC.64 R4, c[0x0][0x230] ;  /* 0x00008c00ff047b82 */ /* 0x000e220000000a00 */
[----:B------:R2:W3:Y:S01]  /*c740*/  @P3 MUFU.RSQ R3, R0 ;  /* 0x0000000000033308 */ /* 0x0004e20000001400 */
[----:B0-----:R-:W-:-:S05]  /*c750*/  IMAD.WIDE R4, R7, 0x4, R4 ;  /* 0x0000000407047825 */ /* 0x001fca00078e0204 */
[----:B------:R1:W5:Y:S01]  /*c760*/  LDG.E.64 R8, desc[UR14][R4.64] ;  /* 0x0000000e04087981 */ /* 0x000362000c1e1b00 */
[----:B--2---:R-:W-:Y:S02]  /*c770*/  MOV R0, R1 ;  /* 0x0000000100007202 */ /* 0x004fe40000000f00 */
[----:B---3--:R-:W-:-:S13]  /*c780*/  ISETP.NE.AND P3, PT, RZ, UR18, PT ;  /* 0x00000012ff007c0c */ /* 0x008fda000bf65270 */
.L_x_5132:
[----:B01----:R-:W2:Y:S01]  /*c790*/  LDL.128 R4, [R0] ;  /* 0x0000000000047983 */ /* 0x003ea20000100c00 */
[----:B------:R-:W-:Y:S01]  /*c7a0*/  BSSY B0, `(.L_x_5122) ;  /* 0x0000026000007945 */ /* 0x000fe20003800000 */
[----:B------:R-:W0:Y:S02]  /*c7b0*/  S2R R19, SR_TID.X ;  /* 0x0000000000137919 */ /* 0x000e240000002100 */
[----:B0-----:R-:W-:Y:S01]  /*c7c0*/  ISETP.GT.U32.AND P4, PT, R19, 0x1df, PT ;  /* 0x000001df1300780c */ /* 0x001fe20003f84070 */
[C---:B--2---:R-:W-:Y:S01]  /*c7d0*/  FADD.FTZ R14, -R2.reuse, R5 ;  /* 0x00000005020e7221 */ /* 0x044fe20000010100 */
[C---:B------:R-:W-:Y:S01]  /*c7e0*/  FADD.FTZ R4, -R2.reuse, R4 ;  /* 0x0000000402047221 */ /* 0x040fe20000010100 */
[----:B------:R-:W-:Y:S02]  /*c7f0*/  FADD.FTZ R6, -R2, R6 ;  /* 0x0000000602067221 */ /* 0x000fe40000010100 */
[-C--:B------:R-:W-:Y:S01]  /*c800*/  FMUL.FTZ R14, R14, R3.reuse ;  /* 0x000000030e0e7220 */ /* 0x080fe20000410000 */
[----:B------:R-:W-:-:S03]  /*c810*/  FMUL.FTZ R13, R4, R3 ;  /* 0x00000003040d7220 */ /* 0x000fc60000410000 */
[----:B-----5:R-:W-:Y:S01]  /*c820*/  FFMA.FTZ R5, R11, R14, R9 ;  /* 0x0000000e0b057223 */ /* 0x020fe20000010009 */
[----:B------:R-:W-:Y:S01]  /*c830*/  FFMA.FTZ R4, R10, R13, R8 ;  /* 0x0000000d0a047223 */ /* 0x000fe20000010008 */
[----:B------:R-:W-:Y:S02]  /*c840*/  IMAD R13, R12, 0x8, R50 ;  /* 0x000000080c0d7824 */ /* 0x000fe400078e0232 */
[----:B------:R-:W-:Y:S01]  /*c850*/  @P3 FMUL.FTZ R16, R5, -1.4426950216293334961 ;  /* 0xbfb8aa3b05103820 */ /* 0x000fe20000410000 */
[----:B------:R-:W-:Y:S02]  /*c860*/  @P3 FMUL.FTZ R15, R4, -1.4426950216293334961 ;  /* 0xbfb8aa3b040f3820 */ /* 0x000fe40000410000 */
[----:B------:R-:W-:Y:S02]  /*c870*/  SHF.R.S32.HI R20, RZ, 0x1f, R13 ;  /* 0x0000001fff147819 */ /* 0x000fe4000001140d */
[C---:B------:R-:W-:Y:S01]  /*c880*/  ISETP.GE.U32.AND P5, PT, R13.reuse, UR12, PT ;  /* 0x0000000c0d007c0c */ /* 0x040fe2000bfa6070 */
[----:B------:R-:W0:Y:S01]  /*c890*/  @P3 MUFU.EX2 R16, R16 ;  /* 0x0000001000103308 */ /* 0x000e220000000800 */
[----:B------:R-:W-:-:S02]  /*c8a0*/  IADD3 R19, R13, 0x8, RZ ;  /* 0x000000080d137810 */ /* 0x000fc40007ffe0ff */
[----:B------:R-:W-:-:S05]  /*c8b0*/  ISETP.GE.OR.EX P5, PT, R20, UR13, P4, P5 ;  /* 0x0000000d14007c0c */ /* 0x000fca000a7a6750 */
[----:B------:R-:W1:Y:S01]  /*c8c0*/  @P3 MUFU.EX2 R15, R15 ;  /* 0x0000000f000f3308 */ /* 0x000e620000000800 */
[----:B0-----:R-:W-:Y:S01]  /*c8d0*/  @P3 FADD.FTZ R18, R16, 1 ;  /* 0x3f80000010123421 */ /* 0x001fe20000010000 */
[----:B------:R-:W-:-:S04]  /*c8e0*/  FADD.FTZ R16, -R2, R7 ;  /* 0x0000000702107221 */ /* 0x000fc80000010100 */
[----:B------:R-:W-:Y:S02]  /*c8f0*/  FMUL.FTZ R16, R16, R3 ;  /* 0x0000000310107220 */ /* 0x000fe40000410000 */
[----:B------:R-:W0:Y:S01]  /*c900*/  @P3 MUFU.RCP R18, R18 ;  /* 0x0000001200123308 */ /* 0x000e220000001000 */
[----:B-1----:R-:W-:-:S07]  /*c910*/  @P3 FADD.FTZ R14, R15, 1 ;  /* 0x3f8000000f0e3421 */ /* 0x002fce0000010000 */
[----:B------:R-:W1:Y:S01]  /*c920*/  @P3 MUFU.RCP R17, R14 ;  /* 0x0000000e00113308 */ /* 0x000e620000001000 */
[----:B0-----:R-:W-:Y:S01]  /*c930*/  @P3 FMUL.FTZ R5, R5, R18 ;  /* 0x0000001205053220 */ /* 0x001fe20000410000 */
[----:B-1----:R-:W-:Y:S01]  /*c940*/  @P3 FMUL.FTZ R4, R4, R17 ;  /* 0x0000001104043220 */ /* 0x002fe20000410000 */
[----:B------:R-:W-:Y:S01]  /*c950*/  FMUL.FTZ R17, R6, R3 ;  /* 0x0000000306117220 */ /* 0x000fe20000410000 */
[----:B------:R-:W-:Y:S06]  /*c960*/  @P5 BRA `(.L_x_5123) ;  /* 0x0000000000245947 */ /* 0x000fec0003800000 */
[----:B------:R-:W-:Y:S01]  /*c970*/  MOV R7, R55 ;  /* 0x0000003700077202 */ /* 0x000fe20000000f00 */
[----:B------:R-:W-:Y:S02]  /*c980*/  IMAD R14, R20, UR20, RZ ;  /* 0x00000014140e7c24 */ /* 0x000fe4000f8e02ff */
[----:B------:R-:W-:Y:S02]  /*c990*/  IMAD.MOV.U32 R6, RZ, RZ, R52 ;  /* 0x000000ffff067224 */ /* 0x000fe400078e0034 */
[C---:B------:R-:W-:Y:S02]  /*c9a0*/  IMAD R15, R13.reuse, UR21, R14 ;  /* 0x000000150d0f7c24 */ /* 0x040fe4000f8e020e */
[----:B------:R-:W-:-:S04]  /*c9b0*/  IMAD.WIDE.U32 R6, R13, UR20, R6 ;  /* 0x000000140d067c25 */ /* 0x000fc8000f8e0006 */
[----:B------:R-:W-:Y:S01]  /*c9c0*/  IMAD.IADD R7, R7, 0x1, R15 ;  /* 0x0000000107077824 */ /* 0x000fe200078e020f */
[----:B------:R-:W-:-:S04]  /*c9d0*/  LEA R14, P5, R6, UR6, 0x2 ;  /* 0x00000006060e7c11 */ /* 0x000fc8000f8a10ff */
[----:B------:R-:W-:-:S05]  /*c9e0*/  LEA.HI.X R15, R6, UR7, R7, 0x2, P5 ;  /* 0x00000007060f7c11 */ /* 0x000fca000a8f1407 */
[----:B------:R0:W-:Y:S04]  /*c9f0*/  STG.E.64 desc[UR14][R14.64], R4 ;  /* 0x000000040e007986 */ /* 0x0001e8000c101b0e */
.L_x_5123:
[----:B------:R-:W-:Y:S05]  /*ca00*/  BSYNC B0 ;  /* 0x0000000000007941 */ /* 0x000fea0003800000 */
.L_x_5122:
        /* <DEDUP_REMOVED lines=14> */
.L_x_5124:
[----:B------:R-:W-:Y:S01]  /*caf0*/  ISETP.GE.U32.AND P5, PT, R19, UR12, PT ;  /* 0x0000000c13007c0c */ /* 0x000fe2000bfa6070 */
[----:B------:R-:W-:Y:S01]  /*cb00*/  BSSY B0, `(.L_x_5125) ;  /* 0x0000010000007945 */ /* 0x000fe20003800000 */
[C---:B------:R-:W-:Y:S01]  /*cb10*/  IADD3 R17, R13.reuse, 0x10, RZ ;  /* 0x000000100d117810 */ /* 0x040fe20007ffe0ff */
[----:B------:R-:W-:Y:S01]  /*cb20*/  VIADD R13, R13, 0x18 ;  /* 0x000000180d0d7836 */ /* 0x000fe20000000000 */
[----:B------:R-:W-:Y:S02]  /*cb30*/  ISETP.GE.OR.EX P5, PT, R6, UR13, P4, P5 ;  /* 0x0000000d06007c0c */ /* 0x000fe4000a7a6750 */
[----:B------:R-:W-:Y:S02]  /*cb40*/  SHF.R.S32.HI R18, RZ, 0x1f, R17 ;  /* 0x0000001fff127819 */ /* 0x000fe40000011411 */
[----:B------:R-:W-:-:S09]  /*cb50*/  SHF.R.S32.HI R16, RZ, 0x1f, R13 ;  /* 0x0000001fff107819 */ /* 0x000fd2000001140d */
[----:B------:R-:W-:Y:S05]  /*cb60*/  @P5 BRA `(.L_x_5126) ;  /* 0x0000000000245947 */ /* 0x000fea0003800000 */
[----:B------:R-:W-:Y:S01]  /*cb70*/  IMAD R14, R6, UR20, RZ ;  /* 0x00000014060e7c24 */ /* 0x000fe2000f8e02ff */
[----:B------:R-:W-:Y:S01]  /*cb80*/  MOV R6, R52 ;  /* 0x0000003400067202 */ /* 0x000fe20000000f00 */
[----:B------:R-:W-:Y:S02]  /*cb90*/  IMAD.MOV.U32 R7, RZ, RZ, R55 ;  /* 0x000000ffff077224 */ /* 0x000fe400078e0037 */
[C---:B------:R-:W-:Y:S02]  /*cba0*/  IMAD R15, R19.reuse, UR21, R14 ;  /* 0x00000015130f7c24 */ /* 0x040fe4000f8e020e */
[----:B------:R-:W-:-:S05]  /*cbb0*/  IMAD.WIDE.U32 R6, R19, UR20, R6 ;  /* 0x0000001413067c25 */ /* 0x000fca000f8e0006 */
[----:B------:R-:W-:Y:S02]  /*cbc0*/  IADD3 R7, R7, R15, RZ ;  /* 0x0000000f07077210 */ /* 0x000fe40007ffe0ff */
[----:B------:R-:W-:-:S04]  /*cbd0*/  LEA R14, P5, R6, UR6, 0x2 ;  /* 0x00000006060e7c11 */ /* 0x000fc8000f8a10ff */
[----:B------:R-:W-:-:S05]  /*cbe0*/  LEA.HI.X R15, R6, UR7, R7, 0x2, P5 ;  /* 0x00000007060f7c11 */ /* 0x000fca000a8f1407 */
[----:B------:R0:W-:Y:S04]  /*cbf0*/  STG.E.64 desc[UR14][R14.64], R4 ;  /* 0x000000040e007986 */ /* 0x0001e8000c101b0e */
.L_x_5126:
[----:B------:R-:W-:Y:S05]  /*cc00*/  BSYNC B0 ;  /* 0x0000000000007941 */ /* 0x000fea0003800000 */
.L_x_5125:
[----:B0-----:R-:W2:Y:S01]  /*cc10*/  LDL.128 R4, [R0+0x10] ;  /* 0x0000100000047983 */ /* 0x001ea20000100c00 */
[----:B------:R-:W-:Y:S02]  /*cc20*/  ISETP.GE.U32.AND P5, PT, R17, UR12, PT ;  /* 0x0000000c11007c0c */ /* 0x000fe4000bfa6070 */
[----:B------:R-:W-:Y:S02]  /*cc30*/  ISETP.GE.U32.AND P6, PT, R13, UR12, PT ;  /* 0x0000000c0d007c0c */ /* 0x000fe4000bfc6070 */
[----:B------:R-:W-:Y:S01]  /*cc40*/  ISETP.GE.OR.EX P5, PT, R18, UR13, P4, P5 ;  /* 0x0000000d12007c0c */ /* 0x000fe2000a7a6750 */
[----:B------:R-:W-:Y:S01]  /*cc50*/  BSSY B0, `(.L_x_5127) ;  /* 0x0000020000007945 */ /* 0x000fe20003800000 */
[----:B------:R-:W-:Y:S01]  /*cc60*/  ISETP.GE.OR.EX P6, PT, R16, UR13, P4, P6 ;  /* 0x0000000d10007c0c */ /* 0x000fe2000a7c6760 */
[C---:B--2---:R-:W-:Y:S01]  /*cc70*/  FADD.FTZ R14, -R2.reuse, R5 ;  /* 0x00000005020e7221 */ /* 0x044fe20000010100 */
[----:B------:R-:W-:-:S03]  /*cc80*/  FADD.FTZ R4, -R2, R4 ;  /* 0x0000000402047221 */ /* 0x000fc60000010100 */
[-C--:B------:R-:W-:Y:S01]  /*cc90*/  FMUL.FTZ R14, R14, R3.reuse ;  /* 0x000000030e0e7220 */ /* 0x080fe20000410000 */
[----:B------:R-:W-:-:S03]  /*cca0*/  FMUL.FTZ R15, R4, R3 ;  /* 0x00000003040f7220 */ /* 0x000fc60000410000 */
[----:B------:R-:W-:Y:S01]  /*ccb0*/  FFMA.FTZ R5, R11, R14, R9 ;  /* 0x0000000e0b057223 */ /* 0x000fe20000010009 */
[----:B------:R-:W-:-:S03]  /*ccc0*/  FFMA.FTZ R4, R10, R15, R8 ;  /* 0x0000000f0a047223 */ /* 0x000fc60000010008 */
[----:B------:R-:W-:Y:S01]  /*ccd0*/  @P3 FMUL.FTZ R21, R5, -1.4426950216293334961 ;  /* 0xbfb8aa3b05153820 */ /* 0x000fe20000410000 */
[----:B------:R-:W-:-:S05]  /*cce0*/  @P3 FMUL.FTZ R15, R4, -1.4426950216293334961 ;  /* 0xbfb8aa3b040f3820 */ /* 0x000fca0000410000 */
[----:B------:R-:W0:Y:S08]  /*ccf0*/  @P3 MUFU.EX2 R21, R21 ;  /* 0x0000001500153308 */ /* 0x000e300000000800 */
[----:B------:R-:W1:Y:S01]  /*cd00*/  @P3 MUFU.EX2 R15, R15 ;  /* 0x0000000f000f3308 */ /* 0x000e620000000800 */
[----:B0-----:R-:W-:Y:S01]  /*cd10*/  @P3 FADD.FTZ R22, R21, 1 ;  /* 0x3f80000015163421 */ /* 0x001fe20000010000 */
[----:B-1----:R-:W-:-:S06]  /*cd20*/  @P3 FADD.FTZ R14, R15, 1 ;  /* 0x3f8000000f0e3421 */ /* 0x002fcc0000010000 */
[----:B------:R-:W0:Y:S08]  /*cd30*/  @P3 MUFU.RCP R22, R22 ;  /* 0x0000001600163308 */ /* 0x000e300000001000 */
[----:B------:R-:W1:Y:S01]  /*cd40*/  @P3 MUFU.RCP R19, R14 ;  /* 0x0000000e00133308 */ /* 0x000e620000001000 */
[C---:B------:R-:W-:Y:S01]  /*cd50*/  FADD.FTZ R6, -R2.reuse, R6 ;  /* 0x0000000602067221 */ /* 0x040fe20000010100 */
[----:B------:R-:W-:-:S04]  /*cd60*/  FADD.FTZ R20, -R2, R7 ;  /* 0x0000000702147221 */ /* 0x000fc80000010100 */
[----:B------:R-:W-:Y:S01]  /*cd70*/  FMUL.FTZ R20, R20, R3 ;  /* 0x0000000314147220 */ /* 0x000fe20000410000 */
        /* <DEDUP_REMOVED lines=13> */
.L_x_5128:
[----:B------:R-:W-:Y:S05]  /*ce50*/  BSYNC B0 ;  /* 0x0000000000007941 */ /* 0x000fea0003800000 */
.L_x_5127:
        /* <DEDUP_REMOVED lines=13> */
.L_x_5129:
[----:B------:R-:W-:Y:S04]  /*cf30*/  BSSY B0, `(.L_x_5130) ;  /* 0x000000b000007945 */ /* 0x000fe80003800000 */
[----:B------:R-:W-:Y:S05]  /*cf40*/  @P6 BRA `(.L_x_5131) ;  /* 0x0000000000246947 */ /* 0x000fea0003800000 */
[----:B------:R-:W-:Y:S01]  /*cf50*/  MOV R6, R52 ;  /* 0x0000003400067202 */ /* 0x000fe20000000f00 */
[----:B------:R-:W-:Y:S02]  /*cf60*/  IMAD R16, R16, UR20, RZ ;  /* 0x0000001410107c24 */ /* 0x000fe4000f8e02ff */
[----:B------:R-:W-:Y:S02]  /*cf70*/  IMAD.MOV.U32 R7, RZ, RZ, R55 ;  /* 0x000000ffff077224 */ /* 0x000fe400078e0037 */
[C---:B------:R-:W-:Y:S02]  /*cf80*/  IMAD R15, R13.reuse, UR21, R16 ;  /* 0x000000150d0f7c24 */ /* 0x040fe4000f8e0210 */
[----:B------:R-:W-:-:S05]  /*cf90*/  IMAD.WIDE.U32 R6, R13, UR20, R6 ;  /* 0x000000140d067c25 */ /* 0x000fca000f8e0006 */
[----:B------:R-:W-:Y:S02]  /*cfa0*/  IADD3 R7, R7, R15, RZ ;  /* 0x0000000f07077210 */ /* 0x000fe40007ffe0ff */
[----:B------:R-:W-:-:S04]  /*cfb0*/  LEA R14, P4, R6, UR6, 0x2 ;  /* 0x00000006060e7c11 */ /* 0x000fc8000f8810ff */
[----:B------:R-:W-:-:S05]  /*cfc0*/  LEA.HI.X R15, R6, UR7, R7, 0x2, P4 ;  /* 0x00000007060f7c11 */ /* 0x000fca000a0f1407 */
[----:B------:R0:W-:Y:S04]  /*cfd0*/  STG.E.64 desc[UR14][R14.64], R4 ;  /* 0x000000040e007986 */ /* 0x0001e8000c101b0e */
.L_x_5131:
[----:B------:R-:W-:Y:S05]  /*cfe0*/  BSYNC B0 ;  /* 0x0000000000007941 */ /* 0x000fea0003800000 */
.L_x_5130:
[----:B------:R-:W-:Y:S01]  /*cff0*/  VIADD R12, R12, 0x4 ;  /* 0x000000040c0c7836 */ /* 0x000fe20000000000 */
[----:B------:R-:W-:-:S04]  /*d000*/  IADD3 R0, R0, 0x20, RZ ;  /* 0x0000002000007810 */ /* 0x000fc80007ffe0ff */
[----:B------:R-:W-:-:S13]  /*d010*/  ISETP.NE.AND P4, PT, R12, 0x40, PT ;  /* 0x000000400c00780c */ /* 0x000fda0003f85270 */
[----:B------:R-:W-:Y:S05]  /*d020*/  @P4 BRA `(.L_x_5132) ;  /* 0xfffffff400d84947 */ /* 0x000fea000383ffff */
[----:B------:R-:W-:Y:S02]  /*d030*/  UIADD3 UR10, UR17, UR10, URZ ;  /* 0x0000000a110a7290 */ /* 0x000fe4000fffe03f */
[----:B------:R-:W-:Y:S02]  /*d040*/  UIADD3 UR4, UR4, 0x1, URZ ;  /* 0x0000000104047890 */ /* 0x000fe4000fffe03f */
[----:B------:R-:W-:-:S06]  /*d050*/  UISETP.GE.AND UP0, UPT, UR10, UR9, UPT ;  /* 0x000000090a00728c */ /* 0x000fcc000bf06270 */
[----:B------:R-:W-:-:S13]  /*d060*/  PLOP3.LUT P3, PT, PT, PT, UP0, 0x40, 0x0 ;  /* 0x000000000000781c */ /* 0x000fda0003f6e808 */
[----:B------:R-:W-:Y:S05]  /*d070*/  @P3 BRA `(.L_x_5133) ;  /* 0xffffff4800c03947 */ /* 0x000fea000383ffff */
[----:B------:R-:W-:Y:S05]  /*d080*/  EXIT ;  /* 0x000000000000794d */ /* 0x000fea0003800000 */
.L_x_5134:
        /* <DEDUP_REMOVED lines=15> */
.L_x_5657:


//--------------------- .text._Z35group_norm_nhwc_fwd_one_pass_kernelI11Fp32IOBf16WLi64ELi120ELi480EEv26Group_norm_nhwc_fwd_params --------------------------
	.section	.text._Z35group_norm_nhwc_fwd_one_pass_kernelI11Fp32IOBf16WLi64ELi120ELi480EEv26Group_norm_nhwc_fwd_params,"ax",@progbits
	.align	128
        .global         _Z35group_norm_nhwc_fwd_one_pass_kernelI11Fp32IOBf16WLi64ELi120ELi480EEv26Group_norm_nhwc_fwd_params
        .type           _Z35group_norm_nhwc_fwd_one_pass_kernelI11Fp32IOBf16WLi64ELi120ELi480EEv26Group_norm_nhwc_fwd_params,@function
        .size           _Z35group_norm_nhwc_fwd_one_pass_kernelI11Fp32IOBf16WLi64ELi120ELi480EEv26Group_norm_nhwc_fwd_params,(.L_x_5658 - _Z35group_norm_nhwc_fwd_one_pass_kernelI11Fp32IOBf16WLi64ELi120ELi480EEv26Group_norm_nhwc_fwd_params)
        .other          _Z35group_norm_nhwc_fwd_one_pass_kernelI11Fp32IOBf16WLi64ELi120ELi480EEv26Group_norm_nhwc_fwd_params,@"STO_CUDA_ENTRY STV_DEFAULT"
_Z35group_norm_nhwc_fwd_one_pass_kernelI11Fp32IOBf16WLi64ELi120ELi480EEv26Group_norm_nhwc_fwd_params:
.text._Z35group_norm_nhwc_fwd_one_pass_kernelI11Fp32IOBf16WLi64ELi120ELi480EEv26Group_norm_nhwc_fwd_params:
        /* <DEDUP_REMOVED lines=45> */
.L_x_5171:
[----:B------:R-:W0:Y:S01]  /*02d0*/  LDC R21, c[0x0][0x288] ;  /* 0x0000a200ff157b82 */ /* 0x000e220000000800 */
[----:B------:R-:W-:Y:S01]  /*02e0*/  ULDC.64 UR14, c[0x0][0x278] ;  /* 0x00009e00000e7ab9 */ /* 0x000fe20000000a00 */
[----:B------:R-:W-:-:S06]  /*02f0*/  ULDC.64 UR12, c[0x0][0x280] ;  /* 0x0000a000000c7ab9 */ /* 0x000fcc0000000a00 */
[----:B------:R-:W1:Y:S08]  /*0300*/  LDC R25, c[0x0][0x294] ;  /* 0x0000a500ff197b82 */ /* 0x000e700000000800 */
[----:B------:R-:W2:Y:S01]  /*0310*/  @P4 LDC.64 R36, c[0x0][0x220] ;  /* 0x00008800ff244b82 */ /* 0x000ea20000000a00 */
[----:B0-----:R-:W-:-:S07]  /*0320*/  IABS R17, R21 ;  /* 0x0000001500117213 */ /* 0x001fce0000000000 */
[----:B------:R-:W0:Y:S01]  /*0330*/  @P3 LDC.64 R38, c[0x0][0x220] ;  /* 0x00008800ff263b82 */ /* 0x000e220000000a00 */
[----:B------:R-:W3:Y:S07]  /*0340*/  I2F.RP R16, R17 ;  /* 0x0000001100107306 */ /* 0x000eee0000209400 */
[----:B------:R-:W4:Y:S08]  /*0350*/  @P2 LDC.64 R26, c[0x0][0x220] ;  /* 0x00008800ff1a2b82 */ /* 0x000f300000000a00 */
[----:B------:R-:W5:Y:S01]  /*0360*/  @P1 LDC.64 R28, c[0x0][0x270] ;  /* 0x00009c00ff1c1b82 */ /* 0x000f620000000a00 */
[----:B---3--:R-:W3:Y:S02]  /*0370*/  MUFU.RCP R16, R16 ;  /* 0x0000001000107308 */ /* 0x008ee40000001000 */
[----:B---3--:R-:W-:-:S06]  /*0380*/  IADD3 R14, R16, 0xffffffe, RZ ;  /* 0x0ffffffe100e7810 */ /* 0x008fcc0007ffe0ff */
[----:B------:R3:W1:Y:S02]  /*0390*/  F2I.FTZ.U32.TRUNC.NTZ R15, R14 ;  /* 0x0000000e000f7305 */ /* 0x000664000021f000 */
[----:B---3--:R-:W-:Y:S02]  /*03a0*/  MOV R14, RZ ;  /* 0x000000ff000e7202 */ /* 0x008fe40000000f00 */
[----:B-1----:R-:W-:-:S05]  /*03b0*/  IADD3 R18, RZ, -R15, RZ ;  /* 0x8000000fff127210 */ /* 0x002fca0007ffe0ff */
        /* <DEDUP_REMOVED lines=8> */
[----:B------:R-:W1:Y:S03]  /*0440*/  @P4 LDC.64 R18, c[0x0][0x270] ;  /* 0x00009c00ff124b82 */ /* 0x000e660000000a00 */
[----:B------:R-:W-:-:S13]  /*0450*/  ISETP.GT.U32.AND P6, PT, R17, R16, PT ;  /* 0x000000101100720c */ /* 0x000fda0003fc4070 */
[-C--:B------:R-:W-:Y:S02]  /*0460*/  @!P6 IADD3 R16, R16, -R17.reuse, RZ ;  /* 0x800000111010e210 */ /* 0x080fe40007ffe0ff */
[----:B------:R-:W-:Y:S02]  /*0470*/  @!P6 IADD3 R15, R15, 0x1, RZ ;  /* 0x000000010f0fe810 */ /* 0x000fe40007ffe0ff */
[----:B------:R-:W-:Y:S02]  /*0480*/  ISETP.GE.U32.AND P0, PT, R16, R17, PT ;  /* 0x000000111000720c */ /* 0x000fe40003f06070 */
[----:B------:R-:W-:Y:S02]  /*0490*/  ISETP.NE.AND P6, PT, R21, RZ, PT ;  /* 0x000000ff1500720c */ /* 0x000fe40003fc5270 */
[----:B------:R-:W-:-:S09]  /*04a0*/  SHF.R.S32.HI R16, RZ, 0x1f, R44 ;  /* 0x0000001fff107819 */ /* 0x000fd2000001142c */
[----:B------:R-:W-:-:S04]  /*04b0*/  @P0 IADD3 R15, R15, 0x1, RZ ;  /* 0x000000010f0f0810 */ /* 0x000fc80007ffe0ff */
[----:B------:R-:W-:Y:S01]  /*04c0*/  MOV R17, R15 ;  /* 0x0000000f00117202 */ /* 0x000fe20000000f00 */
[----:B------:R-:W-:-:S03]  /*04d0*/  IMAD.WIDE.U32 R14, R0, -0x77777777, RZ ;  /* 0x88888889000e7825 */ /* 0x000fc600078e00ff */
[----:B------:R-:W-:Y:S02]  /*04e0*/  @!P5 IADD3 R17, -R17, RZ, RZ ;  /* 0x000000ff1111d210 */ /* 0x000fe40007ffe1ff */
[----:B------:R-:W-:Y:S02]  /*04f0*/  @!P6 LOP3.LUT R17, RZ, R21, RZ, 0x33, !PT ;  /* 0x00000015ff11e212 */ /* 0x000fe400078e33ff */
[----:B------:R-:W-:Y:S02]  /*0500*/  SHF.R.U32.HI R14, RZ, 0x5, R15 ;  /* 0x00000005ff0e7819 */ /* 0x000fe4000001160f */
[----:B------:R-:W-:-:S03]  /*0510*/  IADD3 R43, -R17, RZ, RZ ;  /* 0x000000ff112b7210 */ /* 0x000fc60007ffe1ff */
[----:B------:R-:W-:Y:S01]  /*0520*/  IMAD R42, R25, UR7, R14 ;  /* 0x00000007192a7c24 */ /* 0x000fe2000f8e020e */
[----:B------:R-:W-:Y:S01]  /*0530*/  SHF.R.S32.HI R14, RZ, 0x1f, R17 ;  /* 0x0000001fff0e7819 */ /* 0x000fe20000011411 */
[----:B------:R-:W-:Y:S01]  /*0540*/  IMAD R43, R21, R43, R6 ;  /* 0x0000002b152b7224 */ /* 0x000fe200078e0206 */
[----:B------:R-:W3:Y:S02]  /*0550*/  @P2 LDC.64 R24, c[0x0][0x270] ;  /* 0x00009c00ff182b82 */ /* 0x000ee40000000a00 */
[C---:B------:R-:W-:Y:S01]  /*0560*/  IADD3 R32, R42.reuse, 0x20, RZ ;  /* 0x000000202a207810 */ /* 0x040fe20007ffe0ff */
[----:B------:R-:W-:Y:S01]  /*0570*/  IMAD R43, R43, 0x78, RZ ;  /* 0x000000782b2b7824 */ /* 0x000fe200078e02ff */
[----:B------:R-:W-:Y:S01]  /*0580*/  IADD3 R51, R42, 0x30, RZ ;  /* 0x000000302a337810 */ /* 0x000fe20007ffe0ff */
[----:B------:R-:W-:Y:S01]  /*0590*/  IMAD R14, R14, UR12, RZ ;  /* 0x0000000c0e0e7c24 */ /* 0x000fe2000f8e02ff */
[----:B------:R-:W-:Y:S02]  /*05a0*/  ISETP.GE.U32.AND P6, PT, R32, UR14, PT ;  /* 0x0000000e20007c0c */ /* 0x000fe4000bfc6070 */
[----:B------:R-:W2:Y:S01]  /*05b0*/  @P3 LDC.64 R20, c[0x0][0x270] ;  /* 0x00009c00ff143b82 */ /* 0x000ea20000000a00 */
[----:B------:R-:W-:Y:S01]  /*05c0*/  IADD3 R46, P0, R44, R43, RZ ;  /* 0x0000002b2c2e7210 */ /* 0x000fe20007f1e0ff */
[----:B------:R-:W-:Y:S01]  /*05d0*/  IMAD R49, R17, UR13, R14 ;  /* 0x0000000d11317c24 */ /* 0x000fe2000f8e020e */
[----:B------:R-:W-:-:S02]  /*05e0*/  SHF.R.S32.HI R33, RZ, 0x1f, R32 ;  /* 0x0000001fff217819 */ /* 0x000fc40000011420 */
[----:B------:R-:W-:Y:S01]  /*05f0*/  LEA.HI.X.SX32 R47, R43, R16, 0x1, P0 ;  /* 0x000000102b2f7211 */ /* 0x000fe200000f0eff */
[----:B-1----:R-:W-:Y:S01]  /*0600*/  @P4 IMAD R16, R7, R18, RZ ;  /* 0x0000001207104224 */ /* 0x002fe200078e02ff */
[----:B------:R-:W-:Y:S01]  /*0610*/  ISETP.GE.AND.EX P6, PT, R33, UR15, PT, P6 ;  /* 0x0000000f21007c0c */ /* 0x000fe2000bfc6360 */
[----:B------:R-:W-:-:S03]  /*0620*/  IMAD.WIDE.U32 R46, R17, UR12, R46 ;  /* 0x0000000c112e7c25 */ /* 0x000fc6000f8e002e */
[----:B------:R-:W-:Y:S01]  /*0630*/  ISETP.LT.U32.AND P6, PT, R0, 0x1e0, !P6 ;  /* 0x000001e00000780c */ /* 0x000fe200077c1070 */
[----:B------:R-:W-:Y:S01]  /*0640*/  @P4 IMAD R31, R23, R19, R16 ;  /* 0x00000013171f4224 */ /* 0x000fe200078e0210 */
[----:B------:R-:W-:Y:S01]  /*0650*/  IADD3 R49, R47, R49, RZ ;  /* 0x000000312f317210 */ /* 0x000fe20007ffe0ff */
[----:B---3--:R-:W-:Y:S01]  /*0660*/  @P2 IMAD R34, R11, R24, RZ ;  /* 0x000000180b222224 */ /* 0x008fe200078e02ff */
[----:B------:R-:W-:Y:S02]  /*0670*/  @P4 MOV R48, R46 ;  /* 0x0000002e00304202 */ /* 0x000fe40000000f00 */
[----:B------:R-:W-:Y:S01]  /*0680*/  IADD3 R16, R42, 0x28, RZ ;  /* 0x000000282a107810 */ /* 0x000fe20007ffe0ff */
[----:B------:R-:W-:Y:S02]  /*0690*/  @P2 IMAD R41, R4, R25, R34 ;  /* 0x0000001904292224 */ /* 0x000fe400078e0222 */
[----:B------:R-:W-:Y:S01]  /*06a0*/  @P4 IMAD.WIDE.U32 R22, R23, R18, R48 ;  /* 0x0000001217164225 */ /* 0x000fe200078e0030 */
[----:B------:R-:W-:-:S03]  /*06b0*/  ISETP.GE.U32.AND P5, PT, R16, UR14, PT ;  /* 0x0000000e10007c0c */ /* 0x000fc6000bfa6070 */
[----:B------:R-:W1:Y:S01]  /*06c0*/  @P6 LDC.64 R14, c[0x0][0x270] ;  /* 0x00009c00ff0e6b82 */ /* 0x000e620000000a00 */
[----:B------:R-:W-:Y:S01]  /*06d0*/  SHF.R.S32.HI R17, RZ, 0x1f, R16 ;  /* 0x0000001fff117819 */ /* 0x000fe20000011410 */
[----:B--2---:R-:W-:Y:S01]  /*06e0*/  @P3 IMAD R30, R9, R20, RZ ;  /* 0x00000014091e3224 */ /* 0x004fe200078e02ff */
[----:B------:R-:W-:Y:S01]  /*06f0*/  @P4 IADD3 R23, R23, R31, RZ ;  /* 0x0000001f17174210 */ /* 0x000fe20007ffe0ff */
[----:B-----5:R-:W-:Y:S01]  /*0700*/  @P1 IMAD R34, R13, R28, RZ ;  /* 0x0000001c0d221224 */ /* 0x020fe200078e02ff */
[----:B------:R-:W-:Y:S01]  /*0710*/  @P3 MOV R31, R49 ;  /* 0x00000031001f3202 */ /* 0x000fe20000000f00 */
[----:B------:R-:W-:Y:S01]  /*0720*/  @P3 IMAD R35, R3, R21, R30 ;  /* 0x0000001503233224 */ /* 0x000fe200078e021e */
[----:B------:R-:W-:Y:S01]  /*0730*/  @P3 MOV R30, R46 ;  /* 0x0000002e001e3202 */ /* 0x000fe20000000f00 */
[----:B------:R-:W2:Y:S01]  /*0740*/  @P1 LDC.64 R18, c[0x0][0x220] ;  /* 0x00008800ff121b82 */ /* 0x000ea20000000a00 */
[----:B------:R-:W-:Y:S01]  /*0750*/  ISETP.GE.AND.EX P5, PT, R17, UR15, PT, P5 ;  /* 0x0000000f11007c0c */ /* 0x000fe2000bfa6350 */
[----:B------:R-:W-:Y:S01]  /*0760*/  @P1 IMAD R29, R5, R29, R34 ;  /* 0x0000001d051d1224 */ /* 0x000fe200078e0222 */
[----:B------:R-:W-:Y:S01]  /*0770*/  @P4 LEA R36, P0, R22, R36, 0x2 ;  /* 0x0000002416244211 */ /* 0x000fe200078010ff */
[----:B------:R-:W-:Y:S01]  /*0780*/  @P3 IMAD.WIDE.U32 R20, R3, R20, R30 ;  /* 0x0000001403143225 */ /* 0x000fe200078e001e */
[----:B------:R-:W-:-:S02]  /*0790*/  ISETP.LT.U32.AND P5, PT, R0, 0x1e0, !P5 ;  /* 0x000001e00000780c */ /* 0x000fc40006fa1070 */
[----:B------:R-:W-:Y:S02]  /*07a0*/  @P4 LEA.HI.X R37, R22, R37, R23, 0x2, P0 ;  /* 0x0000002516254211 */ /* 0x000fe400000f1417 */
[----:B------:R-:W-:Y:S01]  /*07b0*/  @P2 MOV R30, R46 ;  /* 0x0000002e001e2202 */ /* 0x000fe20000000f00 */
[----:B------:R-:W3:Y:S01]  /*07c0*/  @P6 LDC.64 R22, c[0x0][0x220] ;  /* 0x00008800ff166b82 */ /* 0x000ee20000000a00 */
[----:B------:R-:W-:Y:S02]  /*07d0*/  @P2 MOV R31, R49 ;  /* 0x00000031001f2202 */ /* 0x000fe40000000f00 */
[----:B------:R-:W-:Y:S02]  /*07e0*/  @P3 IADD3 R21, R21, R35, RZ ;  /* 0x0000002315153210 */ /* 0x000fe40007ffe0ff */
[----:B0-----:R-:W-:Y:S01]  /*07f0*/  @P3 LEA R38, P0, R20, R38, 0x2 ;  /* 0x0000002614263211 */ /* 0x001fe200078010ff */
[----:B------:R-:W-:Y:S01]  /*0800*/  @P2 IMAD.WIDE.U32 R24, R4, R24, R30 ;  /* 0x0000001804182225 */ /* 0x000fe200078e001e */
[----:B------:R-:W-:-:S02]  /*0810*/  @P1 MOV R30, R46 ;  /* 0x0000002e001e1202 */ /* 0x000fc40000000f00 */
[----:B------:R-:W-:Y:S01]  /*0820*/  @P3 LEA.HI.X R39, R20, R39, R21, 0x2, P0 ;  /* 0x0000002714273211 */ /* 0x000fe200000f1415 */
[----:B-1----:R-:W-:Y:S01]  /*0830*/  @P6 IMAD R33, R33, R14, RZ ;  /* 0x0000000e21216224 */ /* 0x002fe200078e02ff */
[----:B------:R-:W-:Y:S01]  /*0840*/  @P2 IADD3 R25, R25, R41, RZ ;  /* 0x0000002919192210 */ /* 0x000fe20007ffe0ff */
[----:B------:R-:W0:Y:S01]  /*0850*/  @P5 LDC.64 R20, c[0x0][0x270] ;  /* 0x00009c00ff145b82 */ /* 0x000e220000000a00 */
[----:B----4-:R-:W-:Y:S01]  /*0860*/  @P2 LEA R26, P0, R24, R26, 0x2 ;  /* 0x0000001a181a2211 */ /* 0x010fe200078010ff */
[----:B------:R-:W-:Y:S01]  /*0870*/  @P6 IMAD R33, R32, R15, R33 ;  /* 0x0000000f20216224 */ /* 0x000fe200078e0221 */
[----:B------:R-:W-:Y:S02]  /*0880*/  @P1 MOV R31, R49 ;  /* 0x00000031001f1202 */ /* 0x000fe40000000f00 */
[----:B------:R-:W-:Y:S02]  /*0890*/  @P2 LEA.HI.X R27, R24, R27, R25, 0x2, P0 ;  /* 0x0000001b181b2211 */ /* 0x000fe400000f1419 */
[----:B------:R-:W-:Y:S01]  /*08a0*/  @P6 MOV R24, R46 ;  /* 0x0000002e00186202 */ /* 0x000fe20000000f00 */
[----:B------:R-:W-:Y:S01]  /*08b0*/  @P1 IMAD.WIDE.U32 R30, R5, R28, R30 ;  /* 0x0000001c051e1225 */ /* 0x000fe200078e001e */
[----:B------:R-:W-:-:S04]  /*08c0*/  @P6 MOV R25, R49 ;  /* 0x0000003100196202 */ /* 0x000fc80000000f00 */
[----:B------:R-:W-:Y:S01]  /*08d0*/  @P1 IADD3 R28, R31, R29, RZ ;  /* 0x0000001d1f1c1210 */ /* 0x000fe20007ffe0ff */
[----:B------:R-:W-:Y:S01]  /*08e0*/  @P6 IMAD.WIDE.U32 R14, R32, R14, R24 ;  /* 0x0000000e200e6225 */ /* 0x000fe200078e0018 */
[C---:B--2---:R-:W-:Y:S01]  /*08f0*/  @P1 LEA R18, P0, R30.reuse, R18, 0x2 ;  /* 0x000000121e121211 */ /* 0x044fe200078010ff */
[----:B------:R-:W1:Y:S01]  /*0900*/  @P5 LDC.64 R24, c[0x0][0x220] ;  /* 0x00008800ff185b82 */ /* 0x000e620000000a00 */
[----:B------:R-:W-:Y:S02]  /*0910*/  SHF.R.S32.HI R31, RZ, 0x1f, R51 ;  /* 0x0000001fff1f7819 */ /* 0x000fe40000011433 */
[----:B------:R-:W-:Y:S02]  /*0920*/  @P1 LEA.HI.X R19, R30, R19, R28, 0x2, P0 ;  /* 0x000000131e131211 */ /* 0x000fe400000f141c */
[----:B------:R-:W-:Y:S02]  /*0930*/  @P6 IADD3 R15, R15, R33, RZ ;  /* 0x000000210f0f6210 */ /* 0x000fe40007ffe0ff */
[----:B---3--:R-:W-:Y:S01]  /*0940*/  @P6 LEA R28, P0, R14, R22, 0x2 ;  /* 0x000000160e1c6211 */ /* 0x008fe200078010ff */
[----:B0-----:R-:W-:Y:S01]  /*0950*/  @P5 IMAD R17, R17, R20, RZ ;  /* 0x0000001411115224 */ /* 0x001fe200078e02ff */
[----:B------:R-:W-:-:S02]  /*0960*/  @P5 MOV R22, R46 ;  /* 0x0000002e00165202 */ /* 0x000fc40000000f00 */
[----:B------:R-:W-:Y:S01]  /*0970*/  @P6 LEA.HI.X R29, R14, R23, R15, 0x2, P0 ;  /* 0x000000170e1d6211 */ /* 0x000fe200000f140f */
[C---:B------:R-:W-:Y:S01]  /*0980*/  @P5 IMAD R17, R16.reuse, R21, R17 ;  /* 0x0000001510115224 */ /* 0x040fe200078e0211 */
[----:B------:R-:W-:Y:S02]  /*0990*/  ISETP.GE.U32.AND P0, PT, R51, UR14, PT ;  /* 0x0000000e33007c0c */ /* 0x000fe4000bf06070 */
[----:B------:R-:W-:Y:S02]  /*09a0*/  @P5 MOV R23, R49 ;  /* 0x0000003100175202 */ /* 0x000fe40000000f00 */
[----:B------:R-:W-:Y:S02]  /*09b0*/  ISETP.GE.AND.EX P0, PT, R31, UR15, PT, P0 ;  /* 0x0000000f1f007c0c */ /* 0x000fe4000bf06300 */
[----:B------:R-:W-:Y:S01]  /*09c0*/  MOV R15, RZ ;  /* 0x000000ff000f7202 */ /* 0x000fe20000000f00 */
[----:B------:R-:W-:Y:S01]  /*09d0*/  @P5 IMAD.WIDE.U32 R22, R16, R20, R22 ;  /* 0x0000001410165225 */ /* 0x000fe200078e0016 */
[----:B------:R-:W-:-:S02]  /*09e0*/  MOV R14, RZ ;  /* 0x000000ff000e7202 */ /* 0x000fc40000000f00 */
[----:B------:R-:W-:Y:S02]  /*09f0*/  ISETP.LT.U32.AND P0, PT, R0, 0x1e0, !P0 ;  /* 0x000001e00000780c */ /* 0x000fe40004701070 */
[----:B------:R-:W-:Y:S02]  /*0a00*/  @P5 IADD3 R16, R23, R17, RZ ;  /* 0x0000001117105210 */ /* 0x000fe40007ffe0ff */
[----:B------:R0:W2:Y:S01]  /*0a10*/  @P6 LDG.E.64 R14, desc[UR8][R28.64] ;  /* 0x000000081c0e6981 */ /* 0x0000a2000c1e1b00 */
[C---:B-1----:R-:W-:Y:S02]  /*0a20*/  @P5 LEA R20, P6, R22.reuse, R24, 0x2 ;  /* 0x0000001816145211 */ /* 0x042fe400078c10ff */
[----:B------:R-:W-:Y:S02]  /*0a30*/  SHF.R.S32.HI R45, RZ, 0x1f, R12 ;  /* 0x0000001fff2d7819 */ /* 0x000fe4000001140c */
[----:B------:R-:W-:Y:S02]  /*0a40*/  @P5 LEA.HI.X R21, R22, R25, R16, 0x2, P6 ;  /* 0x0000001916155211 */ /* 0x000fe400030f1410 */
[----:B------:R-:W-:-:S02]  /*0a50*/  ISETP.GE.U32.AND P6, PT, R12, UR14, PT ;  /* 0x0000000e0c007c0c */ /* 0x000fc4000bfc6070 */
[----:B------:R-:W1:Y:S01]  /*0a60*/  @P0 LDC.64 R34, c[0x0][0x270] ;  /* 0x00009c00ff220b82 */ /* 0x000e620000000a00 */
[----:B0-----:R-:W-:Y:S02]  /*0a70*/  CS2R R28, SRZ ;  /* 0x00000000001c7805 */ /* 0x001fe4000001ff00 */
[----:B------:R-:W-:-:S04]  /*0a80*/  ISETP.GE.AND.EX P6, PT, R45, UR15, PT, P6 ;  /* 0x0000000f2d007c0c */ /* 0x000fc8000bfc6360 */
[----:B------:R-:W-:Y:S01]  /*0a90*/  ISETP.GT.U32.OR P6, PT, R0, 0x1df, P6 ;  /* 0x000001df0000780c */ /* 0x000fe200037c4470 */
[----:B------:R0:W3:Y:S01]  /*0aa0*/  @P4 LDG.E.64 R28, desc[UR8][R36.64] ;  /* 0x00000008241c4981 */ /* 0x0000e2000c1e1b00 */
[----:B------:R-:W4:Y:S11]  /*0ab0*/  @P0 LDC.64 R24, c[0x0][0x220] ;  /* 0x00008800ff180b82 */ /* 0x000f360000000a00 */
[----:B------:R-:W5:Y:S01]  /*0ac0*/  @!P6 LDC.64 R22, c[0x0][0x270] ;  /* 0x00009c00ff16eb82 */ /* 0x000f620000000a00 */
[----:B-1----:R-:W-:Y:S01]  /*0ad0*/  @P0 IMAD R16, R31, R34, RZ ;  /* 0x000000221f100224 */ /* 0x002fe200078e02ff */
[----:B------:R-:W-:-:S02]  /*0ae0*/  CS2R R30, SRZ ;  /* 0x00000000001e7805 */ /* 0x000fc4000001ff00 */
[----:B------:R-:W-:Y:S01]  /*0af0*/  @P0 MOV R40, R46 ;  /* 0x0000002e00280202 */ /* 0x000fe20000000f00 */
[C---:B------:R-:W-:Y:S01]  /*0b00*/  @P0 IMAD R53, R51.reuse, R35, R16 ;  /* 0x0000002333350224 */ /* 0x040fe200078e0210 */
[----:B------:R-:W-:Y:S02]  /*0b10*/  @P0 MOV R41, R49 ;  /* 0x0000003100290202 */ /* 0x000fe40000000f00 */
[----:B------:R-:W1:Y:S01]  /*0b20*/  @!P6 LDC.64 R16, c[0x0][0x220] ;  /* 0x00008800ff10eb82 */ /* 0x000e620000000a00 */
[----:B------:R-:W-:Y:S01]  /*0b30*/  CS2R R32, SRZ ;  /* 0x0000000000207805 */ /* 0x000fe2000001ff00 */
[----:B------:R4:W2:Y:S01]  /*0b40*/  @P3 LDG.E.64 R30, desc[UR8][R38.64] ;  /* 0x00000008261e3981 */ /* 0x0008a2000c1e1b00 */
[----:B------:R-:W-:Y:S01]  /*0b50*/  @P0 IMAD.WIDE.U32 R40, R51, R34, R40 ;  /* 0x0000002233280225 */ /* 0x000fe200078e0028 */
[----:B------:R-:W-:-:S03]  /*0b60*/  CS2R R34, SRZ ;  /* 0x0000000000227805 */ /* 0x000fc6000001ff00 */
[----:B------:R-:W2:Y:S01]  /*0b70*/  @P2 LDG.E.64 R32, desc[UR8][R26.64] ;  /* 0x000000081a202981 */ /* 0x000ea2000c1e1b00 */
[----:B0-----:R-:W-:-:S03]  /*0b80*/  CS2R R36, SRZ ;  /* 0x0000000000247805 */ /* 0x001fc6000001ff00 */
[----:B------:R0:W2:Y:S01]  /*0b90*/  @P1 LDG.E.64 R34, desc[UR8][R18.64] ;  /* 0x0000000812221981 */ /* 0x0000a2000c1e1b00 */
[----:B-----5:R-:W-:Y:S01]  /*0ba0*/  @!P6 IMAD R50, R45, R22, RZ ;  /* 0x000000162d32e224 */ /* 0x020fe200078e02ff */
[----:B----4-:R-:W-:Y:S02]  /*0bb0*/  @P0 IADD3 R38, R41, R53, RZ ;  /* 0x0000003529260210 */ /* 0x010fe40007ffe0ff */
[----:B------:R2:W4:Y:S01]  /*0bc0*/  @P5 LDG.E.64 R36, desc[UR8][R20.64] ;  /* 0x0000000814245981 */ /* 0x000522000c1e1b00 */
[----:B------:R-:W-:Y:S01]  /*0bd0*/  @P0 LEA R24, P5, R40, R24, 0x2 ;  /* 0x0000001828180211 */ /* 0x000fe200078a10ff */
[----:B------:R-:W-:Y:S01]  /*0be0*/  @!P6 IMAD R51, R12, R23, R50 ;  /* 0x000000170c33e224 */ /* 0x000fe200078e0232 */
[----:B0-----:R-:W-:Y:S02]  /*0bf0*/  @!P6 MOV R18, R46 ;  /* 0x0000002e0012e202 */ /* 0x001fe40000000f00 */
[----:B------:R-:W-:Y:S02]  /*0c00*/  @!P6 MOV R19, R49 ;  /* 0x000000310013e202 */ /* 0x000fe40000000f00 */
[----:B------:R-:W-:Y:S01]  /*0c10*/  @P0 LEA.HI.X R25, R40, R25, R38, 0x2, P5 ;  /* 0x0000001928190211 */ /* 0x000fe200028f1426 */
[----:B------:R-:W-:Y:S01]  /*0c20*/  @!P6 IMAD.WIDE.U32 R22, R12, R22, R18 ;  /* 0x000000160c16e225 */ /* 0x000fe200078e0012 */
[----:B------:R-:W-:-:S02]  /*0c30*/  CS2R R38, SRZ ;  /* 0x0000000000267805 */ /* 0x000fc4000001ff00 */
[----:B------:R-:W-:Y:S02]  /*0c40*/  CS2R R40, SRZ ;  /* 0x0000000000287805 */ /* 0x000fe4000001ff00 */
[----:B------:R-:W-:Y:S02]  /*0c50*/  @!P6 IADD3 R23, R23, R51, RZ ;  /* 0x000000331717e210 */ /* 0x000fe40007ffe0ff */
[C---:B-1----:R-:W-:Y:S01]  /*0c60*/  @!P6 LEA R16, P5, R22.reuse, R16, 0x2 ;  /* 0x000000101610e211 */ /* 0x042fe200078a10ff */
[----:B------:R-:W5:Y:S03]  /*0c70*/  @P0 LDG.E.64 R38, desc[UR8][R24.64] ;  /* 0x0000000818260981 */ /* 0x000f66000c1e1b00 */
[----:B------:R-:W-:-:S05]  /*0c80*/  @!P6 LEA.HI.X R17, R22, R17, R23, 0x2, P5 ;  /* 0x000000111611e211 */ /* 0x000fca00028f1417 */
[----:B------:R0:W5:Y:S01]  /*0c90*/  @!P6 LDG.E.64 R40, desc[UR8][R16.64] ;  /* 0x000000081028e981 */ /* 0x000162000c1e1b00 */
        /* <DEDUP_REMOVED lines=26> */
[----:B----4-:R-:W-:Y:S01]  /*0e40*/  FADD.FTZ R18, R36, R37 ;  /* 0x0000002524127221 */ /* 0x010fe20000010000 */
[----:B------:R-:W-:Y:S01]  /*0e50*/  FADD.FTZ R16, R16, R21 ;  /* 0x0000001510107221 */ /* 0x000fe20000010000 */
[----:B------:R-:W-:Y:S01]  /*0e60*/  FFMA.FTZ R19, R14, R14, R19 ;  /* 0x0000000e0e137223 */ /* 0x000fe20000010013 */
[----:B------:R-:W-:Y:S01]  /*0e70*/  FMUL.FTZ R21, R37, R37 ;  /* 0x0000002525157220 */ /* 0x000fe20000410000 */
[----:B------:R-:W-:-:S02]  /*0e80*/  FADD.FTZ R17, R17, R18 ;  /* 0x0000001211117221 */ /* 0x000fc40000010000 */
[----:B------:R-:W-:Y:S01]  /*0e90*/  FADD.FTZ R16, R16, R19 ;  /* 0x0000001310107221 */ /* 0x000fe20000010000 */
[----:B------:R-:W-:Y:S01]  /*0ea0*/  FFMA.FTZ R21, R36, R36, R21 ;  /* 0x0000002424157223 */ /* 0x000fe20000010015 */
[----:B-----5:R-:W-:Y:S01]  /*0eb0*/  FADD.FTZ R18, R38, R39 ;  /* 0x0000002726127221 */ /* 0x020fe20000010000 */
        /* <DEDUP_REMOVED lines=77> */
.L_x_5136:
[----:B------:R-:W-:Y:S05]  /*1390*/  BSYNC B0 ;  /* 0x0000000000007941 */ /* 0x000fea0003800000 */
.L_x_5135:
[----:B------:R-:W1:Y:S02]  /*13a0*/  LDC R24, c[0x0][0xc] ;  /* 0x00000300ff187b82 */ /* 0x000e640000000800 */
[----:B-1----:R-:W-:-:S13]  /*13b0*/  ISETP.GE.U32.AND P0, PT, R24, 0x2, PT ;  /* 0x000000021800780c */ /* 0x002fda0003f06070 */
[----:B------:R-:W-:Y:S05]  /*13c0*/  @!P0 BRA `(.L_x_5137) ;  /* 0x0000001000708947 */ /* 0x000fea0003800000 */
        /* <DEDUP_REMOVED lines=25> */
.L_x_5139:
[----:B-1----:R-:W2:Y:S04]  /*1560*/  LDG.E.STRONG.GPU R22, desc[UR8][R20.64] ;  /* 0x0000000814167981 */ /* 0x002ea8000c1ef900 */
[----:B--2---:R-:W-:Y:S01]  /*1570*/  CCTL.IVALL ;  /* 0x00000000ff00798f */ /* 0x004fe20002000000 */
[----:B------:R-:W-:Y:S05]  /*1580*/  YIELD ;  /* 0x0000000000007946 */ /* 0x000fea0003800000 */
[----:B------:R-:W-:-:S13]  /*1590*/  ISETP.NE.AND P0, PT, R22, R27, PT ;  /* 0x0000001b1600720c */ /* 0x000fda0003f05270 */
[----:B------:R-:W-:Y:S05]  /*15a0*/  @P0 BRA `(.L_x_5139) ;  /* 0xfffffffc00ec0947 */ /* 0x000fea000383ffff */
.L_x_5138:
        /* <DEDUP_REMOVED lines=17> */
.L_x_5143:
        /* <DEDUP_REMOVED lines=115> */
.L_x_5142:
        /* <DEDUP_REMOVED lines=61> */
.L_x_5144:
[----:B------:R-:W-:-:S13]  /*21c0*/  ISETP.NE.OR P0, PT, R25, RZ, P0 ;  /* 0x000000ff1900720c */ /* 0x000fda0000705670 */
[----:B------:R-:W-:Y:S05]  /*21d0*/  @!P0 BRA `(.L_x_5140) ;  /* 0x00000000007c8947 */ /* 0x000fea0003800000 */
.L_x_5141:
        /* <DEDUP_REMOVED lines=31> */
.L_x_5140:
        /* <DEDUP_REMOVED lines=11> */
.L_x_5146:
[----:B------:R-:W-:Y:S05]  /*2480*/  BSYNC B0 ;  /* 0x0000000000007941 */ /* 0x000fea0003800000 */
.L_x_5145:
        /* <DEDUP_REMOVED lines=16> */
.L_x_5137:
        /* <DEDUP_REMOVED lines=17> */
[----:B-1----:R-:W-:Y:S01]  /*26a0*/  IMAD.WIDE R20, R43, 0x2, R20 ;  /* 0x000000022b147825 */ /* 0x002fe200078e0214 */
[----:B0-----:R-:W0:Y:S03]  /*26b0*/  LDC R16, c[0x0][0x294] ;  /* 0x0000a500ff107b82 */ /* 0x001e260000000800 */
[----:B----4-:R-:W-:-:S05]  /*26c0*/  @!P0 IMAD.WIDE R24, R6, 0x8, R24 ;  /* 0x0000000806188825 */ /* 0x010fca00078e0218 */
[----:B------:R1:W-:Y:S01]  /*26d0*/  @!P0 STG.E.64 desc[UR8][R24.64], R22 ;  /* 0x0000001618008986 */ /* 0x0003e2000c101b08 */
[----:B------:R-:W-:Y:S06]  /*26e0*/  BAR.SYNC.DEFER_BLOCKING 0x0 ;  /* 0x0000000000007b1d */ /* 0x000fec0000010000 */
[----:B------:R-:W2:Y:S04]  /*26f0*/  LDG.E.U16 R43, desc[UR8][R26.64] ;  /* 0x000000081a2b7981 */ /* 0x000ea8000c1e1500 */
[----:B------:R-:W3:Y:S04]  /*2700*/  LDG.E.U16 R50, desc[UR8][R26.64+0x2] ;  /* 0x000002081a327981 */ /* 0x000ee8000c1e1500 */
[----:B------:R-:W4:Y:S04]  /*2710*/  LDG.E.U16 R51, desc[UR8][R20.64] ;  /* 0x0000000814337981 */ /* 0x000f28000c1e1500 */
[----:B------:R5:W4:Y:S01]  /*2720*/  LDG.E.U16 R52, desc[UR8][R20.64+0x2] ;  /* 0x0000020814347981 */ /* 0x000b22000c1e1500 */
[----:B------:R-:W-:Y:S01]  /*2730*/  HFMA2.MMA R17, -RZ, RZ, 1.875, 0 ;  /* 0x3f800000ff117435 */ /* 0x000fe200000001ff */
[----:B-1----:R-:W-:Y:S01]  /*2740*/  IMAD.WIDE.U32 R22, R0, -0x77777777, RZ ;  /* 0x8888888900167825 */ /* 0x002fe200078e00ff */
[----:B------:R-:W-:Y:S01]  /*2750*/  ISETP.NE.AND P6, PT, RZ, UR10, PT ;  /* 0x0000000aff007c0c */ /* 0x000fe2000bfc5270 */
[----:B------:R-:W1:Y:S03]  /*2760*/  LDS.64 R18, [UR5+0x90] ;  /* 0x00009005ff127984 */ /* 0x000e660008000a00 */
[----:B------:R-:W-:-:S05]  /*2770*/  SHF.R.U32.HI R23, RZ, 0x5, R23 ;  /* 0x00000005ff177819 */ /* 0x000fca0000011617 */
[----:B0-----:R-:W-:-:S05]  /*2780*/  IMAD R23, R16, UR7, R23 ;  /* 0x0000000710177c24 */ /* 0x001fca000f8e0217 */
[----:B------:R-:W-:Y:S01]  /*2790*/  IADD3 R16, R23, 0x20, RZ ;  /* 0x0000002017107810 */ /* 0x000fe20007ffe0ff */
[----:B-1----:R-:W-:-:S04]  /*27a0*/  FMUL.FTZ R18, R18, UR6 ;  /* 0x0000000612127c20 */ /* 0x002fc80008410000 */
[C---:B------:R-:W-:Y:S01]  /*27b0*/  FMUL.FTZ R54, R18.reuse, R18 ;  /* 0x0000001212367220 */ /* 0x040fe20000410000 */
[C---:B-----5:R-:W-:Y:S01]  /*27c0*/  FADD.FTZ R20, -R18.reuse, R28 ;  /* 0x0000001c12147221 */ /* 0x060fe20000010100 */
        /* <DEDUP_REMOVED lines=10> */
[----:B--2---:R-:W-:Y:S02]  /*2870*/  SHF.L.U32 R19, R43, 0x10, RZ ;  /* 0x000000102b137819 */ /* 0x004fe400000006ff */
[----:B---3--:R-:W-:Y:S01]  /*2880*/  SHF.L.U32 R22, R50, 0x10, RZ ;  /* 0x0000001032167819 */ /* 0x008fe200000006ff */
[----:B------:R-:W-:Y:S01]  /*2890*/  FADD.FTZ R50, -R18, R31 ;  /* 0x0000001f12327221 */ /* 0x000fe20000010100 */
[----:B----4-:R-:W-:Y:S02]  /*28a0*/  SHF.L.U32 R28, R51, 0x10, RZ ;  /* 0x00000010331c7819 */ /* 0x010fe400000006ff */
        /* <DEDUP_REMOVED lines=14> */
.L_x_5147:
        /* <DEDUP_REMOVED lines=13> */
.L_x_5149:
[----:B------:R-:W-:Y:S05]  /*2a60*/  BSYNC B0 ;  /* 0x0000000000007941 */ /* 0x000fea0003800000 */
.L_x_5148:
        /* <DEDUP_REMOVED lines=17> */
.L_x_5150:
        /* <DEDUP_REMOVED lines=13> */
.L_x_5152:
[----:B------:R-:W-:Y:S05]  /*2c50*/  BSYNC B0 ;  /* 0x0000000000007941 */ /* 0x000fea0003800000 */
.L_x_5151:
        /* <DEDUP_REMOVED lines=17> */
.L_x_5153:
        /* <DEDUP_REMOVED lines=13> */
.L_x_5155:
[----:B------:R-:W-:Y:S05]  /*2e40*/  BSYNC B0 ;  /* 0x0000000000007941 */ /* 0x000fea0003800000 */
.L_x_5154:
        /* <DEDUP_REMOVED lines=17> */
.L_x_5156:
        /* <DEDUP_REMOVED lines=13> */
.L_x_5158:
[----:B------:R-:W-:Y:S05]  /*3030*/  BSYNC B0 ;  /* 0x0000000000007941 */ /* 0x000fea0003800000 */
.L_x_5157:
[C---:B------:R-:W-:Y:S01]  /*3040*/  FADD.FTZ R14, -R18.reuse, R14 ;  /* 0x0000000e120e7221 */ /* 0x040fe20000010100 */
[----:B0-----:R-:W-:Y:S01]  /*3050*/  FADD.FTZ R20, -R18, R15 ;  /* 0x0000000f12147221 */ /* 0x001fe20000010100 */
        /* <DEDUP_REMOVED lines=21> */
.L_x_5159:
        /* <DEDUP_REMOVED lines=13> */
.L_x_5161:
[----:B------:R-:W-:Y:S05]  /*3280*/  BSYNC B0 ;  /* 0x0000000000007941 */ /* 0x000fea0003800000 */
.L_x_5160:
[----:B0-----:R-:W-:Y:S01]  /*3290*/  FADD.FTZ R14, -R18, R37 ;  /* 0x00000025120e7221 */ /* 0x001fe20000010100 */
[-C--:B------:R-:W-:Y:S01]  /*32a0*/  FMUL.FTZ R36, R36, R17.reuse ;  /* 0x0000001124247220 */ /* 0x080fe20000410000 */
[----:B------:R-:W-:Y:S02]  /*32b0*/  ISETP.GE.U32.AND P0, PT, R12, UR14, PT ;  /* 0x0000000e0c007c0c */ /* 0x000fe4000bf06070 */
[----:B------:R-:W-:Y:S01]  /*32c0*/  FMUL.FTZ R15, R14, R17 ;  /* 0x000000110e0f7220 */ /* 0x000fe20000410000 */
        /* <DEDUP_REMOVED lines=15> */
.L_x_5162:
        /* <DEDUP_REMOVED lines=13> */
.L_x_5164:
[----:B------:R-:W-:Y:S05]  /*3490*/  BSYNC B0 ;  /* 0x0000000000007941 */ /* 0x000fea0003800000 */
.L_x_5163:
[----:B------:R-:W-:Y:S01]  /*34a0*/  ISETP.GE.U32.AND P5, PT, R16, UR14, PT ;  /* 0x0000000e10007c0c */ /* 0x000fe2000bfa6070 */
[C---:B------:R-:W-:Y:S01]  /*34b0*/  FADD.FTZ R38, -R18.reuse, R38 ;  /* 0x0000002612267221 */ /* 0x040fe20000010100 */
[----:B------:R-:W-:Y:S01]  /*34c0*/  SHF.R.S32.HI R26, RZ, 0x1f, R16 ;  /* 0x0000001fff1a7819 */ /* 0x000fe20000011410 */
[C---:B0-----:R-:W-:Y:S01]  /*34d0*/  FADD.FTZ R14, -R18.reuse, R39 ;  /* 0x00000027120e7221 */ /* 0x041fe20000010100 */
[C---:B------:R-:W-:Y:S01]  /*34e0*/  FADD.FTZ R40, -R18.reuse, R40 ;  /* 0x0000002812287221 */ /* 0x040fe20000010100 */
[----:B------:R-:W-:Y:S01]  /*34f0*/  ISETP.GE.AND.EX P0, PT, R45, UR15, PT, P0 ;  /* 0x0000000f2d007c0c */ /* 0x000fe2000bf06300 */
[----:B------:R-:W-:Y:S01]  /*3500*/  FADD.FTZ R18, -R18, R41 ;  /* 0x0000002912127221 */ /* 0x000fe20000010100 */
[----:B------:R-:W-:Y:S01]  /*3510*/  ISETP.GE.AND.EX P5, PT, R26, UR15, PT, P5 ;  /* 0x0000000f1a007c0c */ /* 0x000fe2000bfa6350 */
[-C--:B------:R-:W-:Y:S01]  /*3520*/  FMUL.FTZ R38, R38, R17.reuse ;  /* 0x0000001126267220 */ /* 0x080fe20000410000 */
[-C--:B------:R-:W-:Y:S01]  /*3530*/  FMUL.FTZ R15, R14, R17.reuse ;  /* 0x000000110e0f7220 */ /* 0x080fe20000410000 */
[----:B------:R-:W-:Y:S01]  /*3540*/  ISETP.GT.U32.OR P0, PT, R0, 0x1df, P0 ;  /* 0x000001df0000780c */ /* 0x000fe20000704470 */
[-C--:B------:R-:W-:Y:S01]  /*3550*/  FMUL.FTZ R40, R40, R17.reuse ;  /* 0x0000001128287220 */ /* 0x080fe20000410000 */
[----:B------:R-:W-:Y:S01]  /*3560*/  ISETP.LT.U32.AND P5, PT, R0, 0x1e0, !P5 ;  /* 0x000001e00000780c */ /* 0x000fe20006fa1070 */
        /* <DEDUP_REMOVED lines=14> */
.L_x_5165:
        /* <DEDUP_REMOVED lines=13> */
.L_x_5167:
[----:B------:R-:W-:Y:S05]  /*3720*/  BSYNC B0 ;  /* 0x0000000000007941 */ /* 0x000fea0003800000 */
.L_x_5166:
        /* <DEDUP_REMOVED lines=13> */
.L_x_5168:
        /* <DEDUP_REMOVED lines=12> */
.L_x_5170:
[----:B------:R-:W-:Y:S05]  /*38c0*/  BSYNC B0 ;  /* 0x0000000000007941 */ /* 0x000fea0003800000 */
.L_x_5169:
[----:B01----:R-:W0:Y:S01]  /*38d0*/  LDC R15, c[0x0][0x10] ;  /* 0x00000400ff0f7b82 */ /* 0x003e220000000800 */
[----:B------:R-:W-:Y:S02]  /*38e0*/  IADD3 R8, R8, 0x1, RZ ;  /* 0x0000000108087810 */ /* 0x000fe40007ffe0ff */
[----:B0-----:R-:W-:-:S04]  /*38f0*/  IADD3 R6, R15, R6, RZ ;  /* 0x000000060f067210 */ /* 0x001fc80007ffe0ff */
[----:B------:R-:W-:-:S13]  /*3900*/  ISETP.GE.AND P0, PT, R6, UR4, PT ;  /* 0x0000000406007c0c */ /* 0x000fda000bf06270 */
[----:B------:R-:W-:Y:S05]  /*3910*/  @!P0 BRA `(.L_x_5171) ;  /* 0xffffffc8006c8947 */ /* 0x000fea000383ffff */
[----:B------:R-:W-:Y:S05]  /*3920*/  EXIT ;  /* 0x000000000000794d */ /* 0x000fea0003800000 */
.L_x_5172:
        /* <DEDUP_REMOVED lines=13> */
.L_x_5658:


//--------------------- .text._Z35group_norm_nhwc_fwd_one_pass_kernelI11Fp32IOBf16WLi128ELi120ELi480EEv26Group_norm_nhwc_fwd_params --------------------------
	.section	.text._Z35group_norm_nhwc_fwd_one_pass_kernelI11Fp32IOBf16WLi128ELi120ELi480EEv26Group_norm_nhwc_fwd_params,"ax",@progbits
	.align	128
        .global         _Z35group_norm_nhwc_fwd_one_pass_kernelI11Fp32IOBf16WLi128ELi120ELi480EEv26Group_norm_nhwc_fwd_params
        .type           _Z35group_norm_nhwc_fwd_one_pass_kernelI11Fp32IOBf16WLi128ELi120ELi480EEv26Group_norm_nhwc_fwd_params,@function
        .size           _Z35group_norm_nhwc_fwd_one_pass_kernelI11Fp32IOBf16WLi128ELi120ELi480EEv26Group_norm_nhwc_fwd_params,(.L_x_5659 - _Z35group_norm_nhwc_fwd_one_pass_kernelI11Fp32IOBf16WLi128ELi120ELi480EEv26Group_norm_nhwc_fwd_params)
        .other          _Z35group_norm_nhwc_fwd_one_pass_kernelI11Fp32IOBf16WLi128ELi120ELi480EEv26Group_norm_nhwc_fwd_params,@"STO_CUDA_ENTRY STV_DEFAULT"
_Z35group_norm_nhwc_fwd_one_pass_kernelI11Fp32IOBf16WLi128ELi120ELi480EEv26Group_norm_nhwc_fwd_params:
.text._Z35group_norm_nhwc_fwd_one_pass_kernelI11Fp32IOBf16WLi128ELi120ELi480EEv26Group_norm_nhwc_fwd_params:
        /* <DEDUP_REMOVED lines=46> */
.L_x_5230:
[----:B------:R-:W0:Y:S01]  /*02e0*/  LDC R9, c[0x0][0x288] ;  /* 0x0000a200ff097b82 */ /* 0x000e220000000800 */
        /* <DEDUP_REMOVED lines=11> */
[----:B0-234-:R-:W-:-:S04]  /*03a0*/  IABS R5, R9 ;  /* 0x0000000900057213 */ /* 0x01dfc80000000000 */
[----:B------:R-:W0:Y:S07]  /*03b0*/  I2F.RP R4, R5 ;  /* 0x0000000500047306 */ /* 0x000e2e0000209400 */
[----:B------:R-:W2:Y:S08]  /*03c0*/  @!P4 LDC.64 R18, c[0x0][0x270] ;  /* 0x00009c00ff12cb82 */ /* 0x000eb00000000a00 */
[----:B------:R-:W3:Y:S01]  /*03d0*/  @!P4 LDC.64 R26, c[0x0][0x220] ;  /* 0x00008800ff1acb82 */ /* 0x000ee20000000a00 */
        /* <DEDUP_REMOVED lines=423> */
.L_x_5174:
[----:B------:R-:W-:Y:S05]  /*1e50*/  BSYNC B0 ;  /* 0x0000000000007941 */ /* 0x000fea0003800000 */
.L_x_5173:
        /* <DEDUP_REMOVED lines=28> */
.L_x_5177:
[----:B-1----:R-:W2:Y:S04]  /*2020*/  LDG.E.STRONG.GPU R8, desc[UR8][R6.64] ;  /* 0x0000000806087981 */ /* 0x002ea8000c1ef900 */
[----:B--2---:R-:W-:Y:S01]  /*2030*/  CCTL.IVALL ;  /* 0x00000000ff00798f */ /* 0x004fe20002000000 */
[----:B------:R-:W-:Y:S05]  /*2040*/  YIELD ;  /* 0x0000000000007946 */ /* 0x000fea0003800000 */
[----:B------:R-:W-:-:S13]  /*2050*/  ISETP.NE.AND P1, PT, R8, R11, PT ;  /* 0x0000000b0800720c */ /* 0x000fda0003f25270 */
[----:B------:R-:W-:Y:S05]  /*2060*/  @P1 BRA `(.L_x_5177) ;  /* 0xfffffffc00ec1947 */ /* 0x000fea000383ffff */
.L_x_5176:
        /* <DEDUP_REMOVED lines=11> */
.L_x_5179:
        /* <DEDUP_REMOVED lines=63> */
.L_x_5178:
        /* <DEDUP_REMOVED lines=19> */
.L_x_5181:
[----:B------:R-:W-:Y:S05]  /*2640*/  BSYNC B0 ;  /* 0x0000000000007941 */ /* 0x000fea0003800000 */
.L_x_5180:
        /* <DEDUP_REMOVED lines=32> */
.L_x_5175:
        /* <DEDUP_REMOVED lines=21> */
[----:B------:R-:W2:Y:S04]  /*29a0*/  LDG.E.U16 R14, desc[UR8][R6.64] ;  /* 0x00000008060e7981 */ /* 0x000ea8000c1e1500 */
[----:B------:R-:W3:Y:S04]  /*29b0*/  LDG.E.U16 R18, desc[UR8][R6.64+0x2] ;  /* 0x0000020806127981 */ /* 0x000ee8000c1e1500 */
[----:B------:R-:W4:Y:S04]  /*29c0*/  LDG.E.U16 R19, desc[UR8][R8.64] ;  /* 0x0000000808137981 */ /* 0x000f28000c1e1500 */
[----:B------:R-:W5:Y:S01]  /*29d0*/  LDG.E.U16 R78, desc[UR8][R8.64+0x2] ;  /* 0x00000208084e7981 */ /* 0x000f62000c1e1500 */
[----:B-1----:R-:W-:-:S02]  /*29e0*/  MOV R10, 0x3f800000 ;  /* 0x3f800000000a7802 */ /* 0x002fc40000000f00 */
[----:B------:R-:W-:Y:S01]  /*29f0*/  ISETP.NE.AND P5, PT, RZ, UR10, PT ;  /* 0x0000000aff007c0c */ /* 0x000fe2000bfa5270 */
[----:B------:R-:W1:Y:S02]  /*2a00*/  LDS.64 R16, [UR5+0x90] ;  /* 0x00009005ff107984 */ /* 0x000e640008000a00 */
[----:B-1----:R-:W-:-:S04]  /*2a10*/  FMUL.FTZ R15, R16, UR6 ;  /* 0x00000006100f7c20 */ /* 0x002fc80008410000 */
[C---:B------:R-:W-:Y:S01]  /*2a20*/  FMUL.FTZ R16, R15.reuse, R15 ;  /* 0x0000000f0f107220 */ /* 0x040fe20000410000 */
[----:B------:R-:W-:-:S03]  /*2a30*/  FADD.FTZ R39, -R15, R39 ;  /* 0x000000270f277221 */ /* 0x000fc60000010100 */
[----:B------:R-:W-:Y:S01]  /*2a40*/  FFMA.FTZ R16, R17, UR6, -R16 ;  /* 0x0000000611107c23 */ /* 0x000fe20008010810 */
[----:B------:R-:W-:-:S04]  /*2a50*/  FADD.FTZ R17, -R15, R22 ;  /* 0x000000160f117221 */ /* 0x000fc80000010100 */
[----:B------:R-:W-:-:S13]  /*2a60*/  FSETP.GTU.FTZ.AND P1, PT, R16, RZ, PT ;  /* 0x000000ff1000720b */ /* 0x000fda0003f3c000 */
[----:B0-----:R-:W0:Y:S02]  /*2a70*/  @P1 LDC R5, c[0x0][0x238] ;  /* 0x00008e00ff051b82 */ /* 0x001e240000000800 */
[----:B0-----:R-:W-:Y:S01]  /*2a80*/  @P1 FADD.FTZ R16, R16, R5 ;  /* 0x0000000510101221 */ /* 0x001fe20000010000 */
[----:B------:R-:W-:-:S03]  /*2a90*/  FADD.FTZ R5, -R15, R38 ;  /* 0x000000260f057221 */ /* 0x000fc60000010100 */
[----:B------:R-:W0:Y:S02]  /*2aa0*/  @P1 MUFU.RSQ R10, R16 ;  /* 0x00000010000a1308 */ /* 0x000e240000001400 */
[-C--:B0-----:R-:W-:Y:S01]  /*2ab0*/  FMUL.FTZ R39, R39, R10.reuse ;  /* 0x0000000a27277220 */ /* 0x081fe20000410000 */
[----:B------:R-:W-:Y:S01]  /*2ac0*/  FMUL.FTZ R4, R5, R10 ;  /* 0x0000000a05047220 */ /* 0x000fe20000410000 */
[----:B--2---:R-:W-:Y:S02]  /*2ad0*/  SHF.L.U32 R11, R14, 0x10, RZ ;  /* 0x000000100e0b7819 */ /* 0x004fe400000006ff */
        /* <DEDUP_REMOVED lines=16> */
.L_x_5182:
        /* <DEDUP_REMOVED lines=13> */
.L_x_5184:
[----:B------:R-:W-:Y:S05]  /*2cb0*/  BSYNC B0 ;  /* 0x0000000000007941 */ /* 0x000fea0003800000 */
.L_x_5183:
[----:B------:R-:W-:Y:S01]  /*2cc0*/  FADD.FTZ R23, -R15, R23 ;  /* 0x000000170f177221 */ /* 0x000fe20000010100 */
[----:B------:R-:W-:Y:S01]  /*2cd0*/  ISETP.GE.U32.AND P6, PT, R59, UR14, PT ;  /* 0x0000000e3b007c0c */ /* 0x000fe2000bfc6070 */
[-C--:B------:R-:W-:Y:S01]  /*2ce0*/  FMUL.FTZ R17, R17, R10.reuse ;  /* 0x0000000a11117220 */ /* 0x080fe20000410000 */
[----:B------:R-:W-:Y:S01]  /*2cf0*/  ISETP.GE.U32.AND P1, PT, R60, UR14, PT ;  /* 0x0000000e3c007c0c */ /* 0x000fe2000bf26070 */
[----:B------:R-:W-:Y:S01]  /*2d00*/  FMUL.FTZ R23, R23, R10 ;  /* 0x0000000a17177220 */ /* 0x000fe20000410000 */
[----:B------:R-:W-:Y:S01]  /*2d10*/  ISETP.GE.U32.AND P2, PT, R61, UR14, PT ;  /* 0x0000000e3d007c0c */ /* 0x000fe2000bf46070 */
[C---:B------:R-:W-:Y:S01]  /*2d20*/  FADD.FTZ R19, -R15.reuse, R24 ;  /* 0x000000180f137221 */ /* 0x040fe20000010100 */
[----:B------:R-:W-:Y:S01]  /*2d30*/  ISETP.GE.U32.AND P3, PT, R62, UR14, PT ;  /* 0x0000000e3e007c0c */ /* 0x000fe2000bf66070 */
[----:B------:R-:W-:Y:S01]  /*2d40*/  FADD.FTZ R25, -R15, R25 ;  /* 0x000000190f197221 */ /* 0x000fe20000010100 */
[----:B------:R-:W-:Y:S01]  /*2d50*/  ISETP.GE.U32.AND P4, PT, R63, UR14, PT ;  /* 0x0000000e3f007c0c */ /* 0x000fe2000bf86070 */
[----:B0-----:R-:W-:Y:S01]  /*2d60*/  FFMA.FTZ R4, R11, R17, R14 ;  /* 0x000000110b047223 */ /* 0x001fe2000001000e */
[----:B------:R-:W-:Y:S01]  /*2d70*/  ISETP.GE.AND.EX P6, PT, R75, UR15, PT, P6 ;  /* 0x0000000f4b007c0c */ /* 0x000fe2000bfc6360 */
[----:B------:R-:W-:Y:S01]  /*2d80*/  FFMA.FTZ R5, R12, R23, R13 ;  /* 0x000000170c057223 */ /* 0x000fe2000001000d */
        /* <DEDUP_REMOVED lines=20> */
.L_x_5185:
        /* <DEDUP_REMOVED lines=13> */
.L_x_5187:
[----:B------:R-:W-:Y:S05]  /*2fa0*/  BSYNC B0 ;  /* 0x0000000000007941 */ /* 0x000fea0003800000 */
.L_x_5186:
        /* <DEDUP_REMOVED lines=17> */
.L_x_5188:
        /* <DEDUP_REMOVED lines=13> */
.L_x_5190:
[----:B------:R-:W-:Y:S05]  /*3190*/  BSYNC B0 ;  /* 0x0000000000007941 */ /* 0x000fea0003800000 */
.L_x_5189:
        /* <DEDUP_REMOVED lines=17> */
.L_x_5191:
        /* <DEDUP_REMOVED lines=13> */
.L_x_5193:
[----:B------:R-:W-:Y:S05]  /*3380*/  BSYNC B0 ;  /* 0x0000000000007941 */ /* 0x000fea0003800000 */
.L_x_5192:
        /* <DEDUP_REMOVED lines=17> */
.L_x_5194:
        /* <DEDUP_REMOVED lines=13> */
.L_x_5196:
[----:B------:R-:W-:Y:S05]  /*3570*/  BSYNC B0 ;  /* 0x0000000000007941 */ /* 0x000fea0003800000 */
.L_x_5195:
        /* <DEDUP_REMOVED lines=17> */
.L_x_5197:
        /* <DEDUP_REMOVED lines=13> */
.L_x_5199:
[----:B------:R-:W-:Y:S05]  /*3760*/  BSYNC B0 ;  /* 0x0000000000007941 */ /* 0x000fea0003800000 */
.L_x_5198:
[----:B------:R-:W-:Y:S01]  /*3770*/  ISETP.GE.U32.AND P6, PT, R64, UR14, PT ;  /* 0x0000000e40007c0c */ /* 0x000fe2000bfc6070 */
[-C--:B0-----:R-:W-:Y:S01]  /*3780*/  FMUL.FTZ R4, R25, R10.reuse ;  /* 0x0000000a19047220 */ /* 0x081fe20000410000 */
[----:B------:R-:W-:Y:S01]  /*3790*/  ISETP.GE.U32.AND P1, PT, R65, UR14, PT ;  /* 0x0000000e41007c0c */ /* 0x000fe2000bf26070 */
[----:B------:R-:W-:Y:S01]  /*37a0*/  FMUL.FTZ R33, R33, R10 ;  /* 0x0000000a21217220 */ /* 0x000fe20000410000 */
[----:B------:R-:W-:Y:S01]  /*37b0*/  ISETP.GE.U32.AND P2, PT, R66, UR14, PT ;  /* 0x0000000e42007c0c */ /* 0x000fe2000bf46070 */
[----:B------:R-:W-:Y:S01]  /*37c0*/  FADD.FTZ R39, -R15, R34 ;  /* 0x000000220f277221 */ /* 0x000fe20000010100 */
[----:B------:R-:W-:Y:S01]  /*37d0*/  ISETP.GE.U32.AND P3, PT, R67, UR14, PT ;  /* 0x0000000e43007c0c */ /* 0x000fe2000bf66070 */
[C---:B------:R-:W-:Y:S01]  /*37e0*/  FADD.FTZ R35, -R15.reuse, R35 ;  /* 0x000000230f237221 */ /* 0x040fe20000010100 */
[----:B------:R-:W-:Y:S01]  /*37f0*/  ISETP.GE.U32.AND P4, PT, R68, UR14, PT ;  /* 0x0000000e44007c0c */ /* 0x000fe2000bf86070 */
[----:B------:R-:W-:Y:S01]  /*3800*/  FADD.FTZ R75, -R15, R36 ;  /* 0x000000240f4b7221 */ /* 0x000fe20000010100 */
[----:B------:R-:W-:Y:S01]  /*3810*/  ISETP.GE.AND.EX P6, PT, R87, UR15, PT, P6 ;  /* 0x0000000f57007c0c */ /* 0x000fe2000bfc6360 */
        /* <DEDUP_REMOVED lines=18> */
[C---:B------:R-:W-:Y:S01]  /*3940*/  ISETP.GT.U32.OR P6, PT, R0.reuse, 0x1df, P6 ;  /* 0x000001df0000780c */ /* 0x040fe200037c4470 */
[----:B------:R-:W-:Y:S01]  /*3950*/  FADD.FTZ R15, -R15, R53 ;  /* 0x000000350f0f7221 */ /* 0x000fe20000010100 */
        /* <DEDUP_REMOVED lines=17> */
.L_x_5200:
        /* <DEDUP_REMOVED lines=13> */
.L_x_5202:
[----:B------:R-:W-:Y:S05]  /*3b40*/  BSYNC B0 ;  /* 0x0000000000007941 */ /* 0x000fea0003800000 */
.L_x_5201:
        /* <DEDUP_REMOVED lines=17> */
.L_x_5203:
        /* <DEDUP_REMOVED lines=13> */
.L_x_5205:
[----:B------:R-:W-:Y:S05]  /*3d30*/  BSYNC B0 ;  /* 0x0000000000007941 */ /* 0x000fea0003800000 */
.L_x_5204:
        /* <DEDUP_REMOVED lines=13> */
.L_x_5206:
        /* <DEDUP_REMOVED lines=13> */
.L_x_5208:
[----:B------:R-:W-:Y:S05]  /*3ee0*/  BSYNC B0 ;  /* 0x0000000000007941 */ /* 0x000fea0003800000 */
.L_x_5207:
        /* <DEDUP_REMOVED lines=17> */
.L_x_5209:
        /* <DEDUP_REMOVED lines=13> */
.L_x_5211:
[----:B------:R-:W-:Y:S05]  /*40d0*/  BSYNC B0 ;  /* 0x0000000000007941 */ /* 0x000fea0003800000 */
.L_x_5210:
        /* <DEDUP_REMOVED lines=13> */
.L_x_5212:
        /* <DEDUP_REMOVED lines=13> */
.L_x_5214:
[----:B------:R-:W-:Y:S05]  /*4280*/  BSYNC B0 ;  /* 0x0000000000007941 */ /* 0x000fea0003800000 */
.L_x_5213:
        /* <DEDUP_REMOVED lines=19> */
[----:B------:R-:W-:Y:S01]  /*43c0*/  FMUL.FTZ R15, R15, R10 ;  /* 0x0000000a0f0f7220 */ /* 0x000fe20000410000 */
[C---:B------:R-:W-:Y:S01]  /*43d0*/  ISETP.GT.U32.OR P6, PT, R0.reuse, 0x1df, P6 ;  /* 0x000001df0000780c */ /* 0x040fe200037c4470 */
[----:B------:R-:W-:Y:S01]  /*43e0*/  FFMA.FTZ R44, R11, R7, R14 ;  /* 0x000000070b2c7223 */ /* 0x000fe2000001000e */
[----:B------:R-:W-:Y:S01]  /*43f0*/  ISETP.GT.U32.OR P1, PT, R0, 0x1df, P1 ;  /* 0x000001df0000780c */ /* 0x000fe20000f24470 */
[----:B------:R-:W-:Y:S01]  /*4400*/  FFMA.FTZ R45, R12, R45, R13 ;  /* 0x0000002d0c2d7223 */ /* 0x000fe2000001000d */
[----:B------:R-:W-:-:S02]  /*4410*/  ISETP.GT.U32.OR P2, PT, R0, 0x1df, P2 ;  /* 0x000001df0000780c */ /* 0x000fc40001744470 */
[C---:B------:R-:W-:Y:S02]  /*4420*/  ISETP.GT.U32.OR P3, PT, R0.reuse, 0x1df, P3 ;  /* 0x000001df0000780c */ /* 0x040fe40001f64470 */
[----:B------:R-:W-:Y:S01]  /*4430*/  ISETP.GT.U32.OR P4, PT, R0, 0x1df, P4 ;  /* 0x000001df0000780c */ /* 0x000fe20002784470 */
[----:B------:R-:W-:-:S12]  /*4440*/  @!P5 BRA `(.L_x_5215) ;  /* 0x000000000028d947 */ /* 0x000fd80003800000 */
        /* <DEDUP_REMOVED lines=10> */
.L_x_5215:
        /* <DEDUP_REMOVED lines=13> */
.L_x_5217:
[----:B------:R-:W-:Y:S05]  /*45c0*/  BSYNC B0 ;  /* 0x0000000000007941 */ /* 0x000fea0003800000 */
.L_x_5216:
[----:B------:R-:W-:Y:S01]  /*45d0*/  FFMA.FTZ R46, R11, R9, R14 ;  /* 0x000000090b2e7223 */ /* 0x000fe2000001000e */
[----:B------:R-:W-:Y:S01]  /*45e0*/  FFMA.FTZ R47, R12, R47, R13 ;  /* 0x0000002f0c2f7223 */ /* 0x000fe2000001000d */
[----:B------:R-:W-:Y:S06]  /*45f0*/  @!P5 BRA `(.L_x_5218) ;  /* 0x000000000028d947 */ /* 0x000fec0003800000 */
        /* <DEDUP_REMOVED lines=10> */
.L_x_5218:
        /* <DEDUP_REMOVED lines=13> */
.L_x_5220:
[----:B------:R-:W-:Y:S05]  /*4770*/  BSYNC B0 ;  /* 0x0000000000007941 */ /* 0x000fea0003800000 */
.L_x_5219:
[----:B------:R-:W-:Y:S01]  /*4780*/  FFMA.FTZ R48, R11, R17, R14 ;  /* 0x000000110b307223 */ /* 0x000fe2000001000e */
[----:B------:R-:W-:Y:S01]  /*4790*/  FFMA.FTZ R49, R12, R49, R13 ;  /* 0x000000310c317223 */ /* 0x000fe2000001000d */
[----:B------:R-:W-:Y:S06]  /*47a0*/  @!P5 BRA `(.L_x_5221) ;  /* 0x000000000028d947 */ /* 0x000fec0003800000 */
        /* <DEDUP_REMOVED lines=10> */
.L_x_5221:
[----:B------:R-:W-:Y:S04]  /*4850*/  BSSY B0, `(.L_x_5222) ;  /* 0x000000d000007945 */ /* 0x000fe80003800000 */
[----:B------:R-:W-:Y:S05]  /*4860*/  @P2 BRA `(.L_x_5223) ;  /* 0x00000000002c2947 */ /* 0x000fea0003800000 */
[----:B------:R-:W-:Y:S01]  /*4870*/  ULDC.64 UR12, c[0x0][0x270] ;  /* 0x00009c00000c7ab9 */ /* 0x000fe20000000a00 */
[----:B0123--:R-:W-:Y:S01]  /*4880*/  MOV R4, R20 ;  /* 0x0000001400047202 */ /* 0x00ffe20000000f00 */
        /* <DEDUP_REMOVED lines=9> */
.L_x_5223:
[----:B------:R-:W-:Y:S05]  /*4920*/  BSYNC B0 ;  /* 0x0000000000007941 */ /* 0x000fea0003800000 */
.L_x_5222:
[----:B------:R-:W-:Y:S01]  /*4930*/  FFMA.FTZ R50, R11, R19, R14 ;  /* 0x000000130b327223 */ /* 0x000fe2000001000e */
[----:B------:R-:W-:Y:S01]  /*4940*/  FFMA.FTZ R51, R12, R51, R13 ;  /* 0x000000330c337223 */ /* 0x000fe2000001000d */
[----:B------:R-:W-:Y:S06]  /*4950*/  @!P5 BRA `(.L_x_5224) ;  /* 0x000000000028d947 */ /* 0x000fec0003800000 */
        /* <DEDUP_REMOVED lines=10> */
.L_x_5224:
[----:B------:R-:W-:Y:S04]  /*4a00*/  BSSY B0, `(.L_x_5225) ;  /* 0x000000d000007945 */ /* 0x000fe80003800000 */
[----:B------:R-:W-:Y:S05]  /*4a10*/  @P3 BRA `(.L_x_5226) ;  /* 0x00000000002c3947 */ /* 0x000fea0003800000 */
[----:B------:R-:W-:Y:S01]  /*4a20*/  ULDC.64 UR12, c[0x0][0x270] ;  /* 0x00009c00000c7ab9 */ /* 0x000fe20000000a00 */
[----:B01234-:R-:W-:Y:S01]  /*4a30*/  MOV R4, R20 ;  /* 0x0000001400047202 */ /* 0x01ffe20000000f00 */
        /* <DEDUP_REMOVED lines=9> */
.L_x_5226:
[----:B------:R-:W-:Y:S05]  /*4ad0*/  BSYNC B0 ;  /* 0x0000000000007941 */ /* 0x000fea0003800000 */
.L_x_5225:
        /* <DEDUP_REMOVED lines=13> */
.L_x_5227:
[----:B------:R-:W-:Y:S04]  /*4bb0*/  BSSY B0, `(.L_x_5228) ;  /* 0x000000c000007945 */ /* 0x000fe80003800000 */
[----:B------:R-:W-:Y:S05]  /*4bc0*/  @P4 BRA `(.L_x_5229) ;  /* 0x0000000000284947 */ /* 0x000fea0003800000 */
[----:B------:R-:W-:Y:S01]  /*4bd0*/  ULDC.64 UR12, c[0x0][0x270] ;  /* 0x00009c00000c7ab9 */ /* 0x000fe20000000a00 */
[----:B------:R-:W-:Y:S01]  /*4be0*/  MOV R2, R20 ;  /* 0x0000001400027202 */ /* 0x000fe20000000f00 */
[----:B------:R-:W-:-:S04]  /*4bf0*/  IMAD R6, R105, UR12, RZ ;  /* 0x0000000c69067c24 */ /* 0x000fc8000f8e02ff */
[----:B01234-:R-:W-:-:S04]  /*4c00*/  IMAD.WIDE.U32 R4, R73, UR12, R2 ;  /* 0x0000000c49047c25 */ /* 0x01ffc8000f8e0002 */
[----:B------:R-:W-:Y:S01]  /*4c10*/  IMAD R3, R73, UR13, R6 ;  /* 0x0000000d49037c24 */ /* 0x000fe2000f8e0206 */
[----:B------:R-:W-:Y:S02]  /*4c20*/  ULDC.64 UR12, c[0x0][0x210] ;  /* 0x00008400000c7ab9 */ /* 0x000fe40000000a00 */
[----:B------:R-:W-:Y:S02]  /*4c30*/  LEA R2, P1, R4, UR12, 0x2 ;  /* 0x0000000c04027c11 */ /* 0x000fe4000f8210ff */
[----:B------:R-:W-:-:S04]  /*4c40*/  IADD3 R3, R5, R3, RZ ;  /* 0x0000000305037210 */ /* 0x000fc80007ffe0ff */
[----:B------:R-:W-:-:S05]  /*4c50*/  LEA.HI.X R3, R4, UR13, R3, 0x2, P1 ;  /* 0x0000000d04037c11 */ /* 0x000fca00088f1403 */
[----:B------:R0:W-:Y:S02]  /*4c60*/  STG.E.64 desc[UR8][R2.64], R14 ;  /* 0x0000000e02007986 */ /* 0x0001e4000c101b08 */
.L_x_5229:
[----:B------:R-:W-:Y:S05]  /*4c70*/  BSYNC B0 ;  /* 0x0000000000007941 */ /* 0x000fea0003800000 */
.L_x_5228:
[----:B0-----:R-:W0:Y:S01]  /*4c80*/  LDC R3, c[0x0][0x10] ;  /* 0x00000400ff037b82 */ /* 0x001e220000000800 */
[----:B------:R-:W-:Y:S02]  /*4c90*/  IADD3 R76, R76, 0x1, RZ ;  /* 0x000000014c4c7810 */ /* 0x000fe40007ffe0ff */
[----:B0-----:R-:W-:-:S04]  /*4ca0*/  IADD3 R54, R3, R54, RZ ;  /* 0x0000003603367210 */ /* 0x001fc80007ffe0ff */
[----:B------:R-:W-:-:S13]  /*4cb0*/  ISETP.GE.AND P1, PT, R54, UR4, PT ;  /* 0x0000000436007c0c */ /* 0x000fda000bf26270 */
[----:B------:R-:W-:Y:S05]  /*4cc0*/  @!P1 BRA `(.L_x_5230) ;  /* 0xffffffb400849947 */ /* 0x000fea000383ffff */
[----:B------:R-:W-:Y:S05]  /*4cd0*/  EXIT ;  /* 0x000000000000794d */ /* 0x000fea0003800000 */
.L_x_5231:
        /* <DEDUP_REMOVED lines=10> */
.L_x_5659:


//--------------------- .text._Z35group_norm_nhwc_fwd_one_pass_kernelI11Fp32IOBf16WLi256ELi120ELi480EEv26Group_norm_nhwc_fwd_params --------------------------
	.section	.text._Z35group_norm_nhwc_fwd_one_pass_kernelI11Fp32IOBf16WLi256ELi120ELi480EEv26Group_norm_nhwc_fwd_params,"ax",@progbits
	.align	128
        .global         _Z35group_norm_nhwc_fwd_one_pass_kernelI11Fp32IOBf16WLi256ELi120ELi480EEv26Group_norm_nhwc_fwd_params
        .type           _Z35group_norm_nhwc_fwd_one_pass_kernelI11Fp32IOBf16WLi256ELi120ELi480EEv26Group_norm_nhwc_fwd_params,@function
        .size           _Z35group_norm_nhwc_fwd_one_pass_kernelI11Fp32IOBf16WLi256ELi120ELi480EEv26Group_norm_nhwc_fwd_params,(.L_x_5660 - _Z35group_norm_nhwc_fwd_one_pass_kernelI11Fp32IOBf16WLi256ELi120ELi480EEv26Group_norm_nhwc_fwd_params)
        .other          _Z35group_norm_nhwc_fwd_one_pass_kernelI11Fp32IOBf16WLi256ELi120ELi480EEv26Group_norm_nhwc_fwd_params,@"STO_CUDA_ENTRY STV_DEFAULT"
_Z35group_norm_nhwc_fwd_one_pass_kernelI11Fp32IOBf16WLi256ELi120ELi480EEv26Group_norm_nhwc_fwd_params:
.text._Z35group_norm_nhwc_fwd_one_pass_kernelI11Fp32IOBf16WLi256ELi120ELi480EEv26Group_norm_nhwc_fwd_params:
        /* <DEDUP_REMOVED lines=147> */
.L_x_5337:
        /* <DEDUP_REMOVED lines=799> */
.L_x_5233:
[----:B------:R-:W-:Y:S05]  /*3b20*/  BSYNC B0 ;  /* 0x0000000000007941 */ /* 0x000fea0003800000 */
.L_x_5232:
        /* <DEDUP_REMOVED lines=28> */
.L_x_5236:
[----:B0-----:R-:W2:Y:S04]  /*3cf0*/  LDG.E.STRONG.GPU R98, desc[UR8][R46.64] ;  /* 0x000000082e627981 */ /* 0x001ea8000c1ef900 */
[----:B--2---:R-:W-:Y:S01]  /*3d00*/  CCTL.IVALL ;  /* 0x00000000ff00798f */ /* 0x004fe20002000000 */
[----:B------:R-:W-:Y:S05]  /*3d10*/  YIELD ;  /* 0x0000000000007946 */ /* 0x000fea0003800000 */
[----:B------:R-:W-:-:S13]  /*3d20*/  ISETP.NE.AND P6, PT, R98, R45, PT ;  /* 0x0000002d6200720c */ /* 0x000fda0003fc5270 */
[----:B------:R-:W-:Y:S05]  /*3d30*/  @P6 BRA `(.L_x_5236) ;  /* 0xfffffffc00ec6947 */ /* 0x000fea000383ffff */
.L_x_5235:
        /* <DEDUP_REMOVED lines=11> */
.L_x_5238:
        /* <DEDUP_REMOVED lines=63> */
.L_x_5237:
        /* <DEDUP_REMOVED lines=18> */
.L_x_5240:
[----:B------:R-:W-:Y:S05]  /*4300*/  BSYNC B0 ;  /* 0x0000000000007941 */ /* 0x000fea0003800000 */
.L_x_5239:
        /* <DEDUP_REMOVED lines=33> */
.L_x_5234:
[----:B------:R-:W-:Y:S01]  /*4520*/  LOP3.LUT R14, R14, 0xfbffffff, RZ, 0xc0, !PT ;  /* 0xfbffffff0e0e7812 */ /* 0x000fe200078ec0ff */
[----:B------:R-:W-:Y:S01]  /*4530*/  ULDC.64 UR12, c[0x0][0x218] ;  /* 0x00008600000c7ab9 */ /* 0x000fe20000000a00 */
[----:B------:R-:W1:Y:S01]  /*4540*/  S2UR UR6, SR_CgaCtaId ;  /* 0x00000000000679c3 */ /* 0x000e620000008800 */
[----:B------:R-:W-:Y:S01]  /*4550*/  ISETP.EQ.U32.AND P6, PT, RZ, UR12, PT ;  /* 0x0000000cff007c0c */ /* 0x000fe2000bfc2070 */
[----:B------:R-:W-:Y:S01]  /*4560*/  UMOV UR5, 0x400 ;  /* 0x0000040000057882 */ /* 0x000fe20000000000 */
[----:B------:R-:W-:Y:S01]  /*4570*/  @P0 LOP3.LUT R14, R14, 0x4000000, RZ, 0xfc, !PT ;  /* 0x040000000e0e0812 */ /* 0x000fe200078efcff */
[----:B------:R-:W-:Y:S01]  /*4580*/  ULDC UR11, c[0x0][0x2a4] ;  /* 0x0000a900000b7ab9 */ /* 0x000fe20000000800 */
[----:B------:R-:W-:Y:S02]  /*4590*/  LOP3.LUT P0, RZ, R0, UR7, RZ, 0xfc, !PT ;  /* 0x0000000700ff7c12 */ /* 0x000fe4000f80fcff */
[----:B------:R-:W-:Y:S02]  /*45a0*/  IADD3 R15, R13, R15, RZ ;  /* 0x0000000f0d0f7210 */ /* 0x000fe40007ffe0ff */
[----:B------:R-:W-:-:S02]  /*45b0*/  ISETP.EQ.OR.EX P6, PT, RZ, UR13, P0, P6 ;  /* 0x0000000dff007c0c */ /* 0x000fc400087c2760 */
[----:B------:R-:W-:-:S11]  /*45c0*/  LOP3.LUT P0, RZ, R14, 0x4000000, RZ, 0xc0, !PT ;  /* 0x040000000eff7812 */ /* 0x000fd6000780c0ff */
[----:B------:R-:W2:Y:S01]  /*45d0*/  @!P6 LDC.64 R44, c[0x0][0x218] ;  /* 0x00008600ff2ceb82 */ /* 0x000ea20000000a00 */
[----:B0-----:R-:W-:Y:S01]  /*45e0*/  @!P6 FMUL.FTZ R47, R97, UR11 ;  /* 0x0000000b612fec20 */ /* 0x001fe20008410000 */
[----:B-1----:R-:W-:Y:S01]  /*45f0*/  ULEA UR5, UR6, UR5, 0x18 ;  /* 0x0000000506057291 */ /* 0x002fe2000f8ec03f */
[----:B------:R-:W-:-:S08]  /*4600*/  @!P6 FMUL.FTZ R46, R96, UR11 ;  /* 0x0000000b602eec20 */ /* 0x000fd00008410000 */
[----:B------:R0:W-:Y:S02]  /*4610*/  @!P5 STS.64 [UR5+0x90], R96 ;  /* 0x00009060ff00d988 */ /* 0x0001e40008000a05 */
[----:B0-----:R-:W0:Y:S01]  /*4620*/  LDC.64 R96, c[0x0][0x230] ;  /* 0x00008c00ff607b82 */ /* 0x001e220000000a00 */
[----:B--2---:R-:W-:-:S05]  /*4630*/  @!P6 IMAD.WIDE R44, R11, 0x8, R44 ;  /* 0x000000080b2ce825 */ /* 0x004fca00078e022c */
[----:B------:R-:W-:Y:S02]  /*4640*/  @!P6 STG.E.64 desc[UR8][R44.64], R46 ;  /* 0x0000002e2c00e986 */ /* 0x000fe4000c101b08 */
[----:B------:R-:W-:Y:S01]  /*4650*/  BAR.SYNC.DEFER_BLOCKING 0x0 ;  /* 0x0000000000007b1d */ /* 0x000fe20000010000 */
[----:B0-----:R-:W-:-:S05]  /*4660*/  IMAD.WIDE R96, R15, 0x2, R96 ;  /* 0x000000020f607825 */ /* 0x001fca00078e0260 */
[----:B------:R-:W0:Y:S04]  /*4670*/  LDS.64 R44, [UR5+0x90] ;  /* 0x00009005ff2c7984 */ /* 0x000e280008000a00 */
[----:B------:R-:W2:Y:S04]  /*4680*/  LDG.E.U16 R102, desc[UR8][R96.64] ;  /* 0x0000000860667981 */ /* 0x000ea8000c1e1500 */
[----:B------:R-:W3:Y:S01]  /*4690*/  LDG.E.U16 R99, desc[UR8][R96.64+0x2] ;  /* 0x0000020860637981 */ /* 0x000ee2000c1e1500 */
[----:B0-----:R-:W-:-:S04]  /*46a0*/  FMUL.FTZ R44, R44, UR11 ;  /* 0x0000000b2c2c7c20 */ /* 0x001fc80008410000 */
[----:B------:R-:W-:-:S04]  /*46b0*/  FMUL.FTZ R46, R44, R44 ;  /* 0x0000002c2c2e7220 */ /* 0x000fc80000410000 */
[----:B------:R-:W-:-:S05]  /*46c0*/  FFMA.FTZ R45, R45, UR11, -R46 ;  /* 0x0000000b2d2d7c23 */ /* 0x000fca000801082e */
[----:B------:R-:W-:-:S13]  /*46d0*/  FSETP.GTU.FTZ.AND P5, PT, R45, RZ, PT ;  /* 0x000000ff2d00720b */ /* 0x000fda0003fbc000 */
[----:B------:R-:W0:Y:S02]  /*46e0*/  @P5 LDC R46, c[0x0][0x238] ;  /* 0x00008e00ff2e5b82 */ /* 0x000e240000000800 */
[----:B0-----:R-:W-:Y:S01]  /*46f0*/  @P5 FADD.FTZ R46, R45, R46 ;  /* 0x0000002e2d2e5221 */ /* 0x001fe20000010000 */
[----:B------:R-:W-:-:S06]  /*4700*/  MOV R45, 0x3f800000 ;  /* 0x3f800000002d7802 */ /* 0x000fcc0000000f00 */
[----:B------:R0:W1:Y:S02]  /*4710*/  @P5 MUFU.RSQ R45, R46 ;  /* 0x0000002e002d5308 */ /* 0x0000640000001400 */
[----:B0-----:R-:W0:Y:S02]  /*4720*/  LDC.64 R46, c[0x0][0x228] ;  /* 0x00008a00ff2e7b82 */ /* 0x001e240000000a00 */
[----:B0-----:R-:W-:-:S05]  /*4730*/  IMAD.WIDE R46, R15, 0x2, R46 ;  /* 0x000000020f2e7825 */ /* 0x001fca00078e022e */
[----:B------:R-:W4:Y:S04]  /*4740*/  LDG.E.U16 R15, desc[UR8][R46.64] ;  /* 0x000000082e0f7981 */ /* 0x000f28000c1e1500 */
[----:B------:R-:W5:Y:S01]  /*4750*/  LDG.E.U16 R98, desc[UR8][R46.64+0x2] ;  /* 0x000002082e627981 */ /* 0x000f62000c1e1500 */
[----:B------:R-:W-:Y:S01]  /*4760*/  ISETP.NE.AND P6, PT, RZ, UR10, PT ;  /* 0x0000000aff007c0c */ /* 0x000fe2000bfc5270 */
[C---:B------:R-:W-:Y:S01]  /*4770*/  FADD.FTZ R40, -R44.reuse, R40 ;  /* 0x000000282c287221 */ /* 0x040fe20000010100 */
[----:B------:R-:W-:-:S03]  /*4780*/  FADD.FTZ R41, -R44, R41 ;  /* 0x000000292c297221 */ /* 0x000fc60000010100 */
[-C--:B-1----:R-:W-:Y:S01]  /*4790*/  FMUL.FTZ R40, R40, R45.reuse ;  /* 0x0000002d28287220 */ /* 0x082fe20000410000 */
        /* <DEDUP_REMOVED lines=18> */
.L_x_5241:
        /* <DEDUP_REMOVED lines=15> */
.L_x_5243:
[----:B------:R-:W-:Y:S05]  /*49b0*/  BSYNC B0 ;  /* 0x0000000000007941 */ /* 0x000fea0003800000 */
.L_x_5242:
        /* <DEDUP_REMOVED lines=17> */
.L_x_5244:
        /* <DEDUP_REMOVED lines=15> */
.L_x_5246:
[----:B------:R-:W-:Y:S05]  /*4bc0*/  BSYNC B0 ;  /* 0x0000000000007941 */ /* 0x000fea0003800000 */
.L_x_5245:
        /* <DEDUP_REMOVED lines=17> */
.L_x_5247:
        /* <DEDUP_REMOVED lines=15> */
.L_x_5249:
[----:B------:R-:W-:Y:S05]  /*4dd0*/  BSYNC B0 ;  /* 0x0000000000007941 */ /* 0x000fea0003800000 */
.L_x_5248:
[C---:B0-----:R-:W-:Y:S01]  /*4de0*/  FADD.FTZ R40, -R44.reuse, R50 ;  /* 0x000000322c287221 */ /* 0x041fe20000010100 */
[C---:B------:R-:W-:Y:S01]  /*4df0*/  FADD.FTZ R42, -R44.reuse, R51 ;  /* 0x000000332c2a7221 */ /* 0x040fe20000010100 */
[C---:B------:R-:W-:Y:S01]  /*4e00*/  FADD.FTZ R52, -R44.reuse, R52 ;  /* 0x000000342c347221 */ /* 0x040fe20000010100 */
[----:B------:R-:W-:Y:S01]  /*4e10*/  FADD.FTZ R53, -R44, R53 ;  /* 0x000000352c357221 */ /* 0x000fe20000010100 */
        /* <DEDUP_REMOVED lines=15> */
.L_x_5250:
        /* <DEDUP_REMOVED lines=15> */
.L_x_5252:
[----:B------:R-:W-:Y:S05]  /*5000*/  BSYNC B0 ;  /* 0x0000000000007941 */ /* 0x000fea0003800000 */
.L_x_5251:
        /* <DEDUP_REMOVED lines=17> */
.L_x_5253:
        /* <DEDUP_REMOVED lines=15> */
.L_x_5255:
[----:B------:R-:W-:Y:S05]  /*5210*/  BSYNC B0 ;  /* 0x0000000000007941 */ /* 0x000fea0003800000 */
.L_x_5254:
[C---:B------:R-:W-:Y:S01]  /*5220*/  FADD.FTZ R56, -R44.reuse, R56 ;  /* 0x000000382c387221 */ /* 0x040fe20000010100 */
[----:B------:R-:W-:Y:S01]  /*5230*/  FADD.FTZ R48, -R44, R57 ;  /* 0x000000392c307221 */ /* 0x000fe20000010100 */
        /* <DEDUP_REMOVED lines=17> */
.L_x_5256:
        /* <DEDUP_REMOVED lines=15> */
.L_x_5258:
[----:B------:R-:W-:Y:S05]  /*5440*/  BSYNC B0 ;  /* 0x0000000000007941 */ /* 0x000fea0003800000 */
.L_x_5257:
        /* <DEDUP_REMOVED lines=15> */
.L_x_5259:
        /* <DEDUP_REMOVED lines=15> */
.L_x_5261:
[----:B------:R-:W-:Y:S05]  /*5630*/  BSYNC B0 ;  /* 0x0000000000007941 */ /* 0x000fea0003800000 */
.L_x_5260:
        /* <DEDUP_REMOVED lines=19> */
.L_x_5262:
        /* <DEDUP_REMOVED lines=15> */
.L_x_5264:
[----:B------:R-:W-:Y:S05]  /*5860*/  BSYNC B0 ;  /* 0x0000000000007941 */ /* 0x000fea0003800000 */
.L_x_5263:
        /* <DEDUP_REMOVED lines=15> */
.L_x_5265:
        /* <DEDUP_REMOVED lines=15> */
.L_x_5267:
[----:B------:R-:W-:Y:S05]  /*5a50*/  BSYNC B0 ;  /* 0x0000000000007941 */ /* 0x000fea0003800000 */
.L_x_5266:
        /* <DEDUP_REMOVED lines=19> */
.L_x_5268:
        /* <DEDUP_REMOVED lines=14> */
.L_x_5270:
[----:B------:R-:W-:Y:S05]  /*5c70*/  BSYNC B0 ;  /* 0x0000000000007941 */ /* 0x000fea0003800000 */
.L_x_5269:
        /* <DEDUP_REMOVED lines=15> */
.L_x_5271:
        /* <DEDUP_REMOVED lines=14> */
.L_x_5273:
[----:B------:R-:W-:Y:S05]  /*5e50*/  BSYNC B0 ;  /* 0x0000000000007941 */ /* 0x000fea0003800000 */
.L_x_5272:
        /* <DEDUP_REMOVED lines=19> */
.L_x_5274:
        /* <DEDUP_REMOVED lines=14> */
.L_x_5276:
[----:B------:R-:W-:Y:S05]  /*6070*/  BSYNC B0 ;  /* 0x0000000000007941 */ /* 0x000fea0003800000 */
.L_x_5275:
        /* <DEDUP_REMOVED lines=15> */
.L_x_5277:
        /* <DEDUP_REMOVED lines=14> */
.L_x_5279:
[----:B------:R-:W-:Y:S05]  /*6250*/  BSYNC B0 ;  /* 0x0000000000007941 */ /* 0x000fea0003800000 */
.L_x_5278:
[C---:B0-----:R-:W-:Y:S01]  /*6260*/  FADD.FTZ R40, -R44.reuse, R73 ;  /* 0x000000492c287221 */ /* 0x041fe20000010100 */
        /* <DEDUP_REMOVED lines=18> */
.L_x_5280:
        /* <DEDUP_REMOVED lines=14> */
.L_x_5282:
[----:B------:R-:W-:Y:S05]  /*6470*/  BSYNC B0 ;  /* 0x0000000000007941 */ /* 0x000fea0003800000 */
.L_x_5281:
        /* <DEDUP_REMOVED lines=15> */
.L_x_5283:
        /* <DEDUP_REMOVED lines=14> */
.L_x_5285:
[----:B------:R-:W-:Y:S05]  /*6650*/  BSYNC B0 ;  /* 0x0000000000007941 */ /* 0x000fea0003800000 */
.L_x_5284:
        /* <DEDUP_REMOVED lines=19> */
.L_x_5286:
        /* <DEDUP_REMOVED lines=14> */
.L_x_5288:
[----:B------:R-:W-:Y:S05]  /*6870*/  BSYNC B0 ;  /* 0x0000000000007941 */ /* 0x000fea0003800000 */
.L_x_5287:
        /* <DEDUP_REMOVED lines=15> */
.L_x_5289:
        /* <DEDUP_REMOVED lines=14> */
.L_x_5291:
[----:B------:R-:W-:Y:S05]  /*6a50*/  BSYNC B0 ;  /* 0x0000000000007941 */ /* 0x000fea0003800000 */
.L_x_5290:
        /* <DEDUP_REMOVED lines=19> */
.L_x_5292:
        /* <DEDUP_REMOVED lines=14> */
.L_x_5294:
[----:B------:R-:W-:Y:S05]  /*6c70*/  BSYNC B0 ;  /* 0x0000000000007941 */ /* 0x000fea0003800000 */
.L_x_5293:
        /* <DEDUP_REMOVED lines=15> */
.L_x_5295:
        /* <DEDUP_REMOVED lines=13> */
.L_x_5297:
[----:B------:R-:W-:Y:S05]  /*6e40*/  BSYNC B0 ;  /* 0x0000000000007941 */ /* 0x000fea0003800000 */
.L_x_5296:
        /* <DEDUP_REMOVED lines=19> */
.L_x_5298:
        /* <DEDUP_REMOVED lines=13> */
.L_x_5300:
[----:B------:R-:W-:Y:S05]  /*7050*/  BSYNC B0 ;  /* 0x0000000000007941 */ /* 0x000fea0003800000 */
.L_x_5299:
        /* <DEDUP_REMOVED lines=15> */
.L_x_5301:
        /* <DEDUP_REMOVED lines=13> */
.L_x_5303:
[----:B------:R-:W-:Y:S05]  /*7220*/  BSYNC B0 ;  /* 0x0000000000007941 */ /* 0x000fea0003800000 */
.L_x_5302:
        /* <DEDUP_REMOVED lines=19> */
.L_x_5304:
        /* <DEDUP_REMOVED lines=15> */
.L_x_5306:
[----:B------:R-:W-:Y:S05]  /*7450*/  BSYNC B0 ;  /* 0x0000000000007941 */ /* 0x000fea0003800000 */
.L_x_5305:
        /* <DEDUP_REMOVED lines=15> */
.L_x_5307:
        /* <DEDUP_REMOVED lines=15> */
.L_x_5309:
[----:B------:R-:W-:Y:S05]  /*7640*/  BSYNC B0 ;  /* 0x0000000000007941 */ /* 0x000fea0003800000 */
.L_x_5308:
[----:B0-----:R-:W-:Y:S01]  /*7650*/  IADD3 R47, R2, 0xb8, RZ ;  /* 0x000000b8022f7810 */ /* 0x001fe20007ffe0ff */
[-C--:B------:R-:W-:Y:S01]  /*7660*/  FMUL.FTZ R48, R48, R45.reuse ;  /* 0x0000002d30307220 */ /* 0x080fe20000410000 */
[----:B------:R-:W-:Y:S01]  /*7670*/  FMUL.FTZ R50, R50, R45 ;  /* 0x0000002d32327220 */ /* 0x000fe20000410000 */
[----:B------:R-:W-:Y:S01]  /*7680*/  ULDC.64 UR12, c[0x0][0x278] ;  /* 0x00009e00000c7ab9 */ /* 0x000fe20000000a00 */
[----:B------:R-:W-:Y:S01]  /*7690*/  SHF.R.S32.HI R49, RZ, 0x1f, R47 ;  /* 0x0000001fff317819 */ /* 0x000fe2000001142f */
[----:B-1----:R-:W-:Y:S01]  /*76a0*/  FFMA.FTZ R22, R15, R48, R102 ;  /* 0x000000300f167223 */ /* 0x002fe20000010066 */
        /* <DEDUP_REMOVED lines=12> */
.L_x_5310:
        /* <DEDUP_REMOVED lines=20> */
.L_x_5312:
[----:B------:R-:W-:Y:S05]  /*78b0*/  BSYNC B0 ;  /* 0x0000000000007941 */ /* 0x000fea0003800000 */
.L_x_5311:
        /* <DEDUP_REMOVED lines=14> */
.L_x_5313:
        /* <DEDUP_REMOVED lines=20> */
.L_x_5315:
[----:B------:R-:W-:Y:S05]  /*7ae0*/  BSYNC B0 ;  /* 0x0000000000007941 */ /* 0x000fea0003800000 */
.L_x_5314:
        /* <DEDUP_REMOVED lines=14> */
.L_x_5316:
        /* <DEDUP_REMOVED lines=20> */
.L_x_5318:
[----:B------:R-:W-:Y:S05]  /*7d10*/  BSYNC B0 ;  /* 0x0000000000007941 */ /* 0x000fea0003800000 */
.L_x_5317:
        /* <DEDUP_REMOVED lines=14> */
.L_x_5319:
        /* <DEDUP_REMOVED lines=20> */
.L_x_5321:
[----:B------:R-:W-:Y:S05]  /*7f40*/  BSYNC B0 ;  /* 0x0000000000007941 */ /* 0x000fea0003800000 */
.L_x_5320:
        /* <DEDUP_REMOVED lines=14> */
.L_x_5322:
        /* <DEDUP_REMOVED lines=20> */
.L_x_5324:
[----:B------:R-:W-:Y:S05]  /*8170*/  BSYNC B0 ;  /* 0x0000000000007941 */ /* 0x000fea0003800000 */
.L_x_5323:
        /* <DEDUP_REMOVED lines=14> */
.L_x_5325:
        /* <DEDUP_REMOVED lines=20> */
.L_x_5327:
[----:B------:R-:W-:Y:S05]  /*83a0*/  BSYNC B0 ;  /* 0x0000000000007941 */ /* 0x000fea0003800000 */
.L_x_5326:
        /* <DEDUP_REMOVED lines=14> */
.L_x_5328:
        /* <DEDUP_REMOVED lines=20> */
.L_x_5330:
[----:B------:R-:W-:Y:S05]  /*85d0*/  BSYNC B0 ;  /* 0x0000000000007941 */ /* 0x000fea0003800000 */
.L_x_5329:
        /* <DEDUP_REMOVED lines=14> */
.L_x_5331:
[----:B------:R-:W-:Y:S01]  /*86c0*/  ISETP.GE.U32.AND P5, PT, R29, UR12, PT ;  /* 0x0000000c1d007c0c */ /* 0x000fe2000bfa6070 */
[C---:B------:R-:W-:Y:S01]  /*86d0*/  FADD.FTZ R38, -R44.reuse, R38 ;  /* 0x000000262c267221 */ /* 0x040fe20000010100 */
[----:B------:R-:W-:Y:S01]  /*86e0*/  FADD.FTZ R44, -R44, R39 ;  /* 0x000000272c2c7221 */ /* 0x000fe20000010100 */
[----:B------:R-:W-:Y:S01]  /*86f0*/  BSSY B0, `(.L_x_5332) ;  /* 0x0000012000007945 */ /* 0x000fe20003800000 */
[----:B------:R-:W-:Y:S01]  /*8700*/  ISETP.GE.AND.EX P5, PT, R94, UR13, PT, P5 ;  /* 0x0000000d5e007c0c */ /* 0x000fe2000bfa6350 */
[-C--:B------:R-:W-:Y:S01]  /*8710*/  FMUL.FTZ R38, R38, R45.reuse ;  /* 0x0000002d26267220 */ /* 0x080fe20000410000 */
[----:B------:R-:W-:Y:S02]  /*8720*/  FMUL.FTZ R44, R44, R45 ;  /* 0x0000002d2c2c7220 */ /* 0x000fe40000410000 */
[----:B------:R-:W-:Y:S01]  /*8730*/  ISETP.GT.U32.OR P5, PT, R0, 0x1df, P5 ;  /* 0x000001df0000780c */ /* 0x000fe20002fa4470 */
[----:B------:R-:W-:-:S12]  /*8740*/  FFMA.FTZ R22, R15, R38, R102 ;  /* 0x000000260f167223 */ /* 0x000fd80000010066 */
        /* <DEDUP_REMOVED lines=12> */
.L_x_5333:
[----:B------:R-:W-:Y:S05]  /*8810*/  BSYNC B0 ;  /* 0x0000000000007941 */ /* 0x000fea0003800000 */
.L_x_5332:
[----:B------:R-:W-:Y:S01]  /*8820*/  IADD3 R27, R2, 0xf8, RZ ;  /* 0x000000f8021b7810 */ /* 0x000fe20007ffe0ff */
        /* <DEDUP_REMOVED lines=12> */
.L_x_5334:
        /* <DEDUP_REMOVED lines=15> */
.L_x_5336:
[----:B------:R-:W-:Y:S05]  /*89e0*/  BSYNC B0 ;  /* 0x0000000000007941 */ /* 0x000fea0003800000 */
.L_x_5335:
[----:B01----:R-:W0:Y:S01]  /*89f0*/  LDC R16, c[0x0][0x10] ;  /* 0x00000400ff107b82 */ /* 0x003e220000000800 */
[----:B------:R-:W-:Y:S02]  /*8a00*/  IADD3 R12, R12, 0x1, RZ ;  /* 0x000000010c0c7810 */ /* 0x000fe40007ffe0ff */
[----:B0-----:R-:W-:-:S04]  /*8a10*/  IADD3 R11, R16, R11, RZ ;  /* 0x0000000b100b7210 */ /* 0x001fc80007ffe0ff */
[----:B------:R-:W-:-:S13]  /*8a20*/  ISETP.GE.AND P5, PT, R11, UR4, PT ;  /* 0x000000040b007c0c */ /* 0x000fda000bfa6270 */
[----:B------:R-:W-:Y:S05]  /*8a30*/  @!P5 BRA `(.L_x_5337) ;  /* 0xffffff7c00bcd947 */ /* 0x000fea000383ffff */
[----:B------:R-:W-:Y:S05]  /*8a40*/  EXIT ;  /* 0x000000000000794d */ /* 0x000fea0003800000 */
.L_x_5338:
        /* <DEDUP_REMOVED lines=11> */
.L_x_5660:


//--------------------- .text._Z35group_norm_nhwc_fwd_one_pass_kernelI11Fp32IOBf16WLi512ELi120ELi480EEv26Group_norm_nhwc_fwd_params --------------------------
	.section	.text._Z35group_norm_nhwc_fwd_one_pass_kernelI11Fp32IOBf16WLi512ELi120ELi480EEv26Group_norm_nhwc_fwd_params,"ax",@progbits
	.align	128
        .global         _Z35group_norm_nhwc_fwd_one_pass_kernelI11Fp32IOBf16WLi512ELi120ELi480EEv26Group_norm_nhwc_fwd_params
        .type           _Z35group_norm_nhwc_fwd_one_pass_kernelI11Fp32IOBf16WLi512ELi120ELi480EEv26Group_norm_nhwc_fwd_params,@function
        .size           _Z35group_norm_nhwc_fwd_one_pass_kernelI11Fp32IOBf16WLi512ELi120ELi480EEv26Group_norm_nhwc_fwd_params,(.L_x_5661 - _Z35group_norm_nhwc_fwd_one_pass_kernelI11Fp32IOBf16WLi512ELi120ELi480EEv26Group_norm_nhwc_fwd_params)
        .other          _Z35group_norm_nhwc_fwd_one_pass_kernelI11Fp32IOBf16WLi512ELi120ELi480EEv26Group_norm_nhwc_fwd_params,@"STO_CUDA_ENTRY STV_DEFAULT"
_Z35group_norm_nhwc_fwd_one_pass_kernelI11Fp32IOBf16WLi512ELi120ELi480EEv26Group_norm_nhwc_fwd_params:
.text._Z35group_norm_nhwc_fwd_one_pass_kernelI11Fp32IOBf16WLi512ELi120ELi480EEv26Group_norm_nhwc_fwd_params:
        /* <DEDUP_REMOVED lines=440> */
.L_x_5362:
        /* <DEDUP_REMOVED lines=2316> */
.L_x_5340:
[----:B------:R-:W-:Y:S05]  /*ac40*/  BSYNC B0 ;  /* 0x0000000000007941 */ /* 0x000fea0003800000 */
.L_x_5339:
        /* <DEDUP_REMOVED lines=33> */
.L_x_5343:
[----:B------:R-:W2:Y:S04]  /*ae60*/  LDG.E.STRONG.GPU R0, desc[UR14][R2.64] ;  /* 0x0000000e02007981 */ /* 0x000ea8000c1ef900 */
[----:B--2---:R-:W-:Y:S01]  /*ae70*/  CCTL.IVALL ;  /* 0x00000000ff00798f */ /* 0x004fe20002000000 */
[----:B------:R-:W-:Y:S05]  /*ae80*/  YIELD ;  /* 0x0000000000007946 */ /* 0x000fea0003800000 */
[----:B------:R-:W-:-:S13]  /*ae90*/  ISETP.NE.AND P4, PT, R0, R7, PT ;  /* 0x000000070000720c */ /* 0x000fda0003f85270 */
[----:B------:R-:W-:Y:S05]  /*aea0*/  @P4 BRA `(.L_x_5343) ;  /* 0xfffffffc00ec4947 */ /* 0x000fea000383ffff */
.L_x_5342:
        /* <DEDUP_REMOVED lines=19> */
.L_x_5347:
        /* <DEDUP_REMOVED lines=164> */
.L_x_5346:
        /* <DEDUP_REMOVED lines=86> */
.L_x_5348:
[----:B------:R-:W-:-:S13]  /*bf80*/  ISETP.NE.OR P5, PT, R0, RZ, P5 ;  /* 0x000000ff0000720c */ /* 0x000fda0002fa5670 */
[----:B------:R-:W-:Y:S05]  /*bf90*/  @!P5 BRA `(.L_x_5344) ;  /* 0x0000000000b0d947 */ /* 0x000fea0003800000 */
.L_x_5345:
        /* <DEDUP_REMOVED lines=44> */
.L_x_5344:
        /* <DEDUP_REMOVED lines=13> */
.L_x_5350:
[----:B------:R-:W-:Y:S05]  /*c330*/  BSYNC B0 ;  /* 0x0000000000007941 */ /* 0x000fea0003800000 */
.L_x_5349:
        /* <DEDUP_REMOVED lines=25> */
.L_x_5341:
[----:B-----5:R-:W-:Y:S01]  /*c4d0*/  LOP3.LUT P4, RZ, R58, 0x20000000, RZ, 0xc0, !PT ;  /* 0x200000003aff7812 */ /* 0x020fe2000788c0ff */
[----:B------:R-:W1:Y:S01]  /*c4e0*/  S2UR UR6, SR_CgaCtaId ;  /* 0x00000000000679c3 */ /* 0x000e620000008800 */
[----:B------:R-:W-:Y:S01]  /*c4f0*/  UMOV UR5, 0x400 ;  /* 0x0000040000057882 */ /* 0x000fe20000000000 */
[----:B0-----:R-:W-:Y:S01]  /*c500*/  IMAD.U32 R5, RZ, RZ, UR10 ;  /* 0x0000000aff057e24 */ /* 0x001fe2000f8e00ff */
[----:B------:R-:W0:Y:S01]  /*c510*/  S2R R10, SR_TID.X ;  /* 0x00000000000a7919 */ /* 0x000e220000002100 */
[----:B------:R-:W-:Y:S01]  /*c520*/  UIADD3 UR11, -UR11, URZ, URZ ;  /* 0x0000003f0b0b7290 */ /* 0x000fe2000fffe13f */
[----:B------:R-:W-:Y:S01]  /*c530*/  ULDC.64 UR20, c[0x0][0x270] ;  /* 0x00009c0000147ab9 */ /* 0x000fe20000000a00 */
[----:B------:R-:W-:Y:S02]  /*c540*/  ULDC.64 UR12, c[0x0][0x278] ;  /* 0x00009e00000c7ab9 */ /* 0x000fe40000000a00 */
[----:B------:R-:W2:Y:S08]  /*c550*/  LDC.64 R6, c[0x0][0x228] ;  /* 0x00008a00ff067b82 */ /* 0x000eb00000000a00 */
[----:B------:R-:W3:Y:S01]  /*c560*/  @P4 LDC.64 R2, c[0x0][0x218] ;  /* 0x00008600ff024b82 */ /* 0x000ee20000000a00 */
[----:B-1----:R-:W-:-:S07]  /*c570*/  ULEA UR5, UR6, UR5, 0x18 ;  /* 0x0000000506057291 */ /* 0x002fce000f8ec03f */
[----:B------:R-:W1:Y:S01]  /*c580*/  LDC.64 R8, c[0x0][0x230] ;  /* 0x00008c00ff087b82 */ /* 0x000e620000000a00 */
[----:B------:R-:W-:Y:S01]  /*c590*/  ULDC UR6, c[0x0][0x2a4] ;  /* 0x0000a90000067ab9 */ /* 0x000fe20000000800 */
[----:B------:R4:W-:Y:S01]  /*c5a0*/  @!P3 STS.64 [UR5+0x90], R56 ;  /* 0x00009038ff00b988 */ /* 0x0009e20008000a05 */
[----:B---3--:R-:W-:-:S04]  /*c5b0*/  @P4 IMAD.WIDE R2, R5, 0x8, R2 ;  /* 0x0000000805024825 */ /* 0x008fc800078e0202 */
[----:B----4-:R-:W-:Y:S01]  /*c5c0*/  @P4 FMUL.FTZ R57, R57, UR6 ;  /* 0x0000000639394c20 */ /* 0x010fe20008410000 */
[----:B------:R-:W-:-:S05]  /*c5d0*/  @P4 FMUL.FTZ R56, R56, UR6 ;  /* 0x0000000638384c20 */ /* 0x000fca0008410000 */
[----:B------:R-:W-:Y:S01]  /*c5e0*/  @P4 STG.E.64 desc[UR14][R2.64], R56 ;  /* 0x0000003802004986 */ /* 0x000fe2000c101b0e */
[----:B------:R-:W-:Y:S06]  /*c5f0*/  BAR.SYNC.DEFER_BLOCKING 0x0 ;  /* 0x0000000000007b1d */ /* 0x000fec0000010000 */
[----:B------:R-:W3:Y:S01]  /*c600*/  LDS.64 R2, [UR5+0x90] ;  /* 0x00009005ff027984 */ /* 0x000ee20008000a00 */
[----:B------:R-:W-:Y:S02]  /*c610*/  ULDC UR5, c[0x0][0x288] ;  /* 0x0000a20000057ab9 */ /* 0x000fe40000000800 */
[----:B------:R-:W-:Y:S01]  /*c620*/  UIMAD UR5, UR5, UR11, UR10 ;  /* 0x0000000b050572a4 */ /* 0x000fe2000f8e020a */
[----:B---3--:R-:W-:-:S04]  /*c630*/  FMUL.FTZ R2, R2, UR6 ;  /* 0x0000000602027c20 */ /* 0x008fc80008410000 */
[----:B------:R-:W-:-:S04]  /*c640*/  FMUL.FTZ R0, R2, R2 ;  /* 0x0000000202007220 */ /* 0x000fc80000410000 */
[----:B------:R-:W-:Y:S01]  /*c650*/  FFMA.FTZ R0, R3, UR6, -R0 ;  /* 0x0000000603007c23 */ /* 0x000fe20008010800 */
[----:B------:R-:W-:Y:S01]  /*c660*/  HFMA2.MMA R3, -RZ, RZ, 1.875, 0 ;  /* 0x3f800000ff037435 */ /* 0x000fe200000001ff */
[----:B------:R-:W-:-:S03]  /*c670*/  ULDC.64 UR6, c[0x0][0x210] ;  /* 0x0000840000067ab9 */ /* 0x000fc60000000a00 */
[----:B------:R-:W-:-:S13]  /*c680*/  FSETP.GTU.FTZ.AND P3, PT, R0, RZ, PT ;  /* 0x000000ff0000720b */ /* 0x000fda0003f7c000 */
[----:B------:R-:W3:Y:S02]  /*c690*/  @P3 LDC R5, c[0x0][0x238] ;  /* 0x00008e00ff053b82 */ /* 0x000ee40000000800 */
[----:B---3--:R-:W-:Y:S01]  /*c6a0*/  @P3 FADD.FTZ R0, R0, R5 ;  /* 0x0000000500003221 */ /* 0x008fe20000010000 */
[----:B0-----:R-:W-:-:S03]  /*c6b0*/  IMAD.WIDE.U32 R4, R10, -0x77777777, RZ ;  /* 0x888888890a047825 */ /* 0x001fc600078e00ff */
[----:B------:R0:W3:Y:S02]  /*c6c0*/  @P3 MUFU.RSQ R3, R0 ;  /* 0x0000000000033308 */ /* 0x0000e40000001400 */
[----:B------:R-:W-:Y:S01]  /*c6d0*/  SHF.R.U32.HI R4, RZ, 0x5, R5 ;  /* 0x00000005ff047819 */ /* 0x000fe20000011605 */
[----:B------:R-:W-:-:S04]  /*c6e0*/  IMAD.U32 R5, RZ, RZ, UR5 ;  /* 0x00000005ff057e24 */ /* 0x000fc8000f8e00ff */
[----:B------:R-:W-:-:S05]  /*c6f0*/  IMAD R4, R4, -0x3c, R10 ;  /* 0xffffffc404047824 */ /* 0x000fca00078e020a */
[----:B------:R-:W-:-:S05]  /*c700*/  SHF.L.U32 R4, R4, 0x1, RZ ;  /* 0x0000000104047819 */ /* 0x000fca00000006ff */
[----:B------:R-:W-:-:S04]  /*c710*/  IMAD R5, R5, 0x78, R4 ;  /* 0x0000007805057824 */ /* 0x000fc800078e0204 */
[----:B--2---:R-:W-:-:S04]  /*c720*/  IMAD.WIDE R6, R5, 0x2, R6 ;  /* 0x0000000205067825 */ /* 0x004fc800078e0206 */
[----:B-1----:R-:W-:Y:S01]  /*c730*/  IMAD.WIDE R8, R5, 0x2, R8 ;  /* 0x0000000205087825 */ /* 0x002fe200078e0208 */
[----:B------:R-:W2:Y:S04]  /*c740*/  LDG.E.U16 R4, desc[UR14][R6.64] ;  /* 0x0000000e06047981 */ /* 0x000ea8000c1e1500 */
[----:B------:R-:W4:Y:S04]  /*c750*/  LDG.E.U16 R10, desc[UR14][R6.64+0x2] ;  /* 0x0000020e060a7981 */ /* 0x000f28000c1e1500 */
[----:B------:R-:W3:Y:S04]  /*c760*/  LDG.E.U16 R11, desc[UR14][R8.64] ;  /* 0x0000000e080b7981 */ /* 0x000ee8000c1e1500 */
[----:B------:R1:W3:Y:S01]  /*c770*/  LDG.E.U16 R12, desc[UR14][R8.64+0x2] ;  /* 0x0000020e080c7981 */ /* 0x0002e2000c1e1500 */
[----:B0-----:R-:W-:-:S02]  /*c780*/  MOV R0, R1 ;  /* 0x0000000100007202 */ /* 0x001fc40000000f00 */
[----:B------:R-:W-:Y:S01]  /*c790*/  ISETP.NE.AND P3, PT, RZ, UR18, PT ;  /* 0x00000012ff007c0c */ /* 0x000fe2000bf65270 */
[----:B-1----:R-:W-:Y:S02]  /*c7a0*/  IMAD.MOV.U32 R8, RZ, RZ, RZ ;  /* 0x000000ffff087224 */ /* 0x002fe400078e00ff */
[----:B--2---:R-:W-:Y:S01]  /*c7b0*/  IMAD.U32 R9, R4, 0x10000, RZ ;  /* 0x0001000004097824 */ /* 0x004fe200078e00ff */
[----:B----4-:R-:W-:Y:S01]  /*c7c0*/  SHF.L.U32 R10, R10, 0x10, RZ ;  /* 0x000000100a0a7819 */ /* 0x010fe200000006ff */
[----:B---3--:R-:W-:Y:S01]  /*c7d0*/  IMAD.U32 R11, R11, 0x10000, RZ ;  /* 0x000100000b0b7824 */ /* 0x008fe200078e00ff */
[----:B------:R-:W-:-:S07]  /*c7e0*/  SHF.L.U32 R12, R12, 0x10, RZ ;  /* 0x000000100c0c7819 */ /* 0x000fce00000006ff */
.L_x_5361:
[----:B0-----:R-:W2:Y:S01]  /*c7f0*/  LDL.128 R4, [R0] ;  /* 0x0000000000047983 */ /* 0x001ea20000100c00 */
[----:B------:R-:W-:Y:S01]  /*c800*/  IMAD R13, R8, 0x8, R50 ;  /* 0x00000008080d7824 */ /* 0x000fe200078e0232 */
[----:B------:R-:W-:Y:S01]  /*c810*/  BSSY B0, `(.L_x_5351) ;  /* 0x0000025000007945 */ /* 0x000fe20003800000 */
[----:B------:R-:W0:Y:S03]  /*c820*/  S2R R17, SR_TID.X ;  /* 0x0000000000117919 */ /* 0x000e260000002100 */
[----:B------:R-:W-:Y:S02]  /*c830*/  SHF.R.S32.HI R20, RZ, 0x1f, R13 ;  /* 0x0000001fff147819 */ /* 0x000fe4000001140d */
[C---:B------:R-:W-:Y:S02]  /*c840*/  ISETP.GE.U32.AND P5, PT, R13.reuse, UR12, PT ;  /* 0x0000000c0d007c0c */ /* 0x040fe4000bfa6070 */
[----:B------:R-:W-:-:S02]  /*c850*/  IADD3 R19, R13, 0x8, RZ ;  /* 0x000000080d137810 */ /* 0x000fc40007ffe0ff */
[----:B0-----:R-:W-:-:S04]  /*c860*/  ISETP.GT.U32.AND P4, PT, R17, 0x1df, PT ;  /* 0x000001df1100780c */ /* 0x001fc80003f84070 */
[----:B------:R-:W-:Y:S01]  /*c870*/  ISETP.GE.OR.EX P5, PT, R20, UR13, P4, P5 ;  /* 0x0000000d14007c0c */ /* 0x000fe2000a7a6750 */
[C---:B--2---:R-:W-:Y:S01]  /*c880*/  FADD.FTZ R4, -R2.reuse, R4 ;  /* 0x0000000402047221 */ /* 0x044fe20000010100 */
[C---:B------:R-:W-:Y:S01]  /*c890*/  FADD.FTZ R14, -R2.reuse, R5 ;  /* 0x00000005020e7221 */ /* 0x040fe20000010100 */
[----:B------:R-:W-:Y:S02]  /*c8a0*/  FADD.FTZ R6, -R2, R6 ;  /* 0x0000000602067221 */ /* 0x000fe40000010100 */
        /* <DEDUP_REMOVED lines=9> */
[----:B------:R-:W-:-:S04]  /*c940*/  FADD.FTZ R14, -R2, R7 ;  /* 0x00000007020e7221 */ /* 0x000fc80000010100 */
[-C--:B------:R-:W-:Y:S02]  /*c950*/  FMUL.FTZ R17, R14, R3.reuse ;  /* 0x000000030e117220 */ /* 0x080fe40000410000 */
[----:B------:R-:W0:Y:S01]  /*c960*/  @P3 MUFU.RCP R15, R15 ;  /* 0x0000000f000f3308 */ /* 0x000e220000001000 */
[----:B-1----:R-:W-:Y:S01]  /*c970*/  @P3 FADD.FTZ R18, R16, 1 ;  /* 0x3f80000010123421 */ /* 0x002fe20000010000 */
[----:B------:R-:W-:-:S06]  /*c980*/  FMUL.FTZ R16, R6, R3 ;  /* 0x0000000306107220 */ /* 0x000fcc0000410000 */
[----:B------:R-:W1:Y:S01]  /*c990*/  @P3 MUFU.RCP R18, R18 ;  /* 0x0000001200123308 */ /* 0x000e620000001000 */
[----:B0-----:R-:W-:Y:S01]  /*c9a0*/  @P3 FMUL.FTZ R4, R4, R15 ;  /* 0x0000000f04043220 */ /* 0x001fe20000410000 */
[----:B-1----:R-:W-:Y:S01]  /*c9b0*/  @P3 FMUL.FTZ R5, R5, R18 ;  /* 0x0000001205053220 */ /* 0x002fe20000410000 */
        /* <DEDUP_REMOVED lines=10> */
.L_x_5352:
[----:B------:R-:W-:Y:S05]  /*ca60*/  BSYNC B0 ;  /* 0x0000000000007941 */ /* 0x000fea0003800000 */
.L_x_5351:
        /* <DEDUP_REMOVED lines=14> */
.L_x_5353:
        /* <DEDUP_REMOVED lines=17> */
.L_x_5355:
[----:B------:R-:W-:Y:S05]  /*cc60*/  BSYNC B0 ;  /* 0x0000000000007941 */ /* 0x000fea0003800000 */
.L_x_5354:
        /* <DEDUP_REMOVED lines=21> */
[----:B------:R-:W-:-:S03]  /*cdc0*/  FADD.FTZ R24, -R2, R7 ;  /* 0x0000000702187221 */ /* 0x000fc60000010100 */
[-C--:B------:R-:W-:Y:S01]  /*cdd0*/  FMUL.FTZ R20, R6, R3.reuse ;  /* 0x0000000306147220 */ /* 0x080fe20000410000 */
[----:B------:R-:W-:Y:S01]  /*cde0*/  FMUL.FTZ R19, R24, R3 ;  /* 0x0000000318137220 */ /* 0x000fe20000410000 */
        /* <DEDUP_REMOVED lines=12> */
.L_x_5357:
[----:B------:R-:W-:Y:S05]  /*ceb0*/  BSYNC B0 ;  /* 0x0000000000007941 */ /* 0x000fea0003800000 */
.L_x_5356:
        /* <DEDUP_REMOVED lines=13> */
.L_x_5358:
        /* <DEDUP_REMOVED lines=11> */
.L_x_5360:
[----:B------:R-:W-:Y:S05]  /*d040*/  BSYNC B0 ;  /* 0x0000000000007941 */ /* 0x000fea0003800000 */
.L_x_5359:
        /* <DEDUP_REMOVED lines=10> */
.L_x_5363:
        /* <DEDUP_REMOVED lines=9> */
.L_x_5661:


//--------------------- .text._Z35group_norm_nhwc_fwd_one_pass_kernelI11Fp32IOFp16WLi64ELi120ELi480EEv26Group_norm_nhwc_fwd_params --------------------------
	.section	.text._Z35group_norm_nhwc_fwd_one_pass_kernelI11Fp32IOFp16WLi64ELi120ELi480EEv26Group_norm_nhwc_fwd_params,"ax",@progbits
	.align	128
        .global         _Z35group_norm_nhwc_fwd_one_pass_kernelI11Fp32IOFp16WLi64ELi120ELi480EEv26Group_norm_nhwc_fwd_params
        .type           _Z35group_norm_nhwc_fwd_one_pass_kernelI11Fp32IOFp16WLi64ELi120ELi480EEv26Group_norm_nhwc_fwd_params,@function
        .size           _Z35group_norm_nhwc_fwd_one_pass_kernelI11Fp32IOFp16WLi64ELi120ELi480EEv26Group_norm_nhwc_fwd_params,(.L_x_5662 - _Z35group_norm_nhwc_fwd_one_pass_kernelI11Fp32IOFp16WLi64ELi120ELi480EEv26Group_norm_nhwc_fwd_params)
        .other          _Z35group_norm_nhwc_fwd_one_pass_kernelI11Fp32IOFp16WLi64ELi120ELi480EEv26Group_norm_nhwc_fwd_params,@"STO_CUDA_ENTRY STV_DEFAULT"
_Z35group_norm_nhwc_fwd_one_pass_kernelI11Fp32IOFp16WLi64ELi120ELi480EEv26Group_norm_nhwc_fwd_params:
.text._Z35group_norm_nhwc_fwd_one_pass_kernelI11Fp32IOFp16WLi64ELi120ELi480EEv26Group_norm_nhwc_fwd_params:
        /* <DEDUP_REMOVED lines=45> */
.L_x_5400:
        /* <DEDUP_REMOVED lines=268> */
.L_x_5365:
[----:B------:R-:W-:Y:S05]  /*1390*/  BSYNC B0 ;  /* 0x0000000000007941 */ /* 0x000fea0003800000 */
.L_x_5364:
        /* <DEDUP_REMOVED lines=28> */
.L_x_5368:
[----:B-1----:R-:W2:Y:S04]  /*1560*/  LDG.E.STRONG.GPU R22, desc[UR8][R20.64] ;  /* 0x0000000814167981 */ /* 0x002ea8000c1ef900 */
[----:B--2---:R-:W-:Y:S01]  /*1570*/  CCTL.IVALL ;  /* 0x00000000ff00798f */ /* 0x004fe20002000000 */
[----:B------:R-:W-:Y:S05]  /*1580*/  YIELD ;  /* 0x0000000000007946 */ /* 0x000fea0003800000 */
[----:B------:R-:W-:-:S13]  /*1590*/  ISETP.NE.AND P0, PT, R22, R27, PT ;  /* 0x0000001b1600720c */ /* 0x000fda0003f05270 */
[----:B------:R-:W-:Y:S05]  /*15a0*/  @P0 BRA `(.L_x_5368) ;  /* 0xfffffffc00ec0947 */ /* 0x000fea000383ffff */
.L_x_5367:
        /* <DEDUP_REMOVED lines=17> */
.L_x_5372:
        /* <DEDUP_REMOVED lines=115> */
.L_x_5371:
        /* <DEDUP_REMOVED lines=61> */
.L_x_5373:
[----:B------:R-:W-:-:S13]  /*21c0*/  ISETP.NE.OR P0, PT, R25, RZ, P0 ;  /* 0x000000ff1900720c */ /* 0x000fda0000705670 */
[----:B------:R-:W-:Y:S05]  /*21d0*/  @!P0 BRA `(.L_x_5369) ;  /* 0x00000000007c8947 */ /* 0x000fea0003800000 */
.L_x_5370:
        /* <DEDUP_REMOVED lines=31> */
.L_x_5369:
        /* <DEDUP_REMOVED lines=11> */
.L_x_5375:
[----:B------:R-:W-:Y:S05]  /*2480*/  BSYNC B0 ;  /* 0x0000000000007941 */ /* 0x000fea0003800000 */
.L_x_5374:
        /* <DEDUP_REMOVED lines=16> */
.L_x_5366:
        /* <DEDUP_REMOVED lines=46> */
[----:B--2---:R-:W-:Y:S02]  /*2870*/  HADD2.F32 R19, -RZ, R43.H0_H0 ;  /* 0x2000002bff137230 */ /* 0x004fe40000004100 */
[----:B---3--:R-:W-:Y:S02]  /*2880*/  HADD2.F32 R22, -RZ, R50.H0_H0 ;  /* 0x20000032ff167230 */ /* 0x008fe40000004100 */
[----:B------:R-:W-:Y:S01]  /*2890*/  FADD.FTZ R50, -R18, R31 ;  /* 0x0000001f12327221 */ /* 0x000fe20000010100 */
[----:B----4-:R-:W-:Y:S02]  /*28a0*/  HADD2.F32 R28, -RZ, R51.H0_H0 ;  /* 0x20000033ff1c7230 */ /* 0x010fe40000004100 */
[----:B------:R-:W-:-:S03]  /*28b0*/  HADD2.F32 R29, -RZ, R52.H0_H0 ;  /* 0x20000034ff1d7230 */ /* 0x000fc60000004100 */
        /* <DEDUP_REMOVED lines=13> */
.L_x_5376:
        /* <DEDUP_REMOVED lines=13> */
.L_x_5378:
[----:B------:R-:W-:Y:S05]  /*2a60*/  BSYNC B0 ;  /* 0x0000000000007941 */ /* 0x000fea0003800000 */
.L_x_5377:
        /* <DEDUP_REMOVED lines=17> */
.L_x_5379:
        /* <DEDUP_REMOVED lines=13> */
.L_x_5381:
[----:B------:R-:W-:Y:S05]  /*2c50*/  BSYNC B0 ;  /* 0x0000000000007941 */ /* 0x000fea0003800000 */
.L_x_5380:
        /* <DEDUP_REMOVED lines=17> */
.L_x_5382:
        /* <DEDUP_REMOVED lines=13> */
.L_x_5384:
[----:B------:R-:W-:Y:S05]  /*2e40*/  BSYNC B0 ;  /* 0x0000000000007941 */ /* 0x000fea0003800000 */
.L_x_5383:
        /* <DEDUP_REMOVED lines=17> */
.L_x_5385:
        /* <DEDUP_REMOVED lines=13> */
.L_x_5387:
[----:B------:R-:W-:Y:S05]  /*3030*/  BSYNC B0 ;  /* 0x0000000000007941 */ /* 0x000fea0003800000 */
.L_x_5386:
        /* <DEDUP_REMOVED lines=23> */
.L_x_5388:
        /* <DEDUP_REMOVED lines=13> */
.L_x_5390:
[----:B------:R-:W-:Y:S05]  /*3280*/  BSYNC B0 ;  /* 0x0000000000007941 */ /* 0x000fea0003800000 */
.L_x_5389:
        /* <DEDUP_REMOVED lines=19> */
.L_x_5391:
        /* <DEDUP_REMOVED lines=13> */
.L_x_5393:
[----:B------:R-:W-:Y:S05]  /*3490*/  BSYNC B0 ;  /* 0x0000000000007941 */ /* 0x000fea0003800000 */
.L_x_5392:
        /* <DEDUP_REMOVED lines=27> */
.L_x_5394:
        /* <DEDUP_REMOVED lines=13> */
.L_x_5396:
[----:B------:R-:W-:Y:S05]  /*3720*/  BSYNC B0 ;  /* 0x0000000000007941 */ /* 0x000fea0003800000 */
.L_x_5395:
        /* <DEDUP_REMOVED lines=13> */
.L_x_5397:
        /* <DEDUP_REMOVED lines=12> */
.L_x_5399:
[----:B------:R-:W-:Y:S05]  /*38c0*/  BSYNC B0 ;  /* 0x0000000000007941 */ /* 0x000fea0003800000 */
.L_x_5398:
[----:B01----:R-:W0:Y:S01]  /*38d0*/  LDC R15, c[0x0][0x10] ;  /* 0x00000400ff0f7b82 */ /* 0x003e220000000800 */
[----:B------:R-:W-:Y:S02]  /*38e0*/  IADD3 R8, R8, 0x1, RZ ;  /* 0x0000000108087810 */ /* 0x000fe40007ffe0ff */
[----:B0-----:R-:W-:-:S04]  /*38f0*/  IADD3 R6, R15, R6, RZ ;  /* 0x000000060f067210 */ /* 0x001fc80007ffe0ff */
[----:B------:R-:W-:-:S13]  /*3900*/  ISETP.GE.AND P0, PT, R6, UR4, PT ;  /* 0x0000000406007c0c */ /* 0x000fda000bf06270 */
[----:B------:R-:W-:Y:S05]  /*3910*/  @!P0 BRA `(.L_x_5400) ;  /* 0xffffffc8006c8947 */ /* 0x000fea000383ffff */
[----:B------:R-:W-:Y:S05]  /*3920*/  EXIT ;  /* 0x000000000000794d */ /* 0x000fea0003800000 */
.L_x_5401:
        /* <DEDUP_REMOVED lines=13> */
.L_x_5662:


//--------------------- .text._Z35group_norm_nhwc_fwd_one_pass_kernelI11Fp32IOFp16WLi128ELi120ELi480EEv26Group_norm_nhwc_fwd_params --------------------------
	.section	.text._Z35group_norm_nhwc_fwd_one_pass_kernelI11Fp32IOFp16WLi128ELi120ELi480EEv26Group_norm_nhwc_fwd_params,"ax",@progbits
	.align	128
        .global         _Z35group_norm_nhwc_fwd_one_pass_kernelI11Fp32IOFp16WLi128ELi120ELi480EEv26Group_norm_nhwc_fwd_params
        .type           _Z35group_norm_nhwc_fwd_one_pass_kernelI11Fp32IOFp16WLi128ELi120ELi480EEv26Group_norm_nhwc_fwd_params,@function
        .size           _Z35group_norm_nhwc_fwd_one_pass_kernelI11Fp32IOFp16WLi128ELi120ELi480EEv26Group_norm_nhwc_fwd_params,(.L_x_5663 - _Z35group_norm_nhwc_fwd_one_pass_kernelI11Fp32IOFp16WLi128ELi120ELi480EEv26Group_norm_nhwc_fwd_params)
        .other          _Z35group_norm_nhwc_fwd_one_pass_kernelI11Fp32IOFp16WLi128ELi120ELi480EEv26Group_norm_nhwc_fwd_params,@"STO_CUDA_ENTRY STV_DEFAULT"
_Z35group_norm_nhwc_fwd_one_pass_kernelI11Fp32IOFp16WLi128ELi120ELi480EEv26Group_norm_nhwc_fwd_params:
.text._Z35group_norm_nhwc_fwd_one_pass_kernelI11Fp32IOFp16WLi128ELi120ELi480EEv26Group_norm_nhwc_fwd_params:
        /* <DEDUP_REMOVED lines=46> */
.L_x_5459:
        /* <DEDUP_REMOVED lines=439> */
.L_x_5403:
[----:B------:R-:W-:Y:S05]  /*1e50*/  BSYNC B0 ;  /* 0x0000000000007941 */ /* 0x000fea0003800000 */
.L_x_5402:
        /* <DEDUP_REMOVED lines=28> */
.L_x_5406:
[----:B-1----:R-:W2:Y:S04]  /*2020*/  LDG.E.STRONG.GPU R8, desc[UR8][R6.64] ;  /* 0x0000000806087981 */ /* 0x002ea8000c1ef900 */
[----:B--2---:R-:W-:Y:S01]  /*2030*/  CCTL.IVALL ;  /* 0x00000000ff00798f */ /* 0x004fe20002000000 */
[----:B------:R-:W-:Y:S05]  /*2040*/  YIELD ;  /* 0x0000000000007946 */ /* 0x000fea0003800000 */
[----:B------:R-:W-:-:S13]  /*2050*/  ISETP.NE.AND P1, PT, R8, R11, PT ;  /* 0x0000000b0800720c */ /* 0x000fda0003f25270 */
[----:B------:R-:W-:Y:S05]  /*2060*/  @P1 BRA `(.L_x_5406) ;  /* 0xfffffffc00ec1947 */ /* 0x000fea000383ffff */
.L_x_5405:
        /* <DEDUP_REMOVED lines=11> */
.L_x_5408:
        /* <DEDUP_REMOVED lines=63> */
.L_x_5407:
        /* <DEDUP_REMOVED lines=19> */
.L_x_5410:
[----:B------:R-:W-:Y:S05]  /*2640*/  BSYNC B0 ;  /* 0x0000000000007941 */ /* 0x000fea0003800000 */
.L_x_5409:
        /* <DEDUP_REMOVED lines=32> */
.L_x_5404:
        /* <DEDUP_REMOVED lines=40> */
[----:B--2---:R-:W-:Y:S02]  /*2ad0*/  HADD2.F32 R11, -RZ, R14.H0_H0 ;  /* 0x2000000eff0b7230 */ /* 0x004fe40000004100 */
        /* <DEDUP_REMOVED lines=16> */
.L_x_5411:
        /* <DEDUP_REMOVED lines=13> */
.L_x_5413:
[----:B------:R-:W-:Y:S05]  /*2cb0*/  BSYNC B0 ;  /* 0x0000000000007941 */ /* 0x000fea0003800000 */
.L_x_5412:
        /* <DEDUP_REMOVED lines=33> */
.L_x_5414:
        /* <DEDUP_REMOVED lines=13> */
.L_x_5416:
[----:B------:R-:W-:Y:S05]  /*2fa0*/  BSYNC B0 ;  /* 0x0000000000007941 */ /* 0x000fea0003800000 */
.L_x_5415:
        /* <DEDUP_REMOVED lines=17> */
.L_x_5417:
        /* <DEDUP_REMOVED lines=13> */
.L_x_5419:
[----:B------:R-:W-:Y:S05]  /*3190*/  BSYNC B0 ;  /* 0x0000000000007941 */ /* 0x000fea0003800000 */
.L_x_5418:
        /* <DEDUP_REMOVED lines=17> */
.L_x_5420:
        /* <DEDUP_REMOVED lines=13> */
.L_x_5422:
[----:B------:R-:W-:Y:S05]  /*3380*/  BSYNC B0 ;  /* 0x0000000000007941 */ /* 0x000fea0003800000 */
.L_x_5421:
        /* <DEDUP_REMOVED lines=17> */
.L_x_5423:
        /* <DEDUP_REMOVED lines=13> */
.L_x_5425:
[----:B------:R-:W-:Y:S05]  /*3570*/  BSYNC B0 ;  /* 0x0000000000007941 */ /* 0x000fea0003800000 */
.L_x_5424:
        /* <DEDUP_REMOVED lines=17> */
.L_x_5426:
        /* <DEDUP_REMOVED lines=13> */
.L_x_5428:
[----:B------:R-:W-:Y:S05]  /*3760*/  BSYNC B0 ;  /* 0x0000000000007941 */ /* 0x000fea0003800000 */
.L_x_5427:
        /* <DEDUP_REMOVED lines=48> */
.L_x_5429:
        /* <DEDUP_REMOVED lines=13> */
.L_x_5431:
[----:B------:R-:W-:Y:S05]  /*3b40*/  BSYNC B0 ;  /* 0x0000000000007941 */ /* 0x000fea0003800000 */
.L_x_5430:
        /* <DEDUP_REMOVED lines=17> */
.L_x_5432:
        /* <DEDUP_REMOVED lines=13> */
.L_x_5434:
[----:B------:R-:W-:Y:S05]  /*3d30*/  BSYNC B0 ;  /* 0x0000000000007941 */ /* 0x000fea0003800000 */
.L_x_5433:
        /* <DEDUP_REMOVED lines=13> */
.L_x_5435:
        /* <DEDUP_REMOVED lines=13> */
.L_x_5437:
[----:B------:R-:W-:Y:S05]  /*3ee0*/  BSYNC B0 ;  /* 0x0000000000007941 */ /* 0x000fea0003800000 */
.L_x_5436:
        /* <DEDUP_REMOVED lines=17> */
.L_x_5438:
        /* <DEDUP_REMOVED lines=13> */
.L_x_5440:
[----:B------:R-:W-:Y:S05]  /*40d0*/  BSYNC B0 ;  /* 0x0000000000007941 */ /* 0x000fea0003800000 */
.L_x_5439:
        /* <DEDUP_REMOVED lines=13> */
.L_x_5441:
        /* <DEDUP_REMOVED lines=13> */
.L_x_5443:
[----:B------:R-:W-:Y:S05]  /*4280*/  BSYNC B0 ;  /* 0x0000000000007941 */ /* 0x000fea0003800000 */
.L_x_5442:
        /* <DEDUP_REMOVED lines=38> */
.L_x_5444:
        /* <DEDUP_REMOVED lines=13> */
.L_x_5446:
[----:B------:R-:W-:Y:S05]  /*45c0*/  BSYNC B0 ;  /* 0x0000000000007941 */ /* 0x000fea0003800000 */
.L_x_5445:
        /* <DEDUP_REMOVED lines=13> */
.L_x_5447:
        /* <DEDUP_REMOVED lines=13> */
.L_x_5449:
[----:B------:R-:W-:Y:S05]  /*4770*/  BSYNC B0 ;  /* 0x0000000000007941 */ /* 0x000fea0003800000 */
.L_x_5448:
        /* <DEDUP_REMOVED lines=13> */
.L_x_5450:
        /* <DEDUP_REMOVED lines=13> */
.L_x_5452:
[----:B------:R-:W-:Y:S05]  /*4920*/  BSYNC B0 ;  /* 0x0000000000007941 */ /* 0x000fea0003800000 */
.L_x_5451:
        /* <DEDUP_REMOVED lines=13> */
.L_x_5453:
        /* <DEDUP_REMOVED lines=13> */
.L_x_5455:
[----:B------:R-:W-:Y:S05]  /*4ad0*/  BSYNC B0 ;  /* 0x0000000000007941 */ /* 0x000fea0003800000 */
.L_x_5454:
        /* <DEDUP_REMOVED lines=13> */
.L_x_5456:
        /* <DEDUP_REMOVED lines=12> */
.L_x_5458:
[----:B------:R-:W-:Y:S05]  /*4c70*/  BSYNC B0 ;  /* 0x0000000000007941 */ /* 0x000fea0003800000 */
.L_x_5457:
[----:B0-----:R-:W0:Y:S01]  /*4c80*/  LDC R3, c[0x0][0x10] ;  /* 0x00000400ff037b82 */ /* 0x001e220000000800 */
[----:B------:R-:W-:Y:S02]  /*4c90*/  IADD3 R76, R76, 0x1, RZ ;  /* 0x000000014c4c7810 */ /* 0x000fe40007ffe0ff */
[----:B0-----:R-:W-:-:S04]  /*4ca0*/  IADD3 R54, R3, R54, RZ ;  /* 0x0000003603367210 */ /* 0x001fc80007ffe0ff */
[----:B------:R-:W-:-:S13]  /*4cb0*/  ISETP.GE.AND P1, PT, R54, UR4, PT ;  /* 0x0000000436007c0c */ /* 0x000fda000bf26270 */
[----:B------:R-:W-:Y:S05]  /*4cc0*/  @!P1 BRA `(.L_x_5459) ;  /* 0xffffffb400849947 */ /* 0x000fea000383ffff */
[----:B------:R-:W-:Y:S05]  /*4cd0*/  EXIT ;  /* 0x000000000000794d */ /* 0x000fea0003800000 */
.L_x_5460:
        /* <DEDUP_REMOVED lines=10> */
.L_x_5663:


//--------------------- .text._Z35group_norm_nhwc_fwd_one_pass_kernelI11Fp32IOFp16WLi256ELi120ELi480EEv26Group_norm_nhwc_fwd_params --------------------------
	.section	.text._Z35group_norm_nhwc_fwd_one_pass_kernelI11Fp32IOFp16WLi256ELi120ELi480EEv26Group_norm_nhwc_fwd_params,"ax",@progbits
	.align	128
        .global         _Z35group_norm_nhwc_fwd_one_pass_kernelI11Fp32IOFp16WLi256ELi120ELi480EEv26Group_norm_nhwc_fwd_params
        .type           _Z35group_norm_nhwc_fwd_one_pass_kernelI11Fp32IOFp16WLi256ELi120ELi480EEv26Group_norm_nhwc_fwd_params,@function
        .size           _Z35group_norm_nhwc_fwd_one_pass_kernelI11Fp32IOFp16WLi256ELi120ELi480EEv26Group_norm_nhwc_fwd_params,(.L_x_5664 - _Z35group_norm_nhwc_fwd_one_pass_kernelI11Fp32IOFp16WLi256ELi120ELi480EEv26Group_norm_nhwc_fwd_params)
        .other          _Z35group_norm_nhwc_fwd_one_pass_kernelI11Fp32IOFp16WLi256ELi120ELi480EEv26Group_norm_nhwc_fwd_params,@"STO_CUDA_ENTRY STV_DEFAULT"
_Z35group_norm_nhwc_fwd_one_pass_kernelI11Fp32IOFp16WLi256ELi120ELi480EEv26Group_norm_nhwc_fwd_params:
.text._Z35group_norm_nhwc_fwd_one_pass_kernelI11Fp32IOFp16WLi256ELi120ELi480EEv26Group_norm_nhwc_fwd_params:
        /* <DEDUP_REMOVED lines=147> */
.L_x_5566:
        /* <DEDUP_REMOVED lines=799> */
.L_x_5462:
[----:B------:R-:W-:Y:S05]  /*3b20*/  BSYNC B0 ;  /* 0x0000000000007941 */ /* 0x000fea0003800000 */
.L_x_5461:
        /* <DEDUP_REMOVED lines=28> */
.L_x_5465:
[----:B0-----:R-:W2:Y:S04]  /*3cf0*/  LDG.E.STRONG.GPU R98, desc[UR8][R46.64] ;  /* 0x000000082e627981 */ /* 0x001ea8000c1ef900 */
[----:B--2---:R-:W-:Y:S01]  /*3d00*/  CCTL.IVALL ;  /* 0x00000000ff00798f */ /* 0x004fe20002000000 */
[----:B------:R-:W-:Y:S05]  /*3d10*/  YIELD ;  /* 0x0000000000007946 */ /* 0x000fea0003800000 */
[----:B------:R-:W-:-:S13]  /*3d20*/  ISETP.NE.AND P6, PT, R98, R45, PT ;  /* 0x0000002d6200720c */ /* 0x000fda0003fc5270 */
[----:B------:R-:W-:Y:S05]  /*3d30*/  @P6 BRA `(.L_x_5465) ;  /* 0xfffffffc00ec6947 */ /* 0x000fea000383ffff */
.L_x_5464:
        /* <DEDUP_REMOVED lines=11> */
.L_x_5467:
        /* <DEDUP_REMOVED lines=63> */
.L_x_5466:
        /* <DEDUP_REMOVED lines=18> */
.L_x_5469:
[----:B------:R-:W-:Y:S05]  /*4300*/  BSYNC B0 ;  /* 0x0000000000007941 */ /* 0x000fea0003800000 */
.L_x_5468:
        /* <DEDUP_REMOVED lines=33> */
.L_x_5463:
        /* <DEDUP_REMOVED lines=58> */
.L_x_5470:
        /* <DEDUP_REMOVED lines=15> */
.L_x_5472:
[----:B------:R-:W-:Y:S05]  /*49b0*/  BSYNC B0 ;  /* 0x0000000000007941 */ /* 0x000fea0003800000 */
.L_x_5471:
        /* <DEDUP_REMOVED lines=17> */
.L_x_5473:
        /* <DEDUP_REMOVED lines=15> */
.L_x_5475:
[----:B------:R-:W-:Y:S05]  /*4bc0*/  BSYNC B0 ;  /* 0x0000000000007941 */ /* 0x000fea0003800000 */
.L_x_5474:
        /* <DEDUP_REMOVED lines=17> */
.L_x_5476:
        /* <DEDUP_REMOVED lines=15> */
.L_x_5478:
[----:B------:R-:W-:Y:S05]  /*4dd0*/  BSYNC B0 ;  /* 0x0000000000007941 */ /* 0x000fea0003800000 */
.L_x_5477:
        /* <DEDUP_REMOVED lines=19> */
.L_x_5479:
        /* <DEDUP_REMOVED lines=15> */
.L_x_5481:
[----:B------:R-:W-:Y:S05]  /*5000*/  BSYNC B0 ;  /* 0x0000000000007941 */ /* 0x000fea0003800000 */
.L_x_5480:
        /* <DEDUP_REMOVED lines=17> */
.L_x_5482:
        /* <DEDUP_REMOVED lines=15> */
.L_x_5484:
[----:B------:R-:W-:Y:S05]  /*5210*/  BSYNC B0 ;  /* 0x0000000000007941 */ /* 0x000fea0003800000 */
.L_x_5483:
        /* <DEDUP_REMOVED lines=19> */
.L_x_5485:
        /* <DEDUP_REMOVED lines=15> */
.L_x_5487:
[----:B------:R-:W-:Y:S05]  /*5440*/  BSYNC B0 ;  /* 0x0000000000007941 */ /* 0x000fea0003800000 */
.L_x_5486:
        /* <DEDUP_REMOVED lines=15> */
.L_x_5488:
        /* <DEDUP_REMOVED lines=15> */
.L_x_5490:
[----:B------:R-:W-:Y:S05]  /*5630*/  BSYNC B0 ;  /* 0x0000000000007941 */ /* 0x000fea0003800000 */
.L_x_5489:
        /* <DEDUP_REMOVED lines=19> */
.L_x_5491:
        /* <DEDUP_REMOVED lines=15> */
.L_x_5493:
[----:B------:R-:W-:Y:S05]  /*5860*/  BSYNC B0 ;  /* 0x0000000000007941 */ /* 0x000fea0003800000 */
.L_x_5492:
        /* <DEDUP_REMOVED lines=15> */
.L_x_5494:
        /* <DEDUP_REMOVED lines=15> */
.L_x_5496:
[----:B------:R-:W-:Y:S05]  /*5a50*/  BSYNC B0 ;  /* 0x0000000000007941 */ /* 0x000fea0003800000 */
.L_x_5495:
        /* <DEDUP_REMOVED lines=19> */
.L_x_5497:
        /* <DEDUP_REMOVED lines=14> */
.L_x_5499:
[----:B------:R-:W-:Y:S05]  /*5c70*/  BSYNC B0 ;  /* 0x0000000000007941 */ /* 0x000fea0003800000 */
.L_x_5498:
        /* <DEDUP_REMOVED lines=15> */
.L_x_5500:
        /* <DEDUP_REMOVED lines=14> */
.L_x_5502:
[----:B------:R-:W-:Y:S05]  /*5e50*/  BSYNC B0 ;  /* 0x0000000000007941 */ /* 0x000fea0003800000 */
.L_x_5501:
        /* <DEDUP_REMOVED lines=19> */
.L_x_5503:
        /* <DEDUP_REMOVED lines=14> */
.L_x_5505:
[----:B------:R-:W-:Y:S05]  /*6070*/  BSYNC B0 ;  /* 0x0000000000007941 */ /* 0x000fea0003800000 */
.L_x_5504:
        /* <DEDUP_REMOVED lines=15> */
.L_x_5506:
        /* <DEDUP_REMOVED lines=14> */
.L_x_5508:
[----:B------:R-:W-:Y:S05]  /*6250*/  BSYNC B0 ;  /* 0x0000000000007941 */ /* 0x000fea0003800000 */
.L_x_5507:
        /* <DEDUP_REMOVED lines=19> */
.L_x_5509:
        /* <DEDUP_REMOVED lines=14> */
.L_x_5511:
[----:B------:R-:W-:Y:S05]  /*6470*/  BSYNC B0 ;  /* 0x0000000000007941 */ /* 0x000fea0003800000 */
.L_x_5510:
        /* <DEDUP_REMOVED lines=15> */
.L_x_5512:
        /* <DEDUP_REMOVED lines=14> */
.L_x_5514:
[----:B------:R-:W-:Y:S05]  /*6650*/  BSYNC B0 ;  /* 0x0000000000007941 */ /* 0x000fea0003800000 */
.L_x_5513:
        /* <DEDUP_REMOVED lines=19> */
.L_x_5515:
        /* <DEDUP_REMOVED lines=14> */
.L_x_5517:
[----:B------:R-:W-:Y:S05]  /*6870*/  BSYNC B0 ;  /* 0x0000000000007941 */ /* 0x000fea0003800000 */
.L_x_5516:
        /* <DEDUP_REMOVED lines=15> */
.L_x_5518:
        /* <DEDUP_REMOVED lines=14> */
.L_x_5520:
[----:B------:R-:W-:Y:S05]  /*6a50*/  BSYNC B0 ;  /* 0x0000000000007941 */ /* 0x000fea0003800000 */
.L_x_5519:
        /* <DEDUP_REMOVED lines=19> */
.L_x_5521:
        /* <DEDUP_REMOVED lines=14> */
.L_x_5523:
[----:B------:R-:W-:Y:S05]  /*6c70*/  BSYNC B0 ;  /* 0x0000000000007941 */ /* 0x000fea0003800000 */
.L_x_5522:
        /* <DEDUP_REMOVED lines=15> */
.L_x_5524:
        /* <DEDUP_REMOVED lines=13> */
.L_x_5526:
[----:B------:R-:W-:Y:S05]  /*6e40*/  BSYNC B0 ;  /* 0x0000000000007941 */ /* 0x000fea0003800000 */
.L_x_5525:
        /* <DEDUP_REMOVED lines=19> */
.L_x_5527:
        /* <DEDUP_REMOVED lines=13> */
.L_x_5529:
[----:B------:R-:W-:Y:S05]  /*7050*/  BSYNC B0 ;  /* 0x0000000000007941 */ /* 0x000fea0003800000 */
.L_x_5528:
        /* <DEDUP_REMOVED lines=15> */
.L_x_5530:
        /* <DEDUP_REMOVED lines=13> */
.L_x_5532:
[----:B------:R-:W-:Y:S05]  /*7220*/  BSYNC B0 ;  /* 0x0000000000007941 */ /* 0x000fea0003800000 */
.L_x_5531:
        /* <DEDUP_REMOVED lines=19> */
.L_x_5533:
        /* <DEDUP_REMOVED lines=15> */
.L_x_5535:
[----:B------:R-:W-:Y:S05]  /*7450*/  BSYNC B0 ;  /* 0x0000000000007941 */ /* 0x000fea0003800000 */
.L_x_5534:
        /* <DEDUP_REMOVED lines=15> */
.L_x_5536:
        /* <DEDUP_REMOVED lines=15> */
.L_x_5538:
[----:B------:R-:W-:Y:S05]  /*7640*/  BSYNC B0 ;  /* 0x0000000000007941 */ /* 0x000fea0003800000 */
.L_x_5537:
        /* <DEDUP_REMOVED lines=18> */
.L_x_5539:
        /* <DEDUP_REMOVED lines=20> */
.L_x_5541:
[----:B------:R-:W-:Y:S05]  /*78b0*/  BSYNC B0 ;  /* 0x0000000000007941 */ /* 0x000fea0003800000 */
.L_x_5540:
        /* <DEDUP_REMOVED lines=14> */
.L_x_5542:
        /* <DEDUP_REMOVED lines=20> */
.L_x_5544:
[----:B------:R-:W-:Y:S05]  /*7ae0*/  BSYNC B0 ;  /* 0x0000000000007941 */ /* 0x000fea0003800000 */
.L_x_5543:
        /* <DEDUP_REMOVED lines=14> */
.L_x_5545:
        /* <DEDUP_REMOVED lines=20> */
.L_x_5547:
[----:B------:R-:W-:Y:S05]  /*7d10*/  BSYNC B0 ;  /* 0x0000000000007941 */ /* 0x000fea0003800000 */
.L_x_5546:
        /* <DEDUP_REMOVED lines=14> */
.L_x_5548:
        /* <DEDUP_REMOVED lines=20> */
.L_x_5550:
[----:B------:R-:W-:Y:S05]  /*7f40*/  BSYNC B0 ;  /* 0x0000000000007941 */ /* 0x000fea0003800000 */
.L_x_5549:
        /* <DEDUP_REMOVED lines=14> */
.L_x_5551:
        /* <DEDUP_REMOVED lines=20> */
.L_x_5553:
[----:B------:R-:W-:Y:S05]  /*8170*/  BSYNC B0 ;  /* 0x0000000000007941 */ /* 0x000fea0003800000 */
.L_x_5552:
        /* <DEDUP_REMOVED lines=14> */
.L_x_5554:
        /* <DEDUP_REMOVED lines=20> */
.L_x_5556:
[----:B------:R-:W-:Y:S05]  /*83a0*/  BSYNC B0 ;  /* 0x0000000000007941 */ /* 0x000fea0003800000 */
.L_x_5555:
        /* <DEDUP_REMOVED lines=14> */
.L_x_5557:
        /* <DEDUP_REMOVED lines=20> */
.L_x_5559:
[----:B------:R-:W-:Y:S05]  /*85d0*/  BSYNC B0 ;  /* 0x0000000000007941 */ /* 0x000fea0003800000 */
.L_x_5558:
        /* <DEDUP_REMOVED lines=14> */
.L_x_5560:
        /* <DEDUP_REMOVED lines=21> */
.L_x_5562:
[----:B------:R-:W-:Y:S05]  /*8810*/  BSYNC B0 ;  /* 0x0000000000007941 */ /* 0x000fea0003800000 */
.L_x_5561:
        /* <DEDUP_REMOVED lines=13> */
.L_x_5563:
        /* <DEDUP_REMOVED lines=15> */
.L_x_5565:
[----:B------:R-:W-:Y:S05]  /*89e0*/  BSYNC B0 ;  /* 0x0000000000007941 */ /* 0x000fea0003800000 */
.L_x_5564:
[----:B01----:R-:W0:Y:S01]  /*89f0*/  LDC R16, c[0x0][0x10] ;  /* 0x00000400ff107b82 */ /* 0x003e220000000800 */
[----:B------:R-:W-:Y:S02]  /*8a00*/  IADD3 R12, R12, 0x1, RZ ;  /* 0x000000010c0c7810 */ /* 0x000fe40007ffe0ff */
[----:B0-----:R-:W-:-:S04]  /*8a10*/  IADD3 R11, R16, R11, RZ ;  /* 0x0000000b100b7210 */ /* 0x001fc80007ffe0ff */
[----:B------:R-:W-:-:S13]  /*8a20*/  ISETP.GE.AND P5, PT, R11, UR4, PT ;  /* 0x000000040b007c0c */ /* 0x000fda000bfa6270 */
[----:B------:R-:W-:Y:S05]  /*8a30*/  @!P5 BRA `(.L_x_5566) ;  /* 0xffffff7c00bcd947 */ /* 0x000fea000383ffff */
[----:B------:R-:W-:Y:S05]  /*8a40*/  EXIT ;  /* 0x000000000000794d */ /* 0x000fea0003800000 */
.L_x_5567:
        /* <DEDUP_REMOVED lines=11> */
.L_x_5664:


//--------------------- .text._Z35group_norm_nhwc_fwd_one_pass_kernelI11Fp32IOFp16WLi512ELi120ELi480EEv26Group_norm_nhwc_fwd_params --------------------------
	.section	.text._Z35group_norm_nhwc_fwd_one_pass_kernelI11Fp32IOFp16WLi512ELi120ELi480EEv26Group_norm_nhwc_fwd_params,"ax",@progbits
	.align	128
        .global         _Z35group_norm_nhwc_fwd_one_pass_kernelI11Fp32IOFp16WLi512ELi120ELi480EEv26Group_norm_nhwc_fwd_params
        .type           _Z35group_norm_nhwc_fwd_one_pass_kernelI11Fp32IOFp16WLi512ELi120ELi480EEv26Group_norm_nhwc_fwd_params,@function
        .size           _Z35group_norm_nhwc_fwd_one_pass_kernelI11Fp32IOFp16WLi512ELi120ELi480EEv26Group_norm_nhwc_fwd_params,(.L_x_5665 - _Z35group_norm_nhwc_fwd_one_pass_kernelI11Fp32IOFp16WLi512ELi120ELi480EEv26Group_norm_nhwc_fwd_params)
        .other          _Z35group_norm_nhwc_fwd_one_pass_kernelI11Fp32IOFp16WLi512ELi120ELi480EEv26Group_norm_nhwc_fwd_params,@"STO_CUDA_ENTRY STV_DEFAULT"
_Z35group_norm_nhwc_fwd_one_pass_kernelI11Fp32IOFp16WLi512ELi120ELi480EEv26Group_norm_nhwc_fwd_params:
.text._Z35group_norm_nhwc_fwd_one_pass_kernelI11Fp32IOFp16WLi512ELi120ELi480EEv26Group_norm_nhwc_fwd_params:
        /* <DEDUP_REMOVED lines=440> */
.L_x_5591:
        /* <DEDUP_REMOVED lines=2316> */
.L_x_5569:
[----:B------:R-:W-:Y:S05]  /*ac40*/  BSYNC B0 ;  /* 0x0000000000007941 */ /* 0x000fea0003800000 */
.L_x_5568:
        /* <DEDUP_REMOVED lines=33> */
.L_x_5572:
[----:B------:R-:W2:Y:S04]  /*ae60*/  LDG.E.STRONG.GPU R0, desc[UR14][R2.64] ;  /* 0x0000000e02007981 */ /* 0x000ea8000c1ef900 */
[----:B--2---:R-:W-:Y:S01]  /*ae70*/  CCTL.IVALL ;  /* 0x00000000ff00798f */ /* 0x004fe20002000000 */
[----:B------:R-:W-:Y:S05]  /*ae80*/  YIELD ;  /* 0x0000000000007946 */ /* 0x000fea0003800000 */
[----:B------:R-:W-:-:S13]  /*ae90*/  ISETP.NE.AND P4, PT, R0, R7, PT ;  /* 0x000000070000720c */ /* 0x000fda0003f85270 */
[----:B------:R-:W-:Y:S05]  /*aea0*/  @P4 BRA `(.L_x_5572) ;  /* 0xfffffffc00ec4947 */ /* 0x000fea000383ffff */
.L_x_5571:
        /* <DEDUP_REMOVED lines=19> */
.L_x_5576:
        /* <DEDUP_REMOVED lines=164> */
.L_x_5575:
        /* <DEDUP_REMOVED lines=86> */
.L_x_5577:
[----:B------:R-:W-:-:S13]  /*bf80*/  ISETP.NE.OR P5, PT, R0, RZ, P5 ;  /* 0x000000ff0000720c */ /* 0x000fda0002fa5670 */
[----:B------:R-:W-:Y:S05]  /*bf90*/  @!P5 BRA `(.L_x_5573) ;  /* 0x0000000000b0d947 */ /* 0x000fea0003800000 */
.L_x_5574:
        /* <DEDUP_REMOVED lines=44> */
.L_x_5573:
        /* <DEDUP_REMOVED lines=13> */
.L_x_5579:
[----:B------:R-:W-:Y:S05]  /*c330*/  BSYNC B0 ;  /* 0x0000000000007941 */ /* 0x000fea0003800000 */
.L_x_5578:
        /* <DEDUP_REMOVED lines=25> */
.L_x_5570:
        /* <DEDUP_REMOVED lines=46> */
[----:B--2---:R-:W-:Y:S02]  /*c7b0*/  HADD2.F32 R9, -RZ, R4.H0_H0 ;  /* 0x20000004ff097230 */ /* 0x004fe40000004100 */
[----:B----4-:R-:W-:Y:S02]  /*c7c0*/  HADD2.F32 R10, -RZ, R10.H0_H0 ;  /* 0x2000000aff0a7230 */ /* 0x010fe40000004100 */
[----:B---3--:R-:W-:Y:S02]  /*c7d0*/  HADD2.F32 R11, -RZ, R11.H0_H0 ;  /* 0x2000000bff0b7230 */ /* 0x008fe40000004100 */
[----:B------:R-:W-:-:S07]  /*c7e0*/  HADD2.F32 R12, -RZ, R12.H0_H0 ;  /* 0x2000000cff0c7230 */ /* 0x000fce0000004100 */
.L_x_5590:
        /* <DEDUP_REMOVED lines=39> */
.L_x_5581:
[----:B------:R-:W-:Y:S05]  /*ca60*/  BSYNC B0 ;  /* 0x0000000000007941 */ /* 0x000fea0003800000 */
.L_x_5580:
        /* <DEDUP_REMOVED lines=14> */
.L_x_5582:
        /* <DEDUP_REMOVED lines=17> */
.L_x_5584:
[----:B------:R-:W-:Y:S05]  /*cc60*/  BSYNC B0 ;  /* 0x0000000000007941 */ /* 0x000fea0003800000 */
.L_x_5583:
        /* <DEDUP_REMOVED lines=36> */
.L_x_5586:
[----:B------:R-:W-:Y:S05]  /*ceb0*/  BSYNC B0 ;  /* 0x0000000000007941 */ /* 0x000fea0003800000 */
.L_x_5585:
        /* <DEDUP_REMOVED lines=13> */
.L_x_5587:
        /* <DEDUP_REMOVED lines=11> */
.L_x_5589:
[----:B------:R-:W-:Y:S05]  /*d040*/  BSYNC B0 ;  /* 0x0000000000007941 */ /* 0x000fea0003800000 */
.L_x_5588:
        /* <DEDUP_REMOVED lines=10> */
.L_x_5592:
        /* <DEDUP_REMOVED lines=9> */
.L_x_5665:


//--------------------- .nv.shared.reserved.0     --------------------------
	.section	.nv.shared.reserved.0,"aw",@nobits
	.weak		__nv_reservedSMEM_offset_0_alias
	.size		__nv_reservedSMEM_offset_0_alias, 0, 0
	.other		__nv_reservedSMEM_offset_0_alias,@"STO_CUDA_RESERVED_SHARED STV_DEFAULT"
__nv_reservedSMEM_offset_0_alias:
	.zero		0


//--------------------- .nv.global                --------------------------
	.section	.nv.global,"aw",@nobits
.nv.global:
	.type		_ZN62_INTERNAL_0b1835b8_31_group_norm_nhwc_one_pass_120_cu_9d62f60b6thrust23THRUST_300001_SM_900_NS12placeholders2_5E,@object
	.size		_ZN62_INTERNAL_0b1835b8_31_group_norm_nhwc_one_pass_120_cu_9d62f60b6thrust23THRUST_300001_SM_900_NS12placeholders2_5E,(_ZN62_INTERNAL_0b1835b8_31_group_norm_nhwc_one_pass_120_cu_9d62f60b4cuda3std3__45__cpo6cbeginE - _ZN62_INTERNAL_0b1835b8_31_group_norm_nhwc_one_pass_120_cu_9d62f60b6thrust23THRUST_300001_SM_900_NS12placeholders2_5E)
_ZN62_INTERNAL_0b1835b8_31_group_norm_nhwc_one_pass_120_cu_9d62f60b6thrust23THRUST_300001_SM_900_NS12placeholders2_5E:
	.zero		1
	.type		_ZN62_INTERNAL_0b1835b8_31_group_norm_nhwc_one_pass_120_cu_9d62f60b4cuda3std3__45__cpo6cbeginE,@object
	.size		_ZN62_INTERNAL_0b1835b8_31_group_norm_nhwc_one_pass_120_cu_9d62f60b4cuda3std3__45__cpo6cbeginE,(_ZN62_INTERNAL_0b1835b8_31_group_norm_nhwc_one_pass_120_cu_9d62f60b4cuda3std6ranges3__45__cpo6cbeginE - _ZN62_INTERNAL_0b1835b8_31_group_norm_nhwc_one_pass_120_cu_9d62f60b4cuda3std3__45__cpo6cbeginE)
_ZN62_INTERNAL_0b1835b8_31_group_norm_nhwc_one_pass_120_cu_9d62f60b4cuda3std3__45__cpo6cbeginE:
	.zero		1
	.type		_ZN62_INTERNAL_0b1835b8_31_group_norm_nhwc_one_pass_120_cu_9d62f60b4cuda3std6ranges3__45__cpo6cbeginE,@object
	.size		_ZN62_INTERNAL_0b1835b8_31_group_norm_nhwc_one_pass_120_cu_9d62f60b4cuda3std6ranges3__45__cpo6cbeginE,(_ZN62_INTERNAL_0b1835b8_31_group_norm_nhwc_one_pass_120_cu_9d62f60b4cuda3std3__48in_placeE - _ZN62_INTERNAL_0b1835b8_31_group_norm_nhwc_one_pass_120_cu_9d62f60b4cuda3std6ranges3__45__cpo6cbeginE)
_ZN62_INTERNAL_0b1835b8_31_group_norm_nhwc_one_pass_120_cu_9d62f60b4cuda3std6ranges3__45__cpo6cbeginE:
	.zero		1
	.type		_ZN62_INTERNAL_0b1835b8_31_group_norm_nhwc_one_pass_120_cu_9d62f60b4cuda3std3__48in_placeE,@object
	.size		_ZN62_INTERNAL_0b1835b8_31_group_norm_nhwc_one_pass_120_cu_9d62f60b4cuda3std3__48in_placeE,(_ZN62_INTERNAL_0b1835b8_31_group_norm_nhwc_one_pass_120_cu_9d62f60b4cuda3std6ranges3__45__cpo4sizeE - _ZN62_INTERNAL_0b1835b8_31_group_norm_nhwc_one_pass_120_cu_9d62f60b4cuda3std3__48in_placeE)
_ZN62_INTERNAL_0b1835b8_31_group_norm_nhwc_one_pass_120_cu_9d62f60b4cuda3std3__48in_placeE:
	.zero		1
	.type		_ZN62_INTERNAL_0b1835b8_31_group_norm_nhwc_one_pass_120_cu_9d62f60b4cuda3std6ranges3__45__cpo4sizeE,@object
	.size		_ZN62_INTERNAL_0b1835b8_31_group_norm_nhwc_one_pass_120_cu_9d62f60b4cuda3std6ranges3__45__cpo4sizeE,(_ZN62_INTERNAL_0b1835b8_31_group_norm_nhwc_one_pass_120_cu_9d62f60b6thrust23THRUST_300001_SM_900_NS12placeholders2_9E - _ZN62_INTERNAL_0b1835b8_31_group_norm_nhwc_one_pass_120_cu_9d62f60b4cuda3std6ranges3__45__cpo4sizeE)
_ZN62_INTERNAL_0b1835b8_31_group_norm_nhwc_one_pass_120_cu_9d62f60b4cuda3std6ranges3__45__cpo4sizeE:
	.zero		1
	.type		_ZN62_INTERNAL_0b1835b8_31_group_norm_nhwc_one_pass_120_cu_9d62f60b6thrust23THRUST_300001_SM_900_NS12placeholders2_9E,@object
	.size		_ZN62_INTERNAL_0b1835b8_31_group_norm_nhwc_one_pass_120_cu_9d62f60b6thrust23THRUST_300001_SM_900_NS12placeholders2_9E,(_ZN62_INTERNAL_0b1835b8_31_group_norm_nhwc_one_pass_120_cu_9d62f60b4cuda3std3__45__cpo7crbeginE - _ZN62_INTERNAL_0b1835b8_31_group_norm_nhwc_one_pass_120_cu_9d62f60b6thrust23THRUST_300001_SM_900_NS12placeholders2_9E)
_ZN62_INTERNAL_0b1835b8_31_group_norm_nhwc_one_pass_120_cu_9d62f60b6thrust23THRUST_300001_SM_900_NS12placeholders2_9E:
	.zero		1
	.type		_ZN62_INTERNAL_0b1835b8_31_group_norm_nhwc_one_pass_120_cu_9d62f60b4cuda3std3__45__cpo7crbeginE,@object
	.size		_ZN62_INTERNAL_0b1835b8_31_group_norm_nhwc_one_pass_120_cu_9d62f60b4cuda3std3__45__cpo7crbeginE,(_ZN62_INTERNAL_0b1835b8_31_group_norm_nhwc_one_pass_120_cu_9d62f60b4cuda3std6ranges3__45__cpo4nextE - _ZN62_INTERNAL_0b1835b8_31_group_norm_nhwc_one_pass_120_cu_9d62f60b4cuda3std3__45__cpo7crbeginE)
_ZN62_INTERNAL_0b1835b8_31_group_norm_nhwc_one_pass_120_cu_9d62f60b4cuda3std3__45__cpo7crbeginE:
	.zero		1
	.type		_ZN62_INTERNAL_0b1835b8_31_group_norm_nhwc_one_pass_120_cu_9d62f60b4cuda3std6ranges3__45__cpo4nextE,@object
	.size		_ZN62_INTERNAL_0b1835b8_31_group_norm_nhwc_one_pass_120_cu_9d62f60b4cuda3std6ranges3__45__cpo4nextE,(_ZN62_INTERNAL_0b1835b8_31_group_norm_nhwc_one_pass_120_cu_9d62f60b4cuda3std6ranges3__45__cpo4swapE - _ZN62_INTERNAL_0b1835b8_31_group_norm_nhwc_one_pass_120_cu_9d62f60b4cuda3std6ranges3__45__cpo4nextE)
_ZN62_INTERNAL_0b1835b8_31_group_norm_nhwc_one_pass_120_cu_9d62f60b4cuda3std6ranges3__45__cpo4nextE:
	.zero		1
	.type		_ZN62_INTERNAL_0b1835b8_31_group_norm_nhwc_one_pass_120_cu_9d62f60b4cuda3std6ranges3__45__cpo4swapE,@object
	.size		_ZN62_INTERNAL_0b1835b8_31_group_norm_nhwc_one_pass_120_cu_9d62f60b4cuda3std6ranges3__45__cpo4swapE,(_ZN62_INTERNAL_0b1835b8_31_group_norm_nhwc_one_pass_120_cu_9d62f60b6thrust23THRUST_300001_SM_900_NS12placeholders2_1E - _ZN62_INTERNAL_0b1835b8_31_group_norm_nhwc_one_pass_120_cu_9d62f60b4cuda3std6ranges3__45__cpo4swapE)
_ZN62_INTERNAL_0b1835b8_31_group_norm_nhwc_one_pass_120_cu_9d62f60b4cuda3std6ranges3__45__cpo4swapE:
	.zero		1
	.type		_ZN62_INTERNAL_0b1835b8_31_group_norm_nhwc_one_pass_120_cu_9d62f60b6thrust23THRUST_300001_SM_900_NS12placeholders2_1E,@object
	.size		_ZN62_INTERNAL_0b1835b8_31_group_norm_nhwc_one_pass_120_cu_9d62f60b6thrust23THRUST_300001_SM_900_NS12placeholders2_1E,(_ZN62_INTERNAL_0b1835b8_31_group_norm_nhwc_one_pass_120_cu_9d62f60b6thrust23THRUST_300001_SM_900_NS12placeholders2_3E - _ZN62_INTERNAL_0b1835b8_31_group_norm_nhwc_one_pass_120_cu_9d62f60b6thrust23THRUST_300001_SM_900_NS12placeholders2_1E)
_ZN62_INTERNAL_0b1835b8_31_group_norm_nhwc_one_pass_120_cu_9d62f60b6thrust23THRUST_300001_SM_900_NS12placeholders2_1E:
	.zero		1
	.type		_ZN62_INTERNAL_0b1835b8_31_group_norm_nhwc_one_pass_120_cu_9d62f60b6thrust23THRUST_300001_SM_900_NS12placeholders2_3E,@object
	.size		_ZN62_INTERNAL_0b1835b8_31_group_norm_nhwc_one_pass_120_cu_9d62f60b6thrust23THRUST_300001_SM_900_NS12placeholders2_3E,(_ZN62_INTERNAL_0b1835b8_31_group_norm_nhwc_one_pass_120_cu_9d62f60b4cuda3std3__45__cpo5beginE - _ZN62_INTERNAL_0b1835b8_31_group_norm_nhwc_one_pass_120_cu_9d62f60b6thrust23THRUST_300001_SM_900_NS12placeholders2_3E)
_ZN62_INTERNAL_0b1835b8_31_group_norm_nhwc_one_pass_120_cu_9d62f60b6thrust23THRUST_300001_SM_900_NS12placeholders2_3E:
	.zero		1
	.type		_ZN62_INTERNAL_0b1835b8_31_group_norm_nhwc_one_pass_120_cu_9d62f60b4cuda3std3__45__cpo5beginE,@object
	.size		_ZN62_INTERNAL_0b1835b8_31_group_norm_nhwc_one_pass_120_cu_9d62f60b4cuda3std3__45__cpo5beginE,(_ZN62_INTERNAL_0b1835b8_31_group_norm_nhwc_one_pass_120_cu_9d62f60b4cuda3std6ranges3__45__cpo5beginE - _ZN62_INTERNAL_0b1835b8_31_group_norm_nhwc_one_pass_120_cu_9d62f60b4cuda3std3__45__cpo5beginE)
_ZN62_INTERNAL_0b1835b8_31_group_norm_nhwc_one_pass_120_cu_9d62f60b4cuda3std3__45__cpo5beginE:
	.zero		1
	.type		_ZN62_INTERNAL_0b1835b8_31_group_norm_nhwc_one_pass_120_cu_9d62f60b4cuda3std6ranges3__45__cpo5beginE,@object
	.size		_ZN62_INTERNAL_0b1835b8_31_group_norm_nhwc_one_pass_120_cu_9d62f60b4cuda3std6ranges3__45__cpo5beginE,(_ZN62_INTERNAL_0b1835b8_31_group_norm_nhwc_one_pass_120_cu_9d62f60b4cuda3std3__464_GLOBAL__N__0b1835b8_31_group_norm_nhwc_one_pass_120_cu_9d62f60b6ignoreE - _ZN62_INTERNAL_0b1835b8_31_group_norm_nhwc_one_pass_120_cu_9d62f60b4cuda3std6ranges3__45__cpo5beginE)
_ZN62_INTERNAL_0b1835b8_31_group_norm_nhwc_one_pass_120_cu_9d62f60b4cuda3std6ranges3__45__cpo5beginE:
	.zero		1
	.type		_ZN62_INTERNAL_0b1835b8_31_group_norm_nhwc_one_pass_120_cu_9d62f60b4cuda3std3__464_GLOBAL__N__0b1835b8_31_group_norm_nhwc_one_pass_120_cu_9d62f60b6ignoreE,@object
	.size		_ZN62_INTERNAL_0b1835b8_31_group_norm_nhwc_one_pass_120_cu_9d62f60b4cuda3std3__464_GLOBAL__N__0b1835b8_31_group_norm_nhwc_one_pass_120_cu_9d62f60b6ignoreE,(_ZN62_INTERNAL_0b1835b8_31_group_norm_nhwc_one_pass_120_cu_9d62f60b4cuda3std6ranges3__45__cpo4dataE - _ZN62_INTERNAL_0b1835b8_31_group_norm_nhwc_one_pass_120_cu_9d62f60b4cuda3std3__464_GLOBAL__N__0b1835b8_31_group_norm_nhwc_one_pass_120_cu_9d62f60b6ignoreE)
_ZN62_INTERNAL_0b1835b8_31_group_norm_nhwc_one_pass_120_cu_9d62f60b4cuda3std3__464_GLOBAL__N__0b1835b8_31_group_norm_nhwc_one_pass_120_cu_9d62f60b6ignoreE:
	.zero		1
	.type		_ZN62_INTERNAL_0b1835b8_31_group_norm_nhwc_one_pass_120_cu_9d62f60b4cuda3std6ranges3__45__cpo4dataE,@object
	.size		_ZN62_INTERNAL_0b1835b8_31_group_norm_nhwc_one_pass_120_cu_9d62f60b4cuda3std6ranges3__45__cpo4dataE,(_ZN62_INTERNAL_0b1835b8_31_group_norm_nhwc_one_pass_120_cu_9d62f60b6thrust23THRUST_300001_SM_900_NS12placeholders2_7E - _ZN62_INTERNAL_0b1835b8_31_group_norm_nhwc_one_pass_120_cu_9d62f60b4cuda3std6ranges3__45__cpo4dataE)
_ZN62_INTERNAL_0b1835b8_31_group_norm_nhwc_one_pass_120_cu_9d62f60b4cuda3std6ranges3__45__cpo4dataE:
	.zero		1
	.type		_ZN62_INTERNAL_0b1835b8_31_group_norm_nhwc_one_pass_120_cu_9d62f60b6thrust23THRUST_300001_SM_900_NS12placeholders2_7E,@object
	.size		_ZN62_INTERNAL_0b1835b8_31_group_norm_nhwc_one_pass_120_cu_9d62f60b6thrust23THRUST_300001_SM_900_NS12placeholders2_7E,(_ZN62_INTERNAL_0b1835b8_31_group_norm_nhwc_one_pass_120_cu_9d62f60b4cuda3std3__45__cpo6rbeginE - _ZN62_INTERNAL_0b1835b8_31_group_norm_nhwc_one_pass_120_cu_9d62f60b6thrust23THRUST_300001_SM_900_NS12placeholders2_7E)
_ZN62_INTERNAL_0b1835b8_31_group_norm_nhwc_one_pass_120_cu_9d62f60b6thrust23THRUST_300001_SM_900_NS12placeholders2_7E:
	.zero		1
	.type		_ZN62_INTERNAL_0b1835b8_31_group_norm_nhwc_one_pass_120_cu_9d62f60b4cuda3std3__45__cpo6rbeginE,@object
	.size		_ZN62_INTERNAL_0b1835b8_31_group_norm_nhwc_one_pass_120_cu_9d62f60b4cuda3std3__45__cpo6rbeginE,(_ZN62_INTERNAL_0b1835b8_31_group_norm_nhwc_one_pass_120_cu_9d62f60b4cuda3std6ranges3__45__cpo7advanceE - _ZN62_INTERNAL_0b1835b8_31_group_norm_nhwc_one_pass_120_cu_9d62f60b4cuda3std3__45__cpo6rbeginE)
_ZN62_INTERNAL_0b1835b8_31_group_norm_nhwc_one_pass_120_cu_9d62f60b4cuda3std3__45__cpo6rbeginE:
	.zero		1
	.type		_ZN62_INTERNAL_0b1835b8_31_group_norm_nhwc_one_pass_120_cu_9d62f60b4cuda3std6ranges3__45__cpo7advanceE,@object
	.size		_ZN62_INTERNAL_0b1835b8_31_group_norm_nhwc_one_pass_120_cu_9d62f60b4cuda3std6ranges3__45__cpo7advanceE,(_ZN62_INTERNAL_0b1835b8_31_group_norm_nhwc_one_pass_120_cu_9d62f60b4cuda3std3__47nulloptE - _ZN62_INTERNAL_0b1835b8_31_group_norm_nhwc_one_pass_120_cu_9d62f60b4cuda3std6ranges3__45__cpo7advanceE)
_ZN62_INTERNAL_0b1835b8_31_group_norm_nhwc_one_pass_120_cu_9d62f60b4cuda3std6ranges3__45__cpo7advanceE:
	.zero		1
	.type		_ZN62_INTERNAL_0b1835b8_31_group_norm_nhwc_one_pass_120_cu_9d62f60b4cuda3std3__47nulloptE,@object
	.size		_ZN62_INTERNAL_0b1835b8_31_group_norm_nhwc_one_pass_120_cu_9d62f60b4cuda3std3__47nulloptE,(_ZN62_INTERNAL_0b1835b8_31_group_norm_nhwc_one_pass_120_cu_9d62f60b4cuda3std6ranges3__45__cpo8distanceE - _ZN62_INTERNAL_0b1835b8_31_group_norm_nhwc_one_pass_120_cu_9d62f60b4cuda3std3__47nulloptE)
_ZN62_INTERNAL_0b1835b8_31_group_norm_nhwc_one_pass_120_cu_9d62f60b4cuda3std3__47nulloptE:
	.zero		1
	.type		_ZN62_INTERNAL_0b1835b8_31_group_norm_nhwc_one_pass_120_cu_9d62f60b4cuda3std6ranges3__45__cpo8distanceE,@object
	.size		_ZN62_INTERNAL_0b1835b8_31_group_norm_nhwc_one_pass_120_cu_9d62f60b4cuda3std6ranges3__45__cpo8distanceE,(_ZN62_INTERNAL_0b1835b8_31_group_norm_nhwc_one_pass_120_cu_9d62f60b6thrust23THRUST_300001_SM_900_NS12placeholders2_6E - _ZN62_INTERNAL_0b1835b8_31_group_norm_nhwc_one_pass_120_cu_9d62f60b4cuda3std6ranges3__45__cpo8distanceE)
_ZN62_INTERNAL_0b1835b8_31_group_norm_nhwc_one_pass_120_cu_9d62f60b4cuda3std6ranges3__45__cpo8distanceE:
	.zero		1
	.type		_ZN62_INTERNAL_0b1835b8_31_group_norm_nhwc_one_pass_120_cu_9d62f60b6thrust23THRUST_300001_SM_900_NS12placeholders2_6E,@object
	.size		_ZN62_INTERNAL_0b1835b8_31_group_norm_nhwc_one_pass_120_cu_9d62f60b6thrust23THRUST_300001_SM_900_NS12placeholders2_6E,(_ZN62_INTERNAL_0b1835b8_31_group_norm_nhwc_one_pass_120_cu_9d62f60b4cuda3std3__45__cpo4cendE - _ZN62_INTERNAL_0b1835b8_31_group_norm_nhwc_one_pass_120_cu_9d62f60b6thrust23THRUST_300001_SM_900_NS12placeholders2_6E)
_ZN62_INTERNAL_0b1835b8_31_group_norm_nhwc_one_pass_120_cu_9d62f60b6thrust23THRUST_300001_SM_900_NS12placeholders2_6E:
	.zero		1
	.type		_ZN62_INTERNAL_0b1835b8_31_group_norm_nhwc_one_pass_120_cu_9d62f60b4cuda3std3__45__cpo4cendE,@object
	.size		_ZN62_INTERNAL_0b1835b8_31_group_norm_nhwc_one_pass_120_cu_9d62f60b4cuda3std3__45__cpo4cendE,(_ZN62_INTERNAL_0b1835b8_31_group_norm_nhwc_one_pass_120_cu_9d62f60b4cuda3std6ranges3__45__cpo4cendE - _ZN62_INTERNAL_0b1835b8_31_group_norm_nhwc_one_pass_120_cu_9d62f60b4cuda3std3__45__cpo4cendE)
_ZN62_INTERNAL_0b1835b8_31_group_norm_nhwc_one_pass_120_cu_9d62f60b4cuda3std3__45__cpo4cendE:
	.zero		1
	.type		_ZN62_INTERNAL_0b1835b8_31_group_norm_nhwc_one_pass_120_cu_9d62f60b4cuda3std6ranges3__45__cpo4cendE,@object
	.size		_ZN62_INTERNAL_0b1835b8_31_group_norm_nhwc_one_pass_120_cu_9d62f60b4cuda3std6ranges3__45__cpo4cendE,(_ZN62_INTERNAL_0b1835b8_31_group_norm_nhwc_one_pass_120_cu_9d62f60b4cuda3std3__420unreachable_sentinelE - _ZN62_INTERNAL_0b1835b8_31_group_norm_nhwc_one_pass_120_cu_9d62f60b4cuda3std6ranges3__45__cpo4cendE)
_ZN62_INTERNAL_0b1835b8_31_group_norm_nhwc_one_pass_120_cu_9d62f60b4cuda3std6ranges3__45__cpo4cendE:
	.zero		1
	.type		_ZN62_INTERNAL_0b1835b8_31_group_norm_nhwc_one_pass_120_cu_9d62f60b4cuda3std3__420unreachable_sentinelE,@object
	.size		_ZN62_INTERNAL_0b1835b8_31_group_norm_nhwc_one_pass_120_cu_9d62f60b4cuda3std3__420unreachable_sentinelE,(_ZN62_INTERNAL_0b1835b8_31_group_norm_nhwc_one_pass_120_cu_9d62f60b4cuda3std6ranges3__45__cpo5ssizeE - _ZN62_INTERNAL_0b1835b8_31_group_norm_nhwc_one_pass_120_cu_9d62f60b4cuda3std3__420unreachable_sentinelE)
_ZN62_INTERNAL_0b1835b8_31_group_norm_nhwc_one_pass_120_cu_9d62f60b4cuda3std3__420unreachable_sentinelE:
	.zero		1
	.type		_ZN62_INTERNAL_0b1835b8_31_group_norm_nhwc_one_pass_120_cu_9d62f60b4cuda3std6ranges3__45__cpo5ssizeE,@object
	.size		_ZN62_INTERNAL_0b1835b8_31_group_norm_nhwc_one_pass_120_cu_9d62f60b4cuda3std6ranges3__45__cpo5ssizeE,(_ZN62_INTERNAL_0b1835b8_31_group_norm_nhwc_one_pass_120_cu_9d62f60b6thrust23THRUST_300001_SM_900_NS12placeholders3_10E - _ZN62_INTERNAL_0b1835b8_31_group_norm_nhwc_one_pass_120_cu_9d62f60b4cuda3std6ranges3__45__cpo5ssizeE)
_ZN62_INTERNAL_0b1835b8_31_group_norm_nhwc_one_pass_120_cu_9d62f60b4cuda3std6ranges3__45__cpo5ssizeE:
	.zero		1
	.type		_ZN62_INTERNAL_0b1835b8_31_group_norm_nhwc_one_pass_120_cu_9d62f60b6thrust23THRUST_300001_SM_900_NS12placeholders3_10E,@object
	.size		_ZN62_INTERNAL_0b1835b8_31_group_norm_nhwc_one_pass_120_cu_9d62f60b6thrust23THRUST_300001_SM_900_NS12placeholders3_10E,(_ZN62_INTERNAL_0b1835b8_31_group_norm_nhwc_one_pass_120_cu_9d62f60b4cuda3std3__45__cpo5crendE - _ZN62_INTERNAL_0b1835b8_31_group_norm_nhwc_one_pass_120_cu_9d62f60b6thrust23THRUST_300001_SM_900_NS12placeholders3_10E)
_ZN62_INTERNAL_0b1835b8_31_group_norm_nhwc_one_pass_120_cu_9d62f60b6thrust23THRUST_300001_SM_900_NS12placeholders3_10E:
	.zero		1
	.type		_ZN62_INTERNAL_0b1835b8_31_group_norm_nhwc_one_pass_120_cu_9d62f60b4cuda3std3__45__cpo5crendE,@object
	.size		_ZN62_INTERNAL_0b1835b8_31_group_norm_nhwc_one_pass_120_cu_9d62f60b4cuda3std3__45__cpo5crendE,(_ZN62_INTERNAL_0b1835b8_31_group_norm_nhwc_one_pass_120_cu_9d62f60b4cuda3std6ranges3__45__cpo4prevE - _ZN62_INTERNAL_0b1835b8_31_group_norm_nhwc_one_pass_120_cu_9d62f60b4cuda3std3__45__cpo5crendE)
_ZN62_INTERNAL_0b1835b8_31_group_norm_nhwc_one_pass_120_cu_9d62f60b4cuda3std3__45__cpo5crendE:
	.zero		1
	.type		_ZN62_INTERNAL_0b1835b8_31_group_norm_nhwc_one_pass_120_cu_9d62f60b4cuda3std6ranges3__45__cpo4prevE,@object
	.size		_ZN62_INTERNAL_0b1835b8_31_group_norm_nhwc_one_pass_120_cu_9d62f60b4cuda3std6ranges3__45__cpo4prevE,(_ZN62_INTERNAL_0b1835b8_31_group_norm_nhwc_one_pass_120_cu_9d62f60b4cuda3std6ranges3__45__cpo9iter_moveE - _ZN62_INTERNAL_0b1835b8_31_group_norm_nhwc_one_pass_120_cu_9d62f60b4cuda3std6ranges3__45__cpo4prevE)
_ZN62_INTERNAL_0b1835b8_31_group_norm_nhwc_one_pass_120_cu_9d62f60b4cuda3std6ranges3__45__cpo4prevE:
	.zero		1
	.type		_ZN62_INTERNAL_0b1835b8_31_group_norm_nhwc_one_pass_120_cu_9d62f60b4cuda3std6ranges3__45__cpo9iter_moveE,@object
	.size		_ZN62_INTERNAL_0b1835b8_31_group_norm_nhwc_one_pass_120_cu_9d62f60b4cuda3std6ranges3__45__cpo9iter_moveE,(_ZN62_INTERNAL_0b1835b8_31_group_norm_nhwc_one_pass_120_cu_9d62f60b6thrust23THRUST_300001_SM_900_NS12placeholders2_2E - _ZN62_INTERNAL_0b1835b8_31_group_norm_nhwc_one_pass_120_cu_9d62f60b4cuda3std6ranges3__45__cpo9iter_moveE)
_ZN62_INTERNAL_0b1835b8_31_group_norm_nhwc_one_pass_120_cu_9d62f60b4cuda3std6ranges3__45__cpo9iter_moveE:
	.zero		1
	.type		_ZN62_INTERNAL_0b1835b8_31_group_norm_nhwc_one_pass_120_cu_9d62f60b6thrust23THRUST_300001_SM_900_NS12placeholders2_2E,@object
	.size		_ZN62_INTERNAL_0b1835b8_31_group_norm_nhwc_one_pass_120_cu_9d62f60b6thrust23THRUST_300001_SM_900_NS12placeholders2_2E,(_ZN62_INTERNAL_0b1835b8_31_group_norm_nhwc_one_pass_120_cu_9d62f60b6thrust23THRUST_300001_SM_900_NS12placeholders2_4E - _ZN62_INTERNAL_0b1835b8_31_group_norm_nhwc_one_pass_120_cu_9d62f60b6thrust23THRUST_300001_SM_900_NS12placeholders2_2E)
_ZN62_INTERNAL_0b1835b8_31_group_norm_nhwc_one_pass_120_cu_9d62f60b6thrust23THRUST_300001_SM_900_NS12placeholders2_2E:
	.zero		1
	.type		_ZN62_INTERNAL_0b1835b8_31_group_norm_nhwc_one_pass_120_cu_9d62f60b6thrust23THRUST_300001_SM_900_NS12placeholders2_4E,@object
	.size		_ZN62_INTERNAL_0b1835b8_31_group_norm_nhwc_one_pass_120_cu_9d62f60b6thrust23THRUST_300001_SM_900_NS12placeholders2_4E,(_ZN62_INTERNAL_0b1835b8_31_group_norm_nhwc_one_pass_120_cu_9d62f60b4cuda3std3__45__cpo3endE - _ZN62_INTERNAL_0b1835b8_31_group_norm_nhwc_one_pass_120_cu_9d62f60b6thrust23THRUST_300001_SM_900_NS12placeholders2_4E)
_ZN62_INTERNAL_0b1835b8_31_group_norm_nhwc_one_pass_120_cu_9d62f60b6thrust23THRUST_300001_SM_900_NS12placeholders2_4E:
	.zero		1
	.type		_ZN62_INTERNAL_0b1835b8_31_group_norm_nhwc_one_pass_120_cu_9d62f60b4cuda3std3__45__cpo3endE,@object
	.size		_ZN62_INTERNAL_0b1835b8_31_group_norm_nhwc_one_pass_120_cu_9d62f60b4cuda3std3__45__cpo3endE,(_ZN62_INTERNAL_0b1835b8_31_group_norm_nhwc_one_pass_120_cu_9d62f60b4cuda3std6ranges3__45__cpo3endE - _ZN62_INTERNAL_0b1835b8_31_group_norm_nhwc_one_pass_120_cu_9d62f60b4cuda3std3__45__cpo3endE)
_ZN62_INTERNAL_0b1835b8_31_group_norm_nhwc_one_pass_120_cu_9d62f60b4cuda3std3__45__cpo3endE:
	.zero		1
	.type		_ZN62_INTERNAL_0b1835b8_31_group_norm_nhwc_one_pass_120_cu_9d62f60b4cuda3std6ranges3__45__cpo3endE,@object
	.size		_ZN62_INTERNAL_0b1835b8_31_group_norm_nhwc_one_pass_120_cu_9d62f60b4cuda3std6ranges3__45__cpo3endE,(_ZN62_INTERNAL_0b1835b8_31_group_norm_nhwc_one_pass_120_cu_9d62f60b4cuda3std3__419piecewise_constructE - _ZN62_INTERNAL_0b1835b8_31_group_norm_nhwc_one_pass_120_cu_9d62f60b4cuda3std6ranges3__45__cpo3endE)
_ZN62_INTERNAL_0b1835b8_31_group_norm_nhwc_one_pass_120_cu_9d62f60b4cuda3std6ranges3__45__cpo3endE:
	.zero		1
	.type		_ZN62_INTERNAL_0b1835b8_31_group_norm_nhwc_one_pass_120_cu_9d62f60b4cuda3std3__419piecewise_constructE,@object
	.size		_ZN62_INTERNAL_0b1835b8_31_group_norm_nhwc_one_pass_120_cu_9d62f60b4cuda3std3__419piecewise_constructE,(_ZN62_INTERNAL_0b1835b8_31_group_norm_nhwc_one_pass_120_cu_9d62f60b4cuda3std6ranges3__45__cpo5cdataE - _ZN62_INTERNAL_0b1835b8_31_group_norm_nhwc_one_pass_120_cu_9d62f60b4cuda3std3__419piecewise_constructE)
_ZN62_INTERNAL_0b1835b8_31_group_norm_nhwc_one_pass_120_cu_9d62f60b4cuda3std3__419piecewise_constructE:
	.zero		1
	.type		_ZN62_INTERNAL_0b1835b8_31_group_norm_nhwc_one_pass_120_cu_9d62f60b4cuda3std6ranges3__45__cpo5cdataE,@object
	.size		_ZN62_INTERNAL_0b1835b8_31_group_norm_nhwc_one_pass_120_cu_9d62f60b4cuda3std6ranges3__45__cpo5cdataE,(_ZN62_INTERNAL_0b1835b8_31_group_norm_nhwc_one_pass_120_cu_9d62f60b6thrust23THRUST_300001_SM_900_NS12placeholders2_8E - _ZN62_INTERNAL_0b1835b8_31_group_norm_nhwc_one_pass_120_cu_9d62f60b4cuda3std6ranges3__45__cpo5cdataE)
_ZN62_INTERNAL_0b1835b8_31_group_norm_nhwc_one_pass_120_cu_9d62f60b4cuda3std6ranges3__45__cpo5cdataE:
	.zero		1
	.type		_ZN62_INTERNAL_0b1835b8_31_group_norm_nhwc_one_pass_120_cu_9d62f60b6thrust23THRUST_300001_SM_900_NS12placeholders2_8E,@object
	.size		_ZN62_INTERNAL_0b1835b8_31_group_norm_nhwc_one_pass_120_cu_9d62f60b6thrust23THRUST_300001_SM_900_NS12placeholders2_8E,(_ZN62_INTERNAL_0b1835b8_31_group_norm_nhwc_one_pass_120_cu_9d62f60b4cuda3std3__45__cpo4rendE - _ZN62_INTERNAL_0b1835b8_31_group_norm_nhwc_one_pass_120_cu_9d62f60b6thrust23THRUST_300001_SM_900_NS12placeholders2_8E)
_ZN62_INTERNAL_0b1835b8_31_group_norm_nhwc_one_pass_120_cu_9d62f60b6thrust23THRUST_300001_SM_900_NS12placeholders2_8E:
	.zero		1
	.type		_ZN62_INTERNAL_0b1835b8_31_group_norm_nhwc_one_pass_120_cu_9d62f60b4cuda3std3__45__cpo4rendE,@object
	.size		_ZN62_INTERNAL_0b1835b8_31_group_norm_nhwc_one_pass_120_cu_9d62f60b4cuda3std3__45__cpo4rendE,(_ZN62_INTERNAL_0b1835b8_31_group_norm_nhwc_one_pass_120_cu_9d62f60b4cuda3std6ranges3__45__cpo9iter_swapE - _ZN62_INTERNAL_0b1835b8_31_group_norm_nhwc_one_pass_120_cu_9d62f60b4cuda3std3__45__cpo4rendE)
_ZN62_INTERNAL_0b1835b8_31_group_norm_nhwc_one_pass_120_cu_9d62f60b4cuda3std3__45__cpo4rendE:
	.zero		1
	.type		_ZN62_INTERNAL_0b1835b8_31_group_norm_nhwc_one_pass_120_cu_9d62f60b4cuda3std6ranges3__45__cpo9iter_swapE,@object
	.size		_ZN62_INTERNAL_0b1835b8_31_group_norm_nhwc_one_pass_120_cu_9d62f60b4cuda3std6ranges3__45__cpo9iter_swapE,(_ZN62_INTERNAL_0b1835b8_31_group_norm_nhwc_one_pass_120_cu_9d62f60b4cuda3std3__48unexpectE - _ZN62_INTERNAL_0b1835b8_31_group_norm_nhwc_one_pass_120_cu_9d62f60b4cuda3std6ranges3__45__cpo9iter_swapE)
_ZN62_INTERNAL_0b1835b8_31_group_norm_nhwc_one_pass_120_cu_9d62f60b4cuda3std6ranges3__45__cpo9iter_swapE:
	.zero		1
	.type		_ZN62_INTERNAL_0b1835b8_31_group_norm_nhwc_one_pass_120_cu_9d62f60b4cuda3std3__48unexpectE,@object
	.size		_ZN62_INTERNAL_0b1835b8_31_group_norm_nhwc_one_pass_120_cu_9d62f60b4cuda3std3__48unexpectE,(_ZN62_INTERNAL_0b1835b8_31_group_norm_nhwc_one_pass_120_cu_9d62f60b6thrust23THRUST_300001_SM_900_NS6system6detail10sequential3seqE - _ZN62_INTERNAL_0b1835b8_31_group_norm_nhwc_one_pass_120_cu_9d62f60b4cuda3std3__48unexpectE)
_ZN62_INTERNAL_0b1835b8_31_group_norm_nhwc_one_pass_120_cu_9d62f60b4cuda3std3__48unexpectE:
	.zero		1
	.type		_ZN62_INTERNAL_0b1835b8_31_group_norm_nhwc_one_pass_120_cu_9d62f60b6thrust23THRUST_300001_SM_900_NS6system6detail10sequential3seqE,@object
	.size		_ZN62_INTERNAL_0b1835b8_31_group_norm_nhwc_one_pass_120_cu_9d62f60b6thrust23THRUST_300001_SM_900_NS6system6detail10sequential3seqE,(.L_29 - _ZN62_INTERNAL_0b1835b8_31_group_norm_nhwc_one_pass_120_cu_9d62f60b6thrust23THRUST_300001_SM_900_NS6system6detail10sequential3seqE)
_ZN62_INTERNAL_0b1835b8_31_group_norm_nhwc_one_pass_120_cu_9d62f60b6thrust23THRUST_300001_SM_900_NS6system6detail10sequential3seqE:
	.zero		1
.L_29:


//--------------------- .nv.shared._Z35group_norm_nhwc_bwd_one_pass_kernelI11Bf16IOFp32WLi64ELi120ELi480EEv26Group_norm_nhwc_bwd_params --------------------------
	.section	.nv.shared._Z35group_norm_nhwc_bwd_one_pass_kernelI11Bf16IOFp32WLi64ELi120ELi480EEv26Group_norm_nhwc_bwd_params,"aw",@nobits
	.sectionflags	@""
	.align	16
.nv.shared._Z35group_norm_nhwc_bwd_one_pass_kernelI11Bf16IOFp32WLi64ELi120ELi480EEv26Group_norm_nhwc_bwd_params:
	.zero		8864


//--------------------- .nv.shared._Z35group_norm_nhwc_bwd_one_pass_kernelI11Bf16IOFp32WLi128ELi120ELi480EEv26Group_norm_nhwc_bwd_params --------------------------
	.section	.nv.shared._Z35group_norm_nhwc_bwd_one_pass_kernelI11Bf16IOFp32WLi128ELi120ELi480EEv26Group_norm_nhwc_bwd_params,"aw",@nobits
	.sectionflags	@""
	.align	16
.nv.shared._Z35group_norm_nhwc_bwd_one_pass_kernelI11Bf16IOFp32WLi128ELi120ELi480EEv26Group_norm_nhwc_bwd_params:
	.zero		8864


//--------------------- .nv.shared._Z35group_norm_nhwc_bwd_one_pass_kernelI11Bf16IOFp32WLi256ELi120ELi480EEv26Group_norm_nhwc_bwd_params --------------------------
	.section	.nv.shared._Z35group_norm_nhwc_bwd_one_pass_kernelI11Bf16IOFp32WLi256ELi120ELi480EEv26Group_norm_nhwc_bwd_params,"aw",@nobits
	.sectionflags	@""
	.align	16
.nv.shared._Z35group_norm_nhwc_bwd_one_pass_kernelI11Bf16IOFp32WLi256ELi120ELi480EEv26Group_norm_nhwc_bwd_params:
	.zero		8864


//--------------------- .nv.shared._Z35group_norm_nhwc_bwd_one_pass_kernelI11Bf16IOFp32WLi512ELi120ELi480EEv26Group_norm_nhwc_bwd_params --------------------------
	.section	.nv.shared._Z35group_norm_nhwc_bwd_one_pass_kernelI11Bf16IOFp32WLi512ELi120ELi480EEv26Group_norm_nhwc_bwd_params,"aw",@nobits
	.sectionflags	@""
	.align	16
.nv.shared._Z35group_norm_nhwc_bwd_one_pass_kernelI11Bf16IOFp32WLi512ELi120ELi480EEv26Group_norm_nhwc_bwd_params:
	.zero		8864


//--------------------- .nv.shared._Z35group_norm_nhwc_bwd_one_pass_kernelI11Bf16IOBf16WLi64ELi120ELi480EEv26Group_norm_nhwc_bwd_params --------------------------
	.section	.nv.shared._Z35group_norm_nhwc_bwd_one_pass_kernelI11Bf16IOBf16WLi64ELi120ELi480EEv26Group_norm_nhwc_bwd_params,"aw",@nobits
	.sectionflags	@""
	.align	16
.nv.shared._Z35group_norm_nhwc_bwd_one_pass_kernelI11Bf16IOBf16WLi64ELi120ELi480EEv26Group_norm_nhwc_bwd_params:
	.zero		8864


//--------------------- .nv.shared._Z35group_norm_nhwc_bwd_one_pass_kernelI11Bf16IOBf16WLi128ELi120ELi480EEv26Group_norm_nhwc_bwd_params --------------------------
	.section	.nv.shared._Z35group_norm_nhwc_bwd_one_pass_kernelI11Bf16IOBf16WLi128ELi120ELi480EEv26Group_norm_nhwc_bwd_params,"aw",@nobits
	.sectionflags	@""
	.align	16
.nv.shared._Z35group_norm_nhwc_bwd_one_pass_kernelI11Bf16IOBf16WLi128ELi120ELi480EEv26Group_norm_nhwc_bwd_params:
	.zero		8864


//--------------------- .nv.shared._Z35group_norm_nhwc_bwd_one_pass_kernelI11Bf16IOBf16WLi256ELi120ELi480EEv26Group_norm_nhwc_bwd_params --------------------------
	.section	.nv.shared._Z35group_norm_nhwc_bwd_one_pass_kernelI11Bf16IOBf16WLi256ELi120ELi480EEv26Group_norm_nhwc_bwd_params,"aw",@nobits
	.sectionflags	@""
	.align	16
.nv.shared._Z35group_norm_nhwc_bwd_one_pass_kernelI11Bf16IOBf16WLi256ELi120ELi480EEv26Group_norm_nhwc_bwd_params:
	.zero		8864


//--------------------- .nv.shared._Z35group_norm_nhwc_bwd_one_pass_kernelI11Bf16IOBf16WLi512ELi120ELi480EEv26Group_norm_nhwc_bwd_params --------------------------
	.section	.nv.shared._Z35group_norm_nhwc_bwd_one_pass_kernelI11Bf16IOBf16WLi512ELi120ELi480EEv26Group_norm_nhwc_bwd_params,"aw",@nobits
	.sectionflags	@""
	.align	16
.nv.shared._Z35group_norm_nhwc_bwd_one_pass_kernelI11Bf16IOBf16WLi512ELi120ELi480EEv26Group_norm_nhwc_bwd_params:
	.zero		8864


//--------------------- .nv.shared._Z35group_norm_nhwc_bwd_one_pass_kernelI11Bf16IOFp16WLi64ELi120ELi480EEv26Group_norm_nhwc_bwd_params --------------------------
	.section	.nv.shared._Z35group_norm_nhwc_bwd_one_pass_kernelI11Bf16IOFp16WLi64ELi120ELi480EEv26Group_norm_nhwc_bwd_params,"aw",@nobits
	.sectionflags	@""
	.align	16
.nv.shared._Z35group_norm_nhwc_bwd_one_pass_kernelI11Bf16IOFp16WLi64ELi120ELi480EEv26Group_norm_nhwc_bwd_params:
	.zero		8864


//--------------------- .nv.shared._Z35group_norm_nhwc_bwd_one_pass_kernelI11Bf16IOFp16WLi128ELi120ELi480EEv26Group_norm_nhwc_bwd_params --------------------------
	.section	.nv.shared._Z35group_norm_nhwc_bwd_one_pass_kernelI11Bf16IOFp16WLi128ELi120ELi480EEv26Group_norm_nhwc_bwd_params,"aw",@nobits
	.sectionflags	@""
	.align	16
.nv.shared._Z35group_norm_nhwc_bwd_one_pass_kernelI11Bf16IOFp16WLi128ELi120ELi480EEv26Group_norm_nhwc_bwd_params:
	.zero		8864


//--------------------- .nv.shared._Z35group_norm_nhwc_bwd_one_pass_kernelI11Bf16IOFp16WLi256ELi120ELi480EEv26Group_norm_nhwc_bwd_params --------------------------
	.section	.nv.shared._Z35group_norm_nhwc_bwd_one_pass_kernelI11Bf16IOFp16WLi256ELi120ELi480EEv26Group_norm_nhwc_bwd_params,"aw",@nobits
	.sectionflags	@""
	.align	16
.nv.shared._Z35group_norm_nhwc_bwd_one_pass_kernelI11Bf16IOFp16WLi256ELi120ELi480EEv26Group_norm_nhwc_bwd_params:
	.zero		8864


//--------------------- .nv.shared._Z35group_norm_nhwc_bwd_one_pass_kernelI11Bf16IOFp16WLi512ELi120ELi480EEv26Group_norm_nhwc_bwd_params --------------------------
	.section	.nv.shared._Z35group_norm_nhwc_bwd_one_pass_kernelI11Bf16IOFp16WLi512ELi120ELi480EEv26Group_norm_nhwc_bwd_params,"aw",@nobits
	.sectionflags	@""
	.align	16
.nv.shared._Z35group_norm_nhwc_bwd_one_pass_kernelI11Bf16IOFp16WLi512ELi120ELi480EEv26Group_norm_nhwc_bwd_params:
	.zero		8864


//--------------------- .nv.shared._Z35group_norm_nhwc_bwd_one_pass_kernelI11Fp16IOFp32WLi64ELi120ELi480EEv26Group_norm_nhwc_bwd_params --------------------------
	.section	.nv.shared._Z35group_norm_nhwc_bwd_one_pass_kernelI11Fp16IOFp32WLi64ELi120ELi480EEv26Group_norm_nhwc_bwd_params,"aw",@nobits
	.sectionflags	@""
	.align	16
.nv.shared._Z35group_norm_nhwc_bwd_one_pass_kernelI11Fp16IOFp32WLi64ELi120ELi480EEv26Group_norm_nhwc_bwd_params:
	.zero		8864


//--------------------- .nv.shared._Z35group_norm_nhwc_bwd_one_pass_kernelI11Fp16IOFp32WLi128ELi120ELi480EEv26Group_norm_nhwc_bwd_params --------------------------
	.section	.nv.shared._Z35group_norm_nhwc_bwd_one_pass_kernelI11Fp16IOFp32WLi128ELi120ELi480EEv26Group_norm_nhwc_bwd_params,"aw",@nobits
	.sectionflags	@""
	.align	16
.nv.shared._Z35group_norm_nhwc_bwd_one_pass_kernelI11Fp16IOFp32WLi128ELi120ELi480EEv26Group_norm_nhwc_bwd_params:
	.zero		8864


//--------------------- .nv.shared._Z35group_norm_nhwc_bwd_one_pass_kernelI11Fp16IOFp32WLi256ELi120ELi480EEv26Group_norm_nhwc_bwd_params --------------------------
	.section	.nv.shared._Z35group_norm_nhwc_bwd_one_pass_kernelI11Fp16IOFp32WLi256ELi120ELi480EEv26Group_norm_nhwc_bwd_params,"aw",@nobits
	.sectionflags	@""
	.align	16
.nv.shared._Z35group_norm_nhwc_bwd_one_pass_kernelI11Fp16IOFp32WLi256ELi120ELi480EEv26Group_norm_nhwc_bwd_params:
	.zero		8864


//--------------------- .nv.shared._Z35group_norm_nhwc_bwd_one_pass_kernelI11Fp16IOFp32WLi512ELi120ELi480EEv26Group_norm_nhwc_bwd_params --------------------------
	.section	.nv.shared._Z35group_norm_nhwc_bwd_one_pass_kernelI11Fp16IOFp32WLi512ELi120ELi480EEv26Group_norm_nhwc_bwd_params,"aw",@nobits
	.sectionflags	@""
	.align	16
.nv.shared._Z35group_norm_nhwc_bwd_one_pass_kernelI11Fp16IOFp32WLi512ELi120ELi480EEv26Group_norm_nhwc_bwd_params:
	.zero		8864


//--------------------- .nv.shared._Z35group_norm_nhwc_bwd_one_pass_kernelI11Fp16IOBf16WLi64ELi120ELi480EEv26Group_norm_nhwc_bwd_params --------------------------
	.section	.nv.shared._Z35group_norm_nhwc_bwd_one_pass_kernelI11Fp16IOBf16WLi64ELi120ELi480EEv26Group_norm_nhwc_bwd_params,"aw",@nobits
	.sectionflags	@""
	.align	16
.nv.shared._Z35group_norm_nhwc_bwd_one_pass_kernelI11Fp16IOBf16WLi64ELi120ELi480EEv26Group_norm_nhwc_bwd_params:
	.zero		8864


//--------------------- .nv.shared._Z35group_norm_nhwc_bwd_one_pass_kernelI11Fp16IOBf16WLi128ELi120ELi480EEv26Group_norm_nhwc_bwd_params --------------------------
	.section	.nv.shared._Z35group_norm_nhwc_bwd_one_pass_kernelI11Fp16IOBf16WLi128ELi120ELi480EEv26Group_norm_nhwc_bwd_params,"aw",@nobits
	.sectionflags	@""
	.align	16
.nv.shared._Z35group_norm_nhwc_bwd_one_pass_kernelI11Fp16IOBf16WLi128ELi120ELi480EEv26Group_norm_nhwc_bwd_params:
	.zero		8864


//--------------------- .nv.shared._Z35group_norm_nhwc_bwd_one_pass_kernelI11Fp16IOBf16WLi256ELi120ELi480EEv26Group_norm_nhwc_bwd_params --------------------------
	.section	.nv.shared._Z35group_norm_nhwc_bwd_one_pass_kernelI11Fp16IOBf16WLi256ELi120ELi480EEv26Group_norm_nhwc_bwd_params,"aw",@nobits
	.sectionflags	@""
	.align	16
.nv.shared._Z35group_norm_nhwc_bwd_one_pass_kernelI11Fp16IOBf16WLi256ELi120ELi480EEv26Group_norm_nhwc_bwd_params:
	.zero		8864


//--------------------- .nv.shared._Z35group_norm_nhwc_bwd_one_pass_kernelI11Fp16IOBf16WLi512ELi120ELi480EEv26Group_norm_nhwc_bwd_params --------------------------
	.section	.nv.shared._Z35group_norm_nhwc_bwd_one_pass_kernelI11Fp16IOBf16WLi512ELi120ELi480EEv26Group_norm_nhwc_bwd_params,"aw",@nobits
	.sectionflags	@""
	.align	16
.nv.shared._Z35group_norm_nhwc_bwd_one_pass_kernelI11Fp16IOBf16WLi512ELi120ELi480EEv26Group_norm_nhwc_bwd_params:
	.zero		8864


//--------------------- .nv.shared._Z35group_norm_nhwc_bwd_one_pass_kernelI11Fp16IOFp16WLi64ELi120ELi480EEv26Group_norm_nhwc_bwd_params --------------------------
	.section	.nv.shared._Z35group_norm_nhwc_bwd_one_pass_kernelI11Fp16IOFp16WLi64ELi120ELi480EEv26Group_norm_nhwc_bwd_params,"aw",@nobits
	.sectionflags	@""
	.align	16
.nv.shared._Z35group_norm_nhwc_bwd_one_pass_kernelI11Fp16IOFp16WLi64ELi120ELi480EEv26Group_norm_nhwc_bwd_params:
	.zero		8864


//--------------------- .nv.shared._Z35group_norm_nhwc_bwd_one_pass_kernelI11Fp16IOFp16WLi128ELi120ELi480EEv26Group_norm_nhwc_bwd_params --------------------------
	.section	.nv.shared._Z35group_norm_nhwc_bwd_one_pass_kernelI11Fp16IOFp16WLi128ELi120ELi480EEv26Group_norm_nhwc_bwd_params,"aw",@nobits
	.sectionflags	@""
	.align	16
.nv.shared._Z35group_norm_nhwc_bwd_one_pass_kernelI11Fp16IOFp16WLi128ELi120ELi480EEv26Group_norm_nhwc_bwd_params:
	.zero		8864


//--------------------- .nv.shared._Z35group_norm_nhwc_bwd_one_pass_kernelI11Fp16IOFp16WLi256ELi120ELi480EEv26Group_norm_nhwc_bwd_params --------------------------
	.section	.nv.shared._Z35group_norm_nhwc_bwd_one_pass_kernelI11Fp16IOFp16WLi256ELi120ELi480EEv26Group_norm_nhwc_bwd_params,"aw",@nobits
	.sectionflags	@""
	.align	16
.nv.shared._Z35group_norm_nhwc_bwd_one_pass_kernelI11Fp16IOFp16WLi256ELi120ELi480EEv26Group_norm_nhwc_bwd_params:
	.zero		8864


//--------------------- .nv.shared._Z35group_norm_nhwc_bwd_one_pass_kernelI11Fp16IOFp16WLi512ELi120ELi480EEv26Group_norm_nhwc_bwd_params --------------------------
	.section	.nv.shared._Z35group_norm_nhwc_bwd_one_pass_kernelI11Fp16IOFp16WLi512ELi120ELi480EEv26Group_norm_nhwc_bwd_params,"aw",@nobits
	.sectionflags	@""
	.align	16
.nv.shared._Z35group_norm_nhwc_bwd_one_pass_kernelI11Fp16IOFp16WLi512ELi120ELi480EEv26Group_norm_nhwc_bwd_params:
	.zero		8864


//--------------------- .nv.shared._Z35group_norm_nhwc_bwd_one_pass_kernelI11Fp32IOFp32WLi64ELi120ELi480EEv26Group_norm_nhwc_bwd_params --------------------------
	.section	.nv.shared._Z35group_norm_nhwc_bwd_one_pass_kernelI11Fp32IOFp32WLi64ELi120ELi480EEv26Group_norm_nhwc_bwd_params,"aw",@nobits
	.sectionflags	@""
	.align	16
.nv.shared._Z35group_norm_nhwc_bwd_one_pass_kernelI11Fp32IOFp32WLi64ELi120ELi480EEv26Group_norm_nhwc_bwd_params:
	.zero		8864


//--------------------- .nv.shared._Z35group_norm_nhwc_bwd_one_pass_kernelI11Fp32IOFp32WLi128ELi120ELi480EEv26Group_norm_nhwc_bwd_params --------------------------
	.section	.nv.shared._Z35group_norm_nhwc_bwd_one_pass_kernelI11Fp32IOFp32WLi128ELi120ELi480EEv26Group_norm_nhwc_bwd_params,"aw",@nobits
	.sectionflags	@""
	.align	16
.nv.shared._Z35group_norm_nhwc_bwd_one_pass_kernelI11Fp32IOFp32WLi128ELi120ELi480EEv26Group_norm_nhwc_bwd_params:
	.zero		8864


//--------------------- .nv.shared._Z35group_norm_nhwc_bwd_one_pass_kernelI11Fp32IOFp32WLi256ELi120ELi480EEv26Group_norm_nhwc_bwd_params --------------------------
	.section	.nv.shared._Z35group_norm_nhwc_bwd_one_pass_kernelI11Fp32IOFp32WLi256ELi120ELi480EEv26Group_norm_nhwc_bwd_params,"aw",@nobits
	.sectionflags	@""
	.align	16
.nv.shared._Z35group_norm_nhwc_bwd_one_pass_kernelI11Fp32IOFp32WLi256ELi120ELi480EEv26Group_norm_nhwc_bwd_params:
	.zero		8864


//--------------------- .nv.shared._Z35group_norm_nhwc_bwd_one_pass_kernelI11Fp32IOFp32WLi512ELi120ELi480EEv26Group_norm_nhwc_bwd_params --------------------------
	.section	.nv.shared._Z35group_norm_nhwc_bwd_one_pass_kernelI11Fp32IOFp32WLi512ELi120ELi480EEv26Group_norm_nhwc_bwd_params,"aw",@nobits
	.sectionflags	@""
	.align	16
.nv.shared._Z35group_norm_nhwc_bwd_one_pass_kernelI11Fp32IOFp32WLi512ELi120ELi480EEv26Group_norm_nhwc_bwd_params:
	.zero		8864


//--------------------- .nv.shared._Z35group_norm_nhwc_bwd_one_pass_kernelI11Fp32IOBf16WLi64ELi120ELi480EEv26Group_norm_nhwc_bwd_params --------------------------
	.section	.nv.shared._Z35group_norm_nhwc_bwd_one_pass_kernelI11Fp32IOBf16WLi64ELi120ELi480EEv26Group_norm_nhwc_bwd_params,"aw",@nobits
	.sectionflags	@""
	.align	16
.nv.shared._Z35group_norm_nhwc_bwd_one_pass_kernelI11Fp32IOBf16WLi64ELi120ELi480EEv26Group_norm_nhwc_bwd_params:
	.zero		8864


//--------------------- .nv.shared._Z35group_norm_nhwc_bwd_one_pass_kernelI11Fp32IOBf16WLi128ELi120ELi480EEv26Group_norm_nhwc_bwd_params --------------------------
	.section	.nv.shared._Z35group_norm_nhwc_bwd_one_pass_kernelI11Fp32IOBf16WLi128ELi120ELi480EEv26Group_norm_nhwc_bwd_params,"aw",@nobits
	.sectionflags	@""
	.align	16
.nv.shared._Z35group_norm_nhwc_bwd_one_pass_kernelI11Fp32IOBf16WLi128ELi120ELi480EEv26Group_norm_nhwc_bwd_params:
	.zero		8864


//--------------------- .nv.shared._Z35group_norm_nhwc_bwd_one_pass_kernelI11Fp32IOBf16WLi256ELi120ELi480EEv26Group_norm_nhwc_bwd_params --------------------------
	.section	.nv.shared._Z35group_norm_nhwc_bwd_one_pass_kernelI11Fp32IOBf16WLi256ELi120ELi480EEv26Group_norm_nhwc_bwd_params,"aw",@nobits
	.sectionflags	@""
	.align	16
.nv.shared._Z35group_norm_nhwc_bwd_one_pass_kernelI11Fp32IOBf16WLi256ELi120ELi480EEv26Group_norm_nhwc_bwd_params:
	.zero		8864


//--------------------- .nv.shared._Z35group_norm_nhwc_bwd_one_pass_kernelI11Fp32IOBf16WLi512ELi120ELi480EEv26Group_norm_nhwc_bwd_params --------------------------
	.section	.nv.shared._Z35group_norm_nhwc_bwd_one_pass_kernelI11Fp32IOBf16WLi512ELi120ELi480EEv26Group_norm_nhwc_bwd_params,"aw",@nobits
	.sectionflags	@""
	.align	16
.nv.shared._Z35group_norm_nhwc_bwd_one_pass_kernelI11Fp32IOBf16WLi512ELi120ELi480EEv26Group_norm_nhwc_bwd_params:
	.zero		8864


//--------------------- .nv.shared._Z35group_norm_nhwc_bwd_one_pass_kernelI11Fp32IOFp16WLi64ELi120ELi480EEv26Group_norm_nhwc_bwd_params --------------------------
	.section	.nv.shared._Z35group_norm_nhwc_bwd_one_pass_kernelI11Fp32IOFp16WLi64ELi120ELi480EEv26Group_norm_nhwc_bwd_params,"aw",@nobits
	.sectionflags	@""
	.align	16
.nv.shared._Z35group_norm_nhwc_bwd_one_pass_kernelI11Fp32IOFp16WLi64ELi120ELi480EEv26Group_norm_nhwc_bwd_params:
	.zero		8864


//--------------------- .nv.shared._Z35group_norm_nhwc_bwd_one_pass_kernelI11Fp32IOFp16WLi128ELi120ELi480EEv26Group_norm_nhwc_bwd_params --------------------------
	.section	.nv.shared._Z35group_norm_nhwc_bwd_one_pass_kernelI11Fp32IOFp16WLi128ELi120ELi480EEv26Group_norm_nhwc_bwd_params,"aw",@nobits
	.sectionflags	@""
	.align	16
.nv.shared._Z35group_norm_nhwc_bwd_one_pass_kernelI11Fp32IOFp16WLi128ELi120ELi480EEv26Group_norm_nhwc_bwd_params:
	.zero		8864


//--------------------- .nv.shared._Z35group_norm_nhwc_bwd_one_pass_kernelI11Fp32IOFp16WLi256ELi120ELi480EEv26Group_norm_nhwc_bwd_params --------------------------
	.section	.nv.shared._Z35group_norm_nhwc_bwd_one_pass_kernelI11Fp32IOFp16WLi256ELi120ELi480EEv26Group_norm_nhwc_bwd_params,"aw",@nobits
	.sectionflags	@""
	.align	16
.nv.shared._Z35group_norm_nhwc_bwd_one_pass_kernelI11Fp32IOFp16WLi256ELi120ELi480EEv26Group_norm_nhwc_bwd_params:
	.zero		8864


//--------------------- .nv.shared._Z35group_norm_nhwc_bwd_one_pass_kernelI11Fp32IOFp16WLi512ELi120ELi480EEv26Group_norm_nhwc_bwd_params --------------------------
	.section	.nv.shared._Z35group_norm_nhwc_bwd_one_pass_kernelI11Fp32IOFp16WLi512ELi120ELi480EEv26Group_norm_nhwc_bwd_params,"aw",@nobits
	.sectionflags	@""
	.align	16
.nv.shared._Z35group_norm_nhwc_bwd_one_pass_kernelI11Fp32IOFp16WLi512ELi120ELi480EEv26Group_norm_nhwc_bwd_params:
	.zero		8864


//--------------------- .nv.shared._Z35group_norm_nhwc_fwd_one_pass_kernelI11Bf16IOFp32WLi64ELi120ELi480EEv26Group_norm_nhwc_fwd_params --------------------------
	.section	.nv.shared._Z35group_norm_nhwc_fwd_one_pass_kernelI11Bf16IOFp32WLi64ELi120ELi480EEv26Group_norm_nhwc_fwd_params,"aw",@nobits
	.sectionflags	@""
	.align	8
.nv.shared._Z35group_norm_nhwc_fwd_one_pass_kernelI11Bf16IOFp32WLi64ELi120ELi480EEv26Group_norm_nhwc_fwd_params:
	.zero		1176


//--------------------- .nv.shared._Z35group_norm_nhwc_fwd_one_pass_kernelI11Bf16IOFp32WLi128ELi120ELi480EEv26Group_norm_nhwc_fwd_params --------------------------
	.section	.nv.shared._Z35group_norm_nhwc_fwd_one_pass_kernelI11Bf16IOFp32WLi128ELi120ELi480EEv26Group_norm_nhwc_fwd_params,"aw",@nobits
	.sectionflags	@""
	.align	8
.nv.shared._Z35group_norm_nhwc_fwd_one_pass_kernelI11Bf16IOFp32WLi128ELi120ELi480EEv26Group_norm_nhwc_fwd_params:
	.zero		1176


//--------------------- .nv.shared._Z35group_norm_nhwc_fwd_one_pass_kernelI11Bf16IOFp32WLi256ELi120ELi480EEv26Group_norm_nhwc_fwd_params --------------------------
	.section	.nv.shared._Z35group_norm_nhwc_fwd_one_pass_kernelI11Bf16IOFp32WLi256ELi120ELi480EEv26Group_norm_nhwc_fwd_params,"aw",@nobits
	.sectionflags	@""
	.align	8
.nv.shared._Z35group_norm_nhwc_fwd_one_pass_kernelI11Bf16IOFp32WLi256ELi120ELi480EEv26Group_norm_nhwc_fwd_params:
	.zero		1176


//--------------------- .nv.shared._Z35group_norm_nhwc_fwd_one_pass_kernelI11Bf16IOFp32WLi512ELi120ELi480EEv26Group_norm_nhwc_fwd_params --------------------------
	.section	.nv.shared._Z35group_norm_nhwc_fwd_one_pass_kernelI11Bf16IOFp32WLi512ELi120ELi480EEv26Group_norm_nhwc_fwd_params,"aw",@nobits
	.sectionflags	@""
	.align	8
.nv.shared._Z35group_norm_nhwc_fwd_one_pass_kernelI11Bf16IOFp32WLi512ELi120ELi480EEv26Group_norm_nhwc_fwd_params:
	.zero		1176


//--------------------- .nv.shared._Z35group_norm_nhwc_fwd_one_pass_kernelI11Bf16IOBf16WLi64ELi120ELi480EEv26Group_norm_nhwc_fwd_params --------------------------
	.section	.nv.shared._Z35group_norm_nhwc_fwd_one_pass_kernelI11Bf16IOBf16WLi64ELi120ELi480EEv26Group_norm_nhwc_fwd_params,"aw",@nobits
	.sectionflags	@""
	.align	8
.nv.shared._Z35group_norm_nhwc_fwd_one_pass_kernelI11Bf16IOBf16WLi64ELi120ELi480EEv26Group_norm_nhwc_fwd_params:
	.zero		1176


//--------------------- .nv.shared._Z35group_norm_nhwc_fwd_one_pass_kernelI11Bf16IOBf16WLi128ELi120ELi480EEv26Group_norm_nhwc_fwd_params --------------------------
	.section	.nv.shared._Z35group_norm_nhwc_fwd_one_pass_kernelI11Bf16IOBf16WLi128ELi120ELi480EEv26Group_norm_nhwc_fwd_params,"aw",@nobits
	.sectionflags	@""
	.align	8
.nv.shared._Z35group_norm_nhwc_fwd_one_pass_kernelI11Bf16IOBf16WLi128ELi120ELi480EEv26Group_norm_nhwc_fwd_params:
	.zero		1176


//--------------------- .nv.shared._Z35group_norm_nhwc_fwd_one_pass_kernelI11Bf16IOBf16WLi256ELi120ELi480EEv26Group_norm_nhwc_fwd_params --------------------------
	.section	.nv.shared._Z35group_norm_nhwc_fwd_one_pass_kernelI11Bf16IOBf16WLi256ELi120ELi480EEv26Group_norm_nhwc_fwd_params,"aw",@nobits
	.sectionflags	@""
	.align	8
.nv.shared._Z35group_norm_nhwc_fwd_one_pass_kernelI11Bf16IOBf16WLi256ELi120ELi480EEv26Group_norm_nhwc_fwd_params:
	.zero		1176


//--------------------- .nv.shared._Z35group_norm_nhwc_fwd_one_pass_kernelI11Bf16IOBf16WLi512ELi120ELi480EEv26Group_norm_nhwc_fwd_params --------------------------
	.section	.nv.shared._Z35group_norm_nhwc_fwd_one_pass_kernelI11Bf16IOBf16WLi512ELi120ELi480EEv26Group_norm_nhwc_fwd_params,"aw",@nobits
	.sectionflags	@""
	.align	8
.nv.shared._Z35group_norm_nhwc_fwd_one_pass_kernelI11Bf16IOBf16WLi512ELi120ELi480EEv26Group_norm_nhwc_fwd_params:
	.zero		1176


//--------------------- .nv.shared._Z35group_norm_nhwc_fwd_one_pass_kernelI11Bf16IOFp16WLi64ELi120ELi480EEv26Group_norm_nhwc_fwd_params --------------------------
	.section	.nv.shared._Z35group_norm_nhwc_fwd_one_pass_kernelI11Bf16IOFp16WLi64ELi120ELi480EEv26Group_norm_nhwc_fwd_params,"aw",@nobits
	.sectionflags	@""
	.align	8
.nv.shared._Z35group_norm_nhwc_fwd_one_pass_kernelI11Bf16IOFp16WLi64ELi120ELi480EEv26Group_norm_nhwc_fwd_params:
	.zero		1176


//--------------------- .nv.shared._Z35group_norm_nhwc_fwd_one_pass_kernelI11Bf16IOFp16WLi128ELi120ELi480EEv26Group_norm_nhwc_fwd_params --------------------------
	.section	.nv.shared._Z35group_norm_nhwc_fwd_one_pass_kernelI11Bf16IOFp16WLi128ELi120ELi480EEv26Group_norm_nhwc_fwd_params,"aw",@nobits
	.sectionflags	@""
	.align	8
.nv.shared._Z35group_norm_nhwc_fwd_one_pass_kernelI11Bf16IOFp16WLi128ELi120ELi480EEv26Group_norm_nhwc_fwd_params:
	.zero		1176


//--------------------- .nv.shared._Z35group_norm_nhwc_fwd_one_pass_kernelI11Bf16IOFp16WLi256ELi120ELi480EEv26Group_norm_nhwc_fwd_params --------------------------
	.section	.nv.shared._Z35group_norm_nhwc_fwd_one_pass_kernelI11Bf16IOFp16WLi256ELi120ELi480EEv26Group_norm_nhwc_fwd_params,"aw",@nobits
	.sectionflags	@""
	.align	8
.nv.shared._Z35group_norm_nhwc_fwd_one_pass_kernelI11Bf16IOFp16WLi256ELi120ELi480EEv26Group_norm_nhwc_fwd_params:
	.zero		1176


//--------------------- .nv.shared._Z35group_norm_nhwc_fwd_one_pass_kernelI11Bf16IOFp16WLi512ELi120ELi480EEv26Group_norm_nhwc_fwd_params --------------------------
	.section	.nv.shared._Z35group_norm_nhwc_fwd_one_pass_kernelI11Bf16IOFp16WLi512ELi120ELi480EEv26Group_norm_nhwc_fwd_params,"aw",@nobits
	.sectionflags	@""
	.align	8
.nv.shared._Z35group_norm_nhwc_fwd_one_pass_kernelI11Bf16IOFp16WLi512ELi120ELi480EEv26Group_norm_nhwc_fwd_params:
	.zero		1176


//--------------------- .nv.shared._Z35group_norm_nhwc_fwd_one_pass_kernelI11Fp16IOFp32WLi64ELi120ELi480EEv26Group_norm_nhwc_fwd_params --------------------------
	.section	.nv.shared._Z35group_norm_nhwc_fwd_one_pass_kernelI11Fp16IOFp32WLi64ELi120ELi480EEv26Group_norm_nhwc_fwd_params,"aw",@nobits
	.sectionflags	@""
	.align	8
.nv.shared._Z35group_norm_nhwc_fwd_one_pass_kernelI11Fp16IOFp32WLi64ELi120ELi480EEv26Group_norm_nhwc_fwd_params:
	.zero		1176


//--------------------- .nv.shared._Z35group_norm_nhwc_fwd_one_pass_kernelI11Fp16IOFp32WLi128ELi120ELi480EEv26Group_norm_nhwc_fwd_params --------------------------
	.section	.nv.shared._Z35group_norm_nhwc_fwd_one_pass_kernelI11Fp16IOFp32WLi128ELi120ELi480EEv26Group_norm_nhwc_fwd_params,"aw",@nobits
	.sectionflags	@""
	.align	8
.nv.shared._Z35group_norm_nhwc_fwd_one_pass_kernelI11Fp16IOFp32WLi128ELi120ELi480EEv26Group_norm_nhwc_fwd_params:
	.zero		1176


//--------------------- .nv.shared._Z35group_norm_nhwc_fwd_one_pass_kernelI11Fp16IOFp32WLi256ELi120ELi480EEv26Group_norm_nhwc_fwd_params --------------------------
	.section	.nv.shared._Z35group_norm_nhwc_fwd_one_pass_kernelI11Fp16IOFp32WLi256ELi120ELi480EEv26Group_norm_nhwc_fwd_params,"aw",@nobits
	.sectionflags	@""
	.align	8
.nv.shared._Z35group_norm_nhwc_fwd_one_pass_kernelI11Fp16IOFp32WLi256ELi120ELi480EEv26Group_norm_nhwc_fwd_params:
	.zero		1176


//--------------------- .nv.shared._Z35group_norm_nhwc_fwd_one_pass_kernelI11Fp16IOFp32WLi512ELi120ELi480EEv26Group_norm_nhwc_fwd_params --------------------------
	.section	.nv.shared._Z35group_norm_nhwc_fwd_one_pass_kernelI11Fp16IOFp32WLi512ELi120ELi480EEv26Group_norm_nhwc_fwd_params,"aw",@nobits
	.sectionflags	@""
	.align	8
.nv.shared._Z35group_norm_nhwc_fwd_one_pass_kernelI11Fp16IOFp32WLi512ELi120ELi480EEv26Group_norm_nhwc_fwd_params:
	.zero		1176


//--------------------- .nv.shared._Z35group_norm_nhwc_fwd_one_pass_kernelI11Fp16IOBf16WLi64ELi120ELi480EEv26Group_norm_nhwc_fwd_params --------------------------
	.section	.nv.shared._Z35group_norm_nhwc_fwd_one_pass_kernelI11Fp16IOBf16WLi64ELi120ELi480EEv26Group_norm_nhwc_fwd_params,"aw",@nobits
	.sectionflags	@""
	.align	8
.nv.shared._Z35group_norm_nhwc_fwd_one_pass_kernelI11Fp16IOBf16WLi64ELi120ELi480EEv26Group_norm_nhwc_fwd_params:
	.zero		1176


//--------------------- .nv.shared._Z35group_norm_nhwc_fwd_one_pass_kernelI11Fp16IOBf16WLi128ELi120ELi480EEv26Group_norm_nhwc_fwd_params --------------------------
	.section	.nv.shared._Z35group_norm_nhwc_fwd_one_pass_kernelI11Fp16IOBf16WLi128ELi120ELi480EEv26Group_norm_nhwc_fwd_params,"aw",@nobits
	.sectionflags	@""
	.align	8
.nv.shared._Z35group_norm_nhwc_fwd_one_pass_kernelI11Fp16IOBf16WLi128ELi120ELi480EEv26Group_norm_nhwc_fwd_params:
	.zero		1176


//--------------------- .nv.shared._Z35group_norm_nhwc_fwd_one_pass_kernelI11Fp16IOBf16WLi256ELi120ELi480EEv26Group_norm_nhwc_fwd_params --------------------------
	.section	.nv.shared._Z35group_norm_nhwc_fwd_one_pass_kernelI11Fp16IOBf16WLi256ELi120ELi480EEv26Group_norm_nhwc_fwd_params,"aw",@nobits
	.sectionflags	@""
	.align	8
.nv.shared._Z35group_norm_nhwc_fwd_one_pass_kernelI11Fp16IOBf16WLi256ELi120ELi480EEv26Group_norm_nhwc_fwd_params:
	.zero		1176


//--------------------- .nv.shared._Z35group_norm_nhwc_fwd_one_pass_kernelI11Fp16IOBf16WLi512ELi120ELi480EEv26Group_norm_nhwc_fwd_params --------------------------
	.section	.nv.shared._Z35group_norm_nhwc_fwd_one_pass_kernelI11Fp16IOBf16WLi512ELi120ELi480EEv26Group_norm_nhwc_fwd_params,"aw",@nobits
	.sectionflags	@""
	.align	8
.nv.shared._Z35group_norm_nhwc_fwd_one_pass_kernelI11Fp16IOBf16WLi512ELi120ELi480EEv26Group_norm_nhwc_fwd_params:
	.zero		1176


//--------------------- .nv.shared._Z35group_norm_nhwc_fwd_one_pass_kernelI11Fp16IOFp16WLi64ELi120ELi480EEv26Group_norm_nhwc_fwd_params --------------------------
	.section	.nv.shared._Z35group_norm_nhwc_fwd_one_pass_kernelI11Fp16IOFp16WLi64ELi120ELi480EEv26Group_norm_nhwc_fwd_params,"aw",@nobits
	.sectionflags	@""
	.align	8
.nv.shared._Z35group_norm_nhwc_fwd_one_pass_kernelI11Fp16IOFp16WLi64ELi120ELi480EEv26Group_norm_nhwc_fwd_params:
	.zero		1176


//--------------------- .nv.shared._Z35group_norm_nhwc_fwd_one_pass_kernelI11Fp16IOFp16WLi128ELi120ELi480EEv26Group_norm_nhwc_fwd_params --------------------------
	.section	.nv.shared._Z35group_norm_nhwc_fwd_one_pass_kernelI11Fp16IOFp16WLi128ELi120ELi480EEv26Group_norm_nhwc_fwd_params,"aw",@nobits
	.sectionflags	@""
	.align	8
.nv.shared._Z35group_norm_nhwc_fwd_one_pass_kernelI11Fp16IOFp16WLi128ELi120ELi480EEv26Group_norm_nhwc_fwd_params:
	.zero		1176


//--------------------- .nv.shared._Z35group_norm_nhwc_fwd_one_pass_kernelI11Fp16IOFp16WLi256ELi120ELi480EEv26Group_norm_nhwc_fwd_params --------------------------
	.section	.nv.shared._Z35group_norm_nhwc_fwd_one_pass_kernelI11Fp16IOFp16WLi256ELi120ELi480EEv26Group_norm_nhwc_fwd_params,"aw",@nobits
	.sectionflags	@""
	.align	8
.nv.shared._Z35group_norm_nhwc_fwd_one_pass_kernelI11Fp16IOFp16WLi256ELi120ELi480EEv26Group_norm_nhwc_fwd_params:
	.zero		1176


//--------------------- .nv.shared._Z35group_norm_nhwc_fwd_one_pass_kernelI11Fp16IOFp16WLi512ELi120ELi480EEv26Group_norm_nhwc_fwd_params --------------------------
	.section	.nv.shared._Z35group_norm_nhwc_fwd_one_pass_kernelI11Fp16IOFp16WLi512ELi120ELi480EEv26Group_norm_nhwc_fwd_params,"aw",@nobits
	.sectionflags	@""
	.align	8
.nv.shared._Z35group_norm_nhwc_fwd_one_pass_kernelI11Fp16IOFp16WLi512ELi120ELi480EEv26Group_norm_nhwc_fwd_params:
	.zero		1176


//--------------------- .nv.shared._Z35group_norm_nhwc_fwd_one_pass_kernelI11Fp32IOFp32WLi64ELi120ELi480EEv26Group_norm_nhwc_fwd_params --------------------------
	.section	.nv.shared._Z35group_norm_nhwc_fwd_one_pass_kernelI11Fp32IOFp32WLi64ELi120ELi480EEv26Group_norm_nhwc_fwd_params,"aw",@nobits
	.sectionflags	@""
	.align	8
.nv.shared._Z35group_norm_nhwc_fwd_one_pass_kernelI11Fp32IOFp32WLi64ELi120ELi480EEv26Group_norm_nhwc_fwd_params:
	.zero		1176


//--------------------- .nv.shared._Z35group_norm_nhwc_fwd_one_pass_kernelI11Fp32IOFp32WLi128ELi120ELi480EEv26Group_norm_nhwc_fwd_params --------------------------
	.section	.nv.shared._Z35group_norm_nhwc_fwd_one_pass_kernelI11Fp32IOFp32WLi128ELi120ELi480EEv26Group_norm_nhwc_fwd_params,"aw",@nobits
	.sectionflags	@""
	.align	8
.nv.shared._Z35group_norm_nhwc_fwd_one_pass_kernelI11Fp32IOFp32WLi128ELi120ELi480EEv26Group_norm_nhwc_fwd_params:
	.zero		1176


//--------------------- .nv.shared._Z35group_norm_nhwc_fwd_one_pass_kernelI11Fp32IOFp32WLi256ELi120ELi480EEv26Group_norm_nhwc_fwd_params --------------------------
	.section	.nv.shared._Z35group_norm_nhwc_fwd_one_pass_kernelI11Fp32IOFp32WLi256ELi120ELi480EEv26Group_norm_nhwc_fwd_params,"aw",@nobits
	.sectionflags	@""
	.align	8
.nv.shared._Z35group_norm_nhwc_fwd_one_pass_kernelI11Fp32IOFp32WLi256ELi120ELi480EEv26Group_norm_nhwc_fwd_params:
	.zero		1176


//--------------------- .nv.shared._Z35group_norm_nhwc_fwd_one_pass_kernelI11Fp32IOFp32WLi512ELi120ELi480EEv26Group_norm_nhwc_fwd_params --------------------------
	.section	.nv.shared._Z35group_norm_nhwc_fwd_one_pass_kernelI11Fp32IOFp32WLi512ELi120ELi480EEv26Group_norm_nhwc_fwd_params,"aw",@nobits
	.sectionflags	@""
	.align	8
.nv.shared._Z35group_norm_nhwc_fwd_one_pass_kernelI11Fp32IOFp32WLi512ELi120ELi480EEv26Group_norm_nhwc_fwd_params:
	.zero		1176


//--------------------- .nv.shared._Z35group_norm_nhwc_fwd_one_pass_kernelI11Fp32IOBf16WLi64ELi120ELi480EEv26Group_norm_nhwc_fwd_params --------------------------
	.section	.nv.shared._Z35group_norm_nhwc_fwd_one_pass_kernelI11Fp32IOBf16WLi64ELi120ELi480EEv26Group_norm_nhwc_fwd_params,"aw",@nobits
	.sectionflags	@""
	.align	8
.nv.shared._Z35group_norm_nhwc_fwd_one_pass_kernelI11Fp32IOBf16WLi64ELi120ELi480EEv26Group_norm_nhwc_fwd_params:
	.zero		1176


//--------------------- .nv.shared._Z35group_norm_nhwc_fwd_one_pass_kernelI11Fp32IOBf16WLi128ELi120ELi480EEv26Group_norm_nhwc_fwd_params --------------------------
	.section	.nv.shared._Z35group_norm_nhwc_fwd_one_pass_kernelI11Fp32IOBf16WLi128ELi120ELi480EEv26Group_norm_nhwc_fwd_params,"aw",@nobits
	.sectionflags	@""
	.align	8
.nv.shared._Z35group_norm_nhwc_fwd_one_pass_kernelI11Fp32IOBf16WLi128ELi120ELi480EEv26Group_norm_nhwc_fwd_params:
	.zero		1176


//--------------------- .nv.shared._Z35group_norm_nhwc_fwd_one_pass_kernelI11Fp32IOBf16WLi256ELi120ELi480EEv26Group_norm_nhwc_fwd_params --------------------------
	.section	.nv.shared._Z35group_norm_nhwc_fwd_one_pass_kernelI11Fp32IOBf16WLi256ELi120ELi480EEv26Group_norm_nhwc_fwd_params,"aw",@nobits
	.sectionflags	@""
	.align	8
.nv.shared._Z35group_norm_nhwc_fwd_one_pass_kernelI11Fp32IOBf16WLi256ELi120ELi480EEv26Group_norm_nhwc_fwd_params:
	.zero		1176


//--------------------- .nv.shared._Z35group_norm_nhwc_fwd_one_pass_kernelI11Fp32IOBf16WLi512ELi120ELi480EEv26Group_norm_nhwc_fwd_params --------------------------
	.section	.nv.shared._Z35group_norm_nhwc_fwd_one_pass_kernelI11Fp32IOBf16WLi512ELi120ELi480EEv26Group_norm_nhwc_fwd_params,"aw",@nobits
	.sectionflags	@""
	.align	8
.nv.shared._Z35group_norm_nhwc_fwd_one_pass_kernelI11Fp32IOBf16WLi512ELi120ELi480EEv26Group_norm_nhwc_fwd_params:
	.zero		1176


//--------------------- .nv.shared._Z35group_norm_nhwc_fwd_one_pass_kernelI11Fp32IOFp16WLi64ELi120ELi480EEv26Group_norm_nhwc_fwd_params --------------------------
	.section	.nv.shared._Z35group_norm_nhwc_fwd_one_pass_kernelI11Fp32IOFp16WLi64ELi120ELi480EEv26Group_norm_nhwc_fwd_params,"aw",@nobits
	.sectionflags	@""
	.align	8
.nv.shared._Z35group_norm_nhwc_fwd_one_pass_kernelI11Fp32IOFp16WLi64ELi120ELi480EEv26Group_norm_nhwc_fwd_params:
	.zero		1176


//--------------------- .nv.shared._Z35group_norm_nhwc_fwd_one_pass_kernelI11Fp32IOFp16WLi128ELi120ELi480EEv26Group_norm_nhwc_fwd_params --------------------------
	.section	.nv.shared._Z35group_norm_nhwc_fwd_one_pass_kernelI11Fp32IOFp16WLi128ELi120ELi480EEv26Group_norm_nhwc_fwd_params,"aw",@nobits
	.sectionflags	@""
	.align	8
.nv.shared._Z35group_norm_nhwc_fwd_one_pass_kernelI11Fp32IOFp16WLi128ELi120ELi480EEv26Group_norm_nhwc_fwd_params:
	.zero		1176


//--------------------- .nv.shared._Z35group_norm_nhwc_fwd_one_pass_kernelI11Fp32IOFp16WLi256ELi120ELi480EEv26Group_norm_nhwc_fwd_params --------------------------
	.section	.nv.shared._Z35group_norm_nhwc_fwd_one_pass_kernelI11Fp32IOFp16WLi256ELi120ELi480EEv26Group_norm_nhwc_fwd_params,"aw",@nobits
	.sectionflags	@""
	.align	8
.nv.shared._Z35group_norm_nhwc_fwd_one_pass_kernelI11Fp32IOFp16WLi256ELi120ELi480EEv26Group_norm_nhwc_fwd_params:
	.zero		1176


//--------------------- .nv.shared._Z35group_norm_nhwc_fwd_one_pass_kernelI11Fp32IOFp16WLi512ELi120ELi480EEv26Group_norm_nhwc_fwd_params --------------------------
	.section	.nv.shared._Z35group_norm_nhwc_fwd_one_pass_kernelI11Fp32IOFp16WLi512ELi120ELi480EEv26Group_norm_nhwc_fwd_params,"aw",@nobits
	.sectionflags	@""
	.align	8
.nv.shared._Z35group_norm_nhwc_fwd_one_pass_kernelI11Fp32IOFp16WLi512ELi120ELi480EEv26Group_norm_nhwc_fwd_params:
	.zero		1176


//--------------------- .nv.constant0._ZN3cub17CUB_300001_SM_9006detail11EmptyKernelIvEEvv --------------------------
	.section	.nv.constant0._ZN3cub17CUB_300001_SM_9006detail11EmptyKernelIvEEvv,"a",@progbits
	.sectionflags	@""
	.align	4
.nv.constant0._ZN3cub17CUB_300001_SM_9006detail11EmptyKernelIvEEvv:
	.zero		528


//--------------------- .nv.constant0._Z35group_norm_nhwc_bwd_one_pass_kernelI11Bf16IOFp32WLi64ELi120ELi480EEv26Group_norm_nhwc_bwd_params --------------------------
	.section	.nv.constant0._Z35group_norm_nhwc_bwd_one_pass_kernelI11Bf16IOFp32WLi64ELi120ELi480EEv26Group_norm_nhwc_bwd_params,"a",@progbits
	.sectionflags	@""
	.align	4
.nv.constant0._Z35group_norm_nhwc_bwd_one_pass_kernelI11Bf16IOFp32WLi64ELi120ELi480EEv26Group_norm_nhwc_bwd_params:
	.zero		712


//--------------------- .nv.constant0._Z35group_norm_nhwc_bwd_one_pass_kernelI11Bf16IOFp32WLi128ELi120ELi480EEv26Group_norm_nhwc_bwd_params --------------------------
	.section	.nv.constant0._Z35group_norm_nhwc_bwd_one_pass_kernelI11Bf16IOFp32WLi128ELi120ELi480EEv26Group_norm_nhwc_bwd_params,"a",@progbits
	.sectionflags	@""
	.align	4
.nv.constant0._Z35group_norm_nhwc_bwd_one_pass_kernelI11Bf16IOFp32WLi128ELi120ELi480EEv26Group_norm_nhwc_bwd_params:
	.zero		712


//--------------------- .nv.constant0._Z35group_norm_nhwc_bwd_one_pass_kernelI11Bf16IOFp32WLi256ELi120ELi480EEv26Group_norm_nhwc_bwd_params --------------------------
	.section	.nv.constant0._Z35group_norm_nhwc_bwd_one_pass_kernelI11Bf16IOFp32WLi256ELi120ELi480EEv26Group_norm_nhwc_bwd_params,"a",@progbits
	.sectionflags	@""
	.align	4
.nv.constant0._Z35group_norm_nhwc_bwd_one_pass_kernelI11Bf16IOFp32WLi256ELi120ELi480EEv26Group_norm_nhwc_bwd_params:
	.zero		712


//--------------------- .nv.constant0._Z35group_norm_nhwc_bwd_one_pass_kernelI11Bf16IOFp32WLi512ELi120ELi480EEv26Group_norm_nhwc_bwd_params --------------------------
	.section	.nv.constant0._Z35group_norm_nhwc_bwd_one_pass_kernelI11Bf16IOFp32WLi512ELi120ELi480EEv26Group_norm_nhwc_bwd_params,"a",@progbits
	.sectionflags	@""
	.align	4
.nv.constant0._Z35group_norm_nhwc_bwd_one_pass_kernelI11Bf16IOFp32WLi512ELi120ELi480EEv26Group_norm_nhwc_bwd_params:
	.zero		712


//--------------------- .nv.constant0._Z35group_norm_nhwc_bwd_one_pass_kernelI11Bf16IOBf16WLi64ELi120ELi480EEv26Group_norm_nhwc_bwd_params --------------------------
	.section	.nv.constant0._Z35group_norm_nhwc_bwd_one_pass_kernelI11Bf16IOBf16WLi64ELi120ELi480EEv26Group_norm_nhwc_bwd_params,"a",@progbits
	.sectionflags	@""
	.align	4
.nv.constant0._Z35group_norm_nhwc_bwd_one_pass_kernelI11Bf16IOBf16WLi64ELi120ELi480EEv26Group_norm_nhwc_bwd_params:
	.zero		712


//--------------------- .nv.constant0._Z35group_norm_nhwc_bwd_one_pass_kernelI11Bf16IOBf16WLi128ELi120ELi480EEv26Group_norm_nhwc_bwd_params --------------------------
	.section	.nv.constant0._Z35group_norm_nhwc_bwd_one_pass_kernelI11Bf16IOBf16WLi128ELi120ELi480EEv26Group_norm_nhwc_bwd_params,"a",@progbits
	.sectionflags	@""
	.align	4
.nv.constant0._Z35group_norm_nhwc_bwd_one_pass_kernelI11Bf16IOBf16WLi128ELi120ELi480EEv26Group_norm_nhwc_bwd_params:
	.zero		712


//--------------------- .nv.constant0._Z35group_norm_nhwc_bwd_one_pass_kernelI11Bf16IOBf16WLi256ELi120ELi480EEv26Group_norm_nhwc_bwd_params --------------------------
	.section	.nv.constant0._Z35group_norm_nhwc_bwd_one_pass_kernelI11Bf16IOBf16WLi256ELi120ELi480EEv26Group_norm_nhwc_bwd_params,"a",@progbits
	.sectionflags	@""
	.align	4
.nv.constant0._Z35group_norm_nhwc_bwd_one_pass_kernelI11Bf16IOBf16WLi256ELi120ELi480EEv26Group_norm_nhwc_bwd_params:
	.zero		712


//--------------------- .nv.constant0._Z35group_norm_nhwc_bwd_one_pass_kernelI11Bf16IOBf16WLi512ELi120ELi480EEv26Group_norm_nhwc_bwd_params --------------------------
	.section	.nv.constant0._Z35group_norm_nhwc_bwd_one_pass_kernelI11Bf16IOBf16WLi512ELi120ELi480EEv26Group_norm_nhwc_bwd_params,"a",@progbits
	.sectionflags	@""
	.align	4
.nv.constant0._Z35group_norm_nhwc_bwd_one_pass_kernelI11Bf16IOBf16WLi512ELi120ELi480EEv26Group_norm_nhwc_bwd_params:
	.zero		712


//--------------------- .nv.constant0._Z35group_norm_nhwc_bwd_one_pass_kernelI11Bf16IOFp16WLi64ELi120ELi480EEv26Group_norm_nhwc_bwd_params --------------------------
	.section	.nv.constant0._Z35group_norm_nhwc_bwd_one_pass_kernelI11Bf16IOFp16WLi64ELi120ELi480EEv26Group_norm_nhwc_bwd_params,"a",@progbits
	.sectionflags	@""
	.align	4
.nv.constant0._Z35group_norm_nhwc_bwd_one_pass_kernelI11Bf16IOFp16WLi64ELi120ELi480EEv26Group_norm_nhwc_bwd_params:
	.zero		712


//--------------------- .nv.constant0._Z35group_norm_nhwc_bwd_one_pass_kernelI11Bf16IOFp16WLi128ELi120ELi480EEv26Group_norm_nhwc_bwd_params --------------------------
	.section	.nv.constant0._Z35group_norm_nhwc_bwd_one_pass_kernelI11Bf16IOFp16WLi128ELi120ELi480EEv26Group_norm_nhwc_bwd_params,"a",@progbits
	.sectionflags	@""
	.align	4
.nv.constant0._Z35group_norm_nhwc_bwd_one_pass_kernelI11Bf16IOFp16WLi128ELi120ELi480EEv26Group_norm_nhwc_bwd_params:
	.zero		712


//--------------------- .nv.constant0._Z35group_norm_nhwc_bwd_one_pass_kernelI11Bf16IOFp16WLi256ELi120ELi480EEv26Group_norm_nhwc_bwd_params --------------------------
	.section	.nv.constant0._Z35group_norm_nhwc_bwd_one_pass_kernelI11Bf16IOFp16WLi256ELi120ELi480EEv26Group_norm_nhwc_bwd_params,"a",@progbits
	.sectionflags	@""
	.align	4
.nv.constant0._Z35group_norm_nhwc_bwd_one_pass_kernelI11Bf16IOFp16WLi256ELi120ELi480EEv26Group_norm_nhwc_bwd_params:
	.zero		712


//--------------------- .nv.constant0._Z35group_norm_nhwc_bwd_one_pass_kernelI11Bf16IOFp16WLi512ELi120ELi480EEv26Group_norm_nhwc_bwd_params --------------------------
	.section	.nv.constant0._Z35group_norm_nhwc_bwd_one_pass_kernelI11Bf16IOFp16WLi512ELi120ELi480EEv26Group_norm_nhwc_bwd_params,"a",@progbits
	.sectionflags	@""
	.align	4
.nv.constant0._Z35group_norm_nhwc_bwd_one_pass_kernelI11Bf16IOFp16WLi512ELi120ELi480EEv26Group_norm_nhwc_bwd_params:
	.zero		712


//--------------------- .nv.constant0._Z35group_norm_nhwc_bwd_one_pass_kernelI11Fp16IOFp32WLi64ELi120ELi480EEv26Group_norm_nhwc_bwd_params --------------------------
	.section	.nv.constant0._Z35group_norm_nhwc_bwd_one_pass_kernelI11Fp16IOFp32WLi64ELi120ELi480EEv26Group_norm_nhwc_bwd_params,"a",@progbits
	.sectionflags	@""
	.align	4
.nv.constant0._Z35group_norm_nhwc_bwd_one_pass_kernelI11Fp16IOFp32WLi64ELi120ELi480EEv26Group_norm_nhwc_bwd_params:
	.zero		712


//--------------------- .nv.constant0._Z35group_norm_nhwc_bwd_one_pass_kernelI11Fp16IOFp32WLi128ELi120ELi480EEv26Group_norm_nhwc_bwd_params --------------------------
	.section	.nv.constant0._Z35group_norm_nhwc_bwd_one_pass_kernelI11Fp16IOFp32WLi128ELi120ELi480EEv26Group_norm_nhwc_bwd_params,"a",@progbits
	.sectionflags	@""
	.align	4
.nv.constant0._Z35group_norm_nhwc_bwd_one_pass_kernelI11Fp16IOFp32WLi128ELi120ELi480EEv26Group_norm_nhwc_bwd_params:
	.zero		712


//--------------------- .nv.constant0._Z35group_norm_nhwc_bwd_one_pass_kernelI11Fp16IOFp32WLi256ELi120ELi480EEv26Group_norm_nhwc_bwd_params --------------------------
	.section	.nv.constant0._Z35group_norm_nhwc_bwd_one_pass_kernelI11Fp16IOFp32WLi256ELi120ELi480EEv26Group_norm_nhwc_bwd_params,"a",@progbits
	.sectionflags	@""
	.align	4
.nv.constant0._Z35group_norm_nhwc_bwd_one_pass_kernelI11Fp16IOFp32WLi256ELi120ELi480EEv26Group_norm_nhwc_bwd_params:
	.zero		712


//--------------------- .nv.constant0._Z35group_norm_nhwc_bwd_one_pass_kernelI11Fp16IOFp32WLi512ELi120ELi480EEv26Group_norm_nhwc_bwd_params --------------------------
	.section	.nv.constant0._Z35group_norm_nhwc_bwd_one_pass_kernelI11Fp16IOFp32WLi512ELi120ELi480EEv26Group_norm_nhwc_bwd_params,"a",@progbits
	.sectionflags	@""
	.align	4
.nv.constant0._Z35group_norm_nhwc_bwd_one_pass_kernelI11Fp16IOFp32WLi512ELi120ELi480EEv26Group_norm_nhwc_bwd_params:
	.zero		712


//--------------------- .nv.constant0._Z35group_norm_nhwc_bwd_one_pass_kernelI11Fp16IOBf16WLi64ELi120ELi480EEv26Group_norm_nhwc_bwd_params --------------------------
	.section	.nv.constant0._Z35group_norm_nhwc_bwd_one_pass_kernelI11Fp16IOBf16WLi64ELi120ELi480EEv26Group_norm_nhwc_bwd_params,"a",@progbits
	.sectionflags	@""
	.align	4
.nv.constant0._Z35group_norm_nhwc_bwd_one_pass_kernelI11Fp16IOBf16WLi64ELi120ELi480EEv26Group_norm_nhwc_bwd_params:
	.zero		712


//--------------------- .nv.constant0._Z35group_norm_nhwc_bwd_one_pass_kernelI11Fp16IOBf16WLi128ELi120ELi480EEv26Group_norm_nhwc_bwd_params --------------------------
	.section	.nv.constant0._Z35group_norm_nhwc_bwd_one_pass_kernelI11Fp16IOBf16WLi128ELi120ELi480EEv26Group_norm_nhwc_bwd_params,"a",@progbits
	.sectionflags	@""
	.align	4
.nv.constant0._Z35group_norm_nhwc_bwd_one_pass_kernelI11Fp16IOBf16WLi128ELi120ELi480EEv26Group_norm_nhwc_bwd_params:
	.zero		712


//--------------------- .nv.constant0._Z35group_norm_nhwc_bwd_one_pass_kernelI11Fp16IOBf16WLi256ELi120ELi480EEv26Group_norm_nhwc_bwd_params --------------------------
	.section	.nv.constant0._Z35group_norm_nhwc_bwd_one_pass_kernelI11Fp16IOBf16WLi256ELi120ELi480EEv26Group_norm_nhwc_bwd_params,"a",@progbits
	.sectionflags	@""
	.align	4
.nv.constant0._Z35group_norm_nhwc_bwd_one_pass_kernelI11Fp16IOBf16WLi256ELi120ELi480EEv26Group_norm_nhwc_bwd_params:
	.zero		712


//--------------------- .nv.constant0._Z35group_norm_nhwc_bwd_one_pass_kernelI11Fp16IOBf16WLi512ELi120ELi480EEv26Group_norm_nhwc_bwd_params --------------------------
	.section	.nv.constant0._Z35group_norm_nhwc_bwd_one_pass_kernelI11Fp16IOBf16WLi512ELi120ELi480EEv26Group_norm_nhwc_bwd_params,"a",@progbits
	.sectionflags	@""
	.align	4
.nv.constant0._Z35group_norm_nhwc_bwd_one_pass_kernelI11Fp16IOBf16WLi512ELi120ELi480EEv26Group_norm_nhwc_bwd_params:
	.zero		712


//--------------------- .nv.constant0._Z35group_norm_nhwc_bwd_one_pass_kernelI11Fp16IOFp16WLi64ELi120ELi480EEv26Group_norm_nhwc_bwd_params --------------------------
	.section	.nv.constant0._Z35group_norm_nhwc_bwd_one_pass_kernelI11Fp16IOFp16WLi64ELi120ELi480EEv26Group_norm_nhwc_bwd_params,"a",@progbits
	.sectionflags	@""
	.align	4
.nv.constant0._Z35group_norm_nhwc_bwd_one_pass_kernelI11Fp16IOFp16WLi64ELi120ELi480EEv26Group_norm_nhwc_bwd_params:
	.zero		712


//--------------------- .nv.constant0._Z35group_norm_nhwc_bwd_one_pass_kernelI11Fp16IOFp16WLi128ELi120ELi480EEv26Group_norm_nhwc_bwd_params --------------------------
	.section	.nv.constant0._Z35group_norm_nhwc_bwd_one_pass_kernelI11Fp16IOFp16WLi128ELi120ELi480EEv26Group_norm_nhwc_bwd_params,"a",@progbits
	.sectionflags	@""
	.align	4
.nv.constant0._Z35group_norm_nhwc_bwd_one_pass_kernelI11Fp16IOFp16WLi128ELi120ELi480EEv26Group_norm_nhwc_bwd_params:
	.zero		712


//--------------------- .nv.constant0._Z35group_norm_nhwc_bwd_one_pass_kernelI11Fp16IOFp16WLi256ELi120ELi480EEv26Group_norm_nhwc_bwd_params --------------------------
	.section	.nv.constant0._Z35group_norm_nhwc_bwd_one_pass_kernelI11Fp16IOFp16WLi256ELi120ELi480EEv26Group_norm_nhwc_bwd_params,"a",@progbits
	.sectionflags	@""
	.align	4
.nv.constant0._Z35group_norm_nhwc_bwd_one_pass_kernelI11Fp16IOFp16WLi256ELi120ELi480EEv26Group_norm_nhwc_bwd_params:
	.zero		712


//--------------------- .nv.constant0._Z35group_norm_nhwc_bwd_one_pass_kernelI11Fp16IOFp16WLi512ELi120ELi480EEv26Group_norm_nhwc_bwd_params --------------------------
	.section	.nv.constant0._Z35group_norm_nhwc_bwd_one_pass_kernelI11Fp16IOFp16WLi512ELi120ELi480EEv26Group_norm_nhwc_bwd_params,"a",@progbits
	.sectionflags	@""
	.align	4
.nv.constant0._Z35group_norm_nhwc_bwd_one_pass_kernelI11Fp16IOFp16WLi512ELi120ELi480EEv26Group_norm_nhwc_bwd_params:
	.zero		712


//--------------------- .nv.constant0._Z35group_norm_nhwc_bwd_one_pass_kernelI11Fp32IOFp32WLi64ELi120ELi480EEv26Group_norm_nhwc_bwd_params --------------------------
	.section	.nv.constant0._Z35group_norm_nhwc_bwd_one_pass_kernelI11Fp32IOFp32WLi64ELi120ELi480EEv26Group_norm_nhwc_bwd_params,"a",@progbits
	.sectionflags	@""
	.align	4
.nv.constant0._Z35group_norm_nhwc_bwd_one_pass_kernelI11Fp32IOFp32WLi64ELi120ELi480EEv26Group_norm_nhwc_bwd_params:
	.zero		712


//--------------------- .nv.constant0._Z35group_norm_nhwc_bwd_one_pass_kernelI11Fp32IOFp32WLi128ELi120ELi480EEv26Group_norm_nhwc_bwd_params --------------------------
	.section	.nv.constant0._Z35group_norm_nhwc_bwd_one_pass_kernelI11Fp32IOFp32WLi128ELi120ELi480EEv26Group_norm_nhwc_bwd_params,"a",@progbits
	.sectionflags	@""
	.align	4
.nv.constant0._Z35group_norm_nhwc_bwd_one_pass_kernelI11Fp32IOFp32WLi128ELi120ELi480EEv26Group_norm_nhwc_bwd_params:
	.zero		712


//--------------------- .nv.constant0._Z35group_norm_nhwc_bwd_one_pass_kernelI11Fp32IOFp32WLi256ELi120ELi480EEv26Group_norm_nhwc_bwd_params --------------------------
	.section	.nv.constant0._Z35group_norm_nhwc_bwd_one_pass_kernelI11Fp32IOFp32WLi256ELi120ELi480EEv26Group_norm_nhwc_bwd_params,"a",@progbits
	.sectionflags	@""
	.align	4
.nv.constant0._Z35group_norm_nhwc_bwd_one_pass_kernelI11Fp32IOFp32WLi256ELi120ELi480EEv26Group_norm_nhwc_bwd_params:
	.zero		712


//--------------------- .nv.constant0._Z35group_norm_nhwc_bwd_one_pass_kernelI11Fp32IOFp32WLi512ELi120ELi480EEv26Group_norm_nhwc_bwd_params --------------------------
	.section	.nv.constant0._Z35group_norm_nhwc_bwd_one_pass_kernelI11Fp32IOFp32WLi512ELi120ELi480EEv26Group_norm_nhwc_bwd_params,"a",@progbits
	.sectionflags	@""
	.align	4
.nv.constant0._Z35group_norm_nhwc_bwd_one_pass_kernelI11Fp32IOFp32WLi512ELi120ELi480EEv26Group_norm_nhwc_bwd_params:
	.zero		712


//--------------------- .nv.constant0._Z35group_norm_nhwc_bwd_one_pass_kernelI11Fp32IOBf16WLi64ELi120ELi480EEv26Group_norm_nhwc_bwd_params --------------------------
	.section	.nv.constant0._Z35group_norm_nhwc_bwd_one_pass_kernelI11Fp32IOBf16WLi64ELi120ELi480EEv26Group_norm_nhwc_bwd_params,"a",@progbits
	.sectionflags	@""
	.align	4
.nv.constant0._Z35group_norm_nhwc_bwd_one_pass_kernelI11Fp32IOBf16WLi64ELi120ELi480EEv26Group_norm_nhwc_bwd_params:
	.zero		712


//--------------------- .nv.constant0._Z35group_norm_nhwc_bwd_one_pass_kernelI11Fp32IOBf16WLi128ELi120ELi480EEv26Group_norm_nhwc_bwd_params --------------------------
	.section	.nv.constant0._Z35group_norm_nhwc_bwd_one_pass_kernelI11Fp32IOBf16WLi128ELi120ELi480EEv26Group_norm_nhwc_bwd_params,"a",@progbits
	.sectionflags	@""
	.align	4
.nv.constant0._Z35group_norm_nhwc_bwd_one_pass_kernelI11Fp32IOBf16WLi128ELi120ELi480EEv26Group_norm_nhwc_bwd_params:
	.zero		712


//--------------------- .nv.constant0._Z35group_norm_nhwc_bwd_one_pass_kernelI11Fp32IOBf16WLi256ELi120ELi480EEv26Group_norm_nhwc_bwd_params --------------------------
	.section	.nv.constant0._Z35group_norm_nhwc_bwd_one_pass_kernelI11Fp32IOBf16WLi256ELi120ELi480EEv26Group_norm_nhwc_bwd_params,"a",@progbits
	.sectionflags	@""
	.align	4
.nv.constant0._Z35group_norm_nhwc_bwd_one_pass_kernelI11Fp32IOBf16WLi256ELi120ELi480EEv26Group_norm_nhwc_bwd_params:
	.zero		712


//--------------------- .nv.constant0._Z35group_norm_nhwc_bwd_one_pass_kernelI11Fp32IOBf16WLi512ELi120ELi480EEv26Group_norm_nhwc_bwd_params --------------------------
	.section	.nv.constant0._Z35group_norm_nhwc_bwd_one_pass_kernelI11Fp32IOBf16WLi512ELi120ELi480EEv26Group_norm_nhwc_bwd_params,"a",@progbits
	.sectionflags	@""
	.align	4
.nv.constant0._Z35group_norm_nhwc_bwd_one_pass_kernelI11Fp32IOBf16WLi512ELi120ELi480EEv26Group_norm_nhwc_bwd_params:
	.zero		712


//--------------------- .nv.constant0._Z35group_norm_nhwc_bwd_one_pass_kernelI11Fp32IOFp16WLi64ELi120ELi480EEv26Group_norm_nhwc_bwd_params --------------------------
	.section	.nv.constant0._Z35group_norm_nhwc_bwd_one_pass_kernelI11Fp32IOFp16WLi64ELi120ELi480EEv26Group_norm_nhwc_bwd_params,"a",@progbits
	.sectionflags	@""
	.align	4
.nv.constant0._Z35group_norm_nhwc_bwd_one_pass_kernelI11Fp32IOFp16WLi64ELi120ELi480EEv26Group_norm_nhwc_bwd_params:
	.zero		712


//--------------------- .nv.constant0._Z35group_norm_nhwc_bwd_one_pass_kernelI11Fp32IOFp16WLi128ELi120ELi480EEv26Group_norm_nhwc_bwd_params --------------------------
	.section	.nv.constant0._Z35group_norm_nhwc_bwd_one_pass_kernelI11Fp32IOFp16WLi128ELi120ELi480EEv26Group_norm_nhwc_bwd_params,"a",@progbits
	.sectionflags	@""
	.align	4
.nv.constant0._Z35group_norm_nhwc_bwd_one_pass_kernelI11Fp32IOFp16WLi128ELi120ELi480EEv26Group_norm_nhwc_bwd_params:
	.zero		712


//--------------------- .nv.constant0._Z35group_norm_nhwc_bwd_one_pass_kernelI11Fp32IOFp16WLi256ELi120ELi480EEv26Group_norm_nhwc_bwd_params --------------------------
	.section	.nv.constant0._Z35group_norm_nhwc_bwd_one_pass_kernelI11Fp32IOFp16WLi256ELi120ELi480EEv26Group_norm_nhwc_bwd_params,"a",@progbits
	.sectionflags	@""
	.align	4
.nv.constant0._Z35group_norm_nhwc_bwd_one_pass_kernelI11Fp32IOFp16WLi256ELi120ELi480EEv26Group_norm_nhwc_bwd_params:
	.zero		712


//--------------------- .nv.constant0._Z35group_norm_nhwc_bwd_one_pass_kernelI11Fp32IOFp16WLi512ELi120ELi480EEv26Group_norm_nhwc_bwd_params --------------------------
	.section	.nv.constant0._Z35group_norm_nhwc_bwd_one_pass_kernelI11Fp32IOFp16WLi512ELi120ELi480EEv26Group_norm_nhwc_bwd_params,"a",@progbits
	.sectionflags	@""
	.align	4
.nv.constant0._Z35group_norm_nhwc_bwd_one_pass_kernelI11Fp32IOFp16WLi512ELi120ELi480EEv26Group_norm_nhwc_bwd_params:
	.zero		712


//--------------------- .nv.constant0._Z35group_norm_nhwc_fwd_one_pass_kernelI11Bf16IOFp32WLi64ELi120ELi480EEv26Group_norm_nhwc_fwd_params --------------------------
	.section	.nv.constant0._Z35group_norm_nhwc_fwd_one_pass_kernelI11Bf16IOFp32WLi64ELi120ELi480EEv26Group_norm_nhwc_fwd_params,"a",@progbits
	.sectionflags	@""
	.align	4
.nv.constant0._Z35group_norm_nhwc_fwd_one_pass_kernelI11Bf16IOFp32WLi64ELi120ELi480EEv26Group_norm_nhwc_fwd_params:
	.zero		688


//--------------------- .nv.constant0._Z35group_norm_nhwc_fwd_one_pass_kernelI11Bf16IOFp32WLi128ELi120ELi480EEv26Group_norm_nhwc_fwd_params --------------------------
	.section	.nv.constant0._Z35group_norm_nhwc_fwd_one_pass_kernelI11Bf16IOFp32WLi128ELi120ELi480EEv26Group_norm_nhwc_fwd_params,"a",@progbits
	.sectionflags	@""
	.align	4
.nv.constant0._Z35group_norm_nhwc_fwd_one_pass_kernelI11Bf16IOFp32WLi128ELi120ELi480EEv26Group_norm_nhwc_fwd_params:
	.zero		688


//--------------------- .nv.constant0._Z35group_norm_nhwc_fwd_one_pass_kernelI11Bf16IOFp32WLi256ELi120ELi480EEv26Group_norm_nhwc_fwd_params --------------------------
	.section	.nv.constant0._Z35group_norm_nhwc_fwd_one_pass_kernelI11Bf16IOFp32WLi256ELi120ELi480EEv26Group_norm_nhwc_fwd_params,"a",@progbits
	.sectionflags	@""
	.align	4
.nv.constant0._Z35group_norm_nhwc_fwd_one_pass_kernelI11Bf16IOFp32WLi256ELi120ELi480EEv26Group_norm_nhwc_fwd_params:
	.zero		688


//--------------------- .nv.constant0._Z35group_norm_nhwc_fwd_one_pass_kernelI11Bf16IOFp32WLi512ELi120ELi480EEv26Group_norm_nhwc_fwd_params --------------------------
	.section	.nv.constant0._Z35group_norm_nhwc_fwd_one_pass_kernelI11Bf16IOFp32WLi512ELi120ELi480EEv26Group_norm_nhwc_fwd_params,"a",@progbits
	.sectionflags	@""
	.align	4
.nv.constant0._Z35group_norm_nhwc_fwd_one_pass_kernelI11Bf16IOFp32WLi512ELi120ELi480EEv26Group_norm_nhwc_fwd_params:
	.zero		688


//--------------------- .nv.constant0._Z35group_norm_nhwc_fwd_one_pass_kernelI11Bf16IOBf16WLi64ELi120ELi480EEv26Group_norm_nhwc_fwd_params --------------------------
	.section	.nv.constant0._Z35group_norm_nhwc_fwd_one_pass_kernelI11Bf16IOBf16WLi64ELi120ELi480EEv26Group_norm_nhwc_fwd_params,"a",@progbits
	.sectionflags	@""
	.align	4
.nv.constant0._Z35group_norm_nhwc_fwd_one_pass_kernelI11Bf16IOBf16WLi64ELi120ELi480EEv26Group_norm_nhwc_fwd_params:
	.zero		688


//--------------------- .nv.constant0._Z35group_norm_nhwc_fwd_one_pass_kernelI11Bf16IOBf16WLi128ELi120ELi480EEv26Group_norm_nhwc_fwd_params --------------------------
	.section	.nv.constant0._Z35group_norm_nhwc_fwd_one_pass_kernelI11Bf16IOBf16WLi128ELi120ELi480EEv26Group_norm_nhwc_fwd_params,"a",@progbits
	.sectionflags	@""
	.align	4
.nv.constant0._Z35group_norm_nhwc_fwd_one_pass_kernelI11Bf16IOBf16WLi128ELi120ELi480EEv26Group_norm_nhwc_fwd_params:
	.zero		688


//--------------------- .nv.constant0._Z35group_norm_nhwc_fwd_one_pass_kernelI11Bf16IOBf16WLi256ELi120ELi480EEv26Group_norm_nhwc_fwd_params --------------------------
	.section	.nv.constant0._Z35group_norm_nhwc_fwd_one_pass_kernelI11Bf16IOBf16WLi256ELi120ELi480EEv26Group_norm_nhwc_fwd_params,"a",@progbits
	.sectionflags	@""
	.align	4
.nv.constant0._Z35group_norm_nhwc_fwd_one_pass_kernelI11Bf16IOBf16WLi256ELi120ELi480EEv26Group_norm_nhwc_fwd_params:
	.zero		688


//--------------------- .nv.constant0._Z35group_norm_nhwc_fwd_one_pass_kernelI11Bf16IOBf16WLi512ELi120ELi480EEv26Group_norm_nhwc_fwd_params --------------------------
	.section	.nv.constant0._Z35group_norm_nhwc_fwd_one_pass_kernelI11Bf16IOBf16WLi512ELi120ELi480EEv26Group_norm_nhwc_fwd_params,"a",@progbits
	.sectionflags	@""
	.align	4
.nv.constant0._Z35group_norm_nhwc_fwd_one_pass_kernelI11Bf16IOBf16WLi512ELi120ELi480EEv26Group_norm_nhwc_fwd_params:
	.zero		688


//--------------------- .nv.constant0._Z35group_norm_nhwc_fwd_one_pass_kernelI11Bf16IOFp16WLi64ELi120ELi480EEv26Group_norm_nhwc_fwd_params --------------------------
	.section	.nv.constant0._Z35group_norm_nhwc_fwd_one_pass_kernelI11Bf16IOFp16WLi64ELi120ELi480EEv26Group_norm_nhwc_fwd_params,"a",@progbits
	.sectionflags	@""
	.align	4
.nv.constant0._Z35group_norm_nhwc_fwd_one_pass_kernelI11Bf16IOFp16WLi64ELi120ELi480EEv26Group_norm_nhwc_fwd_params:
	.zero		688


//--------------------- .nv.constant0._Z35group_norm_nhwc_fwd_one_pass_kernelI11Bf16IOFp16WLi128ELi120ELi480EEv26Group_norm_nhwc_fwd_params --------------------------
	.section	.nv.constant0._Z35group_norm_nhwc_fwd_one_pass_kernelI11Bf16IOFp16WLi128ELi120ELi480EEv26Group_norm_nhwc_fwd_params,"a",@progbits
	.sectionflags	@""
	.align	4
.nv.constant0._Z35group_norm_nhwc_fwd_one_pass_kernelI11Bf16IOFp16WLi128ELi120ELi480EEv26Group_norm_nhwc_fwd_params:
	.zero		688


//--------------------- .nv.constant0._Z35group_norm_nhwc_fwd_one_pass_kernelI11Bf16IOFp16WLi256ELi120ELi480EEv26Group_norm_nhwc_fwd_params --------------------------
	.section	.nv.constant0._Z35group_norm_nhwc_fwd_one_pass_kernelI11Bf16IOFp16WLi256ELi120ELi480EEv26Group_norm_nhwc_fwd_params,"a",@progbits
	.sectionflags	@""
	.align	4
.nv.constant0._Z35group_norm_nhwc_fwd_one_pass_kernelI11Bf16IOFp16WLi256ELi120ELi480EEv26Group_norm_nhwc_fwd_params:
	.zero		688


//--------------------- .nv.constant0._Z35group_norm_nhwc_fwd_one_pass_kernelI11Bf16IOFp16WLi512ELi120ELi480EEv26Group_norm_nhwc_fwd_params --------------------------
	.section	.nv.constant0._Z35group_norm_nhwc_fwd_one_pass_kernelI11Bf16IOFp16WLi512ELi120ELi480EEv26Group_norm_nhwc_fwd_params,"a",@progbits
	.sectionflags	@""
	.align	4
.nv.constant0._Z35group_norm_nhwc_fwd_one_pass_kernelI11Bf16IOFp16WLi512ELi120ELi480EEv26Group_norm_nhwc_fwd_params:
	.zero		688


//--------------------- .nv.constant0._Z35group_norm_nhwc_fwd_one_pass_kernelI11Fp16IOFp32WLi64ELi120ELi480EEv26Group_norm_nhwc_fwd_params --------------------------
	.section	.nv.constant0._Z35group_norm_nhwc_fwd_one_pass_kernelI11Fp16IOFp32WLi64ELi120ELi480EEv26Group_norm_nhwc_fwd_params,"a",@progbits
	.sectionflags	@""
	.align	4
.nv.constant0._Z35group_norm_nhwc_fwd_one_pass_kernelI11Fp16IOFp32WLi64ELi120ELi480EEv26Group_norm_nhwc_fwd_params:
	.zero		688


//--------------------- .nv.constant0._Z35group_norm_nhwc_fwd_one_pass_kernelI11Fp16IOFp32WLi128ELi120ELi480EEv26Group_norm_nhwc_fwd_params --------------------------
	.section	.nv.constant0._Z35group_norm_nhwc_fwd_one_pass_kernelI11Fp16IOFp32WLi128ELi120ELi480EEv26Group_norm_nhwc_fwd_params,"a",@progbits
	.sectionflags	@""
	.align	4
.nv.constant0._Z35group_norm_nhwc_fwd_one_pass_kernelI11Fp16IOFp32WLi128ELi120ELi480EEv26Group_norm_nhwc_fwd_params:
	.zero		688


//--------------------- .nv.constant0._Z35group_norm_nhwc_fwd_one_pass_kernelI11Fp16IOFp32WLi256ELi120ELi480EEv26Group_norm_nhwc_fwd_params --------------------------
	.section	.nv.constant0._Z35group_norm_nhwc_fwd_one_pass_kernelI11Fp16IOFp32WLi256ELi120ELi480EEv26Group_norm_nhwc_fwd_params,"a",@progbits
	.sectionflags	@""
	.align	4
.nv.constant0._Z35group_norm_nhwc_fwd_one_pass_kernelI11Fp16IOFp32WLi256ELi120ELi480EEv26Group_norm_nhwc_fwd_params:
	.zero		688


//--------------------- .nv.constant0._Z35group_norm_nhwc_fwd_one_pass_kernelI11Fp16IOFp32WLi512ELi120ELi480EEv26Group_norm_nhwc_fwd_params --------------------------
	.section	.nv.constant0._Z35group_norm_nhwc_fwd_one_pass_kernelI11Fp16IOFp32WLi512ELi120ELi480EEv26Group_norm_nhwc_fwd_params,"a",@progbits
	.sectionflags	@""
	.align	4
.nv.constant0._Z35group_norm_nhwc_fwd_one_pass_kernelI11Fp16IOFp32WLi512ELi120ELi480EEv26Group_norm_nhwc_fwd_params:
	.zero		688


//--------------------- .nv.constant0._Z35group_norm_nhwc_fwd_one_pass_kernelI11Fp16IOBf16WLi64ELi120ELi480EEv26Group_norm_nhwc_fwd_params --------------------------
	.section	.nv.constant0._Z35group_norm_nhwc_fwd_one_pass_kernelI11Fp16IOBf16WLi64ELi120ELi480EEv26Group_norm_nhwc_fwd_params,"a",@progbits
	.sectionflags	@""
	.align	4
.nv.constant0._Z35group_norm_nhwc_fwd_one_pass_kernelI11Fp16IOBf16WLi64ELi120ELi480EEv26Group_norm_nhwc_fwd_params:
	.zero		688


//--------------------- .nv.constant0._Z35group_norm_nhwc_fwd_one_pass_kernelI11Fp16IOBf16WLi128ELi120ELi480EEv26Group_norm_nhwc_fwd_params --------------------------
	.section	.nv.constant0._Z35group_norm_nhwc_fwd_one_pass_kernelI11Fp16IOBf16WLi128ELi120ELi480EEv26Group_norm_nhwc_fwd_params,"a",@progbits
	.sectionflags	@""
	.align	4
.nv.constant0._Z35group_norm_nhwc_fwd_one_pass_kernelI11Fp16IOBf16WLi128ELi120ELi480EEv26Group_norm_nhwc_fwd_params:
	.zero		688


//--------------------- .nv.constant0._Z35group_norm_nhwc_fwd_one_pass_kernelI11Fp16IOBf16WLi256ELi120ELi480EEv26Group_norm_nhwc_fwd_params --------------------------
	.section	.nv.constant0._Z35group_norm_nhwc_fwd_one_pass_kernelI11Fp16IOBf16WLi256ELi120ELi480EEv26Group_norm_nhwc_fwd_params,"a",@progbits
	.sectionflags	@""
	.align	4
.nv.constant0._Z35group_norm_nhwc_fwd_one_pass_kernelI11Fp16IOBf16WLi256ELi120ELi480EEv26Group_norm_nhwc_fwd_params:
	.zero		688


//--------------------- .nv.constant0._Z35group_norm_nhwc_fwd_one_pass_kernelI11Fp16IOBf16WLi512ELi120ELi480EEv26Group_norm_nhwc_fwd_params --------------------------
	.section	.nv.constant0._Z35group_norm_nhwc_fwd_one_pass_kernelI11Fp16IOBf16WLi512ELi120ELi480EEv26Group_norm_nhwc_fwd_params,"a",@progbits
	.sectionflags	@""
	.align	4
.nv.constant0._Z35group_norm_nhwc_fwd_one_pass_kernelI11Fp16IOBf16WLi512ELi120ELi480EEv26Group_norm_nhwc_fwd_params:
	.zero		688


//--------------------- .nv.constant0._Z35group_norm_nhwc_fwd_one_pass_kernelI11Fp16IOFp16WLi64ELi120ELi480EEv26Group_norm_nhwc_fwd_params --------------------------
	.section	.nv.constant0._Z35group_norm_nhwc_fwd_one_pass_kernelI11Fp16IOFp16WLi64ELi120ELi480EEv26Group_norm_nhwc_fwd_params,"a",@progbits
	.sectionflags	@""
	.align	4
.nv.constant0._Z35group_norm_nhwc_fwd_one_pass_kernelI11Fp16IOFp16WLi64ELi120ELi480EEv26Group_norm_nhwc_fwd_params:
	.zero		688


//--------------------- .nv.constant0._Z35group_norm_nhwc_fwd_one_pass_kernelI11Fp16IOFp16WLi128ELi120ELi480EEv26Group_norm_nhwc_fwd_params --------------------------
	.section	.nv.constant0._Z35group_norm_nhwc_fwd_one_pass_kernelI11Fp16IOFp16WLi128ELi120ELi480EEv26Group_norm_nhwc_fwd_params,"a",@progbits
	.sectionflags	@""
	.align	4
.nv.constant0._Z35group_norm_nhwc_fwd_one_pass_kernelI11Fp16IOFp16WLi128ELi120ELi480EEv26Group_norm_nhwc_fwd_params:
	.zero		688


//--------------------- .nv.constant0._Z35group_norm_nhwc_fwd_one_pass_kernelI11Fp16IOFp16WLi256ELi120ELi480EEv26Group_norm_nhwc_fwd_params --------------------------
	.section	.nv.constant0._Z35group_norm_nhwc_fwd_one_pass_kernelI11Fp16IOFp16WLi256ELi120ELi480EEv26Group_norm_nhwc_fwd_params,"a",@progbits
	.sectionflags	@""
	.align	4
.nv.constant0._Z35group_norm_nhwc_fwd_one_pass_kernelI11Fp16IOFp16WLi256ELi120ELi480EEv26Group_norm_nhwc_fwd_params:
	.zero		688


//--------------------- .nv.constant0._Z35group_norm_nhwc_fwd_one_pass_kernelI11Fp16IOFp16WLi512ELi120ELi480EEv26Group_norm_nhwc_fwd_params --------------------------
	.section	.nv.constant0._Z35group_norm_nhwc_fwd_one_pass_kernelI11Fp16IOFp16WLi512ELi120ELi480EEv26Group_norm_nhwc_fwd_params,"a",@progbits
	.sectionflags	@""
	.align	4
.nv.constant0._Z35group_norm_nhwc_fwd_one_pass_kernelI11Fp16IOFp16WLi512ELi120ELi480EEv26Group_norm_nhwc_fwd_params:
	.zero		688


//--------------------- .nv.constant0._Z35group_norm_nhwc_fwd_one_pass_kernelI11Fp32IOFp32WLi64ELi120ELi480EEv26Group_norm_nhwc_fwd_params --------------------------
	.section	.nv.constant0._Z35group_norm_nhwc_fwd_one_pass_kernelI11Fp32IOFp32WLi64ELi120ELi480EEv26Group_norm_nhwc_fwd_params,"a",@progbits
	.sectionflags	@""
	.align	4
.nv.constant0._Z35group_norm_nhwc_fwd_one_pass_kernelI11Fp32IOFp32WLi64ELi120ELi480EEv26Group_norm_nhwc_fwd_params:
	.zero		688


//--------------------- .nv.constant0._Z35group_norm_nhwc_fwd_one_pass_kernelI11Fp32IOFp32WLi128ELi120ELi480EEv26Group_norm_nhwc_fwd_params --------------------------
	.section	.nv.constant0._Z35group_norm_nhwc_fwd_one_pass_kernelI11Fp32IOFp32WLi128ELi120ELi480EEv26Group_norm_nhwc_fwd_params,"a",@progbits
	.sectionflags	@""
	.align	4
.nv.constant0._Z35group_norm_nhwc_fwd_one_pass_kernelI11Fp32IOFp32WLi128ELi120ELi480EEv26Group_norm_nhwc_fwd_params:
	.zero		688


//--------------------- .nv.constant0._Z35group_norm_nhwc_fwd_one_pass_kernelI11Fp32IOFp32WLi256ELi120ELi480EEv26Group_norm_nhwc_fwd_params --------------------------
	.section	.nv.constant0._Z35group_norm_nhwc_fwd_one_pass_kernelI11Fp32IOFp32WLi256ELi120ELi480EEv26Group_norm_nhwc_fwd_params,"a",@progbits
	.sectionflags	@""
	.align	4
.nv.constant0._Z35group_norm_nhwc_fwd_one_pass_kernelI11Fp32IOFp32WLi256ELi120ELi480EEv26Group_norm_nhwc_fwd_params:
	.zero		688


//--------------------- .nv.constant0._Z35group_norm_nhwc_fwd_one_pass_kernelI11Fp32IOFp32WLi512ELi120ELi480EEv26Group_norm_nhwc_fwd_params --------------------------
	.section	.nv.constant0._Z35group_norm_nhwc_fwd_one_pass_kernelI11Fp32IOFp32WLi512ELi120ELi480EEv26Group_norm_nhwc_fwd_params,"a",@progbits
	.sectionflags	@""
	.align	4
.nv.constant0._Z35group_norm_nhwc_fwd_one_pass_kernelI11Fp32IOFp32WLi512ELi120ELi480EEv26Group_norm_nhwc_fwd_params:
	.zero		688


//--------------------- .nv.constant0._Z35group_norm_nhwc_fwd_one_pass_kernelI11Fp32IOBf16WLi64ELi120ELi480EEv26Group_norm_nhwc_fwd_params --------------------------
	.section	.nv.constant0._Z35group_norm_nhwc_fwd_one_pass_kernelI11Fp32IOBf16WLi64ELi120ELi480EEv26Group_norm_nhwc_fwd_params,"a",@progbits
	.sectionflags	@""
	.align	4
.nv.constant0._Z35group_norm_nhwc_fwd_one_pass_kernelI11Fp32IOBf16WLi64ELi120ELi480EEv26Group_norm_nhwc_fwd_params:
	.zero		688


//--------------------- .nv.constant0._Z35group_norm_nhwc_fwd_one_pass_kernelI11Fp32IOBf16WLi128ELi120ELi480EEv26Group_norm_nhwc_fwd_params --------------------------
	.section	.nv.constant0._Z35group_norm_nhwc_fwd_one_pass_kernelI11Fp32IOBf16WLi128ELi120ELi480EEv26Group_norm_nhwc_fwd_params,"a",@progbits
	.sectionflags	@""
	.align	4
.nv.constant0._Z35group_norm_nhwc_fwd_one_pass_kernelI11Fp32IOBf16WLi128ELi120ELi480EEv26Group_norm_nhwc_fwd_params:
	.zero		688


//--------------------- .nv.constant0._Z35group_norm_nhwc_fwd_one_pass_kernelI11Fp32IOBf16WLi256ELi120ELi480EEv26Group_norm_nhwc_fwd_params --------------------------
	.section	.nv.constant0._Z35group_norm_nhwc_fwd_one_pass_kernelI11Fp32IOBf16WLi256ELi120ELi480EEv26Group_norm_nhwc_fwd_params,"a",@progbits
	.sectionflags	@""
	.align	4
.nv.constant0._Z35group_norm_nhwc_fwd_one_pass_kernelI11Fp32IOBf16WLi256ELi120ELi480EEv26Group_norm_nhwc_fwd_params:
	.zero		688


//--------------------- .nv.constant0._Z35group_norm_nhwc_fwd_one_pass_kernelI11Fp32IOBf16WLi512ELi120ELi480EEv26Group_norm_nhwc_fwd_params --------------------------
	.section	.nv.constant0._Z35group_norm_nhwc_fwd_one_pass_kernelI11Fp32IOBf16WLi512ELi120ELi480EEv26Group_norm_nhwc_fwd_params,"a",@progbits
	.sectionflags	@""
	.align	4
.nv.constant0._Z35group_norm_nhwc_fwd_one_pass_kernelI11Fp32IOBf16WLi512ELi120ELi480EEv26Group_norm_nhwc_fwd_params:
	.zero		688


//--------------------- .nv.constant0._Z35group_norm_nhwc_fwd_one_pass_kernelI11Fp32IOFp16WLi64ELi120ELi480EEv26Group_norm_nhwc_fwd_params --------------------------
	.section	.nv.constant0._Z35group_norm_nhwc_fwd_one_pass_kernelI11Fp32IOFp16WLi64ELi120ELi480EEv26Group_norm_nhwc_fwd_params,"a",@progbits
	.sectionflags	@""
	.align	4
.nv.constant0._Z35group_norm_nhwc_fwd_one_pass_kernelI11Fp32IOFp16WLi64ELi120ELi480EEv26Group_norm_nhwc_fwd_params:
	.zero		688


//--------------------- .nv.constant0._Z35group_norm_nhwc_fwd_one_pass_kernelI11Fp32IOFp16WLi128ELi120ELi480EEv26Group_norm_nhwc_fwd_params --------------------------
	.section	.nv.constant0._Z35group_norm_nhwc_fwd_one_pass_kernelI11Fp32IOFp16WLi128ELi120ELi480EEv26Group_norm_nhwc_fwd_params,"a",@progbits
	.sectionflags	@""
	.align	4
.nv.constant0._Z35group_norm_nhwc_fwd_one_pass_kernelI11Fp32IOFp16WLi128ELi120ELi480EEv26Group_norm_nhwc_fwd_params:
	.zero		688


//--------------------- .nv.constant0._Z35group_norm_nhwc_fwd_one_pass_kernelI11Fp32IOFp16WLi256ELi120ELi480EEv26Group_norm_nhwc_fwd_params --------------------------
	.section	.nv.constant0._Z35group_norm_nhwc_fwd_one_pass_kernelI11Fp32IOFp16WLi256ELi120ELi480EEv26Group_norm_nhwc_fwd_params,"a",@progbits
	.sectionflags	@""
	.align	4
.nv.constant0._Z35group_norm_nhwc_fwd_one_pass_kernelI11Fp32IOFp16WLi256ELi120ELi480EEv26Group_norm_nhwc_fwd_params:
	.zero		688


//--------------------- .nv.constant0._Z35group_norm_nhwc_fwd_one_pass_kernelI11Fp32IOFp16WLi512ELi120ELi480EEv26Group_norm_nhwc_fwd_params --------------------------
	.section	.nv.constant0._Z35group_norm_nhwc_fwd_one_pass_kernelI11Fp32IOFp16WLi512ELi120ELi480EEv26Group_norm_nhwc_fwd_params,"a",@progbits
	.sectionflags	@""
	.align	4
.nv.constant0._Z35group_norm_nhwc_fwd_one_pass_kernelI11Fp32IOFp16WLi512ELi120ELi480EEv26Group_norm_nhwc_fwd_params:
	.zero		688


//--------------------- SYMBOLS --------------------------

	.type		.nv.reservedSmem.offset0,@object
	.size		.nv.reservedSmem.offset0,0x4
